//
// Generated by NVIDIA NVVM Compiler
//
// Compiler Build ID: CL-36424714
// Cuda compilation tools, release 13.0, V13.0.88
// Based on NVVM 20.0.0
//

.version 9.0
.target sm_100
.address_size 64

.extern .func  (.param .b32 func_retval0) vprintf
(
	.param .b64 vprintf_param_0,
	.param .b64 vprintf_param_1
)
;
.global .align 8 .b8 BOOK[25690128];
// _ZZ11block_countbE3res has been demoted
// _ZZ9evaluatorP4GNetE5spawn has been demoted
.global .align 4 .u32 NODE_COUNT;
.global .align 4 .u32 VARS_COUNT;
// _ZZ12count_memoryP4GNetE16block_node_count has been demoted
// _ZZ12count_memoryP4GNetE16block_vars_count has been demoted
.global .align 1 .b8 $str$1[5] = {79, 79, 77, 10};
.global .align 1 .b8 $str$2[45] = {69, 82, 82, 79, 82, 58, 32, 102, 97, 105, 108, 101, 100, 32, 116, 111, 32, 99, 108, 101, 97, 114, 32, 104, 105, 103, 104, 45, 112, 114, 105, 111, 114, 105, 116, 121, 32, 114, 101, 100, 101, 120, 101, 115};
.global .align 1 .b8 $str$31[6] = {91, 117, 50, 52, 93};
.global .align 1 .b8 $str$32[6] = {91, 105, 50, 52, 93};
.global .align 1 .b8 $str$33[6] = {91, 102, 50, 52, 93};
.global .align 1 .b8 $str$34[4] = {91, 43, 93};
.global .align 1 .b8 $str$35[4] = {91, 45, 93};
.global .align 1 .b8 $str$36[5] = {91, 58, 45, 93};
.global .align 1 .b8 $str$37[4] = {91, 42, 93};
.global .align 1 .b8 $str$38[4] = {91, 47, 93};
.global .align 1 .b8 $str$39[5] = {91, 58, 47, 93};
.global .align 1 .b8 $str$40[5] = {91, 37, 37, 93};
.global .align 1 .b8 $str$41[6] = {91, 58, 37, 37, 93};
.global .align 1 .b8 $str$42[4] = {91, 61, 93};
.global .align 1 .b8 $str$43[4] = {91, 33, 93};
.global .align 1 .b8 $str$44[4] = {91, 60, 93};
.global .align 1 .b8 $str$45[4] = {91, 62, 93};
.global .align 1 .b8 $str$46[4] = {91, 38, 93};
.global .align 1 .b8 $str$47[4] = {91, 124, 93};
.global .align 1 .b8 $str$48[4] = {91, 94, 93};
.global .align 1 .b8 $str$49[5] = {91, 60, 60, 93};
.global .align 1 .b8 $str$50[6] = {91, 58, 60, 60, 93};
.global .align 1 .b8 $str$51[5] = {91, 62, 62, 93};
.global .align 1 .b8 $str$52[6] = {91, 58, 62, 62, 93};
.global .align 1 .b8 $str$53[4] = {91, 63, 93};
.global .align 1 .b8 $str$54[3] = {37, 117};
.global .align 1 .b8 $str$55[4] = {37, 43, 100};
.global .align 1 .b8 $str$56[5] = {45, 105, 110, 102};
.global .align 1 .b8 $str$57[5] = {43, 105, 110, 102};
.global .align 1 .b8 $str$58[5] = {43, 78, 97, 78};
.global .align 1 .b8 $str$59[5] = {37, 46, 55, 101};
.global .align 1 .b8 $str$60[10] = {91, 43, 48, 120, 37, 48, 55, 88, 93};
.global .align 1 .b8 $str$61[10] = {91, 45, 48, 120, 37, 48, 55, 88, 93};
.global .align 1 .b8 $str$62[11] = {91, 58, 45, 48, 120, 37, 48, 55, 88, 93};
.global .align 1 .b8 $str$63[10] = {91, 42, 48, 120, 37, 48, 55, 88, 93};
.global .align 1 .b8 $str$64[10] = {91, 47, 48, 120, 37, 48, 55, 88, 93};
.global .align 1 .b8 $str$65[11] = {91, 58, 47, 48, 120, 37, 48, 55, 88, 93};
.global .align 1 .b8 $str$66[11] = {91, 37, 37, 48, 120, 37, 48, 55, 88, 93};
.global .align 1 .b8 $str$67[12] = {91, 58, 37, 37, 48, 120, 37, 48, 55, 88, 93};
.global .align 1 .b8 $str$68[10] = {91, 61, 48, 120, 37, 48, 55, 88, 93};
.global .align 1 .b8 $str$69[10] = {91, 33, 48, 120, 37, 48, 55, 88, 93};
.global .align 1 .b8 $str$70[10] = {91, 60, 48, 120, 37, 48, 55, 88, 93};
.global .align 1 .b8 $str$71[10] = {91, 62, 48, 120, 37, 48, 55, 88, 93};
.global .align 1 .b8 $str$72[10] = {91, 38, 48, 120, 37, 48, 55, 88, 93};
.global .align 1 .b8 $str$73[10] = {91, 124, 48, 120, 37, 48, 55, 88, 93};
.global .align 1 .b8 $str$74[10] = {91, 94, 48, 120, 37, 48, 55, 88, 93};
.global .align 1 .b8 $str$75[11] = {91, 60, 60, 48, 120, 37, 48, 55, 88, 93};
.global .align 1 .b8 $str$76[12] = {91, 58, 60, 60, 48, 120, 37, 48, 55, 88, 93};
.global .align 1 .b8 $str$77[11] = {91, 62, 62, 48, 120, 37, 48, 55, 88, 93};
.global .align 1 .b8 $str$78[12] = {91, 58, 62, 62, 48, 120, 37, 48, 55, 88, 93};
.global .align 1 .b8 $str$79[10] = {91, 63, 48, 120, 37, 48, 55, 88, 93};
.global .align 1 .b8 $str$80[61] = {69, 82, 82, 79, 82, 58, 32, 114, 101, 115, 117, 108, 116, 32, 116, 111, 111, 32, 100, 101, 101, 112, 32, 116, 111, 32, 112, 114, 105, 110, 116, 46, 32, 84, 104, 105, 115, 32, 119, 105, 108, 108, 32, 98, 101, 32, 102, 105, 120, 101, 100, 32, 115, 111, 111, 110, 40, 84, 77, 41};
.global .align 1 .b8 $str$81[2] = {40};
.global .align 1 .b8 $str$82[3] = {37, 99};
.global .align 1 .b8 $str$83[2] = {42};
.global .align 1 .b8 $str$84[4] = {120, 37, 120};
.global .align 1 .b8 $str$85[2] = {123};
.global .align 1 .b8 $str$86[3] = {36, 40};
.global .align 1 .b8 $str$87[3] = {63, 40};
.global .align 1 .b8 $str$88[4] = {64, 37, 115};
.global .align 1 .b8 $str$90[2] = {10};
.extern .shared .align 16 .b8 shared_mem[];
.global .align 1 .b8 $str$91[2] = {32};
.global .align 1 .b8 $str$92[2] = {49};
.global .align 1 .b8 $str$93[2] = {50};
.global .align 1 .b8 $str$94[2] = {51};
.global .align 1 .b8 $str$95[2] = {52};
.global .align 1 .b8 $str$96[2] = {53};
.global .align 1 .b8 $str$97[2] = {54};
.global .align 1 .b8 $str$98[2] = {55};
.global .align 1 .b8 $str$99[2] = {56};
.global .align 1 .b8 $str$100[2] = {57};
.global .align 1 .b8 $str$101[2] = {65};
.global .align 1 .b8 $str$102[2] = {66};
.global .align 1 .b8 $str$103[2] = {67};
.global .align 1 .b8 $str$104[2] = {68};
.global .align 1 .b8 $str$105[2] = {69};
.global .align 1 .b8 $str$106[2] = {70};
.global .align 1 .b8 $str$107[2] = {124};
.global .align 1 .b8 $str$108[3] = {37, 115};
.global .align 1 .b8 $str$109[3] = {124, 10};
.global .align 1 .b8 $str$110[9] = {82, 101, 115, 117, 108, 116, 58, 32};
.global .align 4 .b8 __cudart_i2opi_f[24] = {65, 144, 67, 60, 153, 149, 98, 219, 192, 221, 52, 245, 209, 87, 39, 252, 41, 21, 68, 78, 110, 131, 249, 162};

.func  (.param .b32 func_retval0) _Z11block_countb(
	.param .b32 _Z11block_countb_param_0
)
{
	.reg .pred 	%p<2>;
	.reg .b16 	%rs<2>;
	.reg .b32 	%r<6>;
	// demoted variable
	.shared .align 4 .u32 _ZZ11block_countbE3res;
	ld.param.s8 	%rs1, [_Z11block_countb_param_0];
	mov.u32 	%r1, %tid.x;
	setp.ne.s32 	%p1, %r1, 0;
	@%p1 bra 	$L__BB0_2;
	mov.b32 	%r2, 0;
	st.shared.u32 	[_ZZ11block_countbE3res], %r2;
$L__BB0_2:
	bar.sync 	0;
	cvt.s32.s16 	%r3, %rs1;
	atom.shared.add.u32 	%r4, [_ZZ11block_countbE3res], %r3;
	bar.sync 	0;
	ld.shared.u32 	%r5, [_ZZ11block_countbE3res];
	st.param.b32 	[func_retval0], %r5;
	ret;

}
	// .globl	_Z10boot_redexP4GNety
.visible .entry _Z10boot_redexP4GNety(
	.param .u64 .ptr .align 1 _Z10boot_redexP4GNety_param_0,
	.param .u64 _Z10boot_redexP4GNety_param_1
)
{
	.reg .pred 	%p<2>;
	.reg .b32 	%r<4>;
	.reg .b64 	%rd<6>;

	ld.param.u64 	%rd3, [_Z10boot_redexP4GNety_param_0];
	ld.param.u64 	%rd2, [_Z10boot_redexP4GNety_param_1];
	cvta.to.global.u64 	%rd1, %rd3;
	add.s64 	%rd4, %rd1, 6643777540;
	mov.b32 	%r1, -1;
	st.global.u32 	[%rd4], %r1;
	add.s64 	%rd5, %rd1, 6643974184;
	ld.global.u32 	%r2, [%rd5];
	and.b32  	%r3, %r2, 1;
	setp.eq.b32 	%p1, %r3, 1;
	@%p1 bra 	$L__BB1_2;
	st.global.u64 	[%rd1+8], %rd2;
	bra.uni 	$L__BB1_3;
$L__BB1_2:
	st.global.u64 	[%rd1+100663304], %rd2;
$L__BB1_3:
	ret;

}
	// .globl	_Z9make_nodeP4GNethjjPj
.visible .entry _Z9make_nodeP4GNethjjPj(
	.param .u64 .ptr .align 1 _Z9make_nodeP4GNethjjPj_param_0,
	.param .u8 _Z9make_nodeP4GNethjjPj_param_1,
	.param .u32 _Z9make_nodeP4GNethjjPj_param_2,
	.param .u32 _Z9make_nodeP4GNethjjPj_param_3,
	.param .u64 .ptr .align 1 _Z9make_nodeP4GNethjjPj_param_4
)
{
	.reg .pred 	%p<9>;
	.reg .b16 	%rs<2>;
	.reg .b32 	%r<32>;
	.reg .b64 	%rd<31>;

	ld.param.u64 	%rd6, [_Z9make_nodeP4GNethjjPj_param_0];
	ld.param.u8 	%rs1, [_Z9make_nodeP4GNethjjPj_param_1];
	ld.param.u32 	%r13, [_Z9make_nodeP4GNethjjPj_param_2];
	ld.param.u32 	%r14, [_Z9make_nodeP4GNethjjPj_param_3];
	ld.param.u64 	%rd7, [_Z9make_nodeP4GNethjjPj_param_4];
	mov.u32 	%r1, %tid.x;
	mov.u32 	%r15, %ctaid.x;
	mov.u32 	%r16, %ntid.x;
	mul.lo.s32 	%r2, %r16, %r15;
	neg.s32 	%r17, %r2;
	setp.ne.s32 	%p1, %r1, %r17;
	@%p1 bra 	$L__BB2_7;
	cvta.to.global.u64 	%rd1, %rd6;
	add.s32 	%r18, %r2, %r1;
	mul.wide.u32 	%rd8, %r18, 4;
	add.s64 	%rd9, %rd1, %rd8;
	add.s64 	%rd2, %rd9, 6643777544;
	ld.global.u32 	%r19, [%rd2];
	and.b32  	%r31, %r19, 32767;
	cvt.u64.u32 	%rd30, %r31;
	shl.b32 	%r20, %r19, 3;
	cvt.u64.u32 	%rd10, %r20;
	and.b64  	%rd11, %rd10, 262136;
	add.s64 	%rd12, %rd1, %rd11;
	ld.global.u64 	%rd13, [%rd12+201326600];
	add.s32 	%r30, %r19, 1;
	st.global.u32 	[%rd2], %r30;
	setp.gt.u32 	%p2, %r31, 8191;
	setp.eq.s64 	%p3, %rd13, 0;
	and.pred  	%p4, %p2, %p3;
	@%p4 bra 	$L__BB2_6;
	mov.b32 	%r29, 0;
	mov.u64 	%rd15, $str$1;
$L__BB2_3:
	add.s32 	%r29, %r29, 1;
	setp.lt.u32 	%p5, %r29, 32768;
	@%p5 bra 	$L__BB2_5;
	cvta.global.u64 	%rd16, %rd15;
	{ // callseq 0, 0
	.param .b64 param0;
	st.param.b64 	[param0], %rd16;
	.param .b64 param1;
	st.param.b64 	[param1], 0;
	.param .b32 retval0;
	call.uni (retval0), 
	vprintf, 
	(
	param0, 
	param1
	);
	ld.param.b32 	%r22, [retval0];
	} // callseq 0
	ld.global.u32 	%r30, [%rd2];
$L__BB2_5:
	and.b32  	%r31, %r30, 32767;
	cvt.u64.u32 	%rd30, %r31;
	shl.b32 	%r24, %r30, 3;
	cvt.u64.u32 	%rd17, %r24;
	and.b64  	%rd18, %rd17, 262136;
	add.s64 	%rd19, %rd1, %rd18;
	ld.global.u64 	%rd20, [%rd19+201326600];
	add.s32 	%r30, %r30, 1;
	st.global.u32 	[%rd2], %r30;
	setp.lt.u32 	%p6, %r31, 8192;
	setp.ne.s64 	%p7, %rd20, 0;
	or.pred  	%p8, %p6, %p7;
	@%p8 bra 	$L__BB2_3;
$L__BB2_6:
	shl.b64 	%rd22, %rd30, 3;
	add.s64 	%rd23, %rd1, %rd22;
	cvt.u64.u32 	%rd24, %r14;
	shl.b64 	%rd25, %rd24, 32;
	cvt.u64.u32 	%rd26, %r13;
	or.b64  	%rd27, %rd25, %rd26;
	atom.global.exch.b64 	%rd28, [%rd23+201326600], %rd27;
	shl.b32 	%r25, %r31, 3;
	cvt.u32.u16 	%r26, %rs1;
	or.b32  	%r27, %r25, %r26;
	cvta.to.global.u64 	%rd29, %rd7;
	st.global.u32 	[%rd29], %r27;
$L__BB2_7:
	ret;

}
	// .globl	_Z9inbetweenP4GNet
.visible .entry _Z9inbetweenP4GNet(
	.param .u64 .ptr .align 1 _Z9inbetweenP4GNet_param_0
)
{
	.reg .pred 	%p<6>;
	.reg .b16 	%rs<10>;
	.reg .b32 	%r<6>;
	.reg .b64 	%rd<14>;

	ld.param.u64 	%rd7, [_Z9inbetweenP4GNet_param_0];
	cvta.to.global.u64 	%rd1, %rd7;
	add.s64 	%rd2, %rd1, 6643974184;
	ld.global.u32 	%r1, [%rd2];
	and.b32  	%r2, %r1, 1;
	setp.eq.b32 	%p1, %r2, 1;
	@%p1 bra 	$L__BB3_2;
	mov.b32 	%r4, 0;
	st.global.u32 	[%rd1], %r4;
	bra.uni 	$L__BB3_3;
$L__BB3_2:
	mov.b32 	%r3, 0;
	st.global.u32 	[%rd1+4], %r3;
$L__BB3_3:
	add.s32 	%r5, %r1, 1;
	st.global.u32 	[%rd2], %r5;
	add.s64 	%rd3, %rd1, 6643974168;
	ld.global.u64 	%rd4, [%rd3];
	add.s64 	%rd8, %rd1, 6643974160;
	ld.global.u64 	%rd9, [%rd8];
	add.s64 	%rd10, %rd9, %rd4;
	st.global.u64 	[%rd8], %rd10;
	add.s64 	%rd11, %rd1, 6643974189;
	mov.b16 	%rs1, 0;
	st.global.u8 	[%rd11], %rs1;
	add.s64 	%rd5, %rd1, 6643974188;
	ld.global.u8 	%rs2, [%rd5];
	setp.ne.s16 	%p2, %rs2, 0;
	@%p2 bra 	$L__BB3_5;
	add.s64 	%rd12, %rd1, 6643974152;
	ld.global.u8 	%rs3, [%rd12];
	setp.eq.s16 	%p3, %rs3, 0;
	selp.b16 	%rs4, 1, 2, %p3;
	st.global.u8 	[%rd12], %rs4;
$L__BB3_5:
	setp.ne.s64 	%p4, %rd4, 0;
	@%p4 bra 	$L__BB3_9;
	add.s64 	%rd6, %rd1, 6643974152;
	ld.global.u8 	%rs5, [%rd6];
	setp.ne.s16 	%p5, %rs5, 0;
	@%p5 bra 	$L__BB3_8;
	mov.b16 	%rs8, 1;
	st.global.u8 	[%rd6], %rs8;
	mov.b16 	%rs9, 0;
	st.global.u8 	[%rd5], %rs9;
	bra.uni 	$L__BB3_9;
$L__BB3_8:
	mov.b16 	%rs6, 0;
	st.global.u8 	[%rd6], %rs6;
	mov.b16 	%rs7, 1;
	st.global.v2.u8 	[%rd5], {%rs7, %rs7};
$L__BB3_9:
	mov.b64 	%rd13, 0;
	st.global.u64 	[%rd3], %rd13;
	ret;

}
	// .globl	_Z9evaluatorP4GNet
.visible .entry _Z9evaluatorP4GNet(
	.param .u64 .ptr .align 1 _Z9evaluatorP4GNet_param_0
)
{
	.local .align 8 .b8 	__local_depot4[4680];
	.reg .b64 	%SP;
	.reg .b64 	%SPL;
	.reg .pred 	%p<12043>;
	.reg .b16 	%rs<529>;
	.reg .b32 	%r<31874>;
	.reg .b32 	%f<1686>;
	.reg .b64 	%rd<10924>;
	.reg .b64 	%fd<21>;
	// demoted variable
	.shared .align 8 .b8 _ZZ9evaluatorP4GNetE5spawn[1024];
	mov.u64 	%SPL, __local_depot4;
	ld.param.u64 	%rd719, [_Z9evaluatorP4GNet_param_0];
	cvta.to.global.u64 	%rd1, %rd719;
	add.u64 	%rd2, %SPL, 0;
	add.u64 	%rd3, %SPL, 0;
	add.u64 	%rd4, %SPL, 0;
	add.u64 	%rd5, %SPL, 0;
	add.u64 	%rd6, %SPL, 0;
	add.u64 	%rd7, %SPL, 0;
	add.u64 	%rd8, %SPL, 0;
	add.u64 	%rd9, %SPL, 0;
	add.u64 	%rd10, %SPL, 0;
	add.u64 	%rd11, %SPL, 0;
	add.u64 	%rd12, %SPL, 32;
	mov.b32 	%r10592, 1;
	st.local.u32 	[%rd12+4], %r10592;
	mov.b32 	%r2146, 0;
	st.local.v2.u32 	[%rd12+8], {%r10592, %r2146};
	st.local.v2.u32 	[%rd12+16], {%r2146, %r2146};
	st.local.u32 	[%rd12+536], %r2146;
	st.local.u32 	[%rd12+2592], %r2146;
	add.s64 	%rd731, %rd1, 6643974184;
	ld.global.u32 	%r1, [%rd731];
	and.b32  	%r10593, %r1, 1;
	setp.eq.b32 	%p62, %r10593, 1;
	selp.b64 	%rd732, 100663304, 8, %p62;
	add.s64 	%rd13, %rd1, 4496293896;
	mov.u32 	%r2, %tid.x;
	mov.u32 	%r10594, %ctaid.x;
	mov.u32 	%r10595, %ntid.x;
	mad.lo.s32 	%r3, %r10594, %r10595, %r2;
	shl.b32 	%r10596, %r2, 3;
	mov.u32 	%r10597, shared_mem;
	add.s32 	%r4, %r10597, %r10596;
	mov.b64 	%rd733, 0;
	st.shared.u64 	[%r4], %rd733;
	shl.b32 	%r10598, %r2, 2;
	add.s32 	%r10599, %r10597, %r10598;
	add.s32 	%r5, %r10599, 65536;
	st.shared.u32 	[%r10599+65536], %r2146;
	st.shared.u64 	[%r4+1024], %rd733;
	st.shared.u32 	[%r10599+66048], %r2146;
	st.shared.u64 	[%r4+2048], %rd733;
	st.shared.u32 	[%r10599+66560], %r2146;
	st.shared.u64 	[%r4+3072], %rd733;
	st.shared.u32 	[%r10599+67072], %r2146;
	st.shared.u64 	[%r4+4096], %rd733;
	st.shared.u32 	[%r10599+67584], %r2146;
	st.shared.u64 	[%r4+5120], %rd733;
	st.shared.u32 	[%r10599+68096], %r2146;
	st.shared.u64 	[%r4+6144], %rd733;
	st.shared.u32 	[%r10599+68608], %r2146;
	st.shared.u64 	[%r4+7168], %rd733;
	st.shared.u32 	[%r10599+69120], %r2146;
	st.shared.u64 	[%r4+8192], %rd733;
	st.shared.u32 	[%r10599+69632], %r2146;
	st.shared.u64 	[%r4+9216], %rd733;
	st.shared.u32 	[%r10599+70144], %r2146;
	st.shared.u64 	[%r4+10240], %rd733;
	st.shared.u32 	[%r10599+70656], %r2146;
	st.shared.u64 	[%r4+11264], %rd733;
	st.shared.u32 	[%r10599+71168], %r2146;
	st.shared.u64 	[%r4+12288], %rd733;
	st.shared.u32 	[%r10599+71680], %r2146;
	st.shared.u64 	[%r4+13312], %rd733;
	st.shared.u32 	[%r10599+72192], %r2146;
	st.shared.u64 	[%r4+14336], %rd733;
	st.shared.u32 	[%r10599+72704], %r2146;
	st.shared.u64 	[%r4+15360], %rd733;
	st.shared.u32 	[%r10599+73216], %r2146;
	st.shared.u64 	[%r4+16384], %rd733;
	st.shared.u32 	[%r10599+73728], %r2146;
	st.shared.u64 	[%r4+17408], %rd733;
	st.shared.u32 	[%r10599+74240], %r2146;
	st.shared.u64 	[%r4+18432], %rd733;
	st.shared.u32 	[%r10599+74752], %r2146;
	st.shared.u64 	[%r4+19456], %rd733;
	st.shared.u32 	[%r10599+75264], %r2146;
	st.shared.u64 	[%r4+20480], %rd733;
	st.shared.u32 	[%r10599+75776], %r2146;
	st.shared.u64 	[%r4+21504], %rd733;
	st.shared.u32 	[%r10599+76288], %r2146;
	st.shared.u64 	[%r4+22528], %rd733;
	st.shared.u32 	[%r10599+76800], %r2146;
	st.shared.u64 	[%r4+23552], %rd733;
	st.shared.u32 	[%r10599+77312], %r2146;
	st.shared.u64 	[%r4+24576], %rd733;
	st.shared.u32 	[%r10599+77824], %r2146;
	st.shared.u64 	[%r4+25600], %rd733;
	st.shared.u32 	[%r10599+78336], %r2146;
	st.shared.u64 	[%r4+26624], %rd733;
	st.shared.u32 	[%r10599+78848], %r2146;
	st.shared.u64 	[%r4+27648], %rd733;
	st.shared.u32 	[%r10599+79360], %r2146;
	st.shared.u64 	[%r4+28672], %rd733;
	st.shared.u32 	[%r10599+79872], %r2146;
	st.shared.u64 	[%r4+29696], %rd733;
	st.shared.u32 	[%r10599+80384], %r2146;
	st.shared.u64 	[%r4+30720], %rd733;
	st.shared.u32 	[%r10599+80896], %r2146;
	st.shared.u64 	[%r4+31744], %rd733;
	st.shared.u32 	[%r10599+81408], %r2146;
	st.shared.u64 	[%r4+32768], %rd733;
	st.shared.u32 	[%r10599+81920], %r2146;
	st.shared.u64 	[%r4+33792], %rd733;
	st.shared.u32 	[%r10599+82432], %r2146;
	st.shared.u64 	[%r4+34816], %rd733;
	st.shared.u32 	[%r10599+82944], %r2146;
	st.shared.u64 	[%r4+35840], %rd733;
	st.shared.u32 	[%r10599+83456], %r2146;
	st.shared.u64 	[%r4+36864], %rd733;
	st.shared.u32 	[%r10599+83968], %r2146;
	st.shared.u64 	[%r4+37888], %rd733;
	st.shared.u32 	[%r10599+84480], %r2146;
	st.shared.u64 	[%r4+38912], %rd733;
	st.shared.u32 	[%r10599+84992], %r2146;
	st.shared.u64 	[%r4+39936], %rd733;
	st.shared.u32 	[%r10599+85504], %r2146;
	st.shared.u64 	[%r4+40960], %rd733;
	st.shared.u32 	[%r10599+86016], %r2146;
	st.shared.u64 	[%r4+41984], %rd733;
	st.shared.u32 	[%r10599+86528], %r2146;
	st.shared.u64 	[%r4+43008], %rd733;
	st.shared.u32 	[%r10599+87040], %r2146;
	st.shared.u64 	[%r4+44032], %rd733;
	st.shared.u32 	[%r10599+87552], %r2146;
	st.shared.u64 	[%r4+45056], %rd733;
	st.shared.u32 	[%r10599+88064], %r2146;
	st.shared.u64 	[%r4+46080], %rd733;
	st.shared.u32 	[%r10599+88576], %r2146;
	st.shared.u64 	[%r4+47104], %rd733;
	st.shared.u32 	[%r10599+89088], %r2146;
	st.shared.u64 	[%r4+48128], %rd733;
	st.shared.u32 	[%r10599+89600], %r2146;
	st.shared.u64 	[%r4+49152], %rd733;
	st.shared.u32 	[%r10599+90112], %r2146;
	st.shared.u64 	[%r4+50176], %rd733;
	st.shared.u32 	[%r10599+90624], %r2146;
	st.shared.u64 	[%r4+51200], %rd733;
	st.shared.u32 	[%r10599+91136], %r2146;
	st.shared.u64 	[%r4+52224], %rd733;
	st.shared.u32 	[%r10599+91648], %r2146;
	st.shared.u64 	[%r4+53248], %rd733;
	st.shared.u32 	[%r10599+92160], %r2146;
	st.shared.u64 	[%r4+54272], %rd733;
	st.shared.u32 	[%r10599+92672], %r2146;
	st.shared.u64 	[%r4+55296], %rd733;
	st.shared.u32 	[%r10599+93184], %r2146;
	st.shared.u64 	[%r4+56320], %rd733;
	st.shared.u32 	[%r10599+93696], %r2146;
	st.shared.u64 	[%r4+57344], %rd733;
	st.shared.u32 	[%r10599+94208], %r2146;
	st.shared.u64 	[%r4+58368], %rd733;
	st.shared.u32 	[%r10599+94720], %r2146;
	st.shared.u64 	[%r4+59392], %rd733;
	st.shared.u32 	[%r10599+95232], %r2146;
	st.shared.u64 	[%r4+60416], %rd733;
	st.shared.u32 	[%r10599+95744], %r2146;
	st.shared.u64 	[%r4+61440], %rd733;
	st.shared.u32 	[%r10599+96256], %r2146;
	st.shared.u64 	[%r4+62464], %rd733;
	st.shared.u32 	[%r10599+96768], %r2146;
	st.shared.u64 	[%r4+63488], %rd733;
	st.shared.u32 	[%r10599+97280], %r2146;
	st.shared.u64 	[%r4+64512], %rd733;
	st.shared.u32 	[%r10599+97792], %r2146;
	bar.sync 	0;
	add.s64 	%rd734, %rd1, 6643974152;
	ld.global.u8 	%rs1, [%rd734];
	cvt.u32.u16 	%r10600, %rs1;
	st.local.u32 	[%rd12+12], %r10600;
	setp.eq.s16 	%p63, %rs1, 0;
	shr.u32 	%r10601, %r3, 7;
	shl.b32 	%r10602, %r3, 7;
	and.b32  	%r10603, %r10602, 16256;
	add.s32 	%r10604, %r10603, %r10601;
	selp.b32 	%r6, %r10604, %r3, %p63;
	add.s64 	%rd14, %rd1, %rd732;
	shl.b32 	%r7, %r6, 8;
	mov.u32 	%r28837, %r2146;
$L__BB4_1:
	add.s32 	%r10605, %r7, %r28837;
	mul.wide.u32 	%rd735, %r10605, 8;
	add.s64 	%rd736, %rd14, %rd735;
	atom.global.exch.b64 	%rd15, [%rd736], 0;
	setp.eq.s64 	%p64, %rd15, 0;
	@%p64 bra 	$L__BB4_24;
	cvt.u32.u64 	%r28840, %rd15;
	and.b32  	%r10606, %r28840, 7;
	setp.ne.s32 	%p65, %r10606, 0;
	@%p65 bra 	$L__BB4_11;
$L__BB4_3:
	shr.u32 	%r10607, %r28840, 3;
	setp.gt.u32 	%p66, %r28840, 65535;
	shr.u32 	%r10608, %r28840, 1;
	mov.u32 	%r10609, shared_mem;
	add.s32 	%r10610, %r10609, %r10608;
	add.s32 	%r12, %r10610, 65536;
	mul.wide.u32 	%rd737, %r10607, 4;
	add.s64 	%rd16, %rd13, %rd737;
	@%p66 bra 	$L__BB4_5;
	atom.shared.exch.b32 	%r28839, [%r12], -1;
	bra.uni 	$L__BB4_6;
$L__BB4_5:
	atom.global.exch.b32 	%r28839, [%rd16], -1;
$L__BB4_6:
	add.s32 	%r10611, %r28839, 1;
	setp.lt.u32 	%p67, %r10611, 2;
	@%p67 bra 	$L__BB4_11;
	@%p66 bra 	$L__BB4_9;
	atom.shared.exch.b32 	%r10613, [%r12], 0;
	bra.uni 	$L__BB4_10;
$L__BB4_9:
	atom.global.exch.b32 	%r10612, [%rd16], 0;
$L__BB4_10:
	and.b32  	%r10614, %r28839, 7;
	setp.eq.s32 	%p69, %r10614, 0;
	mov.u32 	%r28840, %r28839;
	@%p69 bra 	$L__BB4_3;
$L__BB4_11:
	{ .reg .b32 tmp; mov.b64 {tmp, %r28843}, %rd15; }
	and.b32  	%r10615, %r28843, 7;
	setp.ne.s32 	%p70, %r10615, 0;
	@%p70 bra 	$L__BB4_20;
$L__BB4_12:
	shr.u32 	%r10616, %r28843, 3;
	setp.gt.u32 	%p71, %r28843, 65535;
	shr.u32 	%r10617, %r28843, 1;
	mov.u32 	%r10618, shared_mem;
	add.s32 	%r10619, %r10618, %r10617;
	add.s32 	%r19, %r10619, 65536;
	mul.wide.u32 	%rd738, %r10616, 4;
	add.s64 	%rd17, %rd13, %rd738;
	@%p71 bra 	$L__BB4_14;
	atom.shared.exch.b32 	%r28842, [%r19], -1;
	bra.uni 	$L__BB4_15;
$L__BB4_14:
	atom.global.exch.b32 	%r28842, [%rd17], -1;
$L__BB4_15:
	add.s32 	%r10620, %r28842, 1;
	setp.lt.u32 	%p72, %r10620, 2;
	@%p72 bra 	$L__BB4_20;
	@%p71 bra 	$L__BB4_18;
	atom.shared.exch.b32 	%r10622, [%r19], 0;
	bra.uni 	$L__BB4_19;
$L__BB4_18:
	atom.global.exch.b32 	%r10621, [%rd17], 0;
$L__BB4_19:
	and.b32  	%r10623, %r28842, 7;
	setp.eq.s32 	%p74, %r10623, 0;
	mov.u32 	%r28843, %r28842;
	@%p74 bra 	$L__BB4_12;
$L__BB4_20:
	cvt.u64.u32 	%rd739, %r28843;
	shl.b64 	%rd740, %rd739, 32;
	cvt.u64.u32 	%rd741, %r28840;
	or.b64  	%rd18, %rd740, %rd741;
	mul.wide.u32 	%rd742, %r28840, 8;
	and.b32  	%r10624, %r28843, 7;
	cvt.u64.u32 	%rd743, %r10624;
	mov.b64 	%rd744, 56;
	cvt.u32.u64 	%r10625, %rd744;
	cvt.u32.u64 	%r10626, %rd742;
	and.b32  	%r10627, %r10626, %r10625;
	cvt.u32.u64 	%r10628, %rd743;
	or.b32  	%r10629, %r10627, %r10628;
	mov.b64 	%rd745, 9130730411292422402;
	shr.u64 	%rd746, %rd745, %r10629;
	mov.b64 	%rd747, 1736168554312260608;
	shr.u64 	%rd748, %rd747, %r10629;
	mov.b64 	%rd749, -506390041275138048;
	shr.u64 	%rd750, %rd749, %r10629;
	shl.b64 	%rd751, %rd750, 2;
	cvt.u32.u64 	%r10630, %rd748;
	mov.b64 	%rd752, 2;
	cvt.u32.u64 	%r10631, %rd752;
	and.b32  	%r10632, %r10630, %r10631;
	cvt.u32.u64 	%r10633, %rd746;
	mov.b64 	%rd753, 1;
	cvt.u32.u64 	%r10634, %rd753;
	and.b32  	%r10635, %r10633, %r10634;
	or.b32  	%r10636, %r10635, %r10632;
	cvt.u32.u64 	%r10637, %rd751;
	mov.b64 	%rd754, 4;
	cvt.u32.u64 	%r10638, %rd754;
	and.b32  	%r10639, %r10637, %r10638;
	or.b32  	%r10640, %r10636, %r10639;
	mov.b16 	%rs23, 1;
	shl.b16 	%rs24, %rs23, %r10640;
	and.b16  	%rs25, %rs24, 29;
	setp.eq.s16 	%p75, %rs25, 0;
	@%p75 bra 	$L__BB4_22;
	add.s32 	%r24, %r2146, 1;
	mul.wide.u32 	%rd755, %r2146, 8;
	add.s64 	%rd756, %rd12, %rd755;
	st.local.u64 	[%rd756+544], %rd18;
	mov.u32 	%r2146, %r24;
	bra.uni 	$L__BB4_23;
$L__BB4_22:
	ld.local.u32 	%r10641, [%rd12+2592];
	add.s32 	%r10642, %r10641, 1;
	st.local.u32 	[%rd12+2592], %r10642;
	mul.wide.u32 	%rd757, %r10641, 8;
	add.s64 	%rd758, %rd12, %rd757;
	st.local.u64 	[%rd758+2600], %rd18;
$L__BB4_23:
	add.s32 	%r28837, %r28837, 1;
	setp.ne.s32 	%p76, %r28837, 256;
	@%p76 bra 	$L__BB4_1;
$L__BB4_24:
	st.local.u32 	[%rd12+536], %r2146;
	bar.sync 	0;
	ld.local.u32 	%r10644, [%rd12+2592];
	neg.s32 	%r10645, %r10644;
	setp.ne.s32 	%p77, %r2146, %r10645;
	selp.s64 	%rd760, -1, 0, %p77;
	shl.b32 	%r10646, %r2, 3;
	mov.u32 	%r10647, _ZZ9evaluatorP4GNetE5spawn;
	add.s32 	%r28, %r10647, %r10646;
	st.shared.u64 	[%r28], %rd760;
	bar.sync 	0;
	// begin inline asm
	mov.u64 	%rd759, %clock64;
	// end inline asm
	selp.u32 	%r10648, 1, 0, %p77;
	{ // callseq 1, 0
	.param .b32 param0;
	st.param.b32 	[param0], %r10648;
	.param .b32 retval0;
	call.uni (retval0), 
	_Z11block_countb, 
	(
	param0
	);
	ld.param.b32 	%r10649, [retval0];
	} // callseq 1
	mul.wide.u32 	%rd761, %r6, 4;
	add.s64 	%rd762, %rd1, %rd761;
	add.s64 	%rd19, %rd762, 6643908616;
	ld.global.u32 	%r30, [%rd19];
	setp.eq.s32 	%p78, %r30, 0;
	mov.b32 	%r30068, 0;
	@%p78 bra 	$L__BB4_26;
	add.s64 	%rd763, %rd1, 6643974189;
	ld.global.u8 	%r10650, [%rd763];
	sub.s32 	%r30068, %r30, %r10650;
$L__BB4_26:
	setp.eq.s32 	%p79, %r10649, 0;
	@%p79 bra 	$L__BB4_10231;
	mul.wide.u32 	%rd764, %r3, 4;
	add.s64 	%rd765, %rd1, %rd764;
	add.s64 	%rd20, %rd765, 6643777544;
	setp.gt.u16 	%p80, %rs1, 1;
	@%p80 bra 	$L__BB4_4090;
	add.s64 	%rd767, %rd1, 6643974188;
	ld.global.u8 	%rs2, [%rd767];
	shl.b32 	%r33, %r3, 15;
	mov.b32 	%r28851, 0;
	mov.u32 	%r53, %r2146;
	mov.u32 	%r30062, %r2146;
$L__BB4_29:
	mov.b32 	%r10652, 1;
	shl.b32 	%r40, %r10652, %r28851;
	setp.ge.u32 	%p81, %r2, %r40;
	@%p81 bra 	$L__BB4_4083;
	xor.b32  	%r10653, %r40, %r2;
	shl.b32 	%r10654, %r10653, 3;
	mov.u32 	%r10655, _ZZ9evaluatorP4GNetE5spawn;
	add.s32 	%r10656, %r10655, %r10654;
	ld.shared.u64 	%rd768, [%r10656];
	setp.ne.s64 	%p82, %rd768, 0;
	@%p82 bra 	$L__BB4_4083;
	ld.local.u32 	%r52, [%rd12+2592];
	setp.lt.u32 	%p83, %r52, %r30068;
	mov.u64 	%rd24, %rd10892;
	@%p83 bra 	$L__BB4_4080;
	mov.b32 	%r28858, 0;
$L__BB4_33:
	setp.eq.s32 	%p84, %r30062, 0;
	@%p84 bra 	$L__BB4_35;
	add.s32 	%r2146, %r53, -1;
	st.local.u32 	[%rd12+536], %r2146;
	shl.b32 	%r10658, %r2146, 3;
	cvt.u64.u32 	%rd769, %r10658;
	and.b64  	%rd770, %rd769, 2040;
	add.s64 	%rd771, %rd12, %rd770;
	ld.local.u64 	%rd24, [%rd771+544];
	mov.u32 	%r53, %r2146;
	mov.u32 	%r30062, %r2146;
	bra.uni 	$L__BB4_37;
$L__BB4_35:
	setp.eq.s32 	%p85, %r52, 0;
	mov.b64 	%rd10892, 0;
	mov.b32 	%r30062, 0;
	@%p85 bra 	$L__BB4_4083;
	add.s32 	%r52, %r52, -1;
	st.local.u32 	[%rd12+2592], %r52;
	shl.b32 	%r10661, %r52, 3;
	cvt.u64.u32 	%rd773, %r10661;
	and.b64  	%rd774, %rd773, 2040;
	add.s64 	%rd775, %rd12, %rd774;
	ld.local.u64 	%rd24, [%rd775+2600];
	mov.b32 	%r30062, 0;
$L__BB4_37:
	setp.eq.s64 	%p86, %rd24, 0;
	mov.b64 	%rd10892, 0;
	@%p86 bra 	$L__BB4_4083;
	and.b64  	%rd777, %rd24, 2147483655;
	setp.ne.s64 	%p87, %rd777, 2147483649;
	@%p87 bra 	$L__BB4_47;
	setp.eq.s32 	%p4831, %r53, 0;
	@%p4831 bra 	$L__BB4_41;
	add.s32 	%r2146, %r2146, -1;
	st.local.u32 	[%rd12+536], %r2146;
	shl.b32 	%r17858, %r2146, 3;
	cvt.u64.u32 	%rd4748, %r17858;
	and.b64  	%rd4749, %rd4748, 2040;
	add.s64 	%rd4750, %rd12, %rd4749;
	ld.local.u64 	%rd10869, [%rd4750+544];
	mov.u32 	%r53, %r2146;
	bra.uni 	$L__BB4_43;
$L__BB4_41:
	setp.eq.s32 	%p4832, %r52, 0;
	mov.b32 	%r53, 0;
	mov.u32 	%r30062, %r53;
	@%p4832 bra 	$L__BB4_4081;
	add.s32 	%r52, %r52, -1;
	st.local.u32 	[%rd12+2592], %r52;
	shl.b32 	%r17861, %r52, 3;
	cvt.u64.u32 	%rd4751, %r17861;
	and.b64  	%rd4752, %rd4751, 2040;
	add.s64 	%rd4753, %rd12, %rd4752;
	ld.local.u64 	%rd10869, [%rd4753+2600];
	mov.b32 	%r53, 0;
$L__BB4_43:
	setp.eq.s64 	%p4833, %rd10869, 0;
	mov.u32 	%r30062, %r53;
	@%p4833 bra 	$L__BB4_4081;
	and.b64  	%rd4754, %rd10869, 7;
	setp.eq.s64 	%p4834, %rd4754, 1;
	and.b64  	%rd4755, %rd10869, -2147483655;
	selp.b64 	%rd28, %rd4755, %rd10869, %p4834;
	shr.u64 	%rd4756, %rd28, 32;
	shl.b64 	%rd4757, %rd28, 3;
	cvt.u32.u64 	%r17862, %rd4756;
	mov.b64 	%rd4758, 7;
	cvt.u32.u64 	%r17863, %rd4758;
	and.b32  	%r17864, %r17862, %r17863;
	cvt.u32.u64 	%r17865, %rd4757;
	mov.b64 	%rd4759, 56;
	cvt.u32.u64 	%r17866, %rd4759;
	and.b32  	%r17867, %r17865, %r17866;
	or.b32  	%r17868, %r17867, %r17864;
	mov.b64 	%rd4760, 9130730411292422402;
	shr.u64 	%rd4761, %rd4760, %r17868;
	mov.b64 	%rd4762, 1736168554312260608;
	shr.u64 	%rd4763, %rd4762, %r17868;
	mov.b64 	%rd4764, -506390041275138048;
	shr.u64 	%rd4765, %rd4764, %r17868;
	shl.b64 	%rd4766, %rd4765, 2;
	cvt.u32.u64 	%r17869, %rd4763;
	mov.b64 	%rd4767, 2;
	cvt.u32.u64 	%r17870, %rd4767;
	and.b32  	%r17871, %r17869, %r17870;
	cvt.u32.u64 	%r17872, %rd4761;
	mov.b64 	%rd4768, 1;
	cvt.u32.u64 	%r17873, %rd4768;
	and.b32  	%r17874, %r17872, %r17873;
	or.b32  	%r17875, %r17874, %r17871;
	cvt.u32.u64 	%r17876, %rd4766;
	mov.b64 	%rd4769, 4;
	cvt.u32.u64 	%r17877, %rd4769;
	and.b32  	%r17878, %r17876, %r17877;
	or.b32  	%r17879, %r17875, %r17878;
	mov.b16 	%rs222, 1;
	shl.b16 	%rs223, %rs222, %r17879;
	and.b16  	%rs224, %rs223, 29;
	setp.eq.s16 	%p4835, %rs224, 0;
	@%p4835 bra 	$L__BB4_46;
	add.s32 	%r53, %r2146, 1;
	st.local.u32 	[%rd12+536], %r53;
	mul.wide.u32 	%rd4770, %r2146, 8;
	add.s64 	%rd4771, %rd12, %rd4770;
	st.local.u64 	[%rd4771+544], %rd28;
	mov.u32 	%r2146, %r53;
	mov.u32 	%r30062, %r53;
	bra.uni 	$L__BB4_4081;
$L__BB4_46:
	add.s32 	%r17880, %r52, 1;
	st.local.u32 	[%rd12+2592], %r17880;
	mul.wide.u32 	%rd4772, %r52, 8;
	add.s64 	%rd4773, %rd12, %rd4772;
	st.local.u64 	[%rd4773+2600], %rd28;
	mov.u32 	%r30062, %r53;
	bra.uni 	$L__BB4_4081;
$L__BB4_47:
	cvt.u32.u64 	%r63, %rd24;
	shr.u64 	%rd29, %rd24, 32;
	shl.b64 	%rd778, %rd24, 3;
	mov.b64 	%rd779, 7;
	cvt.u32.u64 	%r10663, %rd779;
	cvt.u32.u64 	%r10664, %rd29;
	and.b32  	%r10665, %r10664, %r10663;
	mov.b64 	%rd780, 56;
	cvt.u32.u64 	%r10666, %rd780;
	cvt.u32.u64 	%r10667, %rd778;
	and.b32  	%r10668, %r10667, %r10666;
	or.b32  	%r10669, %r10668, %r10665;
	mov.b64 	%rd781, 9130730411292422402;
	shr.u64 	%rd782, %rd781, %r10669;
	and.b64  	%rd783, %rd782, 1;
	mov.b64 	%rd784, 1736168554312260608;
	shr.u64 	%rd785, %rd784, %r10669;
	and.b64  	%rd786, %rd785, 2;
	or.b64  	%rd787, %rd783, %rd786;
	mov.b64 	%rd788, -506390041275138048;
	shr.u64 	%rd789, %rd788, %r10669;
	shl.b64 	%rd790, %rd789, 2;
	and.b64  	%rd791, %rd790, 4;
	or.b64  	%rd792, %rd787, %rd791;
	cvt.u16.u64 	%rs3, %rd792;
	and.b64  	%rd793, %rd24, 7;
	setp.eq.s64 	%p88, %rd793, 1;
	setp.eq.s64 	%p89, %rd29, 4294967288;
	and.pred  	%p90, %p88, %p89;
	mov.b32 	%r62, -8;
	@%p90 bra 	$L__BB4_225;
	cvt.u32.u64 	%r10670, %rd29;
	cvt.u16.u64 	%rs27, %rd29;
	and.b16  	%rs28, %rs27, 7;
	cvt.u16.u64 	%rs29, %rd24;
	and.b16  	%rs30, %rs29, 7;
	setp.lt.u16 	%p91, %rs28, %rs30;
	selp.b32 	%r62, %r63, %r10670, %p91;
	selp.b32 	%r63, %r10670, %r63, %p91;
	setp.gt.s16 	%p92, %rs3, 3;
	@%p92 bra 	$L__BB4_57;
	setp.gt.s16 	%p96, %rs3, 1;
	@%p96 bra 	$L__BB4_786;
	setp.eq.s16 	%p98, %rs3, 0;
	@%p98 bra 	$L__BB4_51;
	bra.uni 	$L__BB4_225;
$L__BB4_51:
	and.b32  	%r12984, %r63, 4;
	setp.eq.s32 	%p1643, %r12984, 0;
	and.b32  	%r12985, %r63, 3;
	setp.ne.s32 	%p1644, %r12985, 0;
	and.pred  	%p1645, %p1643, %p1644;
	@%p1645 bra 	$L__BB4_193;
	setp.lt.u32 	%p1646, %r63, 65536;
	and.b32  	%r12986, %r62, -65532;
	setp.ne.s32 	%p1647, %r12986, 4;
	or.pred  	%p1648, %p1646, %p1647;
	@%p1648 bra 	$L__BB4_193;
	sub.s32 	%r12987, 256, %r52;
	sub.s32 	%r12988, 256, %r53;
	min.u32 	%r12989, %r12987, %r12988;
	setp.lt.u32 	%p1649, %r12989, 3;
	@%p1649 bra 	$L__BB4_2056;
	ld.local.u32 	%r12990, [%rd12+20];
	add.s32 	%r12991, %r12990, 1;
	st.local.u32 	[%rd12+20], %r12991;
	and.b32  	%r12992, %r62, -8;
	mov.u32 	%r12993, shared_mem;
	add.s32 	%r12994, %r12993, %r12992;
	atom.shared.exch.b64 	%rd30, [%r12994], 0;
	cvt.u32.u64 	%r91, %rd30;
	and.b32  	%r12995, %r91, 7;
	setp.ne.s32 	%p1650, %r12995, 0;
	@%p1650 bra 	$L__BB4_68;
$L__BB4_55:
	shr.u32 	%r12996, %r91, 3;
	setp.gt.u32 	%p1651, %r91, 65535;
	shr.u32 	%r12997, %r91, 1;
	mov.u32 	%r12998, shared_mem;
	add.s32 	%r12999, %r12998, %r12997;
	add.s32 	%r66, %r12999, 65536;
	mul.wide.u32 	%rd1996, %r12996, 4;
	add.s64 	%rd31, %rd13, %rd1996;
	@%p1651 bra 	$L__BB4_62;
	atom.shared.exch.b32 	%r28868, [%r66], -1;
	bra.uni 	$L__BB4_63;
$L__BB4_57:
	setp.gt.s16 	%p93, %rs3, 5;
	@%p93 bra 	$L__BB4_1783;
	setp.eq.s16 	%p95, %rs3, 4;
	@%p95 bra 	$L__BB4_59;
	bra.uni 	$L__BB4_919;
$L__BB4_59:
	sub.s32 	%r12777, 256, %r52;
	sub.s32 	%r12778, 256, %r53;
	min.u32 	%r12779, %r12777, %r12778;
	setp.lt.u32 	%p1526, %r12779, 2;
	@%p1526 bra 	$L__BB4_2056;
	shr.u32 	%r935, %r63, 3;
	setp.gt.u32 	%p1527, %r63, 65535;
	@%p1527 bra 	$L__BB4_853;
	shl.b32 	%r12780, %r935, 3;
	mov.u32 	%r12781, shared_mem;
	add.s32 	%r12782, %r12781, %r12780;
	atom.shared.exch.b64 	%rd10872, [%r12782], 0;
	bra.uni 	$L__BB4_854;
$L__BB4_62:
	atom.global.exch.b32 	%r28868, [%rd31], -1;
$L__BB4_63:
	add.s32 	%r13000, %r28868, 1;
	setp.lt.u32 	%p1652, %r13000, 2;
	@%p1652 bra 	$L__BB4_68;
	@%p1651 bra 	$L__BB4_66;
	atom.shared.exch.b32 	%r13002, [%r66], 0;
	bra.uni 	$L__BB4_67;
$L__BB4_66:
	atom.global.exch.b32 	%r13001, [%rd31], 0;
$L__BB4_67:
	and.b32  	%r13003, %r28868, 7;
	setp.eq.s32 	%p1654, %r13003, 0;
	mov.u32 	%r91, %r28868;
	@%p1654 bra 	$L__BB4_55;
$L__BB4_68:
	{ .reg .b32 tmp; mov.b64 {tmp, %r122}, %rd30; }
	and.b32  	%r13004, %r122, 7;
	setp.ne.s32 	%p1655, %r13004, 0;
	@%p1655 bra 	$L__BB4_77;
$L__BB4_69:
	shr.u32 	%r13005, %r122, 3;
	setp.gt.u32 	%p1656, %r122, 65535;
	shr.u32 	%r13006, %r122, 1;
	mov.u32 	%r13007, shared_mem;
	add.s32 	%r13008, %r13007, %r13006;
	add.s32 	%r73, %r13008, 65536;
	mul.wide.u32 	%rd1997, %r13005, 4;
	add.s64 	%rd32, %rd13, %rd1997;
	@%p1656 bra 	$L__BB4_71;
	atom.shared.exch.b32 	%r28871, [%r73], -1;
	bra.uni 	$L__BB4_72;
$L__BB4_71:
	atom.global.exch.b32 	%r28871, [%rd32], -1;
$L__BB4_72:
	add.s32 	%r13009, %r28871, 1;
	setp.lt.u32 	%p1657, %r13009, 2;
	@%p1657 bra 	$L__BB4_77;
	@%p1656 bra 	$L__BB4_75;
	atom.shared.exch.b32 	%r13011, [%r73], 0;
	bra.uni 	$L__BB4_76;
$L__BB4_75:
	atom.global.exch.b32 	%r13010, [%rd32], 0;
$L__BB4_76:
	and.b32  	%r13012, %r28871, 7;
	setp.eq.s32 	%p1659, %r13012, 0;
	mov.u32 	%r122, %r28871;
	@%p1659 bra 	$L__BB4_69;
$L__BB4_77:
	and.b32  	%r13013, %r91, 4;
	setp.eq.s32 	%p1660, %r13013, 0;
	and.b32  	%r13014, %r91, 3;
	setp.ne.s32 	%p1661, %r13014, 0;
	and.pred  	%p1662, %p1660, %p1661;
	setp.gt.u32 	%p1663, %r91, 65535;
	or.pred  	%p1664, %p1663, %p1662;
	mov.u32 	%r28883, %r91;
	@%p1664 bra 	$L__BB4_116;
	mov.b32 	%r28873, 0;
$L__BB4_79:
	ld.global.u32 	%r13016, [%rd20+65536];
	and.b32  	%r13017, %r13016, 32767;
	add.s32 	%r79, %r13017, %r33;
	mul.wide.u32 	%rd1998, %r79, 4;
	add.s64 	%rd1999, %rd13, %rd1998;
	ld.global.u32 	%r13018, [%rd1999];
	add.s32 	%r13020, %r13016, 1;
	st.global.u32 	[%rd20+65536], %r13020;
	setp.gt.u32 	%p1665, %r79, 8191;
	setp.eq.s32 	%p1666, %r13018, 0;
	and.pred  	%p1667, %p1665, %p1666;
	@%p1667 bra 	$L__BB4_82;
	add.s32 	%r28873, %r28873, 1;
	setp.lt.u32 	%p1668, %r28873, 32768;
	@%p1668 bra 	$L__BB4_79;
	mov.u64 	%rd2000, $str$1;
	cvta.global.u64 	%rd2001, %rd2000;
	{ // callseq 6, 0
	.param .b64 param0;
	st.param.b64 	[param0], %rd2001;
	.param .b64 param1;
	st.param.b64 	[param1], 0;
	.param .b32 retval0;
	call.uni (retval0), 
	vprintf, 
	(
	param0, 
	param1
	);
	ld.param.b32 	%r13021, [retval0];
	} // callseq 6
	bra.uni 	$L__BB4_79;
$L__BB4_82:
	shl.b32 	%r28883, %r79, 3;
	and.b32  	%r82, %r79, 536870911;
	setp.gt.u32 	%p1669, %r82, 8191;
	@%p1669 bra 	$L__BB4_84;
	shl.b32 	%r13024, %r82, 2;
	mov.u32 	%r13025, shared_mem;
	add.s32 	%r13026, %r13025, %r13024;
	atom.shared.exch.b32 	%r13027, [%r13026+65536], -1;
	bra.uni 	$L__BB4_85;
$L__BB4_84:
	mul.wide.u32 	%rd2002, %r82, 4;
	add.s64 	%rd2003, %rd13, %rd2002;
	atom.global.exch.b32 	%r13023, [%rd2003], -1;
$L__BB4_85:
	mov.u32 	%r84, %r28883;
$L__BB4_86:
	and.b32  	%r13028, %r91, 7;
	setp.ne.s32 	%p1670, %r13028, 0;
	@%p1670 bra 	$L__BB4_97;
$L__BB4_87:
	shr.u32 	%r13029, %r91, 3;
	setp.gt.u32 	%p1671, %r91, 65535;
	shr.u32 	%r13030, %r91, 1;
	mov.u32 	%r13031, shared_mem;
	add.s32 	%r13032, %r13031, %r13030;
	add.s32 	%r87, %r13032, 65536;
	mul.wide.u32 	%rd2004, %r13029, 4;
	add.s64 	%rd34, %rd13, %rd2004;
	@%p1671 bra 	$L__BB4_91;
	atom.shared.exch.b32 	%r28877, [%r87], -1;
	bra.uni 	$L__BB4_92;
$L__BB4_89:
	cvt.u64.u32 	%rd2021, %r84;
	cvt.u64.u32 	%rd2022, %r91;
	shl.b64 	%rd2023, %rd2022, 32;
	or.b64  	%rd33, %rd2023, %rd2021;
	mul.wide.u32 	%rd2024, %r84, 8;
	and.b32  	%r13052, %r91, 7;
	cvt.u64.u32 	%rd2025, %r13052;
	mov.b64 	%rd2026, 56;
	cvt.u32.u64 	%r13053, %rd2026;
	cvt.u32.u64 	%r13054, %rd2024;
	and.b32  	%r13055, %r13054, %r13053;
	cvt.u32.u64 	%r13056, %rd2025;
	or.b32  	%r13057, %r13055, %r13056;
	mov.b64 	%rd2027, 9130730411292422402;
	shr.u64 	%rd2028, %rd2027, %r13057;
	mov.b64 	%rd2029, 1736168554312260608;
	shr.u64 	%rd2030, %rd2029, %r13057;
	mov.b64 	%rd2031, -506390041275138048;
	shr.u64 	%rd2032, %rd2031, %r13057;
	shl.b64 	%rd2033, %rd2032, 2;
	cvt.u32.u64 	%r13058, %rd2030;
	mov.b64 	%rd2034, 2;
	cvt.u32.u64 	%r13059, %rd2034;
	and.b32  	%r13060, %r13058, %r13059;
	cvt.u32.u64 	%r13061, %rd2028;
	mov.b64 	%rd2035, 1;
	cvt.u32.u64 	%r13062, %rd2035;
	and.b32  	%r13063, %r13061, %r13062;
	or.b32  	%r13064, %r13063, %r13060;
	cvt.u32.u64 	%r13065, %rd2033;
	mov.b64 	%rd2036, 4;
	cvt.u32.u64 	%r13066, %rd2036;
	and.b32  	%r13067, %r13065, %r13066;
	or.b32  	%r13068, %r13064, %r13067;
	mov.b16 	%rs96, 1;
	shl.b16 	%rs97, %rs96, %r13068;
	and.b16  	%rs98, %rs97, 29;
	setp.eq.s16 	%p1693, %rs98, 0;
	@%p1693 bra 	$L__BB4_115;
	add.s32 	%r85, %r53, 1;
	st.local.u32 	[%rd12+536], %r85;
	mul.wide.u32 	%rd2037, %r53, 8;
	add.s64 	%rd2038, %rd12, %rd2037;
	st.local.u64 	[%rd2038+544], %rd33;
	mov.u32 	%r53, %r85;
	bra.uni 	$L__BB4_116;
$L__BB4_91:
	atom.global.exch.b32 	%r28877, [%rd34], -1;
$L__BB4_92:
	add.s32 	%r13033, %r28877, 1;
	setp.lt.u32 	%p1672, %r13033, 2;
	@%p1672 bra 	$L__BB4_97;
	@%p1671 bra 	$L__BB4_95;
	atom.shared.exch.b32 	%r13035, [%r87], 0;
	bra.uni 	$L__BB4_96;
$L__BB4_95:
	atom.global.exch.b32 	%r13034, [%rd34], 0;
$L__BB4_96:
	and.b32  	%r13036, %r28877, 7;
	setp.eq.s32 	%p1674, %r13036, 0;
	mov.u32 	%r91, %r28877;
	@%p1674 bra 	$L__BB4_87;
$L__BB4_97:
	setp.lt.u32 	%p1675, %r84, 65529;
	@%p1675 bra 	$L__BB4_109;
	and.b32  	%r92, %r91, 4;
	setp.eq.s32 	%p1676, %r92, 0;
	and.b32  	%r13037, %r91, 3;
	setp.ne.s32 	%p1677, %r13037, 0;
	and.pred  	%p1678, %p1676, %p1677;
	setp.gt.u32 	%p1679, %r91, 65535;
	or.pred  	%p1680, %p1679, %p1678;
	@%p1680 bra 	$L__BB4_102;
	and.b32  	%r13038, %r91, 7;
	setp.eq.s32 	%p1681, %r13038, 0;
	mov.u32 	%r28880, %r91;
	mov.u32 	%r28881, %r84;
	@%p1681 bra 	$L__BB4_114;
	@%p1676 bra 	$L__BB4_102;
	cvt.u64.u32 	%rd2005, %r91;
	shl.b64 	%rd2006, %rd2005, 32;
	cvt.u64.u32 	%rd2007, %r84;
	or.b64  	%rd2008, %rd2006, %rd2007;
	add.s32 	%r93, %r53, 1;
	st.local.u32 	[%rd12+536], %r93;
	mul.wide.u32 	%rd2009, %r53, 8;
	add.s64 	%rd2010, %rd12, %rd2009;
	st.local.u64 	[%rd2010+544], %rd2008;
	mov.u32 	%r53, %r93;
	bra.uni 	$L__BB4_116;
$L__BB4_102:
	shr.u32 	%r94, %r84, 3;
	setp.gt.u32 	%p1683, %r84, 65535;
	@%p1683 bra 	$L__BB4_104;
	shl.b32 	%r13039, %r94, 2;
	mov.u32 	%r13040, shared_mem;
	add.s32 	%r13041, %r13040, %r13039;
	ld.shared.u32 	%r28879, [%r13041+65536];
	bra.uni 	$L__BB4_105;
$L__BB4_104:
	mul.wide.u32 	%rd2011, %r94, 4;
	add.s64 	%rd2012, %rd13, %rd2011;
	ld.global.u32 	%r28879, [%rd2012];
$L__BB4_105:
	setp.ne.s32 	%p1684, %r28879, 0;
	@%p1684 bra 	$L__BB4_109;
	cvt.u64.u32 	%rd2013, %r91;
	shl.b64 	%rd2014, %rd2013, 32;
	cvt.u64.u32 	%rd2015, %r84;
	or.b64  	%rd35, %rd2014, %rd2015;
	and.b32  	%r13042, %r91, 7;
	setp.eq.s32 	%p1685, %r13042, 1;
	@%p1685 bra 	$L__BB4_108;
	add.s32 	%r98, %r53, 1;
	st.local.u32 	[%rd12+536], %r98;
	mul.wide.u32 	%rd2016, %r53, 8;
	add.s64 	%rd2017, %rd12, %rd2016;
	st.local.u64 	[%rd2017+544], %rd35;
	mov.u32 	%r53, %r98;
	bra.uni 	$L__BB4_116;
$L__BB4_108:
	add.s32 	%r13043, %r52, 1;
	st.local.u32 	[%rd12+2592], %r13043;
	mul.wide.u32 	%rd2018, %r52, 8;
	add.s64 	%rd2019, %rd12, %rd2018;
	st.local.u64 	[%rd2019+2600], %rd35;
	bra.uni 	$L__BB4_116;
$L__BB4_109:
	shr.u32 	%r99, %r84, 3;
	setp.gt.u32 	%p1686, %r84, 65535;
	@%p1686 bra 	$L__BB4_112;
	shl.b32 	%r13045, %r99, 2;
	mov.u32 	%r13046, shared_mem;
	add.s32 	%r13047, %r13046, %r13045;
	add.s32 	%r100, %r13047, 65536;
	atom.shared.exch.b32 	%r28880, [%r13047+65536], %r91;
	setp.eq.s32 	%p1688, %r28880, -1;
	@%p1688 bra 	$L__BB4_116;
	atom.shared.exch.b32 	%r13048, [%r100], 0;
	mov.u32 	%r28881, %r91;
	bra.uni 	$L__BB4_114;
$L__BB4_112:
	mul.wide.u32 	%rd2020, %r99, 4;
	add.s64 	%rd36, %rd13, %rd2020;
	atom.global.exch.b32 	%r28880, [%rd36], %r91;
	setp.eq.s32 	%p1687, %r28880, -1;
	@%p1687 bra 	$L__BB4_116;
	atom.global.exch.b32 	%r13044, [%rd36], 0;
	mov.u32 	%r28881, %r91;
$L__BB4_114:
	and.b32  	%r13049, %r28880, 7;
	setp.ne.s32 	%p1689, %r13049, 0;
	and.b32  	%r13050, %r28881, 7;
	setp.eq.s32 	%p1690, %r13050, 0;
	and.pred  	%p1691, %p1689, %p1690;
	selp.b32 	%r84, %r28881, %r28880, %p1691;
	selp.b32 	%r91, %r28880, %r28881, %p1691;
	and.b32  	%r13051, %r84, 7;
	setp.eq.s32 	%p1692, %r13051, 0;
	@%p1692 bra 	$L__BB4_86;
	bra.uni 	$L__BB4_89;
$L__BB4_115:
	add.s32 	%r13069, %r52, 1;
	st.local.u32 	[%rd12+2592], %r13069;
	mul.wide.u32 	%rd2039, %r52, 8;
	add.s64 	%rd2040, %rd12, %rd2039;
	st.local.u64 	[%rd2040+2600], %rd33;
$L__BB4_116:
	and.b32  	%r13070, %r122, 4;
	setp.eq.s32 	%p1694, %r13070, 0;
	and.b32  	%r13071, %r122, 3;
	setp.ne.s32 	%p1695, %r13071, 0;
	and.pred  	%p1696, %p1694, %p1695;
	setp.gt.u32 	%p1697, %r122, 65535;
	or.pred  	%p1698, %p1697, %p1696;
	mov.u32 	%r28894, %r122;
	@%p1698 bra 	$L__BB4_155;
	mov.b32 	%r28884, 0;
$L__BB4_118:
	ld.global.u32 	%r13073, [%rd20+65536];
	and.b32  	%r13074, %r13073, 32767;
	add.s32 	%r110, %r13074, %r33;
	mul.wide.u32 	%rd2041, %r110, 4;
	add.s64 	%rd2042, %rd13, %rd2041;
	ld.global.u32 	%r13075, [%rd2042];
	add.s32 	%r13077, %r13073, 1;
	st.global.u32 	[%rd20+65536], %r13077;
	setp.gt.u32 	%p1699, %r110, 8191;
	setp.eq.s32 	%p1700, %r13075, 0;
	and.pred  	%p1701, %p1699, %p1700;
	@%p1701 bra 	$L__BB4_121;
	add.s32 	%r28884, %r28884, 1;
	setp.lt.u32 	%p1702, %r28884, 32768;
	@%p1702 bra 	$L__BB4_118;
	mov.u64 	%rd2043, $str$1;
	cvta.global.u64 	%rd2044, %rd2043;
	{ // callseq 7, 0
	.param .b64 param0;
	st.param.b64 	[param0], %rd2044;
	.param .b64 param1;
	st.param.b64 	[param1], 0;
	.param .b32 retval0;
	call.uni (retval0), 
	vprintf, 
	(
	param0, 
	param1
	);
	ld.param.b32 	%r13078, [retval0];
	} // callseq 7
	bra.uni 	$L__BB4_118;
$L__BB4_121:
	shl.b32 	%r28894, %r110, 3;
	and.b32  	%r113, %r110, 536870911;
	setp.gt.u32 	%p1703, %r113, 8191;
	@%p1703 bra 	$L__BB4_123;
	shl.b32 	%r13081, %r113, 2;
	mov.u32 	%r13082, shared_mem;
	add.s32 	%r13083, %r13082, %r13081;
	atom.shared.exch.b32 	%r13084, [%r13083+65536], -1;
	bra.uni 	$L__BB4_124;
$L__BB4_123:
	mul.wide.u32 	%rd2045, %r113, 4;
	add.s64 	%rd2046, %rd13, %rd2045;
	atom.global.exch.b32 	%r13080, [%rd2046], -1;
$L__BB4_124:
	mov.u32 	%r115, %r28894;
$L__BB4_125:
	and.b32  	%r13085, %r122, 7;
	setp.ne.s32 	%p1704, %r13085, 0;
	@%p1704 bra 	$L__BB4_136;
$L__BB4_126:
	shr.u32 	%r13086, %r122, 3;
	setp.gt.u32 	%p1705, %r122, 65535;
	shr.u32 	%r13087, %r122, 1;
	mov.u32 	%r13088, shared_mem;
	add.s32 	%r13089, %r13088, %r13087;
	add.s32 	%r118, %r13089, 65536;
	mul.wide.u32 	%rd2047, %r13086, 4;
	add.s64 	%rd38, %rd13, %rd2047;
	@%p1705 bra 	$L__BB4_130;
	atom.shared.exch.b32 	%r28888, [%r118], -1;
	bra.uni 	$L__BB4_131;
$L__BB4_128:
	cvt.u64.u32 	%rd2064, %r115;
	cvt.u64.u32 	%rd2065, %r122;
	shl.b64 	%rd2066, %rd2065, 32;
	or.b64  	%rd37, %rd2066, %rd2064;
	mul.wide.u32 	%rd2067, %r115, 8;
	and.b32  	%r13110, %r122, 7;
	cvt.u64.u32 	%rd2068, %r13110;
	mov.b64 	%rd2069, 56;
	cvt.u32.u64 	%r13111, %rd2069;
	cvt.u32.u64 	%r13112, %rd2067;
	and.b32  	%r13113, %r13112, %r13111;
	cvt.u32.u64 	%r13114, %rd2068;
	or.b32  	%r13115, %r13113, %r13114;
	mov.b64 	%rd2070, 9130730411292422402;
	shr.u64 	%rd2071, %rd2070, %r13115;
	mov.b64 	%rd2072, 1736168554312260608;
	shr.u64 	%rd2073, %rd2072, %r13115;
	mov.b64 	%rd2074, -506390041275138048;
	shr.u64 	%rd2075, %rd2074, %r13115;
	shl.b64 	%rd2076, %rd2075, 2;
	cvt.u32.u64 	%r13116, %rd2073;
	mov.b64 	%rd2077, 2;
	cvt.u32.u64 	%r13117, %rd2077;
	and.b32  	%r13118, %r13116, %r13117;
	cvt.u32.u64 	%r13119, %rd2071;
	mov.b64 	%rd2078, 1;
	cvt.u32.u64 	%r13120, %rd2078;
	and.b32  	%r13121, %r13119, %r13120;
	or.b32  	%r13122, %r13121, %r13118;
	cvt.u32.u64 	%r13123, %rd2076;
	mov.b64 	%rd2079, 4;
	cvt.u32.u64 	%r13124, %rd2079;
	and.b32  	%r13125, %r13123, %r13124;
	or.b32  	%r13126, %r13122, %r13125;
	mov.b16 	%rs99, 1;
	shl.b16 	%rs100, %rs99, %r13126;
	and.b16  	%rs101, %rs100, 29;
	setp.eq.s16 	%p1727, %rs101, 0;
	@%p1727 bra 	$L__BB4_154;
	add.s32 	%r116, %r53, 1;
	st.local.u32 	[%rd12+536], %r116;
	mul.wide.u32 	%rd2080, %r53, 8;
	add.s64 	%rd2081, %rd12, %rd2080;
	st.local.u64 	[%rd2081+544], %rd37;
	mov.u32 	%r53, %r116;
	bra.uni 	$L__BB4_155;
$L__BB4_130:
	atom.global.exch.b32 	%r28888, [%rd38], -1;
$L__BB4_131:
	add.s32 	%r13090, %r28888, 1;
	setp.lt.u32 	%p1706, %r13090, 2;
	@%p1706 bra 	$L__BB4_136;
	@%p1705 bra 	$L__BB4_134;
	atom.shared.exch.b32 	%r13092, [%r118], 0;
	bra.uni 	$L__BB4_135;
$L__BB4_134:
	atom.global.exch.b32 	%r13091, [%rd38], 0;
$L__BB4_135:
	and.b32  	%r13093, %r28888, 7;
	setp.eq.s32 	%p1708, %r13093, 0;
	mov.u32 	%r122, %r28888;
	@%p1708 bra 	$L__BB4_126;
$L__BB4_136:
	setp.lt.u32 	%p1709, %r115, 65529;
	@%p1709 bra 	$L__BB4_148;
	and.b32  	%r123, %r122, 4;
	setp.eq.s32 	%p1710, %r123, 0;
	and.b32  	%r13094, %r122, 3;
	setp.ne.s32 	%p1711, %r13094, 0;
	and.pred  	%p1712, %p1710, %p1711;
	setp.gt.u32 	%p1713, %r122, 65535;
	or.pred  	%p1714, %p1713, %p1712;
	@%p1714 bra 	$L__BB4_141;
	and.b32  	%r13095, %r122, 7;
	setp.eq.s32 	%p1715, %r13095, 0;
	mov.u32 	%r28891, %r122;
	mov.u32 	%r28892, %r115;
	@%p1715 bra 	$L__BB4_153;
	@%p1710 bra 	$L__BB4_141;
	cvt.u64.u32 	%rd2048, %r122;
	shl.b64 	%rd2049, %rd2048, 32;
	cvt.u64.u32 	%rd2050, %r115;
	or.b64  	%rd2051, %rd2049, %rd2050;
	add.s32 	%r124, %r53, 1;
	st.local.u32 	[%rd12+536], %r124;
	mul.wide.u32 	%rd2052, %r53, 8;
	add.s64 	%rd2053, %rd12, %rd2052;
	st.local.u64 	[%rd2053+544], %rd2051;
	mov.u32 	%r53, %r124;
	bra.uni 	$L__BB4_155;
$L__BB4_141:
	shr.u32 	%r125, %r115, 3;
	setp.gt.u32 	%p1717, %r115, 65535;
	@%p1717 bra 	$L__BB4_143;
	shl.b32 	%r13096, %r125, 2;
	mov.u32 	%r13097, shared_mem;
	add.s32 	%r13098, %r13097, %r13096;
	ld.shared.u32 	%r28890, [%r13098+65536];
	bra.uni 	$L__BB4_144;
$L__BB4_143:
	mul.wide.u32 	%rd2054, %r125, 4;
	add.s64 	%rd2055, %rd13, %rd2054;
	ld.global.u32 	%r28890, [%rd2055];
$L__BB4_144:
	setp.ne.s32 	%p1718, %r28890, 0;
	@%p1718 bra 	$L__BB4_148;
	cvt.u64.u32 	%rd2056, %r122;
	shl.b64 	%rd2057, %rd2056, 32;
	cvt.u64.u32 	%rd2058, %r115;
	or.b64  	%rd39, %rd2057, %rd2058;
	and.b32  	%r13099, %r122, 7;
	setp.eq.s32 	%p1719, %r13099, 1;
	@%p1719 bra 	$L__BB4_147;
	add.s32 	%r129, %r53, 1;
	st.local.u32 	[%rd12+536], %r129;
	mul.wide.u32 	%rd2059, %r53, 8;
	add.s64 	%rd2060, %rd12, %rd2059;
	st.local.u64 	[%rd2060+544], %rd39;
	mov.u32 	%r53, %r129;
	bra.uni 	$L__BB4_155;
$L__BB4_147:
	ld.local.u32 	%r13100, [%rd12+2592];
	add.s32 	%r13101, %r13100, 1;
	st.local.u32 	[%rd12+2592], %r13101;
	mul.wide.u32 	%rd2061, %r13100, 8;
	add.s64 	%rd2062, %rd12, %rd2061;
	st.local.u64 	[%rd2062+2600], %rd39;
	bra.uni 	$L__BB4_155;
$L__BB4_148:
	shr.u32 	%r130, %r115, 3;
	setp.gt.u32 	%p1720, %r115, 65535;
	@%p1720 bra 	$L__BB4_151;
	shl.b32 	%r13103, %r130, 2;
	mov.u32 	%r13104, shared_mem;
	add.s32 	%r13105, %r13104, %r13103;
	add.s32 	%r131, %r13105, 65536;
	atom.shared.exch.b32 	%r28891, [%r13105+65536], %r122;
	setp.eq.s32 	%p1722, %r28891, -1;
	@%p1722 bra 	$L__BB4_155;
	atom.shared.exch.b32 	%r13106, [%r131], 0;
	mov.u32 	%r28892, %r122;
	bra.uni 	$L__BB4_153;
$L__BB4_151:
	mul.wide.u32 	%rd2063, %r130, 4;
	add.s64 	%rd40, %rd13, %rd2063;
	atom.global.exch.b32 	%r28891, [%rd40], %r122;
	setp.eq.s32 	%p1721, %r28891, -1;
	@%p1721 bra 	$L__BB4_155;
	atom.global.exch.b32 	%r13102, [%rd40], 0;
	mov.u32 	%r28892, %r122;
$L__BB4_153:
	and.b32  	%r13107, %r28891, 7;
	setp.ne.s32 	%p1723, %r13107, 0;
	and.b32  	%r13108, %r28892, 7;
	setp.eq.s32 	%p1724, %r13108, 0;
	and.pred  	%p1725, %p1723, %p1724;
	selp.b32 	%r115, %r28892, %r28891, %p1725;
	selp.b32 	%r122, %r28891, %r28892, %p1725;
	and.b32  	%r13109, %r115, 7;
	setp.eq.s32 	%p1726, %r13109, 0;
	@%p1726 bra 	$L__BB4_125;
	bra.uni 	$L__BB4_128;
$L__BB4_154:
	ld.local.u32 	%r13127, [%rd12+2592];
	add.s32 	%r13128, %r13127, 1;
	st.local.u32 	[%rd12+2592], %r13128;
	mul.wide.u32 	%rd2082, %r13127, 8;
	add.s64 	%rd2083, %rd12, %rd2082;
	st.local.u64 	[%rd2083+2600], %rd37;
$L__BB4_155:
	mov.b32 	%r28895, 0;
$L__BB4_156:
	ld.global.u32 	%r13130, [%rd20];
	and.b32  	%r13131, %r13130, 32767;
	add.s32 	%r141, %r13131, %r33;
	mul.wide.u32 	%rd2084, %r141, 8;
	add.s64 	%rd2085, %rd1, %rd2084;
	ld.global.u64 	%rd2086, [%rd2085+201326600];
	add.s32 	%r13132, %r13130, 1;
	st.global.u32 	[%rd20], %r13132;
	setp.gt.u32 	%p1728, %r141, 8191;
	setp.eq.s64 	%p1729, %rd2086, 0;
	and.pred  	%p1730, %p1728, %p1729;
	@%p1730 bra 	$L__BB4_159;
	add.s32 	%r28895, %r28895, 1;
	setp.lt.u32 	%p1731, %r28895, 32768;
	@%p1731 bra 	$L__BB4_156;
	mov.u64 	%rd2088, $str$1;
	cvta.global.u64 	%rd2089, %rd2088;
	{ // callseq 8, 0
	.param .b64 param0;
	st.param.b64 	[param0], %rd2089;
	.param .b64 param1;
	st.param.b64 	[param1], 0;
	.param .b32 retval0;
	call.uni (retval0), 
	vprintf, 
	(
	param0, 
	param1
	);
	ld.param.b32 	%r13133, [retval0];
	} // callseq 8
	bra.uni 	$L__BB4_156;
$L__BB4_159:
	shl.b32 	%r13135, %r141, 3;
	and.b32  	%r13136, %r62, 7;
	or.b32  	%r154, %r13135, %r13136;
	and.b32  	%r144, %r141, 536870911;
	cvt.u64.u32 	%rd2090, %r28894;
	shl.b64 	%rd2091, %rd2090, 32;
	cvt.u64.u32 	%rd2092, %r28883;
	or.b64  	%rd41, %rd2091, %rd2092;
	setp.gt.u32 	%p1732, %r144, 8191;
	@%p1732 bra 	$L__BB4_161;
	shl.b32 	%r13137, %r144, 3;
	mov.u32 	%r13138, shared_mem;
	add.s32 	%r13139, %r13138, %r13137;
	atom.shared.exch.b64 	%rd2096, [%r13139], %rd41;
	bra.uni 	$L__BB4_162;
$L__BB4_161:
	mul.wide.u32 	%rd2093, %r144, 8;
	add.s64 	%rd2094, %rd1, %rd2093;
	atom.global.exch.b64 	%rd2095, [%rd2094+201326600], %rd41;
$L__BB4_162:
	and.b32  	%r13140, %r63, 7;
	setp.ne.s32 	%p1733, %r13140, 0;
	@%p1733 bra 	$L__BB4_166;
$L__BB4_163:
	and.b32  	%r13141, %r154, 7;
	setp.ne.s32 	%p1734, %r13141, 0;
	@%p1734 bra 	$L__BB4_175;
$L__BB4_164:
	shr.u32 	%r13142, %r154, 3;
	setp.gt.u32 	%p1735, %r154, 65535;
	shr.u32 	%r13143, %r154, 1;
	mov.u32 	%r13144, shared_mem;
	add.s32 	%r13145, %r13144, %r13143;
	add.s32 	%r150, %r13145, 65536;
	mul.wide.u32 	%rd2097, %r13142, 4;
	add.s64 	%rd43, %rd13, %rd2097;
	@%p1735 bra 	$L__BB4_169;
	atom.shared.exch.b32 	%r28901, [%r150], -1;
	bra.uni 	$L__BB4_170;
$L__BB4_166:
	cvt.u64.u32 	%rd2114, %r154;
	shl.b64 	%rd2115, %rd2114, 32;
	cvt.u64.u32 	%rd2116, %r63;
	or.b64  	%rd42, %rd2115, %rd2116;
	mul.wide.u32 	%rd2117, %r63, 8;
	and.b32  	%r13168, %r154, 7;
	cvt.u64.u32 	%rd2118, %r13168;
	mov.b64 	%rd2119, 56;
	cvt.u32.u64 	%r13169, %rd2119;
	cvt.u32.u64 	%r13170, %rd2117;
	and.b32  	%r13171, %r13170, %r13169;
	cvt.u32.u64 	%r13172, %rd2118;
	or.b32  	%r13173, %r13171, %r13172;
	mov.b64 	%rd2120, 9130730411292422402;
	shr.u64 	%rd2121, %rd2120, %r13173;
	mov.b64 	%rd2122, 1736168554312260608;
	shr.u64 	%rd2123, %rd2122, %r13173;
	mov.b64 	%rd2124, -506390041275138048;
	shr.u64 	%rd2125, %rd2124, %r13173;
	shl.b64 	%rd2126, %rd2125, 2;
	cvt.u32.u64 	%r13174, %rd2123;
	mov.b64 	%rd2127, 2;
	cvt.u32.u64 	%r13175, %rd2127;
	and.b32  	%r13176, %r13174, %r13175;
	cvt.u32.u64 	%r13177, %rd2121;
	mov.b64 	%rd2128, 1;
	cvt.u32.u64 	%r13178, %rd2128;
	and.b32  	%r13179, %r13177, %r13178;
	or.b32  	%r13180, %r13179, %r13176;
	cvt.u32.u64 	%r13181, %rd2126;
	mov.b64 	%rd2129, 4;
	cvt.u32.u64 	%r13182, %rd2129;
	and.b32  	%r13183, %r13181, %r13182;
	or.b32  	%r13184, %r13180, %r13183;
	mov.b16 	%rs102, 1;
	shl.b16 	%rs103, %rs102, %r13184;
	and.b16  	%rs104, %rs103, 29;
	setp.eq.s16 	%p1757, %rs104, 0;
	@%p1757 bra 	$L__BB4_168;
	add.s32 	%r13185, %r53, 1;
	st.local.u32 	[%rd12+536], %r13185;
	mul.wide.u32 	%rd2130, %r53, 8;
	add.s64 	%rd2131, %rd12, %rd2130;
	st.local.u64 	[%rd2131+544], %rd42;
	bra.uni 	$L__BB4_2061;
$L__BB4_168:
	ld.local.u32 	%r13186, [%rd12+2592];
	add.s32 	%r13187, %r13186, 1;
	st.local.u32 	[%rd12+2592], %r13187;
	mul.wide.u32 	%rd2132, %r13186, 8;
	add.s64 	%rd2133, %rd12, %rd2132;
	st.local.u64 	[%rd2133+2600], %rd42;
	bra.uni 	$L__BB4_2061;
$L__BB4_169:
	atom.global.exch.b32 	%r28901, [%rd43], -1;
$L__BB4_170:
	add.s32 	%r13146, %r28901, 1;
	setp.lt.u32 	%p1736, %r13146, 2;
	@%p1736 bra 	$L__BB4_175;
	@%p1735 bra 	$L__BB4_173;
	atom.shared.exch.b32 	%r13148, [%r150], 0;
	bra.uni 	$L__BB4_174;
$L__BB4_173:
	atom.global.exch.b32 	%r13147, [%rd43], 0;
$L__BB4_174:
	and.b32  	%r13149, %r28901, 7;
	setp.eq.s32 	%p1738, %r13149, 0;
	mov.u32 	%r154, %r28901;
	@%p1738 bra 	$L__BB4_164;
$L__BB4_175:
	setp.lt.u32 	%p1739, %r63, 65529;
	@%p1739 bra 	$L__BB4_187;
	and.b32  	%r155, %r154, 4;
	setp.eq.s32 	%p1740, %r155, 0;
	and.b32  	%r13150, %r154, 3;
	setp.ne.s32 	%p1741, %r13150, 0;
	and.pred  	%p1742, %p1740, %p1741;
	setp.gt.u32 	%p1743, %r154, 65535;
	or.pred  	%p1744, %p1743, %p1742;
	@%p1744 bra 	$L__BB4_180;
	and.b32  	%r13151, %r154, 7;
	setp.eq.s32 	%p1745, %r13151, 0;
	mov.u32 	%r28904, %r154;
	mov.u32 	%r28905, %r63;
	@%p1745 bra 	$L__BB4_192;
	@%p1740 bra 	$L__BB4_180;
	cvt.u64.u32 	%rd2098, %r154;
	shl.b64 	%rd2099, %rd2098, 32;
	cvt.u64.u32 	%rd2100, %r63;
	or.b64  	%rd2101, %rd2099, %rd2100;
	add.s32 	%r13152, %r53, 1;
	st.local.u32 	[%rd12+536], %r13152;
	mul.wide.u32 	%rd2102, %r53, 8;
	add.s64 	%rd2103, %rd12, %rd2102;
	st.local.u64 	[%rd2103+544], %rd2101;
	bra.uni 	$L__BB4_2061;
$L__BB4_180:
	shr.u32 	%r156, %r63, 3;
	setp.gt.u32 	%p1747, %r63, 65535;
	@%p1747 bra 	$L__BB4_182;
	shl.b32 	%r13153, %r156, 2;
	mov.u32 	%r13154, shared_mem;
	add.s32 	%r13155, %r13154, %r13153;
	ld.shared.u32 	%r28903, [%r13155+65536];
	bra.uni 	$L__BB4_183;
$L__BB4_182:
	mul.wide.u32 	%rd2104, %r156, 4;
	add.s64 	%rd2105, %rd13, %rd2104;
	ld.global.u32 	%r28903, [%rd2105];
$L__BB4_183:
	setp.ne.s32 	%p1748, %r28903, 0;
	@%p1748 bra 	$L__BB4_187;
	cvt.u64.u32 	%rd2106, %r154;
	shl.b64 	%rd2107, %rd2106, 32;
	cvt.u64.u32 	%rd2108, %r63;
	or.b64  	%rd44, %rd2107, %rd2108;
	and.b32  	%r13156, %r154, 7;
	setp.eq.s32 	%p1749, %r13156, 1;
	@%p1749 bra 	$L__BB4_186;
	add.s32 	%r13157, %r53, 1;
	st.local.u32 	[%rd12+536], %r13157;
	mul.wide.u32 	%rd2109, %r53, 8;
	add.s64 	%rd2110, %rd12, %rd2109;
	st.local.u64 	[%rd2110+544], %rd44;
	bra.uni 	$L__BB4_2061;
$L__BB4_186:
	ld.local.u32 	%r13158, [%rd12+2592];
	add.s32 	%r13159, %r13158, 1;
	st.local.u32 	[%rd12+2592], %r13159;
	mul.wide.u32 	%rd2111, %r13158, 8;
	add.s64 	%rd2112, %rd12, %rd2111;
	st.local.u64 	[%rd2112+2600], %rd44;
	bra.uni 	$L__BB4_2061;
$L__BB4_187:
	shr.u32 	%r160, %r63, 3;
	setp.gt.u32 	%p1750, %r63, 65535;
	@%p1750 bra 	$L__BB4_190;
	shl.b32 	%r13161, %r160, 2;
	mov.u32 	%r13162, shared_mem;
	add.s32 	%r13163, %r13162, %r13161;
	add.s32 	%r161, %r13163, 65536;
	atom.shared.exch.b32 	%r28904, [%r13163+65536], %r154;
	setp.eq.s32 	%p1752, %r28904, -1;
	@%p1752 bra 	$L__BB4_2061;
	atom.shared.exch.b32 	%r13164, [%r161], 0;
	mov.u32 	%r28905, %r154;
	bra.uni 	$L__BB4_192;
$L__BB4_190:
	mul.wide.u32 	%rd2113, %r160, 4;
	add.s64 	%rd45, %rd13, %rd2113;
	atom.global.exch.b32 	%r28904, [%rd45], %r154;
	setp.eq.s32 	%p1751, %r28904, -1;
	@%p1751 bra 	$L__BB4_2061;
	atom.global.exch.b32 	%r13160, [%rd45], 0;
	mov.u32 	%r28905, %r154;
$L__BB4_192:
	and.b32  	%r13165, %r28904, 7;
	setp.ne.s32 	%p1753, %r13165, 0;
	and.b32  	%r13166, %r28905, 7;
	setp.eq.s32 	%p1754, %r13166, 0;
	and.pred  	%p1755, %p1753, %p1754;
	selp.b32 	%r63, %r28905, %r28904, %p1755;
	selp.b32 	%r154, %r28904, %r28905, %p1755;
	and.b32  	%r13167, %r63, 7;
	setp.eq.s32 	%p1756, %r13167, 0;
	@%p1756 bra 	$L__BB4_163;
	bra.uni 	$L__BB4_166;
$L__BB4_193:
	sub.s32 	%r13188, 256, %r52;
	sub.s32 	%r13189, 256, %r53;
	min.u32 	%r13190, %r13188, %r13189;
	setp.eq.s32 	%p1758, %r13190, 0;
	@%p1758 bra 	$L__BB4_2056;
	and.b32  	%r13191, %r63, 7;
	setp.ne.s32 	%p1759, %r13191, 0;
	and.b32  	%r13192, %r62, 7;
	setp.eq.s32 	%p1760, %r13192, 0;
	and.pred  	%p1761, %p1759, %p1760;
	selp.b32 	%r28908, %r62, %r63, %p1761;
	selp.b32 	%r179, %r63, %r62, %p1761;
	and.b32  	%r13193, %r28908, 7;
	setp.ne.s32 	%p1762, %r13193, 0;
	@%p1762 bra 	$L__BB4_198;
$L__BB4_195:
	and.b32  	%r13194, %r179, 7;
	setp.ne.s32 	%p1763, %r13194, 0;
	@%p1763 bra 	$L__BB4_207;
$L__BB4_196:
	shr.u32 	%r13195, %r179, 3;
	setp.gt.u32 	%p1764, %r179, 65535;
	shr.u32 	%r13196, %r179, 1;
	mov.u32 	%r13197, shared_mem;
	add.s32 	%r13198, %r13197, %r13196;
	add.s32 	%r175, %r13198, 65536;
	mul.wide.u32 	%rd2134, %r13195, 4;
	add.s64 	%rd47, %rd13, %rd2134;
	@%p1764 bra 	$L__BB4_201;
	atom.shared.exch.b32 	%r28911, [%r175], -1;
	bra.uni 	$L__BB4_202;
$L__BB4_198:
	cvt.u64.u32 	%rd2151, %r179;
	shl.b64 	%rd2152, %rd2151, 32;
	cvt.u64.u32 	%rd2153, %r28908;
	or.b64  	%rd46, %rd2152, %rd2153;
	mul.wide.u32 	%rd2154, %r28908, 8;
	and.b32  	%r13220, %r179, 7;
	cvt.u64.u32 	%rd2155, %r13220;
	mov.b64 	%rd2156, 56;
	cvt.u32.u64 	%r13221, %rd2156;
	cvt.u32.u64 	%r13222, %rd2154;
	and.b32  	%r13223, %r13222, %r13221;
	cvt.u32.u64 	%r13224, %rd2155;
	or.b32  	%r13225, %r13223, %r13224;
	mov.b64 	%rd2157, 9130730411292422402;
	shr.u64 	%rd2158, %rd2157, %r13225;
	mov.b64 	%rd2159, 1736168554312260608;
	shr.u64 	%rd2160, %rd2159, %r13225;
	mov.b64 	%rd2161, -506390041275138048;
	shr.u64 	%rd2162, %rd2161, %r13225;
	shl.b64 	%rd2163, %rd2162, 2;
	cvt.u32.u64 	%r13226, %rd2160;
	mov.b64 	%rd2164, 2;
	cvt.u32.u64 	%r13227, %rd2164;
	and.b32  	%r13228, %r13226, %r13227;
	cvt.u32.u64 	%r13229, %rd2158;
	mov.b64 	%rd2165, 1;
	cvt.u32.u64 	%r13230, %rd2165;
	and.b32  	%r13231, %r13229, %r13230;
	or.b32  	%r13232, %r13231, %r13228;
	cvt.u32.u64 	%r13233, %rd2163;
	mov.b64 	%rd2166, 4;
	cvt.u32.u64 	%r13234, %rd2166;
	and.b32  	%r13235, %r13233, %r13234;
	or.b32  	%r13236, %r13232, %r13235;
	mov.b16 	%rs105, 1;
	shl.b16 	%rs106, %rs105, %r13236;
	and.b16  	%rs107, %rs106, 29;
	setp.eq.s16 	%p1786, %rs107, 0;
	@%p1786 bra 	$L__BB4_200;
	add.s32 	%r13237, %r53, 1;
	st.local.u32 	[%rd12+536], %r13237;
	mul.wide.u32 	%rd2167, %r53, 8;
	add.s64 	%rd2168, %rd12, %rd2167;
	st.local.u64 	[%rd2168+544], %rd46;
	bra.uni 	$L__BB4_2061;
$L__BB4_200:
	add.s32 	%r13238, %r52, 1;
	st.local.u32 	[%rd12+2592], %r13238;
	mul.wide.u32 	%rd2169, %r52, 8;
	add.s64 	%rd2170, %rd12, %rd2169;
	st.local.u64 	[%rd2170+2600], %rd46;
	bra.uni 	$L__BB4_2061;
$L__BB4_201:
	atom.global.exch.b32 	%r28911, [%rd47], -1;
$L__BB4_202:
	add.s32 	%r13199, %r28911, 1;
	setp.lt.u32 	%p1765, %r13199, 2;
	@%p1765 bra 	$L__BB4_207;
	@%p1764 bra 	$L__BB4_205;
	atom.shared.exch.b32 	%r13201, [%r175], 0;
	bra.uni 	$L__BB4_206;
$L__BB4_205:
	atom.global.exch.b32 	%r13200, [%rd47], 0;
$L__BB4_206:
	and.b32  	%r13202, %r28911, 7;
	setp.eq.s32 	%p1767, %r13202, 0;
	mov.u32 	%r179, %r28911;
	@%p1767 bra 	$L__BB4_196;
$L__BB4_207:
	setp.lt.u32 	%p1768, %r28908, 65529;
	@%p1768 bra 	$L__BB4_219;
	and.b32  	%r180, %r179, 4;
	setp.eq.s32 	%p1769, %r180, 0;
	and.b32  	%r13203, %r179, 3;
	setp.ne.s32 	%p1770, %r13203, 0;
	and.pred  	%p1771, %p1769, %p1770;
	setp.gt.u32 	%p1772, %r179, 65535;
	or.pred  	%p1773, %p1772, %p1771;
	@%p1773 bra 	$L__BB4_212;
	and.b32  	%r13204, %r179, 7;
	setp.eq.s32 	%p1774, %r13204, 0;
	mov.u32 	%r28914, %r179;
	mov.u32 	%r28915, %r28908;
	@%p1774 bra 	$L__BB4_224;
	@%p1769 bra 	$L__BB4_212;
	cvt.u64.u32 	%rd2135, %r179;
	shl.b64 	%rd2136, %rd2135, 32;
	cvt.u64.u32 	%rd2137, %r28908;
	or.b64  	%rd2138, %rd2136, %rd2137;
	add.s32 	%r13205, %r53, 1;
	st.local.u32 	[%rd12+536], %r13205;
	mul.wide.u32 	%rd2139, %r53, 8;
	add.s64 	%rd2140, %rd12, %rd2139;
	st.local.u64 	[%rd2140+544], %rd2138;
	bra.uni 	$L__BB4_2061;
$L__BB4_212:
	shr.u32 	%r181, %r28908, 3;
	setp.gt.u32 	%p1776, %r28908, 65535;
	@%p1776 bra 	$L__BB4_214;
	shl.b32 	%r13206, %r181, 2;
	mov.u32 	%r13207, shared_mem;
	add.s32 	%r13208, %r13207, %r13206;
	ld.shared.u32 	%r28913, [%r13208+65536];
	bra.uni 	$L__BB4_215;
$L__BB4_214:
	mul.wide.u32 	%rd2141, %r181, 4;
	add.s64 	%rd2142, %rd13, %rd2141;
	ld.global.u32 	%r28913, [%rd2142];
$L__BB4_215:
	setp.ne.s32 	%p1777, %r28913, 0;
	@%p1777 bra 	$L__BB4_219;
	cvt.u64.u32 	%rd2143, %r179;
	shl.b64 	%rd2144, %rd2143, 32;
	cvt.u64.u32 	%rd2145, %r28908;
	or.b64  	%rd48, %rd2144, %rd2145;
	and.b32  	%r13209, %r179, 7;
	setp.eq.s32 	%p1778, %r13209, 1;
	@%p1778 bra 	$L__BB4_218;
	add.s32 	%r13210, %r53, 1;
	st.local.u32 	[%rd12+536], %r13210;
	mul.wide.u32 	%rd2146, %r53, 8;
	add.s64 	%rd2147, %rd12, %rd2146;
	st.local.u64 	[%rd2147+544], %rd48;
	bra.uni 	$L__BB4_2061;
$L__BB4_218:
	add.s32 	%r13211, %r52, 1;
	st.local.u32 	[%rd12+2592], %r13211;
	mul.wide.u32 	%rd2148, %r52, 8;
	add.s64 	%rd2149, %rd12, %rd2148;
	st.local.u64 	[%rd2149+2600], %rd48;
	bra.uni 	$L__BB4_2061;
$L__BB4_219:
	shr.u32 	%r185, %r28908, 3;
	setp.gt.u32 	%p1779, %r28908, 65535;
	@%p1779 bra 	$L__BB4_222;
	shl.b32 	%r13213, %r185, 2;
	mov.u32 	%r13214, shared_mem;
	add.s32 	%r13215, %r13214, %r13213;
	add.s32 	%r186, %r13215, 65536;
	atom.shared.exch.b32 	%r28914, [%r13215+65536], %r179;
	setp.eq.s32 	%p1781, %r28914, -1;
	@%p1781 bra 	$L__BB4_2061;
	atom.shared.exch.b32 	%r13216, [%r186], 0;
	mov.u32 	%r28915, %r179;
	bra.uni 	$L__BB4_224;
$L__BB4_222:
	mul.wide.u32 	%rd2150, %r185, 4;
	add.s64 	%rd49, %rd13, %rd2150;
	atom.global.exch.b32 	%r28914, [%rd49], %r179;
	setp.eq.s32 	%p1780, %r28914, -1;
	@%p1780 bra 	$L__BB4_2061;
	atom.global.exch.b32 	%r13212, [%rd49], 0;
	mov.u32 	%r28915, %r179;
$L__BB4_224:
	and.b32  	%r13217, %r28914, 7;
	setp.ne.s32 	%p1782, %r13217, 0;
	and.b32  	%r13218, %r28915, 7;
	setp.eq.s32 	%p1783, %r13218, 0;
	and.pred  	%p1784, %p1782, %p1783;
	selp.b32 	%r28908, %r28915, %r28914, %p1784;
	selp.b32 	%r179, %r28914, %r28915, %p1784;
	and.b32  	%r13219, %r28908, 7;
	setp.eq.s32 	%p1785, %r13219, 0;
	@%p1785 bra 	$L__BB4_195;
	bra.uni 	$L__BB4_198;
$L__BB4_225:
	shr.u32 	%r13239, %r63, 3;
	and.b32  	%r13240, %r13239, 268435455;
	mul.wide.u32 	%rd2171, %r13240, 1304;
	mov.u64 	%rd2172, BOOK;
	add.s64 	%rd2173, %rd2172, %rd2171;
	add.s64 	%rd50, %rd2173, 8;
	ld.global.u8 	%rs108, [%rd2173+264];
	setp.eq.s16 	%p1787, %rs108, 0;
	and.b32  	%r195, %r62, 7;
	setp.ne.s32 	%p1788, %r195, 5;
	or.pred  	%p1789, %p1787, %p1788;
	@%p1789 bra 	$L__BB4_291;
	sub.s32 	%r14154, 256, %r52;
	sub.s32 	%r14155, 256, %r53;
	min.u32 	%r14156, %r14154, %r14155;
	setp.lt.u32 	%p2388, %r14156, 2;
	@%p2388 bra 	$L__BB4_2056;
	shr.u32 	%r196, %r62, 3;
	setp.gt.u32 	%p2389, %r62, 65535;
	@%p2389 bra 	$L__BB4_229;
	shl.b32 	%r14157, %r196, 3;
	mov.u32 	%r14158, shared_mem;
	add.s32 	%r14159, %r14158, %r14157;
	atom.shared.exch.b64 	%rd10870, [%r14159], 0;
	bra.uni 	$L__BB4_230;
$L__BB4_229:
	mul.wide.u32 	%rd2681, %r196, 8;
	add.s64 	%rd2682, %rd1, %rd2681;
	atom.global.exch.b64 	%rd10870, [%rd2682+201326600], 0;
$L__BB4_230:
	cvt.u32.u64 	%r14160, %rd10870;
	{ .reg .b32 tmp; mov.b64 {tmp, %r197}, %rd10870; }
	and.b32  	%r198, %r63, 7;
	setp.ne.s32 	%p2390, %r198, 0;
	and.b32  	%r14161, %r14160, 7;
	setp.eq.s32 	%p2391, %r14161, 0;
	and.pred  	%p2392, %p2390, %p2391;
	selp.b32 	%r28920, %r14160, %r63, %p2392;
	selp.b32 	%r211, %r63, %r14160, %p2392;
	and.b32  	%r14162, %r28920, 7;
	setp.ne.s32 	%p2393, %r14162, 0;
	@%p2393 bra 	$L__BB4_234;
$L__BB4_231:
	and.b32  	%r14163, %r211, 7;
	setp.ne.s32 	%p2394, %r14163, 0;
	@%p2394 bra 	$L__BB4_242;
$L__BB4_232:
	shr.u32 	%r14164, %r211, 3;
	setp.gt.u32 	%p2395, %r211, 65535;
	shr.u32 	%r14165, %r211, 1;
	mov.u32 	%r14166, shared_mem;
	add.s32 	%r14167, %r14166, %r14165;
	add.s32 	%r207, %r14167, 65536;
	mul.wide.u32 	%rd2683, %r14164, 4;
	add.s64 	%rd55, %rd13, %rd2683;
	@%p2395 bra 	$L__BB4_236;
	atom.shared.exch.b32 	%r28923, [%r207], -1;
	bra.uni 	$L__BB4_237;
$L__BB4_234:
	cvt.u64.u32 	%rd2700, %r211;
	shl.b64 	%rd2701, %rd2700, 32;
	cvt.u64.u32 	%rd2702, %r28920;
	or.b64  	%rd54, %rd2701, %rd2702;
	mul.wide.u32 	%rd2703, %r28920, 8;
	and.b32  	%r14187, %r211, 7;
	cvt.u64.u32 	%rd2704, %r14187;
	mov.b64 	%rd2705, 56;
	cvt.u32.u64 	%r14188, %rd2705;
	cvt.u32.u64 	%r14189, %rd2703;
	and.b32  	%r14190, %r14189, %r14188;
	cvt.u32.u64 	%r14191, %rd2704;
	or.b32  	%r14192, %r14190, %r14191;
	mov.b64 	%rd2706, 9130730411292422402;
	shr.u64 	%rd2707, %rd2706, %r14192;
	mov.b64 	%rd2708, 1736168554312260608;
	shr.u64 	%rd2709, %rd2708, %r14192;
	mov.b64 	%rd2710, -506390041275138048;
	shr.u64 	%rd2711, %rd2710, %r14192;
	shl.b64 	%rd2712, %rd2711, 2;
	cvt.u32.u64 	%r14193, %rd2709;
	mov.b64 	%rd2713, 2;
	cvt.u32.u64 	%r14194, %rd2713;
	and.b32  	%r14195, %r14193, %r14194;
	cvt.u32.u64 	%r14196, %rd2707;
	mov.b64 	%rd2714, 1;
	cvt.u32.u64 	%r14197, %rd2714;
	and.b32  	%r14198, %r14196, %r14197;
	or.b32  	%r14199, %r14198, %r14195;
	cvt.u32.u64 	%r14200, %rd2712;
	mov.b64 	%rd2715, 4;
	cvt.u32.u64 	%r14201, %rd2715;
	and.b32  	%r14202, %r14200, %r14201;
	or.b32  	%r14203, %r14199, %r14202;
	mov.b16 	%rs115, 1;
	shl.b16 	%rs116, %rs115, %r14203;
	and.b16  	%rs117, %rs116, 29;
	setp.eq.s16 	%p2417, %rs117, 0;
	@%p2417 bra 	$L__BB4_260;
	add.s32 	%r205, %r53, 1;
	st.local.u32 	[%rd12+536], %r205;
	mul.wide.u32 	%rd2716, %r53, 8;
	add.s64 	%rd2717, %rd12, %rd2716;
	st.local.u64 	[%rd2717+544], %rd54;
	mov.u32 	%r53, %r205;
	bra.uni 	$L__BB4_261;
$L__BB4_236:
	atom.global.exch.b32 	%r28923, [%rd55], -1;
$L__BB4_237:
	add.s32 	%r14168, %r28923, 1;
	setp.lt.u32 	%p2396, %r14168, 2;
	@%p2396 bra 	$L__BB4_242;
	@%p2395 bra 	$L__BB4_240;
	atom.shared.exch.b32 	%r14170, [%r207], 0;
	bra.uni 	$L__BB4_241;
$L__BB4_240:
	atom.global.exch.b32 	%r14169, [%rd55], 0;
$L__BB4_241:
	and.b32  	%r14171, %r28923, 7;
	setp.eq.s32 	%p2398, %r14171, 0;
	mov.u32 	%r211, %r28923;
	@%p2398 bra 	$L__BB4_232;
$L__BB4_242:
	setp.lt.u32 	%p2399, %r28920, 65529;
	@%p2399 bra 	$L__BB4_254;
	and.b32  	%r212, %r211, 4;
	setp.eq.s32 	%p2400, %r212, 0;
	and.b32  	%r14172, %r211, 3;
	setp.ne.s32 	%p2401, %r14172, 0;
	and.pred  	%p2402, %p2400, %p2401;
	setp.gt.u32 	%p2403, %r211, 65535;
	or.pred  	%p2404, %p2403, %p2402;
	@%p2404 bra 	$L__BB4_247;
	and.b32  	%r14173, %r211, 7;
	setp.eq.s32 	%p2405, %r14173, 0;
	mov.u32 	%r28926, %r211;
	mov.u32 	%r28927, %r28920;
	@%p2405 bra 	$L__BB4_259;
	@%p2400 bra 	$L__BB4_247;
	cvt.u64.u32 	%rd2684, %r211;
	shl.b64 	%rd2685, %rd2684, 32;
	cvt.u64.u32 	%rd2686, %r28920;
	or.b64  	%rd2687, %rd2685, %rd2686;
	add.s32 	%r213, %r53, 1;
	st.local.u32 	[%rd12+536], %r213;
	mul.wide.u32 	%rd2688, %r53, 8;
	add.s64 	%rd2689, %rd12, %rd2688;
	st.local.u64 	[%rd2689+544], %rd2687;
	mov.u32 	%r53, %r213;
	bra.uni 	$L__BB4_261;
$L__BB4_247:
	shr.u32 	%r214, %r28920, 3;
	setp.gt.u32 	%p2407, %r28920, 65535;
	@%p2407 bra 	$L__BB4_249;
	shl.b32 	%r14174, %r214, 2;
	mov.u32 	%r14175, shared_mem;
	add.s32 	%r14176, %r14175, %r14174;
	ld.shared.u32 	%r28925, [%r14176+65536];
	bra.uni 	$L__BB4_250;
$L__BB4_249:
	mul.wide.u32 	%rd2690, %r214, 4;
	add.s64 	%rd2691, %rd13, %rd2690;
	ld.global.u32 	%r28925, [%rd2691];
$L__BB4_250:
	setp.ne.s32 	%p2408, %r28925, 0;
	@%p2408 bra 	$L__BB4_254;
	cvt.u64.u32 	%rd2692, %r211;
	shl.b64 	%rd2693, %rd2692, 32;
	cvt.u64.u32 	%rd2694, %r28920;
	or.b64  	%rd56, %rd2693, %rd2694;
	and.b32  	%r14177, %r211, 7;
	setp.eq.s32 	%p2409, %r14177, 1;
	@%p2409 bra 	$L__BB4_253;
	add.s32 	%r218, %r53, 1;
	st.local.u32 	[%rd12+536], %r218;
	mul.wide.u32 	%rd2695, %r53, 8;
	add.s64 	%rd2696, %rd12, %rd2695;
	st.local.u64 	[%rd2696+544], %rd56;
	mov.u32 	%r53, %r218;
	bra.uni 	$L__BB4_261;
$L__BB4_253:
	add.s32 	%r14178, %r52, 1;
	st.local.u32 	[%rd12+2592], %r14178;
	mul.wide.u32 	%rd2697, %r52, 8;
	add.s64 	%rd2698, %rd12, %rd2697;
	st.local.u64 	[%rd2698+2600], %rd56;
	bra.uni 	$L__BB4_261;
$L__BB4_254:
	shr.u32 	%r219, %r28920, 3;
	setp.gt.u32 	%p2410, %r28920, 65535;
	@%p2410 bra 	$L__BB4_257;
	shl.b32 	%r14180, %r219, 2;
	mov.u32 	%r14181, shared_mem;
	add.s32 	%r14182, %r14181, %r14180;
	add.s32 	%r220, %r14182, 65536;
	atom.shared.exch.b32 	%r28926, [%r14182+65536], %r211;
	setp.eq.s32 	%p2412, %r28926, -1;
	@%p2412 bra 	$L__BB4_261;
	atom.shared.exch.b32 	%r14183, [%r220], 0;
	mov.u32 	%r28927, %r211;
	bra.uni 	$L__BB4_259;
$L__BB4_257:
	mul.wide.u32 	%rd2699, %r219, 4;
	add.s64 	%rd57, %rd13, %rd2699;
	atom.global.exch.b32 	%r28926, [%rd57], %r211;
	setp.eq.s32 	%p2411, %r28926, -1;
	@%p2411 bra 	$L__BB4_261;
	atom.global.exch.b32 	%r14179, [%rd57], 0;
	mov.u32 	%r28927, %r211;
$L__BB4_259:
	and.b32  	%r14184, %r28926, 7;
	setp.ne.s32 	%p2413, %r14184, 0;
	and.b32  	%r14185, %r28927, 7;
	setp.eq.s32 	%p2414, %r14185, 0;
	and.pred  	%p2415, %p2413, %p2414;
	selp.b32 	%r28920, %r28927, %r28926, %p2415;
	selp.b32 	%r211, %r28926, %r28927, %p2415;
	and.b32  	%r14186, %r28920, 7;
	setp.eq.s32 	%p2416, %r14186, 0;
	@%p2416 bra 	$L__BB4_231;
	bra.uni 	$L__BB4_234;
$L__BB4_260:
	add.s32 	%r14204, %r52, 1;
	st.local.u32 	[%rd12+2592], %r14204;
	mul.wide.u32 	%rd2718, %r52, 8;
	add.s64 	%rd2719, %rd12, %rd2718;
	st.local.u64 	[%rd2719+2600], %rd54;
$L__BB4_261:
	and.b32  	%r14205, %r197, 7;
	setp.eq.s32 	%p2419, %r14205, 0;
	and.pred  	%p2420, %p2390, %p2419;
	selp.b32 	%r28931, %r197, %r63, %p2420;
	selp.b32 	%r239, %r63, %r197, %p2420;
	and.b32  	%r14206, %r28931, 7;
	setp.ne.s32 	%p2421, %r14206, 0;
	@%p2421 bra 	$L__BB4_265;
$L__BB4_262:
	and.b32  	%r14207, %r239, 7;
	setp.ne.s32 	%p2422, %r14207, 0;
	@%p2422 bra 	$L__BB4_273;
$L__BB4_263:
	shr.u32 	%r14208, %r239, 3;
	setp.gt.u32 	%p2423, %r239, 65535;
	shr.u32 	%r14209, %r239, 1;
	mov.u32 	%r14210, shared_mem;
	add.s32 	%r14211, %r14210, %r14209;
	add.s32 	%r235, %r14211, 65536;
	mul.wide.u32 	%rd2720, %r14208, 4;
	add.s64 	%rd59, %rd13, %rd2720;
	@%p2423 bra 	$L__BB4_267;
	atom.shared.exch.b32 	%r28934, [%r235], -1;
	bra.uni 	$L__BB4_268;
$L__BB4_265:
	cvt.u64.u32 	%rd2737, %r239;
	shl.b64 	%rd2738, %rd2737, 32;
	cvt.u64.u32 	%rd2739, %r28931;
	or.b64  	%rd58, %rd2738, %rd2739;
	mul.wide.u32 	%rd2740, %r28931, 8;
	and.b32  	%r14234, %r239, 7;
	cvt.u64.u32 	%rd2741, %r14234;
	mov.b64 	%rd2742, 56;
	cvt.u32.u64 	%r14235, %rd2742;
	cvt.u32.u64 	%r14236, %rd2740;
	and.b32  	%r14237, %r14236, %r14235;
	cvt.u32.u64 	%r14238, %rd2741;
	or.b32  	%r14239, %r14237, %r14238;
	mov.b64 	%rd2743, 9130730411292422402;
	shr.u64 	%rd2744, %rd2743, %r14239;
	mov.b64 	%rd2745, 1736168554312260608;
	shr.u64 	%rd2746, %rd2745, %r14239;
	mov.b64 	%rd2747, -506390041275138048;
	shr.u64 	%rd2748, %rd2747, %r14239;
	shl.b64 	%rd2749, %rd2748, 2;
	cvt.u32.u64 	%r14240, %rd2746;
	mov.b64 	%rd2750, 2;
	cvt.u32.u64 	%r14241, %rd2750;
	and.b32  	%r14242, %r14240, %r14241;
	cvt.u32.u64 	%r14243, %rd2744;
	mov.b64 	%rd2751, 1;
	cvt.u32.u64 	%r14244, %rd2751;
	and.b32  	%r14245, %r14243, %r14244;
	or.b32  	%r14246, %r14245, %r14242;
	cvt.u32.u64 	%r14247, %rd2749;
	mov.b64 	%rd2752, 4;
	cvt.u32.u64 	%r14248, %rd2752;
	and.b32  	%r14249, %r14247, %r14248;
	or.b32  	%r14250, %r14246, %r14249;
	mov.b16 	%rs118, 1;
	shl.b16 	%rs119, %rs118, %r14250;
	and.b16  	%rs120, %rs119, 29;
	setp.eq.s16 	%p2445, %rs120, 0;
	@%p2445 bra 	$L__BB4_2059;
	add.s32 	%r14251, %r53, 1;
	st.local.u32 	[%rd12+536], %r14251;
	mul.wide.u32 	%rd2753, %r53, 8;
	add.s64 	%rd2754, %rd12, %rd2753;
	st.local.u64 	[%rd2754+544], %rd58;
	bra.uni 	$L__BB4_2060;
$L__BB4_267:
	atom.global.exch.b32 	%r28934, [%rd59], -1;
$L__BB4_268:
	add.s32 	%r14212, %r28934, 1;
	setp.lt.u32 	%p2424, %r14212, 2;
	@%p2424 bra 	$L__BB4_273;
	@%p2423 bra 	$L__BB4_271;
	atom.shared.exch.b32 	%r14214, [%r235], 0;
	bra.uni 	$L__BB4_272;
$L__BB4_271:
	atom.global.exch.b32 	%r14213, [%rd59], 0;
$L__BB4_272:
	and.b32  	%r14215, %r28934, 7;
	setp.eq.s32 	%p2426, %r14215, 0;
	mov.u32 	%r239, %r28934;
	@%p2426 bra 	$L__BB4_263;
$L__BB4_273:
	setp.lt.u32 	%p2427, %r28931, 65529;
	@%p2427 bra 	$L__BB4_285;
	and.b32  	%r240, %r239, 4;
	setp.eq.s32 	%p2428, %r240, 0;
	and.b32  	%r14216, %r239, 3;
	setp.ne.s32 	%p2429, %r14216, 0;
	and.pred  	%p2430, %p2428, %p2429;
	setp.gt.u32 	%p2431, %r239, 65535;
	or.pred  	%p2432, %p2431, %p2430;
	@%p2432 bra 	$L__BB4_278;
	and.b32  	%r14217, %r239, 7;
	setp.eq.s32 	%p2433, %r14217, 0;
	mov.u32 	%r28937, %r239;
	mov.u32 	%r28938, %r28931;
	@%p2433 bra 	$L__BB4_290;
	@%p2428 bra 	$L__BB4_278;
	cvt.u64.u32 	%rd2721, %r239;
	shl.b64 	%rd2722, %rd2721, 32;
	cvt.u64.u32 	%rd2723, %r28931;
	or.b64  	%rd2724, %rd2722, %rd2723;
	add.s32 	%r14218, %r53, 1;
	st.local.u32 	[%rd12+536], %r14218;
	mul.wide.u32 	%rd2725, %r53, 8;
	add.s64 	%rd2726, %rd12, %rd2725;
	st.local.u64 	[%rd2726+544], %rd2724;
	bra.uni 	$L__BB4_2060;
$L__BB4_278:
	shr.u32 	%r241, %r28931, 3;
	setp.gt.u32 	%p2435, %r28931, 65535;
	@%p2435 bra 	$L__BB4_280;
	shl.b32 	%r14219, %r241, 2;
	mov.u32 	%r14220, shared_mem;
	add.s32 	%r14221, %r14220, %r14219;
	ld.shared.u32 	%r28936, [%r14221+65536];
	bra.uni 	$L__BB4_281;
$L__BB4_280:
	mul.wide.u32 	%rd2727, %r241, 4;
	add.s64 	%rd2728, %rd13, %rd2727;
	ld.global.u32 	%r28936, [%rd2728];
$L__BB4_281:
	setp.ne.s32 	%p2436, %r28936, 0;
	@%p2436 bra 	$L__BB4_285;
	cvt.u64.u32 	%rd2729, %r239;
	shl.b64 	%rd2730, %rd2729, 32;
	cvt.u64.u32 	%rd2731, %r28931;
	or.b64  	%rd60, %rd2730, %rd2731;
	and.b32  	%r14222, %r239, 7;
	setp.eq.s32 	%p2437, %r14222, 1;
	@%p2437 bra 	$L__BB4_284;
	add.s32 	%r14223, %r53, 1;
	st.local.u32 	[%rd12+536], %r14223;
	mul.wide.u32 	%rd2732, %r53, 8;
	add.s64 	%rd2733, %rd12, %rd2732;
	st.local.u64 	[%rd2733+544], %rd60;
	bra.uni 	$L__BB4_2060;
$L__BB4_284:
	ld.local.u32 	%r14224, [%rd12+2592];
	add.s32 	%r14225, %r14224, 1;
	st.local.u32 	[%rd12+2592], %r14225;
	mul.wide.u32 	%rd2734, %r14224, 8;
	add.s64 	%rd2735, %rd12, %rd2734;
	st.local.u64 	[%rd2735+2600], %rd60;
	bra.uni 	$L__BB4_2060;
$L__BB4_285:
	shr.u32 	%r245, %r28931, 3;
	setp.gt.u32 	%p2438, %r28931, 65535;
	@%p2438 bra 	$L__BB4_288;
	shl.b32 	%r14227, %r245, 2;
	mov.u32 	%r14228, shared_mem;
	add.s32 	%r14229, %r14228, %r14227;
	add.s32 	%r246, %r14229, 65536;
	atom.shared.exch.b32 	%r28937, [%r14229+65536], %r239;
	setp.eq.s32 	%p2440, %r28937, -1;
	@%p2440 bra 	$L__BB4_2060;
	atom.shared.exch.b32 	%r14230, [%r246], 0;
	mov.u32 	%r28938, %r239;
	bra.uni 	$L__BB4_290;
$L__BB4_288:
	mul.wide.u32 	%rd2736, %r245, 4;
	add.s64 	%rd61, %rd13, %rd2736;
	atom.global.exch.b32 	%r28937, [%rd61], %r239;
	setp.eq.s32 	%p2439, %r28937, -1;
	@%p2439 bra 	$L__BB4_2060;
	atom.global.exch.b32 	%r14226, [%rd61], 0;
	mov.u32 	%r28938, %r239;
$L__BB4_290:
	and.b32  	%r14231, %r28937, 7;
	setp.ne.s32 	%p2441, %r14231, 0;
	and.b32  	%r14232, %r28938, 7;
	setp.eq.s32 	%p2442, %r14232, 0;
	and.pred  	%p2443, %p2441, %p2442;
	selp.b32 	%r28931, %r28938, %r28937, %p2443;
	selp.b32 	%r239, %r28937, %r28938, %p2443;
	and.b32  	%r14233, %r28931, 7;
	setp.eq.s32 	%p2444, %r14233, 0;
	@%p2444 bra 	$L__BB4_262;
	bra.uni 	$L__BB4_265;
$L__BB4_291:
	ld.global.u32 	%r253, [%rd50+260];
	ld.global.v2.u32 	{%r254, %r255}, [%rd50+264];
	sub.s32 	%r13241, 256, %r52;
	sub.s32 	%r13242, 256, %r53;
	min.u32 	%r256, %r13241, %r13242;
	ld.local.u32 	%r13243, [%rd12+12];
	setp.eq.s32 	%p1790, %r13243, 2;
	@%p1790 bra 	$L__BB4_306;
	setp.eq.s32 	%p1791, %r254, 0;
	mov.b32 	%r29010, 0;
	@%p1791 bra 	$L__BB4_299;
	mov.b32 	%r28939, 0;
	mov.u32 	%r29010, %r28939;
$L__BB4_294:
	ld.global.u32 	%r13246, [%rd20];
	and.b32  	%r13247, %r13246, 32767;
	add.s32 	%r259, %r13247, %r33;
	mul.wide.u32 	%rd2174, %r259, 8;
	add.s64 	%rd2175, %rd1, %rd2174;
	ld.global.u64 	%rd2176, [%rd2175+201326600];
	add.s32 	%r13248, %r13246, 1;
	st.global.u32 	[%rd20], %r13248;
	setp.lt.u32 	%p1792, %r259, 8192;
	setp.ne.s64 	%p1793, %rd2176, 0;
	or.pred  	%p1794, %p1792, %p1793;
	@%p1794 bra 	$L__BB4_296;
	add.s32 	%r260, %r29010, 1;
	mul.wide.u32 	%rd2178, %r29010, 4;
	add.s64 	%rd2179, %rd12, %rd2178;
	st.local.u32 	[%rd2179+24], %r259;
	mov.u32 	%r29010, %r260;
$L__BB4_296:
	add.s32 	%r28939, %r28939, 1;
	setp.lt.u32 	%p1795, %r28939, 32768;
	@%p1795 bra 	$L__BB4_298;
	mov.u64 	%rd2180, $str$1;
	cvta.global.u64 	%rd2181, %rd2180;
	{ // callseq 9, 0
	.param .b64 param0;
	st.param.b64 	[param0], %rd2181;
	.param .b64 param1;
	st.param.b64 	[param1], 0;
	.param .b32 retval0;
	call.uni (retval0), 
	vprintf, 
	(
	param0, 
	param1
	);
	ld.param.b32 	%r13249, [retval0];
	} // callseq 9
$L__BB4_298:
	setp.lt.u32 	%p1796, %r29010, %r254;
	@%p1796 bra 	$L__BB4_294;
$L__BB4_299:
	setp.eq.s32 	%p1797, %r255, 0;
	mov.b32 	%r29076, 0;
	@%p1797 bra 	$L__BB4_688;
	mov.b32 	%r28943, 0;
	mov.u32 	%r29076, %r28943;
$L__BB4_301:
	ld.global.u32 	%r13253, [%rd20+65536];
	and.b32  	%r13254, %r13253, 32767;
	add.s32 	%r266, %r13254, %r33;
	mul.wide.u32 	%rd2182, %r266, 4;
	add.s64 	%rd2183, %rd13, %rd2182;
	ld.global.u32 	%r13255, [%rd2183];
	add.s32 	%r13257, %r13253, 1;
	st.global.u32 	[%rd20+65536], %r13257;
	setp.lt.u32 	%p1798, %r266, 8192;
	setp.ne.s32 	%p1799, %r13255, 0;
	or.pred  	%p1800, %p1798, %p1799;
	@%p1800 bra 	$L__BB4_303;
	add.s32 	%r267, %r29076, 1;
	mul.wide.u32 	%rd2184, %r29076, 4;
	add.s64 	%rd2185, %rd12, %rd2184;
	st.local.u32 	[%rd2185+280], %r266;
	mov.u32 	%r29076, %r267;
$L__BB4_303:
	add.s32 	%r28943, %r28943, 1;
	setp.lt.u32 	%p1801, %r28943, 32768;
	@%p1801 bra 	$L__BB4_305;
	mov.u64 	%rd2186, $str$1;
	cvta.global.u64 	%rd2187, %rd2186;
	{ // callseq 10, 0
	.param .b64 param0;
	st.param.b64 	[param0], %rd2187;
	.param .b64 param1;
	st.param.b64 	[param1], 0;
	.param .b32 retval0;
	call.uni (retval0), 
	vprintf, 
	(
	param0, 
	param1
	);
	ld.param.b32 	%r13258, [retval0];
	} // callseq 10
$L__BB4_305:
	setp.lt.u32 	%p1802, %r29076, %r255;
	@%p1802 bra 	$L__BB4_301;
	bra.uni 	$L__BB4_688;
$L__BB4_306:
	setp.eq.s32 	%p1803, %r254, 0;
	mov.b32 	%r29010, 0;
	@%p1803 bra 	$L__BB4_497;
	ld.local.u32 	%r270, [%rd12+4];
	add.s32 	%r29009, %r270, 1;
	shl.b32 	%r13262, %r270, 7;
	and.b32  	%r13263, %r13262, 8064;
	add.s32 	%r272, %r13263, %r2;
	shl.b32 	%r13264, %r270, 10;
	and.b32  	%r13265, %r13264, 64512;
	add.s32 	%r13266, %r4, %r13265;
	ld.shared.u64 	%rd2188, [%r13266];
	setp.eq.s32 	%p1804, %r272, 0;
	setp.ne.s64 	%p1805, %rd2188, 0;
	mov.b32 	%r28946, 0;
	or.pred  	%p1806, %p1804, %p1805;
	@%p1806 bra 	$L__BB4_309;
	st.local.u32 	[%rd12+24], %r272;
	mov.b32 	%r28946, 1;
$L__BB4_309:
	setp.ge.u32 	%p1807, %r28946, %r254;
	mov.b32 	%r29010, 1;
	@%p1807 bra 	$L__BB4_496;
	add.s32 	%r274, %r270, 2;
	shl.b32 	%r13269, %r29009, 7;
	and.b32  	%r13270, %r13269, 8064;
	add.s32 	%r275, %r13270, %r2;
	shl.b32 	%r13271, %r29009, 10;
	and.b32  	%r13272, %r13271, 64512;
	add.s32 	%r13273, %r4, %r13272;
	ld.shared.u64 	%rd2190, [%r13273];
	setp.eq.s32 	%p1808, %r275, 0;
	setp.ne.s64 	%p1809, %rd2190, 0;
	or.pred  	%p1810, %p1808, %p1809;
	mov.u32 	%r29010, %r28946;
	@%p1810 bra 	$L__BB4_312;
	add.s32 	%r29010, %r28946, 1;
	mul.wide.u32 	%rd2192, %r28946, 4;
	add.s64 	%rd2193, %rd12, %rd2192;
	st.local.u32 	[%rd2193+24], %r275;
$L__BB4_312:
	setp.ge.u32 	%p1811, %r29010, %r254;
	mov.u32 	%r29009, %r274;
	@%p1811 bra 	$L__BB4_496;
	add.s32 	%r29009, %r270, 3;
	shl.b32 	%r13274, %r274, 7;
	and.b32  	%r13275, %r13274, 8064;
	add.s32 	%r279, %r13275, %r2;
	shl.b32 	%r13276, %r274, 10;
	and.b32  	%r13277, %r13276, 64512;
	add.s32 	%r13278, %r4, %r13277;
	ld.shared.u64 	%rd2194, [%r13278];
	setp.eq.s32 	%p1812, %r279, 0;
	setp.ne.s64 	%p1813, %rd2194, 0;
	or.pred  	%p1814, %p1812, %p1813;
	@%p1814 bra 	$L__BB4_315;
	add.s32 	%r280, %r29010, 1;
	mul.wide.u32 	%rd2196, %r29010, 4;
	add.s64 	%rd2197, %rd12, %rd2196;
	st.local.u32 	[%rd2197+24], %r279;
	mov.u32 	%r29010, %r280;
$L__BB4_315:
	setp.ge.u32 	%p1815, %r29010, %r254;
	@%p1815 bra 	$L__BB4_496;
	add.s32 	%r282, %r270, 4;
	shl.b32 	%r13279, %r29009, 7;
	and.b32  	%r13280, %r13279, 8064;
	add.s32 	%r283, %r13280, %r2;
	shl.b32 	%r13281, %r29009, 10;
	and.b32  	%r13282, %r13281, 64512;
	add.s32 	%r13283, %r4, %r13282;
	ld.shared.u64 	%rd2198, [%r13283];
	setp.eq.s32 	%p1816, %r283, 0;
	setp.ne.s64 	%p1817, %rd2198, 0;
	or.pred  	%p1818, %p1816, %p1817;
	@%p1818 bra 	$L__BB4_318;
	add.s32 	%r284, %r29010, 1;
	mul.wide.u32 	%rd2200, %r29010, 4;
	add.s64 	%rd2201, %rd12, %rd2200;
	st.local.u32 	[%rd2201+24], %r283;
	mov.u32 	%r29010, %r284;
$L__BB4_318:
	setp.ge.u32 	%p1819, %r29010, %r254;
	mov.u32 	%r29009, %r282;
	@%p1819 bra 	$L__BB4_496;
	add.s32 	%r29009, %r270, 5;
	shl.b32 	%r13284, %r282, 7;
	and.b32  	%r13285, %r13284, 8064;
	add.s32 	%r287, %r13285, %r2;
	shl.b32 	%r13286, %r282, 10;
	and.b32  	%r13287, %r13286, 64512;
	add.s32 	%r13288, %r4, %r13287;
	ld.shared.u64 	%rd2202, [%r13288];
	setp.eq.s32 	%p1820, %r287, 0;
	setp.ne.s64 	%p1821, %rd2202, 0;
	or.pred  	%p1822, %p1820, %p1821;
	@%p1822 bra 	$L__BB4_321;
	add.s32 	%r288, %r29010, 1;
	mul.wide.u32 	%rd2204, %r29010, 4;
	add.s64 	%rd2205, %rd12, %rd2204;
	st.local.u32 	[%rd2205+24], %r287;
	mov.u32 	%r29010, %r288;
$L__BB4_321:
	setp.ge.u32 	%p1823, %r29010, %r254;
	@%p1823 bra 	$L__BB4_496;
	add.s32 	%r290, %r270, 6;
	shl.b32 	%r13289, %r29009, 7;
	and.b32  	%r13290, %r13289, 8064;
	add.s32 	%r291, %r13290, %r2;
	shl.b32 	%r13291, %r29009, 10;
	and.b32  	%r13292, %r13291, 64512;
	add.s32 	%r13293, %r4, %r13292;
	ld.shared.u64 	%rd2206, [%r13293];
	setp.eq.s32 	%p1824, %r291, 0;
	setp.ne.s64 	%p1825, %rd2206, 0;
	or.pred  	%p1826, %p1824, %p1825;
	@%p1826 bra 	$L__BB4_324;
	add.s32 	%r292, %r29010, 1;
	mul.wide.u32 	%rd2208, %r29010, 4;
	add.s64 	%rd2209, %rd12, %rd2208;
	st.local.u32 	[%rd2209+24], %r291;
	mov.u32 	%r29010, %r292;
$L__BB4_324:
	setp.ge.u32 	%p1827, %r29010, %r254;
	mov.u32 	%r29009, %r290;
	@%p1827 bra 	$L__BB4_496;
	add.s32 	%r29009, %r270, 7;
	shl.b32 	%r13294, %r290, 7;
	and.b32  	%r13295, %r13294, 8064;
	add.s32 	%r295, %r13295, %r2;
	shl.b32 	%r13296, %r290, 10;
	and.b32  	%r13297, %r13296, 64512;
	add.s32 	%r13298, %r4, %r13297;
	ld.shared.u64 	%rd2210, [%r13298];
	setp.eq.s32 	%p1828, %r295, 0;
	setp.ne.s64 	%p1829, %rd2210, 0;
	or.pred  	%p1830, %p1828, %p1829;
	@%p1830 bra 	$L__BB4_327;
	add.s32 	%r296, %r29010, 1;
	mul.wide.u32 	%rd2212, %r29010, 4;
	add.s64 	%rd2213, %rd12, %rd2212;
	st.local.u32 	[%rd2213+24], %r295;
	mov.u32 	%r29010, %r296;
$L__BB4_327:
	setp.ge.u32 	%p1831, %r29010, %r254;
	@%p1831 bra 	$L__BB4_496;
	add.s32 	%r298, %r270, 8;
	shl.b32 	%r13299, %r29009, 7;
	and.b32  	%r13300, %r13299, 8064;
	add.s32 	%r299, %r13300, %r2;
	shl.b32 	%r13301, %r29009, 10;
	and.b32  	%r13302, %r13301, 64512;
	add.s32 	%r13303, %r4, %r13302;
	ld.shared.u64 	%rd2214, [%r13303];
	setp.eq.s32 	%p1832, %r299, 0;
	setp.ne.s64 	%p1833, %rd2214, 0;
	or.pred  	%p1834, %p1832, %p1833;
	@%p1834 bra 	$L__BB4_330;
	add.s32 	%r300, %r29010, 1;
	mul.wide.u32 	%rd2216, %r29010, 4;
	add.s64 	%rd2217, %rd12, %rd2216;
	st.local.u32 	[%rd2217+24], %r299;
	mov.u32 	%r29010, %r300;
$L__BB4_330:
	setp.ge.u32 	%p1835, %r29010, %r254;
	mov.u32 	%r29009, %r298;
	@%p1835 bra 	$L__BB4_496;
	add.s32 	%r29009, %r270, 9;
	shl.b32 	%r13304, %r298, 7;
	and.b32  	%r13305, %r13304, 8064;
	add.s32 	%r303, %r13305, %r2;
	shl.b32 	%r13306, %r298, 10;
	and.b32  	%r13307, %r13306, 64512;
	add.s32 	%r13308, %r4, %r13307;
	ld.shared.u64 	%rd2218, [%r13308];
	setp.eq.s32 	%p1836, %r303, 0;
	setp.ne.s64 	%p1837, %rd2218, 0;
	or.pred  	%p1838, %p1836, %p1837;
	@%p1838 bra 	$L__BB4_333;
	add.s32 	%r304, %r29010, 1;
	mul.wide.u32 	%rd2220, %r29010, 4;
	add.s64 	%rd2221, %rd12, %rd2220;
	st.local.u32 	[%rd2221+24], %r303;
	mov.u32 	%r29010, %r304;
$L__BB4_333:
	setp.ge.u32 	%p1839, %r29010, %r254;
	@%p1839 bra 	$L__BB4_496;
	add.s32 	%r306, %r270, 10;
	shl.b32 	%r13309, %r29009, 7;
	and.b32  	%r13310, %r13309, 8064;
	add.s32 	%r307, %r13310, %r2;
	shl.b32 	%r13311, %r29009, 10;
	and.b32  	%r13312, %r13311, 64512;
	add.s32 	%r13313, %r4, %r13312;
	ld.shared.u64 	%rd2222, [%r13313];
	setp.eq.s32 	%p1840, %r307, 0;
	setp.ne.s64 	%p1841, %rd2222, 0;
	or.pred  	%p1842, %p1840, %p1841;
	@%p1842 bra 	$L__BB4_336;
	add.s32 	%r308, %r29010, 1;
	mul.wide.u32 	%rd2224, %r29010, 4;
	add.s64 	%rd2225, %rd12, %rd2224;
	st.local.u32 	[%rd2225+24], %r307;
	mov.u32 	%r29010, %r308;
$L__BB4_336:
	setp.ge.u32 	%p1843, %r29010, %r254;
	mov.u32 	%r29009, %r306;
	@%p1843 bra 	$L__BB4_496;
	add.s32 	%r29009, %r270, 11;
	shl.b32 	%r13314, %r306, 7;
	and.b32  	%r13315, %r13314, 8064;
	add.s32 	%r311, %r13315, %r2;
	shl.b32 	%r13316, %r306, 10;
	and.b32  	%r13317, %r13316, 64512;
	add.s32 	%r13318, %r4, %r13317;
	ld.shared.u64 	%rd2226, [%r13318];
	setp.eq.s32 	%p1844, %r311, 0;
	setp.ne.s64 	%p1845, %rd2226, 0;
	or.pred  	%p1846, %p1844, %p1845;
	@%p1846 bra 	$L__BB4_339;
	add.s32 	%r312, %r29010, 1;
	mul.wide.u32 	%rd2228, %r29010, 4;
	add.s64 	%rd2229, %rd12, %rd2228;
	st.local.u32 	[%rd2229+24], %r311;
	mov.u32 	%r29010, %r312;
$L__BB4_339:
	setp.ge.u32 	%p1847, %r29010, %r254;
	@%p1847 bra 	$L__BB4_496;
	add.s32 	%r314, %r270, 12;
	shl.b32 	%r13319, %r29009, 7;
	and.b32  	%r13320, %r13319, 8064;
	add.s32 	%r315, %r13320, %r2;
	shl.b32 	%r13321, %r29009, 10;
	and.b32  	%r13322, %r13321, 64512;
	add.s32 	%r13323, %r4, %r13322;
	ld.shared.u64 	%rd2230, [%r13323];
	setp.eq.s32 	%p1848, %r315, 0;
	setp.ne.s64 	%p1849, %rd2230, 0;
	or.pred  	%p1850, %p1848, %p1849;
	@%p1850 bra 	$L__BB4_342;
	add.s32 	%r316, %r29010, 1;
	mul.wide.u32 	%rd2232, %r29010, 4;
	add.s64 	%rd2233, %rd12, %rd2232;
	st.local.u32 	[%rd2233+24], %r315;
	mov.u32 	%r29010, %r316;
$L__BB4_342:
	setp.ge.u32 	%p1851, %r29010, %r254;
	mov.u32 	%r29009, %r314;
	@%p1851 bra 	$L__BB4_496;
	add.s32 	%r29009, %r270, 13;
	shl.b32 	%r13324, %r314, 7;
	and.b32  	%r13325, %r13324, 8064;
	add.s32 	%r319, %r13325, %r2;
	shl.b32 	%r13326, %r314, 10;
	and.b32  	%r13327, %r13326, 64512;
	add.s32 	%r13328, %r4, %r13327;
	ld.shared.u64 	%rd2234, [%r13328];
	setp.eq.s32 	%p1852, %r319, 0;
	setp.ne.s64 	%p1853, %rd2234, 0;
	or.pred  	%p1854, %p1852, %p1853;
	@%p1854 bra 	$L__BB4_345;
	add.s32 	%r320, %r29010, 1;
	mul.wide.u32 	%rd2236, %r29010, 4;
	add.s64 	%rd2237, %rd12, %rd2236;
	st.local.u32 	[%rd2237+24], %r319;
	mov.u32 	%r29010, %r320;
$L__BB4_345:
	setp.ge.u32 	%p1855, %r29010, %r254;
	@%p1855 bra 	$L__BB4_496;
	add.s32 	%r322, %r270, 14;
	shl.b32 	%r13329, %r29009, 7;
	and.b32  	%r13330, %r13329, 8064;
	add.s32 	%r323, %r13330, %r2;
	shl.b32 	%r13331, %r29009, 10;
	and.b32  	%r13332, %r13331, 64512;
	add.s32 	%r13333, %r4, %r13332;
	ld.shared.u64 	%rd2238, [%r13333];
	setp.eq.s32 	%p1856, %r323, 0;
	setp.ne.s64 	%p1857, %rd2238, 0;
	or.pred  	%p1858, %p1856, %p1857;
	@%p1858 bra 	$L__BB4_348;
	add.s32 	%r324, %r29010, 1;
	mul.wide.u32 	%rd2240, %r29010, 4;
	add.s64 	%rd2241, %rd12, %rd2240;
	st.local.u32 	[%rd2241+24], %r323;
	mov.u32 	%r29010, %r324;
$L__BB4_348:
	setp.ge.u32 	%p1859, %r29010, %r254;
	mov.u32 	%r29009, %r322;
	@%p1859 bra 	$L__BB4_496;
	add.s32 	%r29009, %r270, 15;
	shl.b32 	%r13334, %r322, 7;
	and.b32  	%r13335, %r13334, 8064;
	add.s32 	%r327, %r13335, %r2;
	shl.b32 	%r13336, %r322, 10;
	and.b32  	%r13337, %r13336, 64512;
	add.s32 	%r13338, %r4, %r13337;
	ld.shared.u64 	%rd2242, [%r13338];
	setp.eq.s32 	%p1860, %r327, 0;
	setp.ne.s64 	%p1861, %rd2242, 0;
	or.pred  	%p1862, %p1860, %p1861;
	@%p1862 bra 	$L__BB4_351;
	add.s32 	%r328, %r29010, 1;
	mul.wide.u32 	%rd2244, %r29010, 4;
	add.s64 	%rd2245, %rd12, %rd2244;
	st.local.u32 	[%rd2245+24], %r327;
	mov.u32 	%r29010, %r328;
$L__BB4_351:
	setp.ge.u32 	%p1863, %r29010, %r254;
	@%p1863 bra 	$L__BB4_496;
	add.s32 	%r330, %r270, 16;
	shl.b32 	%r13339, %r29009, 7;
	and.b32  	%r13340, %r13339, 8064;
	add.s32 	%r331, %r13340, %r2;
	shl.b32 	%r13341, %r29009, 10;
	and.b32  	%r13342, %r13341, 64512;
	add.s32 	%r13343, %r4, %r13342;
	ld.shared.u64 	%rd2246, [%r13343];
	setp.eq.s32 	%p1864, %r331, 0;
	setp.ne.s64 	%p1865, %rd2246, 0;
	or.pred  	%p1866, %p1864, %p1865;
	@%p1866 bra 	$L__BB4_354;
	add.s32 	%r332, %r29010, 1;
	mul.wide.u32 	%rd2248, %r29010, 4;
	add.s64 	%rd2249, %rd12, %rd2248;
	st.local.u32 	[%rd2249+24], %r331;
	mov.u32 	%r29010, %r332;
$L__BB4_354:
	setp.ge.u32 	%p1867, %r29010, %r254;
	mov.u32 	%r29009, %r330;
	@%p1867 bra 	$L__BB4_496;
	add.s32 	%r29009, %r270, 17;
	shl.b32 	%r13344, %r330, 7;
	and.b32  	%r13345, %r13344, 8064;
	add.s32 	%r335, %r13345, %r2;
	shl.b32 	%r13346, %r330, 10;
	and.b32  	%r13347, %r13346, 64512;
	add.s32 	%r13348, %r4, %r13347;
	ld.shared.u64 	%rd2250, [%r13348];
	setp.eq.s32 	%p1868, %r335, 0;
	setp.ne.s64 	%p1869, %rd2250, 0;
	or.pred  	%p1870, %p1868, %p1869;
	@%p1870 bra 	$L__BB4_357;
	add.s32 	%r336, %r29010, 1;
	mul.wide.u32 	%rd2252, %r29010, 4;
	add.s64 	%rd2253, %rd12, %rd2252;
	st.local.u32 	[%rd2253+24], %r335;
	mov.u32 	%r29010, %r336;
$L__BB4_357:
	setp.ge.u32 	%p1871, %r29010, %r254;
	@%p1871 bra 	$L__BB4_496;
	add.s32 	%r338, %r270, 18;
	shl.b32 	%r13349, %r29009, 7;
	and.b32  	%r13350, %r13349, 8064;
	add.s32 	%r339, %r13350, %r2;
	shl.b32 	%r13351, %r29009, 10;
	and.b32  	%r13352, %r13351, 64512;
	add.s32 	%r13353, %r4, %r13352;
	ld.shared.u64 	%rd2254, [%r13353];
	setp.eq.s32 	%p1872, %r339, 0;
	setp.ne.s64 	%p1873, %rd2254, 0;
	or.pred  	%p1874, %p1872, %p1873;
	@%p1874 bra 	$L__BB4_360;
	add.s32 	%r340, %r29010, 1;
	mul.wide.u32 	%rd2256, %r29010, 4;
	add.s64 	%rd2257, %rd12, %rd2256;
	st.local.u32 	[%rd2257+24], %r339;
	mov.u32 	%r29010, %r340;
$L__BB4_360:
	setp.ge.u32 	%p1875, %r29010, %r254;
	mov.u32 	%r29009, %r338;
	@%p1875 bra 	$L__BB4_496;
	add.s32 	%r29009, %r270, 19;
	shl.b32 	%r13354, %r338, 7;
	and.b32  	%r13355, %r13354, 8064;
	add.s32 	%r343, %r13355, %r2;
	shl.b32 	%r13356, %r338, 10;
	and.b32  	%r13357, %r13356, 64512;
	add.s32 	%r13358, %r4, %r13357;
	ld.shared.u64 	%rd2258, [%r13358];
	setp.eq.s32 	%p1876, %r343, 0;
	setp.ne.s64 	%p1877, %rd2258, 0;
	or.pred  	%p1878, %p1876, %p1877;
	@%p1878 bra 	$L__BB4_363;
	add.s32 	%r344, %r29010, 1;
	mul.wide.u32 	%rd2260, %r29010, 4;
	add.s64 	%rd2261, %rd12, %rd2260;
	st.local.u32 	[%rd2261+24], %r343;
	mov.u32 	%r29010, %r344;
$L__BB4_363:
	setp.ge.u32 	%p1879, %r29010, %r254;
	@%p1879 bra 	$L__BB4_496;
	add.s32 	%r346, %r270, 20;
	shl.b32 	%r13359, %r29009, 7;
	and.b32  	%r13360, %r13359, 8064;
	add.s32 	%r347, %r13360, %r2;
	shl.b32 	%r13361, %r29009, 10;
	and.b32  	%r13362, %r13361, 64512;
	add.s32 	%r13363, %r4, %r13362;
	ld.shared.u64 	%rd2262, [%r13363];
	setp.eq.s32 	%p1880, %r347, 0;
	setp.ne.s64 	%p1881, %rd2262, 0;
	or.pred  	%p1882, %p1880, %p1881;
	@%p1882 bra 	$L__BB4_366;
	add.s32 	%r348, %r29010, 1;
	mul.wide.u32 	%rd2264, %r29010, 4;
	add.s64 	%rd2265, %rd12, %rd2264;
	st.local.u32 	[%rd2265+24], %r347;
	mov.u32 	%r29010, %r348;
$L__BB4_366:
	setp.ge.u32 	%p1883, %r29010, %r254;
	mov.u32 	%r29009, %r346;
	@%p1883 bra 	$L__BB4_496;
	add.s32 	%r29009, %r270, 21;
	shl.b32 	%r13364, %r346, 7;
	and.b32  	%r13365, %r13364, 8064;
	add.s32 	%r351, %r13365, %r2;
	shl.b32 	%r13366, %r346, 10;
	and.b32  	%r13367, %r13366, 64512;
	add.s32 	%r13368, %r4, %r13367;
	ld.shared.u64 	%rd2266, [%r13368];
	setp.eq.s32 	%p1884, %r351, 0;
	setp.ne.s64 	%p1885, %rd2266, 0;
	or.pred  	%p1886, %p1884, %p1885;
	@%p1886 bra 	$L__BB4_369;
	add.s32 	%r352, %r29010, 1;
	mul.wide.u32 	%rd2268, %r29010, 4;
	add.s64 	%rd2269, %rd12, %rd2268;
	st.local.u32 	[%rd2269+24], %r351;
	mov.u32 	%r29010, %r352;
$L__BB4_369:
	setp.ge.u32 	%p1887, %r29010, %r254;
	@%p1887 bra 	$L__BB4_496;
	add.s32 	%r354, %r270, 22;
	shl.b32 	%r13369, %r29009, 7;
	and.b32  	%r13370, %r13369, 8064;
	add.s32 	%r355, %r13370, %r2;
	shl.b32 	%r13371, %r29009, 10;
	and.b32  	%r13372, %r13371, 64512;
	add.s32 	%r13373, %r4, %r13372;
	ld.shared.u64 	%rd2270, [%r13373];
	setp.eq.s32 	%p1888, %r355, 0;
	setp.ne.s64 	%p1889, %rd2270, 0;
	or.pred  	%p1890, %p1888, %p1889;
	@%p1890 bra 	$L__BB4_372;
	add.s32 	%r356, %r29010, 1;
	mul.wide.u32 	%rd2272, %r29010, 4;
	add.s64 	%rd2273, %rd12, %rd2272;
	st.local.u32 	[%rd2273+24], %r355;
	mov.u32 	%r29010, %r356;
$L__BB4_372:
	setp.ge.u32 	%p1891, %r29010, %r254;
	mov.u32 	%r29009, %r354;
	@%p1891 bra 	$L__BB4_496;
	add.s32 	%r29009, %r270, 23;
	shl.b32 	%r13374, %r354, 7;
	and.b32  	%r13375, %r13374, 8064;
	add.s32 	%r359, %r13375, %r2;
	shl.b32 	%r13376, %r354, 10;
	and.b32  	%r13377, %r13376, 64512;
	add.s32 	%r13378, %r4, %r13377;
	ld.shared.u64 	%rd2274, [%r13378];
	setp.eq.s32 	%p1892, %r359, 0;
	setp.ne.s64 	%p1893, %rd2274, 0;
	or.pred  	%p1894, %p1892, %p1893;
	@%p1894 bra 	$L__BB4_375;
	add.s32 	%r360, %r29010, 1;
	mul.wide.u32 	%rd2276, %r29010, 4;
	add.s64 	%rd2277, %rd12, %rd2276;
	st.local.u32 	[%rd2277+24], %r359;
	mov.u32 	%r29010, %r360;
$L__BB4_375:
	setp.ge.u32 	%p1895, %r29010, %r254;
	@%p1895 bra 	$L__BB4_496;
	add.s32 	%r362, %r270, 24;
	shl.b32 	%r13379, %r29009, 7;
	and.b32  	%r13380, %r13379, 8064;
	add.s32 	%r363, %r13380, %r2;
	shl.b32 	%r13381, %r29009, 10;
	and.b32  	%r13382, %r13381, 64512;
	add.s32 	%r13383, %r4, %r13382;
	ld.shared.u64 	%rd2278, [%r13383];
	setp.eq.s32 	%p1896, %r363, 0;
	setp.ne.s64 	%p1897, %rd2278, 0;
	or.pred  	%p1898, %p1896, %p1897;
	@%p1898 bra 	$L__BB4_378;
	add.s32 	%r364, %r29010, 1;
	mul.wide.u32 	%rd2280, %r29010, 4;
	add.s64 	%rd2281, %rd12, %rd2280;
	st.local.u32 	[%rd2281+24], %r363;
	mov.u32 	%r29010, %r364;
$L__BB4_378:
	setp.ge.u32 	%p1899, %r29010, %r254;
	mov.u32 	%r29009, %r362;
	@%p1899 bra 	$L__BB4_496;
	add.s32 	%r29009, %r270, 25;
	shl.b32 	%r13384, %r362, 7;
	and.b32  	%r13385, %r13384, 8064;
	add.s32 	%r367, %r13385, %r2;
	shl.b32 	%r13386, %r362, 10;
	and.b32  	%r13387, %r13386, 64512;
	add.s32 	%r13388, %r4, %r13387;
	ld.shared.u64 	%rd2282, [%r13388];
	setp.eq.s32 	%p1900, %r367, 0;
	setp.ne.s64 	%p1901, %rd2282, 0;
	or.pred  	%p1902, %p1900, %p1901;
	@%p1902 bra 	$L__BB4_381;
	add.s32 	%r368, %r29010, 1;
	mul.wide.u32 	%rd2284, %r29010, 4;
	add.s64 	%rd2285, %rd12, %rd2284;
	st.local.u32 	[%rd2285+24], %r367;
	mov.u32 	%r29010, %r368;
$L__BB4_381:
	setp.ge.u32 	%p1903, %r29010, %r254;
	@%p1903 bra 	$L__BB4_496;
	add.s32 	%r370, %r270, 26;
	shl.b32 	%r13389, %r29009, 7;
	and.b32  	%r13390, %r13389, 8064;
	add.s32 	%r371, %r13390, %r2;
	shl.b32 	%r13391, %r29009, 10;
	and.b32  	%r13392, %r13391, 64512;
	add.s32 	%r13393, %r4, %r13392;
	ld.shared.u64 	%rd2286, [%r13393];
	setp.eq.s32 	%p1904, %r371, 0;
	setp.ne.s64 	%p1905, %rd2286, 0;
	or.pred  	%p1906, %p1904, %p1905;
	@%p1906 bra 	$L__BB4_384;
	add.s32 	%r372, %r29010, 1;
	mul.wide.u32 	%rd2288, %r29010, 4;
	add.s64 	%rd2289, %rd12, %rd2288;
	st.local.u32 	[%rd2289+24], %r371;
	mov.u32 	%r29010, %r372;
$L__BB4_384:
	setp.ge.u32 	%p1907, %r29010, %r254;
	mov.u32 	%r29009, %r370;
	@%p1907 bra 	$L__BB4_496;
	add.s32 	%r29009, %r270, 27;
	shl.b32 	%r13394, %r370, 7;
	and.b32  	%r13395, %r13394, 8064;
	add.s32 	%r375, %r13395, %r2;
	shl.b32 	%r13396, %r370, 10;
	and.b32  	%r13397, %r13396, 64512;
	add.s32 	%r13398, %r4, %r13397;
	ld.shared.u64 	%rd2290, [%r13398];
	setp.eq.s32 	%p1908, %r375, 0;
	setp.ne.s64 	%p1909, %rd2290, 0;
	or.pred  	%p1910, %p1908, %p1909;
	@%p1910 bra 	$L__BB4_387;
	add.s32 	%r376, %r29010, 1;
	mul.wide.u32 	%rd2292, %r29010, 4;
	add.s64 	%rd2293, %rd12, %rd2292;
	st.local.u32 	[%rd2293+24], %r375;
	mov.u32 	%r29010, %r376;
$L__BB4_387:
	setp.ge.u32 	%p1911, %r29010, %r254;
	@%p1911 bra 	$L__BB4_496;
	add.s32 	%r378, %r270, 28;
	shl.b32 	%r13399, %r29009, 7;
	and.b32  	%r13400, %r13399, 8064;
	add.s32 	%r379, %r13400, %r2;
	shl.b32 	%r13401, %r29009, 10;
	and.b32  	%r13402, %r13401, 64512;
	add.s32 	%r13403, %r4, %r13402;
	ld.shared.u64 	%rd2294, [%r13403];
	setp.eq.s32 	%p1912, %r379, 0;
	setp.ne.s64 	%p1913, %rd2294, 0;
	or.pred  	%p1914, %p1912, %p1913;
	@%p1914 bra 	$L__BB4_390;
	add.s32 	%r380, %r29010, 1;
	mul.wide.u32 	%rd2296, %r29010, 4;
	add.s64 	%rd2297, %rd12, %rd2296;
	st.local.u32 	[%rd2297+24], %r379;
	mov.u32 	%r29010, %r380;
$L__BB4_390:
	setp.ge.u32 	%p1915, %r29010, %r254;
	mov.u32 	%r29009, %r378;
	@%p1915 bra 	$L__BB4_496;
	add.s32 	%r29009, %r270, 29;
	shl.b32 	%r13404, %r378, 7;
	and.b32  	%r13405, %r13404, 8064;
	add.s32 	%r383, %r13405, %r2;
	shl.b32 	%r13406, %r378, 10;
	and.b32  	%r13407, %r13406, 64512;
	add.s32 	%r13408, %r4, %r13407;
	ld.shared.u64 	%rd2298, [%r13408];
	setp.eq.s32 	%p1916, %r383, 0;
	setp.ne.s64 	%p1917, %rd2298, 0;
	or.pred  	%p1918, %p1916, %p1917;
	@%p1918 bra 	$L__BB4_393;
	add.s32 	%r384, %r29010, 1;
	mul.wide.u32 	%rd2300, %r29010, 4;
	add.s64 	%rd2301, %rd12, %rd2300;
	st.local.u32 	[%rd2301+24], %r383;
	mov.u32 	%r29010, %r384;
$L__BB4_393:
	setp.ge.u32 	%p1919, %r29010, %r254;
	@%p1919 bra 	$L__BB4_496;
	add.s32 	%r386, %r270, 30;
	shl.b32 	%r13409, %r29009, 7;
	and.b32  	%r13410, %r13409, 8064;
	add.s32 	%r387, %r13410, %r2;
	shl.b32 	%r13411, %r29009, 10;
	and.b32  	%r13412, %r13411, 64512;
	add.s32 	%r13413, %r4, %r13412;
	ld.shared.u64 	%rd2302, [%r13413];
	setp.eq.s32 	%p1920, %r387, 0;
	setp.ne.s64 	%p1921, %rd2302, 0;
	or.pred  	%p1922, %p1920, %p1921;
	@%p1922 bra 	$L__BB4_396;
	add.s32 	%r388, %r29010, 1;
	mul.wide.u32 	%rd2304, %r29010, 4;
	add.s64 	%rd2305, %rd12, %rd2304;
	st.local.u32 	[%rd2305+24], %r387;
	mov.u32 	%r29010, %r388;
$L__BB4_396:
	setp.ge.u32 	%p1923, %r29010, %r254;
	mov.u32 	%r29009, %r386;
	@%p1923 bra 	$L__BB4_496;
	add.s32 	%r29009, %r270, 31;
	shl.b32 	%r13414, %r386, 7;
	and.b32  	%r13415, %r13414, 8064;
	add.s32 	%r391, %r13415, %r2;
	shl.b32 	%r13416, %r386, 10;
	and.b32  	%r13417, %r13416, 64512;
	add.s32 	%r13418, %r4, %r13417;
	ld.shared.u64 	%rd2306, [%r13418];
	setp.eq.s32 	%p1924, %r391, 0;
	setp.ne.s64 	%p1925, %rd2306, 0;
	or.pred  	%p1926, %p1924, %p1925;
	@%p1926 bra 	$L__BB4_399;
	add.s32 	%r392, %r29010, 1;
	mul.wide.u32 	%rd2308, %r29010, 4;
	add.s64 	%rd2309, %rd12, %rd2308;
	st.local.u32 	[%rd2309+24], %r391;
	mov.u32 	%r29010, %r392;
$L__BB4_399:
	setp.ge.u32 	%p1927, %r29010, %r254;
	@%p1927 bra 	$L__BB4_496;
	add.s32 	%r394, %r270, 32;
	shl.b32 	%r13419, %r29009, 7;
	and.b32  	%r13420, %r13419, 8064;
	add.s32 	%r395, %r13420, %r2;
	shl.b32 	%r13421, %r29009, 10;
	and.b32  	%r13422, %r13421, 64512;
	add.s32 	%r13423, %r4, %r13422;
	ld.shared.u64 	%rd2310, [%r13423];
	setp.eq.s32 	%p1928, %r395, 0;
	setp.ne.s64 	%p1929, %rd2310, 0;
	or.pred  	%p1930, %p1928, %p1929;
	@%p1930 bra 	$L__BB4_402;
	add.s32 	%r396, %r29010, 1;
	mul.wide.u32 	%rd2312, %r29010, 4;
	add.s64 	%rd2313, %rd12, %rd2312;
	st.local.u32 	[%rd2313+24], %r395;
	mov.u32 	%r29010, %r396;
$L__BB4_402:
	setp.ge.u32 	%p1931, %r29010, %r254;
	mov.u32 	%r29009, %r394;
	@%p1931 bra 	$L__BB4_496;
	add.s32 	%r29009, %r270, 33;
	shl.b32 	%r13424, %r394, 7;
	and.b32  	%r13425, %r13424, 8064;
	add.s32 	%r399, %r13425, %r2;
	shl.b32 	%r13426, %r394, 10;
	and.b32  	%r13427, %r13426, 64512;
	add.s32 	%r13428, %r4, %r13427;
	ld.shared.u64 	%rd2314, [%r13428];
	setp.eq.s32 	%p1932, %r399, 0;
	setp.ne.s64 	%p1933, %rd2314, 0;
	or.pred  	%p1934, %p1932, %p1933;
	@%p1934 bra 	$L__BB4_405;
	add.s32 	%r400, %r29010, 1;
	mul.wide.u32 	%rd2316, %r29010, 4;
	add.s64 	%rd2317, %rd12, %rd2316;
	st.local.u32 	[%rd2317+24], %r399;
	mov.u32 	%r29010, %r400;
$L__BB4_405:
	setp.ge.u32 	%p1935, %r29010, %r254;
	@%p1935 bra 	$L__BB4_496;
	add.s32 	%r402, %r270, 34;
	shl.b32 	%r13429, %r29009, 7;
	and.b32  	%r13430, %r13429, 8064;
	add.s32 	%r403, %r13430, %r2;
	shl.b32 	%r13431, %r29009, 10;
	and.b32  	%r13432, %r13431, 64512;
	add.s32 	%r13433, %r4, %r13432;
	ld.shared.u64 	%rd2318, [%r13433];
	setp.eq.s32 	%p1936, %r403, 0;
	setp.ne.s64 	%p1937, %rd2318, 0;
	or.pred  	%p1938, %p1936, %p1937;
	@%p1938 bra 	$L__BB4_408;
	add.s32 	%r404, %r29010, 1;
	mul.wide.u32 	%rd2320, %r29010, 4;
	add.s64 	%rd2321, %rd12, %rd2320;
	st.local.u32 	[%rd2321+24], %r403;
	mov.u32 	%r29010, %r404;
$L__BB4_408:
	setp.ge.u32 	%p1939, %r29010, %r254;
	mov.u32 	%r29009, %r402;
	@%p1939 bra 	$L__BB4_496;
	add.s32 	%r29009, %r270, 35;
	shl.b32 	%r13434, %r402, 7;
	and.b32  	%r13435, %r13434, 8064;
	add.s32 	%r407, %r13435, %r2;
	shl.b32 	%r13436, %r402, 10;
	and.b32  	%r13437, %r13436, 64512;
	add.s32 	%r13438, %r4, %r13437;
	ld.shared.u64 	%rd2322, [%r13438];
	setp.eq.s32 	%p1940, %r407, 0;
	setp.ne.s64 	%p1941, %rd2322, 0;
	or.pred  	%p1942, %p1940, %p1941;
	@%p1942 bra 	$L__BB4_411;
	add.s32 	%r408, %r29010, 1;
	mul.wide.u32 	%rd2324, %r29010, 4;
	add.s64 	%rd2325, %rd12, %rd2324;
	st.local.u32 	[%rd2325+24], %r407;
	mov.u32 	%r29010, %r408;
$L__BB4_411:
	setp.ge.u32 	%p1943, %r29010, %r254;
	@%p1943 bra 	$L__BB4_496;
	add.s32 	%r410, %r270, 36;
	shl.b32 	%r13439, %r29009, 7;
	and.b32  	%r13440, %r13439, 8064;
	add.s32 	%r411, %r13440, %r2;
	shl.b32 	%r13441, %r29009, 10;
	and.b32  	%r13442, %r13441, 64512;
	add.s32 	%r13443, %r4, %r13442;
	ld.shared.u64 	%rd2326, [%r13443];
	setp.eq.s32 	%p1944, %r411, 0;
	setp.ne.s64 	%p1945, %rd2326, 0;
	or.pred  	%p1946, %p1944, %p1945;
	@%p1946 bra 	$L__BB4_414;
	add.s32 	%r412, %r29010, 1;
	mul.wide.u32 	%rd2328, %r29010, 4;
	add.s64 	%rd2329, %rd12, %rd2328;
	st.local.u32 	[%rd2329+24], %r411;
	mov.u32 	%r29010, %r412;
$L__BB4_414:
	setp.ge.u32 	%p1947, %r29010, %r254;
	mov.u32 	%r29009, %r410;
	@%p1947 bra 	$L__BB4_496;
	add.s32 	%r29009, %r270, 37;
	shl.b32 	%r13444, %r410, 7;
	and.b32  	%r13445, %r13444, 8064;
	add.s32 	%r415, %r13445, %r2;
	shl.b32 	%r13446, %r410, 10;
	and.b32  	%r13447, %r13446, 64512;
	add.s32 	%r13448, %r4, %r13447;
	ld.shared.u64 	%rd2330, [%r13448];
	setp.eq.s32 	%p1948, %r415, 0;
	setp.ne.s64 	%p1949, %rd2330, 0;
	or.pred  	%p1950, %p1948, %p1949;
	@%p1950 bra 	$L__BB4_417;
	add.s32 	%r416, %r29010, 1;
	mul.wide.u32 	%rd2332, %r29010, 4;
	add.s64 	%rd2333, %rd12, %rd2332;
	st.local.u32 	[%rd2333+24], %r415;
	mov.u32 	%r29010, %r416;
$L__BB4_417:
	setp.ge.u32 	%p1951, %r29010, %r254;
	@%p1951 bra 	$L__BB4_496;
	add.s32 	%r418, %r270, 38;
	shl.b32 	%r13449, %r29009, 7;
	and.b32  	%r13450, %r13449, 8064;
	add.s32 	%r419, %r13450, %r2;
	shl.b32 	%r13451, %r29009, 10;
	and.b32  	%r13452, %r13451, 64512;
	add.s32 	%r13453, %r4, %r13452;
	ld.shared.u64 	%rd2334, [%r13453];
	setp.eq.s32 	%p1952, %r419, 0;
	setp.ne.s64 	%p1953, %rd2334, 0;
	or.pred  	%p1954, %p1952, %p1953;
	@%p1954 bra 	$L__BB4_420;
	add.s32 	%r420, %r29010, 1;
	mul.wide.u32 	%rd2336, %r29010, 4;
	add.s64 	%rd2337, %rd12, %rd2336;
	st.local.u32 	[%rd2337+24], %r419;
	mov.u32 	%r29010, %r420;
$L__BB4_420:
	setp.ge.u32 	%p1955, %r29010, %r254;
	mov.u32 	%r29009, %r418;
	@%p1955 bra 	$L__BB4_496;
	add.s32 	%r29009, %r270, 39;
	shl.b32 	%r13454, %r418, 7;
	and.b32  	%r13455, %r13454, 8064;
	add.s32 	%r423, %r13455, %r2;
	shl.b32 	%r13456, %r418, 10;
	and.b32  	%r13457, %r13456, 64512;
	add.s32 	%r13458, %r4, %r13457;
	ld.shared.u64 	%rd2338, [%r13458];
	setp.eq.s32 	%p1956, %r423, 0;
	setp.ne.s64 	%p1957, %rd2338, 0;
	or.pred  	%p1958, %p1956, %p1957;
	@%p1958 bra 	$L__BB4_423;
	add.s32 	%r424, %r29010, 1;
	mul.wide.u32 	%rd2340, %r29010, 4;
	add.s64 	%rd2341, %rd12, %rd2340;
	st.local.u32 	[%rd2341+24], %r423;
	mov.u32 	%r29010, %r424;
$L__BB4_423:
	setp.ge.u32 	%p1959, %r29010, %r254;
	@%p1959 bra 	$L__BB4_496;
	add.s32 	%r426, %r270, 40;
	shl.b32 	%r13459, %r29009, 7;
	and.b32  	%r13460, %r13459, 8064;
	add.s32 	%r427, %r13460, %r2;
	shl.b32 	%r13461, %r29009, 10;
	and.b32  	%r13462, %r13461, 64512;
	add.s32 	%r13463, %r4, %r13462;
	ld.shared.u64 	%rd2342, [%r13463];
	setp.eq.s32 	%p1960, %r427, 0;
	setp.ne.s64 	%p1961, %rd2342, 0;
	or.pred  	%p1962, %p1960, %p1961;
	@%p1962 bra 	$L__BB4_426;
	add.s32 	%r428, %r29010, 1;
	mul.wide.u32 	%rd2344, %r29010, 4;
	add.s64 	%rd2345, %rd12, %rd2344;
	st.local.u32 	[%rd2345+24], %r427;
	mov.u32 	%r29010, %r428;
$L__BB4_426:
	setp.ge.u32 	%p1963, %r29010, %r254;
	mov.u32 	%r29009, %r426;
	@%p1963 bra 	$L__BB4_496;
	add.s32 	%r29009, %r270, 41;
	shl.b32 	%r13464, %r426, 7;
	and.b32  	%r13465, %r13464, 8064;
	add.s32 	%r431, %r13465, %r2;
	shl.b32 	%r13466, %r426, 10;
	and.b32  	%r13467, %r13466, 64512;
	add.s32 	%r13468, %r4, %r13467;
	ld.shared.u64 	%rd2346, [%r13468];
	setp.eq.s32 	%p1964, %r431, 0;
	setp.ne.s64 	%p1965, %rd2346, 0;
	or.pred  	%p1966, %p1964, %p1965;
	@%p1966 bra 	$L__BB4_429;
	add.s32 	%r432, %r29010, 1;
	mul.wide.u32 	%rd2348, %r29010, 4;
	add.s64 	%rd2349, %rd12, %rd2348;
	st.local.u32 	[%rd2349+24], %r431;
	mov.u32 	%r29010, %r432;
$L__BB4_429:
	setp.ge.u32 	%p1967, %r29010, %r254;
	@%p1967 bra 	$L__BB4_496;
	add.s32 	%r434, %r270, 42;
	shl.b32 	%r13469, %r29009, 7;
	and.b32  	%r13470, %r13469, 8064;
	add.s32 	%r435, %r13470, %r2;
	shl.b32 	%r13471, %r29009, 10;
	and.b32  	%r13472, %r13471, 64512;
	add.s32 	%r13473, %r4, %r13472;
	ld.shared.u64 	%rd2350, [%r13473];
	setp.eq.s32 	%p1968, %r435, 0;
	setp.ne.s64 	%p1969, %rd2350, 0;
	or.pred  	%p1970, %p1968, %p1969;
	@%p1970 bra 	$L__BB4_432;
	add.s32 	%r436, %r29010, 1;
	mul.wide.u32 	%rd2352, %r29010, 4;
	add.s64 	%rd2353, %rd12, %rd2352;
	st.local.u32 	[%rd2353+24], %r435;
	mov.u32 	%r29010, %r436;
$L__BB4_432:
	setp.ge.u32 	%p1971, %r29010, %r254;
	mov.u32 	%r29009, %r434;
	@%p1971 bra 	$L__BB4_496;
	add.s32 	%r29009, %r270, 43;
	shl.b32 	%r13474, %r434, 7;
	and.b32  	%r13475, %r13474, 8064;
	add.s32 	%r439, %r13475, %r2;
	shl.b32 	%r13476, %r434, 10;
	and.b32  	%r13477, %r13476, 64512;
	add.s32 	%r13478, %r4, %r13477;
	ld.shared.u64 	%rd2354, [%r13478];
	setp.eq.s32 	%p1972, %r439, 0;
	setp.ne.s64 	%p1973, %rd2354, 0;
	or.pred  	%p1974, %p1972, %p1973;
	@%p1974 bra 	$L__BB4_435;
	add.s32 	%r440, %r29010, 1;
	mul.wide.u32 	%rd2356, %r29010, 4;
	add.s64 	%rd2357, %rd12, %rd2356;
	st.local.u32 	[%rd2357+24], %r439;
	mov.u32 	%r29010, %r440;
$L__BB4_435:
	setp.ge.u32 	%p1975, %r29010, %r254;
	@%p1975 bra 	$L__BB4_496;
	add.s32 	%r442, %r270, 44;
	shl.b32 	%r13479, %r29009, 7;
	and.b32  	%r13480, %r13479, 8064;
	add.s32 	%r443, %r13480, %r2;
	shl.b32 	%r13481, %r29009, 10;
	and.b32  	%r13482, %r13481, 64512;
	add.s32 	%r13483, %r4, %r13482;
	ld.shared.u64 	%rd2358, [%r13483];
	setp.eq.s32 	%p1976, %r443, 0;
	setp.ne.s64 	%p1977, %rd2358, 0;
	or.pred  	%p1978, %p1976, %p1977;
	@%p1978 bra 	$L__BB4_438;
	add.s32 	%r444, %r29010, 1;
	mul.wide.u32 	%rd2360, %r29010, 4;
	add.s64 	%rd2361, %rd12, %rd2360;
	st.local.u32 	[%rd2361+24], %r443;
	mov.u32 	%r29010, %r444;
$L__BB4_438:
	setp.ge.u32 	%p1979, %r29010, %r254;
	mov.u32 	%r29009, %r442;
	@%p1979 bra 	$L__BB4_496;
	add.s32 	%r29009, %r270, 45;
	shl.b32 	%r13484, %r442, 7;
	and.b32  	%r13485, %r13484, 8064;
	add.s32 	%r447, %r13485, %r2;
	shl.b32 	%r13486, %r442, 10;
	and.b32  	%r13487, %r13486, 64512;
	add.s32 	%r13488, %r4, %r13487;
	ld.shared.u64 	%rd2362, [%r13488];
	setp.eq.s32 	%p1980, %r447, 0;
	setp.ne.s64 	%p1981, %rd2362, 0;
	or.pred  	%p1982, %p1980, %p1981;
	@%p1982 bra 	$L__BB4_441;
	add.s32 	%r448, %r29010, 1;
	mul.wide.u32 	%rd2364, %r29010, 4;
	add.s64 	%rd2365, %rd12, %rd2364;
	st.local.u32 	[%rd2365+24], %r447;
	mov.u32 	%r29010, %r448;
$L__BB4_441:
	setp.ge.u32 	%p1983, %r29010, %r254;
	@%p1983 bra 	$L__BB4_496;
	add.s32 	%r450, %r270, 46;
	shl.b32 	%r13489, %r29009, 7;
	and.b32  	%r13490, %r13489, 8064;
	add.s32 	%r451, %r13490, %r2;
	shl.b32 	%r13491, %r29009, 10;
	and.b32  	%r13492, %r13491, 64512;
	add.s32 	%r13493, %r4, %r13492;
	ld.shared.u64 	%rd2366, [%r13493];
	setp.eq.s32 	%p1984, %r451, 0;
	setp.ne.s64 	%p1985, %rd2366, 0;
	or.pred  	%p1986, %p1984, %p1985;
	@%p1986 bra 	$L__BB4_444;
	add.s32 	%r452, %r29010, 1;
	mul.wide.u32 	%rd2368, %r29010, 4;
	add.s64 	%rd2369, %rd12, %rd2368;
	st.local.u32 	[%rd2369+24], %r451;
	mov.u32 	%r29010, %r452;
$L__BB4_444:
	setp.ge.u32 	%p1987, %r29010, %r254;
	mov.u32 	%r29009, %r450;
	@%p1987 bra 	$L__BB4_496;
	add.s32 	%r29009, %r270, 47;
	shl.b32 	%r13494, %r450, 7;
	and.b32  	%r13495, %r13494, 8064;
	add.s32 	%r455, %r13495, %r2;
	shl.b32 	%r13496, %r450, 10;
	and.b32  	%r13497, %r13496, 64512;
	add.s32 	%r13498, %r4, %r13497;
	ld.shared.u64 	%rd2370, [%r13498];
	setp.eq.s32 	%p1988, %r455, 0;
	setp.ne.s64 	%p1989, %rd2370, 0;
	or.pred  	%p1990, %p1988, %p1989;
	@%p1990 bra 	$L__BB4_447;
	add.s32 	%r456, %r29010, 1;
	mul.wide.u32 	%rd2372, %r29010, 4;
	add.s64 	%rd2373, %rd12, %rd2372;
	st.local.u32 	[%rd2373+24], %r455;
	mov.u32 	%r29010, %r456;
$L__BB4_447:
	setp.ge.u32 	%p1991, %r29010, %r254;
	@%p1991 bra 	$L__BB4_496;
	add.s32 	%r458, %r270, 48;
	shl.b32 	%r13499, %r29009, 7;
	and.b32  	%r13500, %r13499, 8064;
	add.s32 	%r459, %r13500, %r2;
	shl.b32 	%r13501, %r29009, 10;
	and.b32  	%r13502, %r13501, 64512;
	add.s32 	%r13503, %r4, %r13502;
	ld.shared.u64 	%rd2374, [%r13503];
	setp.eq.s32 	%p1992, %r459, 0;
	setp.ne.s64 	%p1993, %rd2374, 0;
	or.pred  	%p1994, %p1992, %p1993;
	@%p1994 bra 	$L__BB4_450;
	add.s32 	%r460, %r29010, 1;
	mul.wide.u32 	%rd2376, %r29010, 4;
	add.s64 	%rd2377, %rd12, %rd2376;
	st.local.u32 	[%rd2377+24], %r459;
	mov.u32 	%r29010, %r460;
$L__BB4_450:
	setp.ge.u32 	%p1995, %r29010, %r254;
	mov.u32 	%r29009, %r458;
	@%p1995 bra 	$L__BB4_496;
	add.s32 	%r29009, %r270, 49;
	shl.b32 	%r13504, %r458, 7;
	and.b32  	%r13505, %r13504, 8064;
	add.s32 	%r463, %r13505, %r2;
	shl.b32 	%r13506, %r458, 10;
	and.b32  	%r13507, %r13506, 64512;
	add.s32 	%r13508, %r4, %r13507;
	ld.shared.u64 	%rd2378, [%r13508];
	setp.eq.s32 	%p1996, %r463, 0;
	setp.ne.s64 	%p1997, %rd2378, 0;
	or.pred  	%p1998, %p1996, %p1997;
	@%p1998 bra 	$L__BB4_453;
	add.s32 	%r464, %r29010, 1;
	mul.wide.u32 	%rd2380, %r29010, 4;
	add.s64 	%rd2381, %rd12, %rd2380;
	st.local.u32 	[%rd2381+24], %r463;
	mov.u32 	%r29010, %r464;
$L__BB4_453:
	setp.ge.u32 	%p1999, %r29010, %r254;
	@%p1999 bra 	$L__BB4_496;
	add.s32 	%r466, %r270, 50;
	shl.b32 	%r13509, %r29009, 7;
	and.b32  	%r13510, %r13509, 8064;
	add.s32 	%r467, %r13510, %r2;
	shl.b32 	%r13511, %r29009, 10;
	and.b32  	%r13512, %r13511, 64512;
	add.s32 	%r13513, %r4, %r13512;
	ld.shared.u64 	%rd2382, [%r13513];
	setp.eq.s32 	%p2000, %r467, 0;
	setp.ne.s64 	%p2001, %rd2382, 0;
	or.pred  	%p2002, %p2000, %p2001;
	@%p2002 bra 	$L__BB4_456;
	add.s32 	%r468, %r29010, 1;
	mul.wide.u32 	%rd2384, %r29010, 4;
	add.s64 	%rd2385, %rd12, %rd2384;
	st.local.u32 	[%rd2385+24], %r467;
	mov.u32 	%r29010, %r468;
$L__BB4_456:
	setp.ge.u32 	%p2003, %r29010, %r254;
	mov.u32 	%r29009, %r466;
	@%p2003 bra 	$L__BB4_496;
	add.s32 	%r29009, %r270, 51;
	shl.b32 	%r13514, %r466, 7;
	and.b32  	%r13515, %r13514, 8064;
	add.s32 	%r471, %r13515, %r2;
	shl.b32 	%r13516, %r466, 10;
	and.b32  	%r13517, %r13516, 64512;
	add.s32 	%r13518, %r4, %r13517;
	ld.shared.u64 	%rd2386, [%r13518];
	setp.eq.s32 	%p2004, %r471, 0;
	setp.ne.s64 	%p2005, %rd2386, 0;
	or.pred  	%p2006, %p2004, %p2005;
	@%p2006 bra 	$L__BB4_459;
	add.s32 	%r472, %r29010, 1;
	mul.wide.u32 	%rd2388, %r29010, 4;
	add.s64 	%rd2389, %rd12, %rd2388;
	st.local.u32 	[%rd2389+24], %r471;
	mov.u32 	%r29010, %r472;
$L__BB4_459:
	setp.ge.u32 	%p2007, %r29010, %r254;
	@%p2007 bra 	$L__BB4_496;
	add.s32 	%r474, %r270, 52;
	shl.b32 	%r13519, %r29009, 7;
	and.b32  	%r13520, %r13519, 8064;
	add.s32 	%r475, %r13520, %r2;
	shl.b32 	%r13521, %r29009, 10;
	and.b32  	%r13522, %r13521, 64512;
	add.s32 	%r13523, %r4, %r13522;
	ld.shared.u64 	%rd2390, [%r13523];
	setp.eq.s32 	%p2008, %r475, 0;
	setp.ne.s64 	%p2009, %rd2390, 0;
	or.pred  	%p2010, %p2008, %p2009;
	@%p2010 bra 	$L__BB4_462;
	add.s32 	%r476, %r29010, 1;
	mul.wide.u32 	%rd2392, %r29010, 4;
	add.s64 	%rd2393, %rd12, %rd2392;
	st.local.u32 	[%rd2393+24], %r475;
	mov.u32 	%r29010, %r476;
$L__BB4_462:
	setp.ge.u32 	%p2011, %r29010, %r254;
	mov.u32 	%r29009, %r474;
	@%p2011 bra 	$L__BB4_496;
	add.s32 	%r29009, %r270, 53;
	shl.b32 	%r13524, %r474, 7;
	and.b32  	%r13525, %r13524, 8064;
	add.s32 	%r479, %r13525, %r2;
	shl.b32 	%r13526, %r474, 10;
	and.b32  	%r13527, %r13526, 64512;
	add.s32 	%r13528, %r4, %r13527;
	ld.shared.u64 	%rd2394, [%r13528];
	setp.eq.s32 	%p2012, %r479, 0;
	setp.ne.s64 	%p2013, %rd2394, 0;
	or.pred  	%p2014, %p2012, %p2013;
	@%p2014 bra 	$L__BB4_465;
	add.s32 	%r480, %r29010, 1;
	mul.wide.u32 	%rd2396, %r29010, 4;
	add.s64 	%rd2397, %rd12, %rd2396;
	st.local.u32 	[%rd2397+24], %r479;
	mov.u32 	%r29010, %r480;
$L__BB4_465:
	setp.ge.u32 	%p2015, %r29010, %r254;
	@%p2015 bra 	$L__BB4_496;
	add.s32 	%r482, %r270, 54;
	shl.b32 	%r13529, %r29009, 7;
	and.b32  	%r13530, %r13529, 8064;
	add.s32 	%r483, %r13530, %r2;
	shl.b32 	%r13531, %r29009, 10;
	and.b32  	%r13532, %r13531, 64512;
	add.s32 	%r13533, %r4, %r13532;
	ld.shared.u64 	%rd2398, [%r13533];
	setp.eq.s32 	%p2016, %r483, 0;
	setp.ne.s64 	%p2017, %rd2398, 0;
	or.pred  	%p2018, %p2016, %p2017;
	@%p2018 bra 	$L__BB4_468;
	add.s32 	%r484, %r29010, 1;
	mul.wide.u32 	%rd2400, %r29010, 4;
	add.s64 	%rd2401, %rd12, %rd2400;
	st.local.u32 	[%rd2401+24], %r483;
	mov.u32 	%r29010, %r484;
$L__BB4_468:
	setp.ge.u32 	%p2019, %r29010, %r254;
	mov.u32 	%r29009, %r482;
	@%p2019 bra 	$L__BB4_496;
	add.s32 	%r29009, %r270, 55;
	shl.b32 	%r13534, %r482, 7;
	and.b32  	%r13535, %r13534, 8064;
	add.s32 	%r487, %r13535, %r2;
	shl.b32 	%r13536, %r482, 10;
	and.b32  	%r13537, %r13536, 64512;
	add.s32 	%r13538, %r4, %r13537;
	ld.shared.u64 	%rd2402, [%r13538];
	setp.eq.s32 	%p2020, %r487, 0;
	setp.ne.s64 	%p2021, %rd2402, 0;
	or.pred  	%p2022, %p2020, %p2021;
	@%p2022 bra 	$L__BB4_471;
	add.s32 	%r488, %r29010, 1;
	mul.wide.u32 	%rd2404, %r29010, 4;
	add.s64 	%rd2405, %rd12, %rd2404;
	st.local.u32 	[%rd2405+24], %r487;
	mov.u32 	%r29010, %r488;
$L__BB4_471:
	setp.ge.u32 	%p2023, %r29010, %r254;
	@%p2023 bra 	$L__BB4_496;
	add.s32 	%r490, %r270, 56;
	shl.b32 	%r13539, %r29009, 7;
	and.b32  	%r13540, %r13539, 8064;
	add.s32 	%r491, %r13540, %r2;
	shl.b32 	%r13541, %r29009, 10;
	and.b32  	%r13542, %r13541, 64512;
	add.s32 	%r13543, %r4, %r13542;
	ld.shared.u64 	%rd2406, [%r13543];
	setp.eq.s32 	%p2024, %r491, 0;
	setp.ne.s64 	%p2025, %rd2406, 0;
	or.pred  	%p2026, %p2024, %p2025;
	@%p2026 bra 	$L__BB4_474;
	add.s32 	%r492, %r29010, 1;
	mul.wide.u32 	%rd2408, %r29010, 4;
	add.s64 	%rd2409, %rd12, %rd2408;
	st.local.u32 	[%rd2409+24], %r491;
	mov.u32 	%r29010, %r492;
$L__BB4_474:
	setp.ge.u32 	%p2027, %r29010, %r254;
	mov.u32 	%r29009, %r490;
	@%p2027 bra 	$L__BB4_496;
	add.s32 	%r29009, %r270, 57;
	shl.b32 	%r13544, %r490, 7;
	and.b32  	%r13545, %r13544, 8064;
	add.s32 	%r495, %r13545, %r2;
	shl.b32 	%r13546, %r490, 10;
	and.b32  	%r13547, %r13546, 64512;
	add.s32 	%r13548, %r4, %r13547;
	ld.shared.u64 	%rd2410, [%r13548];
	setp.eq.s32 	%p2028, %r495, 0;
	setp.ne.s64 	%p2029, %rd2410, 0;
	or.pred  	%p2030, %p2028, %p2029;
	@%p2030 bra 	$L__BB4_477;
	add.s32 	%r496, %r29010, 1;
	mul.wide.u32 	%rd2412, %r29010, 4;
	add.s64 	%rd2413, %rd12, %rd2412;
	st.local.u32 	[%rd2413+24], %r495;
	mov.u32 	%r29010, %r496;
$L__BB4_477:
	setp.ge.u32 	%p2031, %r29010, %r254;
	@%p2031 bra 	$L__BB4_496;
	add.s32 	%r498, %r270, 58;
	shl.b32 	%r13549, %r29009, 7;
	and.b32  	%r13550, %r13549, 8064;
	add.s32 	%r499, %r13550, %r2;
	shl.b32 	%r13551, %r29009, 10;
	and.b32  	%r13552, %r13551, 64512;
	add.s32 	%r13553, %r4, %r13552;
	ld.shared.u64 	%rd2414, [%r13553];
	setp.eq.s32 	%p2032, %r499, 0;
	setp.ne.s64 	%p2033, %rd2414, 0;
	or.pred  	%p2034, %p2032, %p2033;
	@%p2034 bra 	$L__BB4_480;
	add.s32 	%r500, %r29010, 1;
	mul.wide.u32 	%rd2416, %r29010, 4;
	add.s64 	%rd2417, %rd12, %rd2416;
	st.local.u32 	[%rd2417+24], %r499;
	mov.u32 	%r29010, %r500;
$L__BB4_480:
	setp.ge.u32 	%p2035, %r29010, %r254;
	mov.u32 	%r29009, %r498;
	@%p2035 bra 	$L__BB4_496;
	add.s32 	%r29009, %r270, 59;
	shl.b32 	%r13554, %r498, 7;
	and.b32  	%r13555, %r13554, 8064;
	add.s32 	%r503, %r13555, %r2;
	shl.b32 	%r13556, %r498, 10;
	and.b32  	%r13557, %r13556, 64512;
	add.s32 	%r13558, %r4, %r13557;
	ld.shared.u64 	%rd2418, [%r13558];
	setp.eq.s32 	%p2036, %r503, 0;
	setp.ne.s64 	%p2037, %rd2418, 0;
	or.pred  	%p2038, %p2036, %p2037;
	@%p2038 bra 	$L__BB4_483;
	add.s32 	%r504, %r29010, 1;
	mul.wide.u32 	%rd2420, %r29010, 4;
	add.s64 	%rd2421, %rd12, %rd2420;
	st.local.u32 	[%rd2421+24], %r503;
	mov.u32 	%r29010, %r504;
$L__BB4_483:
	setp.ge.u32 	%p2039, %r29010, %r254;
	@%p2039 bra 	$L__BB4_496;
	add.s32 	%r506, %r270, 60;
	shl.b32 	%r13559, %r29009, 7;
	and.b32  	%r13560, %r13559, 8064;
	add.s32 	%r507, %r13560, %r2;
	shl.b32 	%r13561, %r29009, 10;
	and.b32  	%r13562, %r13561, 64512;
	add.s32 	%r13563, %r4, %r13562;
	ld.shared.u64 	%rd2422, [%r13563];
	setp.eq.s32 	%p2040, %r507, 0;
	setp.ne.s64 	%p2041, %rd2422, 0;
	or.pred  	%p2042, %p2040, %p2041;
	@%p2042 bra 	$L__BB4_486;
	add.s32 	%r508, %r29010, 1;
	mul.wide.u32 	%rd2424, %r29010, 4;
	add.s64 	%rd2425, %rd12, %rd2424;
	st.local.u32 	[%rd2425+24], %r507;
	mov.u32 	%r29010, %r508;
$L__BB4_486:
	setp.ge.u32 	%p2043, %r29010, %r254;
	mov.u32 	%r29009, %r506;
	@%p2043 bra 	$L__BB4_496;
	add.s32 	%r29009, %r270, 61;
	shl.b32 	%r13564, %r506, 7;
	and.b32  	%r13565, %r13564, 8064;
	add.s32 	%r511, %r13565, %r2;
	shl.b32 	%r13566, %r506, 10;
	and.b32  	%r13567, %r13566, 64512;
	add.s32 	%r13568, %r4, %r13567;
	ld.shared.u64 	%rd2426, [%r13568];
	setp.eq.s32 	%p2044, %r511, 0;
	setp.ne.s64 	%p2045, %rd2426, 0;
	or.pred  	%p2046, %p2044, %p2045;
	@%p2046 bra 	$L__BB4_489;
	add.s32 	%r512, %r29010, 1;
	mul.wide.u32 	%rd2428, %r29010, 4;
	add.s64 	%rd2429, %rd12, %rd2428;
	st.local.u32 	[%rd2429+24], %r511;
	mov.u32 	%r29010, %r512;
$L__BB4_489:
	setp.ge.u32 	%p2047, %r29010, %r254;
	@%p2047 bra 	$L__BB4_496;
	add.s32 	%r514, %r270, 62;
	shl.b32 	%r13569, %r29009, 7;
	and.b32  	%r13570, %r13569, 8064;
	add.s32 	%r515, %r13570, %r2;
	shl.b32 	%r13571, %r29009, 10;
	and.b32  	%r13572, %r13571, 64512;
	add.s32 	%r13573, %r4, %r13572;
	ld.shared.u64 	%rd2430, [%r13573];
	setp.eq.s32 	%p2048, %r515, 0;
	setp.ne.s64 	%p2049, %rd2430, 0;
	or.pred  	%p2050, %p2048, %p2049;
	@%p2050 bra 	$L__BB4_492;
	add.s32 	%r516, %r29010, 1;
	mul.wide.u32 	%rd2432, %r29010, 4;
	add.s64 	%rd2433, %rd12, %rd2432;
	st.local.u32 	[%rd2433+24], %r515;
	mov.u32 	%r29010, %r516;
$L__BB4_492:
	setp.ge.u32 	%p2051, %r29010, %r254;
	mov.u32 	%r29009, %r514;
	@%p2051 bra 	$L__BB4_496;
	shl.b32 	%r13574, %r514, 7;
	and.b32  	%r13575, %r13574, 8064;
	add.s32 	%r518, %r13575, %r2;
	shl.b32 	%r13576, %r514, 10;
	and.b32  	%r13577, %r13576, 64512;
	add.s32 	%r13578, %r4, %r13577;
	ld.shared.u64 	%rd2434, [%r13578];
	setp.eq.s32 	%p2052, %r518, 0;
	setp.ne.s64 	%p2053, %rd2434, 0;
	or.pred  	%p2054, %p2052, %p2053;
	@%p2054 bra 	$L__BB4_495;
	add.s32 	%r519, %r29010, 1;
	mul.wide.u32 	%rd2436, %r29010, 4;
	add.s64 	%rd2437, %rd12, %rd2436;
	st.local.u32 	[%rd2437+24], %r518;
	mov.u32 	%r29010, %r519;
$L__BB4_495:
	setp.lt.u32 	%p2055, %r29010, %r254;
	selp.b32 	%r13579, 64, 63, %p2055;
	add.s32 	%r29009, %r270, %r13579;
$L__BB4_496:
	st.local.u32 	[%rd12+4], %r29009;
$L__BB4_497:
	setp.eq.s32 	%p2056, %r255, 0;
	mov.b32 	%r29076, 0;
	@%p2056 bra 	$L__BB4_688;
	ld.local.u32 	%r525, [%rd12+8];
	add.s32 	%r29075, %r525, 1;
	shl.b32 	%r13582, %r525, 7;
	and.b32  	%r13583, %r13582, 8064;
	add.s32 	%r527, %r13583, %r2;
	shl.b32 	%r13584, %r525, 9;
	and.b32  	%r13585, %r13584, 32256;
	add.s32 	%r13586, %r5, %r13585;
	ld.shared.u32 	%r13587, [%r13586];
	setp.eq.s32 	%p2057, %r527, 0;
	setp.ne.s32 	%p2058, %r13587, 0;
	mov.b32 	%r29012, 0;
	or.pred  	%p2059, %p2057, %p2058;
	@%p2059 bra 	$L__BB4_500;
	st.local.u32 	[%rd12+280], %r527;
	mov.b32 	%r29012, 1;
$L__BB4_500:
	setp.ge.u32 	%p2060, %r29012, %r255;
	mov.b32 	%r29076, 1;
	@%p2060 bra 	$L__BB4_687;
	add.s32 	%r529, %r525, 2;
	shl.b32 	%r13591, %r29075, 7;
	and.b32  	%r13592, %r13591, 8064;
	add.s32 	%r530, %r13592, %r2;
	shl.b32 	%r13593, %r29075, 9;
	and.b32  	%r13594, %r13593, 32256;
	add.s32 	%r13595, %r5, %r13594;
	ld.shared.u32 	%r13596, [%r13595];
	setp.eq.s32 	%p2061, %r530, 0;
	setp.ne.s32 	%p2062, %r13596, 0;
	or.pred  	%p2063, %p2061, %p2062;
	mov.u32 	%r29076, %r29012;
	@%p2063 bra 	$L__BB4_503;
	add.s32 	%r29076, %r29012, 1;
	mul.wide.u32 	%rd2438, %r29012, 4;
	add.s64 	%rd2439, %rd12, %rd2438;
	st.local.u32 	[%rd2439+280], %r530;
$L__BB4_503:
	setp.ge.u32 	%p2064, %r29076, %r255;
	mov.u32 	%r29075, %r529;
	@%p2064 bra 	$L__BB4_687;
	add.s32 	%r29075, %r525, 3;
	shl.b32 	%r13598, %r529, 7;
	and.b32  	%r13599, %r13598, 8064;
	add.s32 	%r534, %r13599, %r2;
	shl.b32 	%r13600, %r529, 9;
	and.b32  	%r13601, %r13600, 32256;
	add.s32 	%r13602, %r5, %r13601;
	ld.shared.u32 	%r13603, [%r13602];
	setp.eq.s32 	%p2065, %r534, 0;
	setp.ne.s32 	%p2066, %r13603, 0;
	or.pred  	%p2067, %p2065, %p2066;
	@%p2067 bra 	$L__BB4_506;
	add.s32 	%r535, %r29076, 1;
	mul.wide.u32 	%rd2440, %r29076, 4;
	add.s64 	%rd2441, %rd12, %rd2440;
	st.local.u32 	[%rd2441+280], %r534;
	mov.u32 	%r29076, %r535;
$L__BB4_506:
	setp.ge.u32 	%p2068, %r29076, %r255;
	@%p2068 bra 	$L__BB4_687;
	add.s32 	%r537, %r525, 4;
	shl.b32 	%r13605, %r29075, 7;
	and.b32  	%r13606, %r13605, 8064;
	add.s32 	%r538, %r13606, %r2;
	shl.b32 	%r13607, %r29075, 9;
	and.b32  	%r13608, %r13607, 32256;
	add.s32 	%r13609, %r5, %r13608;
	ld.shared.u32 	%r13610, [%r13609];
	setp.eq.s32 	%p2069, %r538, 0;
	setp.ne.s32 	%p2070, %r13610, 0;
	or.pred  	%p2071, %p2069, %p2070;
	@%p2071 bra 	$L__BB4_509;
	add.s32 	%r539, %r29076, 1;
	mul.wide.u32 	%rd2442, %r29076, 4;
	add.s64 	%rd2443, %rd12, %rd2442;
	st.local.u32 	[%rd2443+280], %r538;
	mov.u32 	%r29076, %r539;
$L__BB4_509:
	setp.ge.u32 	%p2072, %r29076, %r255;
	mov.u32 	%r29075, %r537;
	@%p2072 bra 	$L__BB4_687;
	add.s32 	%r29075, %r525, 5;
	shl.b32 	%r13612, %r537, 7;
	and.b32  	%r13613, %r13612, 8064;
	add.s32 	%r542, %r13613, %r2;
	shl.b32 	%r13614, %r537, 9;
	and.b32  	%r13615, %r13614, 32256;
	add.s32 	%r13616, %r5, %r13615;
	ld.shared.u32 	%r13617, [%r13616];
	setp.eq.s32 	%p2073, %r542, 0;
	setp.ne.s32 	%p2074, %r13617, 0;
	or.pred  	%p2075, %p2073, %p2074;
	@%p2075 bra 	$L__BB4_512;
	add.s32 	%r543, %r29076, 1;
	mul.wide.u32 	%rd2444, %r29076, 4;
	add.s64 	%rd2445, %rd12, %rd2444;
	st.local.u32 	[%rd2445+280], %r542;
	mov.u32 	%r29076, %r543;
$L__BB4_512:
	setp.ge.u32 	%p2076, %r29076, %r255;
	@%p2076 bra 	$L__BB4_687;
	add.s32 	%r545, %r525, 6;
	shl.b32 	%r13619, %r29075, 7;
	and.b32  	%r13620, %r13619, 8064;
	add.s32 	%r546, %r13620, %r2;
	shl.b32 	%r13621, %r29075, 9;
	and.b32  	%r13622, %r13621, 32256;
	add.s32 	%r13623, %r5, %r13622;
	ld.shared.u32 	%r13624, [%r13623];
	setp.eq.s32 	%p2077, %r546, 0;
	setp.ne.s32 	%p2078, %r13624, 0;
	or.pred  	%p2079, %p2077, %p2078;
	@%p2079 bra 	$L__BB4_515;
	add.s32 	%r547, %r29076, 1;
	mul.wide.u32 	%rd2446, %r29076, 4;
	add.s64 	%rd2447, %rd12, %rd2446;
	st.local.u32 	[%rd2447+280], %r546;
	mov.u32 	%r29076, %r547;
$L__BB4_515:
	setp.ge.u32 	%p2080, %r29076, %r255;
	mov.u32 	%r29075, %r545;
	@%p2080 bra 	$L__BB4_687;
	add.s32 	%r29075, %r525, 7;
	shl.b32 	%r13626, %r545, 7;
	and.b32  	%r13627, %r13626, 8064;
	add.s32 	%r550, %r13627, %r2;
	shl.b32 	%r13628, %r545, 9;
	and.b32  	%r13629, %r13628, 32256;
	add.s32 	%r13630, %r5, %r13629;
	ld.shared.u32 	%r13631, [%r13630];
	setp.eq.s32 	%p2081, %r550, 0;
	setp.ne.s32 	%p2082, %r13631, 0;
	or.pred  	%p2083, %p2081, %p2082;
	@%p2083 bra 	$L__BB4_518;
	add.s32 	%r551, %r29076, 1;
	mul.wide.u32 	%rd2448, %r29076, 4;
	add.s64 	%rd2449, %rd12, %rd2448;
	st.local.u32 	[%rd2449+280], %r550;
	mov.u32 	%r29076, %r551;
$L__BB4_518:
	setp.ge.u32 	%p2084, %r29076, %r255;
	@%p2084 bra 	$L__BB4_687;
	add.s32 	%r553, %r525, 8;
	shl.b32 	%r13633, %r29075, 7;
	and.b32  	%r13634, %r13633, 8064;
	add.s32 	%r554, %r13634, %r2;
	shl.b32 	%r13635, %r29075, 9;
	and.b32  	%r13636, %r13635, 32256;
	add.s32 	%r13637, %r5, %r13636;
	ld.shared.u32 	%r13638, [%r13637];
	setp.eq.s32 	%p2085, %r554, 0;
	setp.ne.s32 	%p2086, %r13638, 0;
	or.pred  	%p2087, %p2085, %p2086;
	@%p2087 bra 	$L__BB4_521;
	add.s32 	%r555, %r29076, 1;
	mul.wide.u32 	%rd2450, %r29076, 4;
	add.s64 	%rd2451, %rd12, %rd2450;
	st.local.u32 	[%rd2451+280], %r554;
	mov.u32 	%r29076, %r555;
$L__BB4_521:
	setp.ge.u32 	%p2088, %r29076, %r255;
	mov.u32 	%r29075, %r553;
	@%p2088 bra 	$L__BB4_687;
	add.s32 	%r29075, %r525, 9;
	shl.b32 	%r13640, %r553, 7;
	and.b32  	%r13641, %r13640, 8064;
	add.s32 	%r558, %r13641, %r2;
	shl.b32 	%r13642, %r553, 9;
	and.b32  	%r13643, %r13642, 32256;
	add.s32 	%r13644, %r5, %r13643;
	ld.shared.u32 	%r13645, [%r13644];
	setp.eq.s32 	%p2089, %r558, 0;
	setp.ne.s32 	%p2090, %r13645, 0;
	or.pred  	%p2091, %p2089, %p2090;
	@%p2091 bra 	$L__BB4_524;
	add.s32 	%r559, %r29076, 1;
	mul.wide.u32 	%rd2452, %r29076, 4;
	add.s64 	%rd2453, %rd12, %rd2452;
	st.local.u32 	[%rd2453+280], %r558;
	mov.u32 	%r29076, %r559;
$L__BB4_524:
	setp.ge.u32 	%p2092, %r29076, %r255;
	@%p2092 bra 	$L__BB4_687;
	add.s32 	%r561, %r525, 10;
	shl.b32 	%r13647, %r29075, 7;
	and.b32  	%r13648, %r13647, 8064;
	add.s32 	%r562, %r13648, %r2;
	shl.b32 	%r13649, %r29075, 9;
	and.b32  	%r13650, %r13649, 32256;
	add.s32 	%r13651, %r5, %r13650;
	ld.shared.u32 	%r13652, [%r13651];
	setp.eq.s32 	%p2093, %r562, 0;
	setp.ne.s32 	%p2094, %r13652, 0;
	or.pred  	%p2095, %p2093, %p2094;
	@%p2095 bra 	$L__BB4_527;
	add.s32 	%r563, %r29076, 1;
	mul.wide.u32 	%rd2454, %r29076, 4;
	add.s64 	%rd2455, %rd12, %rd2454;
	st.local.u32 	[%rd2455+280], %r562;
	mov.u32 	%r29076, %r563;
$L__BB4_527:
	setp.ge.u32 	%p2096, %r29076, %r255;
	mov.u32 	%r29075, %r561;
	@%p2096 bra 	$L__BB4_687;
	add.s32 	%r29075, %r525, 11;
	shl.b32 	%r13654, %r561, 7;
	and.b32  	%r13655, %r13654, 8064;
	add.s32 	%r566, %r13655, %r2;
	shl.b32 	%r13656, %r561, 9;
	and.b32  	%r13657, %r13656, 32256;
	add.s32 	%r13658, %r5, %r13657;
	ld.shared.u32 	%r13659, [%r13658];
	setp.eq.s32 	%p2097, %r566, 0;
	setp.ne.s32 	%p2098, %r13659, 0;
	or.pred  	%p2099, %p2097, %p2098;
	@%p2099 bra 	$L__BB4_530;
	add.s32 	%r567, %r29076, 1;
	mul.wide.u32 	%rd2456, %r29076, 4;
	add.s64 	%rd2457, %rd12, %rd2456;
	st.local.u32 	[%rd2457+280], %r566;
	mov.u32 	%r29076, %r567;
$L__BB4_530:
	setp.ge.u32 	%p2100, %r29076, %r255;
	@%p2100 bra 	$L__BB4_687;
	add.s32 	%r569, %r525, 12;
	shl.b32 	%r13661, %r29075, 7;
	and.b32  	%r13662, %r13661, 8064;
	add.s32 	%r570, %r13662, %r2;
	shl.b32 	%r13663, %r29075, 9;
	and.b32  	%r13664, %r13663, 32256;
	add.s32 	%r13665, %r5, %r13664;
	ld.shared.u32 	%r13666, [%r13665];
	setp.eq.s32 	%p2101, %r570, 0;
	setp.ne.s32 	%p2102, %r13666, 0;
	or.pred  	%p2103, %p2101, %p2102;
	@%p2103 bra 	$L__BB4_533;
	add.s32 	%r571, %r29076, 1;
	mul.wide.u32 	%rd2458, %r29076, 4;
	add.s64 	%rd2459, %rd12, %rd2458;
	st.local.u32 	[%rd2459+280], %r570;
	mov.u32 	%r29076, %r571;
$L__BB4_533:
	setp.ge.u32 	%p2104, %r29076, %r255;
	mov.u32 	%r29075, %r569;
	@%p2104 bra 	$L__BB4_687;
	add.s32 	%r29075, %r525, 13;
	shl.b32 	%r13668, %r569, 7;
	and.b32  	%r13669, %r13668, 8064;
	add.s32 	%r574, %r13669, %r2;
	shl.b32 	%r13670, %r569, 9;
	and.b32  	%r13671, %r13670, 32256;
	add.s32 	%r13672, %r5, %r13671;
	ld.shared.u32 	%r13673, [%r13672];
	setp.eq.s32 	%p2105, %r574, 0;
	setp.ne.s32 	%p2106, %r13673, 0;
	or.pred  	%p2107, %p2105, %p2106;
	@%p2107 bra 	$L__BB4_536;
	add.s32 	%r575, %r29076, 1;
	mul.wide.u32 	%rd2460, %r29076, 4;
	add.s64 	%rd2461, %rd12, %rd2460;
	st.local.u32 	[%rd2461+280], %r574;
	mov.u32 	%r29076, %r575;
$L__BB4_536:
	setp.ge.u32 	%p2108, %r29076, %r255;
	@%p2108 bra 	$L__BB4_687;
	add.s32 	%r577, %r525, 14;
	shl.b32 	%r13675, %r29075, 7;
	and.b32  	%r13676, %r13675, 8064;
	add.s32 	%r578, %r13676, %r2;
	shl.b32 	%r13677, %r29075, 9;
	and.b32  	%r13678, %r13677, 32256;
	add.s32 	%r13679, %r5, %r13678;
	ld.shared.u32 	%r13680, [%r13679];
	setp.eq.s32 	%p2109, %r578, 0;
	setp.ne.s32 	%p2110, %r13680, 0;
	or.pred  	%p2111, %p2109, %p2110;
	@%p2111 bra 	$L__BB4_539;
	add.s32 	%r579, %r29076, 1;
	mul.wide.u32 	%rd2462, %r29076, 4;
	add.s64 	%rd2463, %rd12, %rd2462;
	st.local.u32 	[%rd2463+280], %r578;
	mov.u32 	%r29076, %r579;
$L__BB4_539:
	setp.ge.u32 	%p2112, %r29076, %r255;
	mov.u32 	%r29075, %r577;
	@%p2112 bra 	$L__BB4_687;
	add.s32 	%r29075, %r525, 15;
	shl.b32 	%r13682, %r577, 7;
	and.b32  	%r13683, %r13682, 8064;
	add.s32 	%r582, %r13683, %r2;
	shl.b32 	%r13684, %r577, 9;
	and.b32  	%r13685, %r13684, 32256;
	add.s32 	%r13686, %r5, %r13685;
	ld.shared.u32 	%r13687, [%r13686];
	setp.eq.s32 	%p2113, %r582, 0;
	setp.ne.s32 	%p2114, %r13687, 0;
	or.pred  	%p2115, %p2113, %p2114;
	@%p2115 bra 	$L__BB4_542;
	add.s32 	%r583, %r29076, 1;
	mul.wide.u32 	%rd2464, %r29076, 4;
	add.s64 	%rd2465, %rd12, %rd2464;
	st.local.u32 	[%rd2465+280], %r582;
	mov.u32 	%r29076, %r583;
$L__BB4_542:
	setp.ge.u32 	%p2116, %r29076, %r255;
	@%p2116 bra 	$L__BB4_687;
	add.s32 	%r585, %r525, 16;
	shl.b32 	%r13689, %r29075, 7;
	and.b32  	%r13690, %r13689, 8064;
	add.s32 	%r586, %r13690, %r2;
	shl.b32 	%r13691, %r29075, 9;
	and.b32  	%r13692, %r13691, 32256;
	add.s32 	%r13693, %r5, %r13692;
	ld.shared.u32 	%r13694, [%r13693];
	setp.eq.s32 	%p2117, %r586, 0;
	setp.ne.s32 	%p2118, %r13694, 0;
	or.pred  	%p2119, %p2117, %p2118;
	@%p2119 bra 	$L__BB4_545;
	add.s32 	%r587, %r29076, 1;
	mul.wide.u32 	%rd2466, %r29076, 4;
	add.s64 	%rd2467, %rd12, %rd2466;
	st.local.u32 	[%rd2467+280], %r586;
	mov.u32 	%r29076, %r587;
$L__BB4_545:
	setp.ge.u32 	%p2120, %r29076, %r255;
	mov.u32 	%r29075, %r585;
	@%p2120 bra 	$L__BB4_687;
	add.s32 	%r29075, %r525, 17;
	shl.b32 	%r13696, %r585, 7;
	and.b32  	%r13697, %r13696, 8064;
	add.s32 	%r590, %r13697, %r2;
	shl.b32 	%r13698, %r585, 9;
	and.b32  	%r13699, %r13698, 32256;
	add.s32 	%r13700, %r5, %r13699;
	ld.shared.u32 	%r13701, [%r13700];
	setp.eq.s32 	%p2121, %r590, 0;
	setp.ne.s32 	%p2122, %r13701, 0;
	or.pred  	%p2123, %p2121, %p2122;
	@%p2123 bra 	$L__BB4_548;
	add.s32 	%r591, %r29076, 1;
	mul.wide.u32 	%rd2468, %r29076, 4;
	add.s64 	%rd2469, %rd12, %rd2468;
	st.local.u32 	[%rd2469+280], %r590;
	mov.u32 	%r29076, %r591;
$L__BB4_548:
	setp.ge.u32 	%p2124, %r29076, %r255;
	@%p2124 bra 	$L__BB4_687;
	add.s32 	%r593, %r525, 18;
	shl.b32 	%r13703, %r29075, 7;
	and.b32  	%r13704, %r13703, 8064;
	add.s32 	%r594, %r13704, %r2;
	shl.b32 	%r13705, %r29075, 9;
	and.b32  	%r13706, %r13705, 32256;
	add.s32 	%r13707, %r5, %r13706;
	ld.shared.u32 	%r13708, [%r13707];
	setp.eq.s32 	%p2125, %r594, 0;
	setp.ne.s32 	%p2126, %r13708, 0;
	or.pred  	%p2127, %p2125, %p2126;
	@%p2127 bra 	$L__BB4_551;
	add.s32 	%r595, %r29076, 1;
	mul.wide.u32 	%rd2470, %r29076, 4;
	add.s64 	%rd2471, %rd12, %rd2470;
	st.local.u32 	[%rd2471+280], %r594;
	mov.u32 	%r29076, %r595;
$L__BB4_551:
	setp.ge.u32 	%p2128, %r29076, %r255;
	mov.u32 	%r29075, %r593;
	@%p2128 bra 	$L__BB4_687;
	add.s32 	%r29075, %r525, 19;
	shl.b32 	%r13710, %r593, 7;
	and.b32  	%r13711, %r13710, 8064;
	add.s32 	%r598, %r13711, %r2;
	shl.b32 	%r13712, %r593, 9;
	and.b32  	%r13713, %r13712, 32256;
	add.s32 	%r13714, %r5, %r13713;
	ld.shared.u32 	%r13715, [%r13714];
	setp.eq.s32 	%p2129, %r598, 0;
	setp.ne.s32 	%p2130, %r13715, 0;
	or.pred  	%p2131, %p2129, %p2130;
	@%p2131 bra 	$L__BB4_554;
	add.s32 	%r599, %r29076, 1;
	mul.wide.u32 	%rd2472, %r29076, 4;
	add.s64 	%rd2473, %rd12, %rd2472;
	st.local.u32 	[%rd2473+280], %r598;
	mov.u32 	%r29076, %r599;
$L__BB4_554:
	setp.ge.u32 	%p2132, %r29076, %r255;
	@%p2132 bra 	$L__BB4_687;
	add.s32 	%r601, %r525, 20;
	shl.b32 	%r13717, %r29075, 7;
	and.b32  	%r13718, %r13717, 8064;
	add.s32 	%r602, %r13718, %r2;
	shl.b32 	%r13719, %r29075, 9;
	and.b32  	%r13720, %r13719, 32256;
	add.s32 	%r13721, %r5, %r13720;
	ld.shared.u32 	%r13722, [%r13721];
	setp.eq.s32 	%p2133, %r602, 0;
	setp.ne.s32 	%p2134, %r13722, 0;
	or.pred  	%p2135, %p2133, %p2134;
	@%p2135 bra 	$L__BB4_557;
	add.s32 	%r603, %r29076, 1;
	mul.wide.u32 	%rd2474, %r29076, 4;
	add.s64 	%rd2475, %rd12, %rd2474;
	st.local.u32 	[%rd2475+280], %r602;
	mov.u32 	%r29076, %r603;
$L__BB4_557:
	setp.ge.u32 	%p2136, %r29076, %r255;
	mov.u32 	%r29075, %r601;
	@%p2136 bra 	$L__BB4_687;
	add.s32 	%r29075, %r525, 21;
	shl.b32 	%r13724, %r601, 7;
	and.b32  	%r13725, %r13724, 8064;
	add.s32 	%r606, %r13725, %r2;
	shl.b32 	%r13726, %r601, 9;
	and.b32  	%r13727, %r13726, 32256;
	add.s32 	%r13728, %r5, %r13727;
	ld.shared.u32 	%r13729, [%r13728];
	setp.eq.s32 	%p2137, %r606, 0;
	setp.ne.s32 	%p2138, %r13729, 0;
	or.pred  	%p2139, %p2137, %p2138;
	@%p2139 bra 	$L__BB4_560;
	add.s32 	%r607, %r29076, 1;
	mul.wide.u32 	%rd2476, %r29076, 4;
	add.s64 	%rd2477, %rd12, %rd2476;
	st.local.u32 	[%rd2477+280], %r606;
	mov.u32 	%r29076, %r607;
$L__BB4_560:
	setp.ge.u32 	%p2140, %r29076, %r255;
	@%p2140 bra 	$L__BB4_687;
	add.s32 	%r609, %r525, 22;
	shl.b32 	%r13731, %r29075, 7;
	and.b32  	%r13732, %r13731, 8064;
	add.s32 	%r610, %r13732, %r2;
	shl.b32 	%r13733, %r29075, 9;
	and.b32  	%r13734, %r13733, 32256;
	add.s32 	%r13735, %r5, %r13734;
	ld.shared.u32 	%r13736, [%r13735];
	setp.eq.s32 	%p2141, %r610, 0;
	setp.ne.s32 	%p2142, %r13736, 0;
	or.pred  	%p2143, %p2141, %p2142;
	@%p2143 bra 	$L__BB4_563;
	add.s32 	%r611, %r29076, 1;
	mul.wide.u32 	%rd2478, %r29076, 4;
	add.s64 	%rd2479, %rd12, %rd2478;
	st.local.u32 	[%rd2479+280], %r610;
	mov.u32 	%r29076, %r611;
$L__BB4_563:
	setp.ge.u32 	%p2144, %r29076, %r255;
	mov.u32 	%r29075, %r609;
	@%p2144 bra 	$L__BB4_687;
	add.s32 	%r29075, %r525, 23;
	shl.b32 	%r13738, %r609, 7;
	and.b32  	%r13739, %r13738, 8064;
	add.s32 	%r614, %r13739, %r2;
	shl.b32 	%r13740, %r609, 9;
	and.b32  	%r13741, %r13740, 32256;
	add.s32 	%r13742, %r5, %r13741;
	ld.shared.u32 	%r13743, [%r13742];
	setp.eq.s32 	%p2145, %r614, 0;
	setp.ne.s32 	%p2146, %r13743, 0;
	or.pred  	%p2147, %p2145, %p2146;
	@%p2147 bra 	$L__BB4_566;
	add.s32 	%r615, %r29076, 1;
	mul.wide.u32 	%rd2480, %r29076, 4;
	add.s64 	%rd2481, %rd12, %rd2480;
	st.local.u32 	[%rd2481+280], %r614;
	mov.u32 	%r29076, %r615;
$L__BB4_566:
	setp.ge.u32 	%p2148, %r29076, %r255;
	@%p2148 bra 	$L__BB4_687;
	add.s32 	%r617, %r525, 24;
	shl.b32 	%r13745, %r29075, 7;
	and.b32  	%r13746, %r13745, 8064;
	add.s32 	%r618, %r13746, %r2;
	shl.b32 	%r13747, %r29075, 9;
	and.b32  	%r13748, %r13747, 32256;
	add.s32 	%r13749, %r5, %r13748;
	ld.shared.u32 	%r13750, [%r13749];
	setp.eq.s32 	%p2149, %r618, 0;
	setp.ne.s32 	%p2150, %r13750, 0;
	or.pred  	%p2151, %p2149, %p2150;
	@%p2151 bra 	$L__BB4_569;
	add.s32 	%r619, %r29076, 1;
	mul.wide.u32 	%rd2482, %r29076, 4;
	add.s64 	%rd2483, %rd12, %rd2482;
	st.local.u32 	[%rd2483+280], %r618;
	mov.u32 	%r29076, %r619;
$L__BB4_569:
	setp.ge.u32 	%p2152, %r29076, %r255;
	mov.u32 	%r29075, %r617;
	@%p2152 bra 	$L__BB4_687;
	add.s32 	%r29075, %r525, 25;
	shl.b32 	%r13752, %r617, 7;
	and.b32  	%r13753, %r13752, 8064;
	add.s32 	%r622, %r13753, %r2;
	shl.b32 	%r13754, %r617, 9;
	and.b32  	%r13755, %r13754, 32256;
	add.s32 	%r13756, %r5, %r13755;
	ld.shared.u32 	%r13757, [%r13756];
	setp.eq.s32 	%p2153, %r622, 0;
	setp.ne.s32 	%p2154, %r13757, 0;
	or.pred  	%p2155, %p2153, %p2154;
	@%p2155 bra 	$L__BB4_572;
	add.s32 	%r623, %r29076, 1;
	mul.wide.u32 	%rd2484, %r29076, 4;
	add.s64 	%rd2485, %rd12, %rd2484;
	st.local.u32 	[%rd2485+280], %r622;
	mov.u32 	%r29076, %r623;
$L__BB4_572:
	setp.ge.u32 	%p2156, %r29076, %r255;
	@%p2156 bra 	$L__BB4_687;
	add.s32 	%r625, %r525, 26;
	shl.b32 	%r13759, %r29075, 7;
	and.b32  	%r13760, %r13759, 8064;
	add.s32 	%r626, %r13760, %r2;
	shl.b32 	%r13761, %r29075, 9;
	and.b32  	%r13762, %r13761, 32256;
	add.s32 	%r13763, %r5, %r13762;
	ld.shared.u32 	%r13764, [%r13763];
	setp.eq.s32 	%p2157, %r626, 0;
	setp.ne.s32 	%p2158, %r13764, 0;
	or.pred  	%p2159, %p2157, %p2158;
	@%p2159 bra 	$L__BB4_575;
	add.s32 	%r627, %r29076, 1;
	mul.wide.u32 	%rd2486, %r29076, 4;
	add.s64 	%rd2487, %rd12, %rd2486;
	st.local.u32 	[%rd2487+280], %r626;
	mov.u32 	%r29076, %r627;
$L__BB4_575:
	setp.ge.u32 	%p2160, %r29076, %r255;
	mov.u32 	%r29075, %r625;
	@%p2160 bra 	$L__BB4_687;
	add.s32 	%r29075, %r525, 27;
	shl.b32 	%r13766, %r625, 7;
	and.b32  	%r13767, %r13766, 8064;
	add.s32 	%r630, %r13767, %r2;
	shl.b32 	%r13768, %r625, 9;
	and.b32  	%r13769, %r13768, 32256;
	add.s32 	%r13770, %r5, %r13769;
	ld.shared.u32 	%r13771, [%r13770];
	setp.eq.s32 	%p2161, %r630, 0;
	setp.ne.s32 	%p2162, %r13771, 0;
	or.pred  	%p2163, %p2161, %p2162;
	@%p2163 bra 	$L__BB4_578;
	add.s32 	%r631, %r29076, 1;
	mul.wide.u32 	%rd2488, %r29076, 4;
	add.s64 	%rd2489, %rd12, %rd2488;
	st.local.u32 	[%rd2489+280], %r630;
	mov.u32 	%r29076, %r631;
$L__BB4_578:
	setp.ge.u32 	%p2164, %r29076, %r255;
	@%p2164 bra 	$L__BB4_687;
	add.s32 	%r633, %r525, 28;
	shl.b32 	%r13773, %r29075, 7;
	and.b32  	%r13774, %r13773, 8064;
	add.s32 	%r634, %r13774, %r2;
	shl.b32 	%r13775, %r29075, 9;
	and.b32  	%r13776, %r13775, 32256;
	add.s32 	%r13777, %r5, %r13776;
	ld.shared.u32 	%r13778, [%r13777];
	setp.eq.s32 	%p2165, %r634, 0;
	setp.ne.s32 	%p2166, %r13778, 0;
	or.pred  	%p2167, %p2165, %p2166;
	@%p2167 bra 	$L__BB4_581;
	add.s32 	%r635, %r29076, 1;
	mul.wide.u32 	%rd2490, %r29076, 4;
	add.s64 	%rd2491, %rd12, %rd2490;
	st.local.u32 	[%rd2491+280], %r634;
	mov.u32 	%r29076, %r635;
$L__BB4_581:
	setp.ge.u32 	%p2168, %r29076, %r255;
	mov.u32 	%r29075, %r633;
	@%p2168 bra 	$L__BB4_687;
	add.s32 	%r29075, %r525, 29;
	shl.b32 	%r13780, %r633, 7;
	and.b32  	%r13781, %r13780, 8064;
	add.s32 	%r638, %r13781, %r2;
	shl.b32 	%r13782, %r633, 9;
	and.b32  	%r13783, %r13782, 32256;
	add.s32 	%r13784, %r5, %r13783;
	ld.shared.u32 	%r13785, [%r13784];
	setp.eq.s32 	%p2169, %r638, 0;
	setp.ne.s32 	%p2170, %r13785, 0;
	or.pred  	%p2171, %p2169, %p2170;
	@%p2171 bra 	$L__BB4_584;
	add.s32 	%r639, %r29076, 1;
	mul.wide.u32 	%rd2492, %r29076, 4;
	add.s64 	%rd2493, %rd12, %rd2492;
	st.local.u32 	[%rd2493+280], %r638;
	mov.u32 	%r29076, %r639;
$L__BB4_584:
	setp.ge.u32 	%p2172, %r29076, %r255;
	@%p2172 bra 	$L__BB4_687;
	add.s32 	%r641, %r525, 30;
	shl.b32 	%r13787, %r29075, 7;
	and.b32  	%r13788, %r13787, 8064;
	add.s32 	%r642, %r13788, %r2;
	shl.b32 	%r13789, %r29075, 9;
	and.b32  	%r13790, %r13789, 32256;
	add.s32 	%r13791, %r5, %r13790;
	ld.shared.u32 	%r13792, [%r13791];
	setp.eq.s32 	%p2173, %r642, 0;
	setp.ne.s32 	%p2174, %r13792, 0;
	or.pred  	%p2175, %p2173, %p2174;
	@%p2175 bra 	$L__BB4_587;
	add.s32 	%r643, %r29076, 1;
	mul.wide.u32 	%rd2494, %r29076, 4;
	add.s64 	%rd2495, %rd12, %rd2494;
	st.local.u32 	[%rd2495+280], %r642;
	mov.u32 	%r29076, %r643;
$L__BB4_587:
	setp.ge.u32 	%p2176, %r29076, %r255;
	mov.u32 	%r29075, %r641;
	@%p2176 bra 	$L__BB4_687;
	add.s32 	%r29075, %r525, 31;
	shl.b32 	%r13794, %r641, 7;
	and.b32  	%r13795, %r13794, 8064;
	add.s32 	%r646, %r13795, %r2;
	shl.b32 	%r13796, %r641, 9;
	and.b32  	%r13797, %r13796, 32256;
	add.s32 	%r13798, %r5, %r13797;
	ld.shared.u32 	%r13799, [%r13798];
	setp.eq.s32 	%p2177, %r646, 0;
	setp.ne.s32 	%p2178, %r13799, 0;
	or.pred  	%p2179, %p2177, %p2178;
	@%p2179 bra 	$L__BB4_590;
	add.s32 	%r647, %r29076, 1;
	mul.wide.u32 	%rd2496, %r29076, 4;
	add.s64 	%rd2497, %rd12, %rd2496;
	st.local.u32 	[%rd2497+280], %r646;
	mov.u32 	%r29076, %r647;
$L__BB4_590:
	setp.ge.u32 	%p2180, %r29076, %r255;
	@%p2180 bra 	$L__BB4_687;
	add.s32 	%r649, %r525, 32;
	shl.b32 	%r13801, %r29075, 7;
	and.b32  	%r13802, %r13801, 8064;
	add.s32 	%r650, %r13802, %r2;
	shl.b32 	%r13803, %r29075, 9;
	and.b32  	%r13804, %r13803, 32256;
	add.s32 	%r13805, %r5, %r13804;
	ld.shared.u32 	%r13806, [%r13805];
	setp.eq.s32 	%p2181, %r650, 0;
	setp.ne.s32 	%p2182, %r13806, 0;
	or.pred  	%p2183, %p2181, %p2182;
	@%p2183 bra 	$L__BB4_593;
	add.s32 	%r651, %r29076, 1;
	mul.wide.u32 	%rd2498, %r29076, 4;
	add.s64 	%rd2499, %rd12, %rd2498;
	st.local.u32 	[%rd2499+280], %r650;
	mov.u32 	%r29076, %r651;
$L__BB4_593:
	setp.ge.u32 	%p2184, %r29076, %r255;
	mov.u32 	%r29075, %r649;
	@%p2184 bra 	$L__BB4_687;
	add.s32 	%r29075, %r525, 33;
	shl.b32 	%r13808, %r649, 7;
	and.b32  	%r13809, %r13808, 8064;
	add.s32 	%r654, %r13809, %r2;
	shl.b32 	%r13810, %r649, 9;
	and.b32  	%r13811, %r13810, 32256;
	add.s32 	%r13812, %r5, %r13811;
	ld.shared.u32 	%r13813, [%r13812];
	setp.eq.s32 	%p2185, %r654, 0;
	setp.ne.s32 	%p2186, %r13813, 0;
	or.pred  	%p2187, %p2185, %p2186;
	@%p2187 bra 	$L__BB4_596;
	add.s32 	%r655, %r29076, 1;
	mul.wide.u32 	%rd2500, %r29076, 4;
	add.s64 	%rd2501, %rd12, %rd2500;
	st.local.u32 	[%rd2501+280], %r654;
	mov.u32 	%r29076, %r655;
$L__BB4_596:
	setp.ge.u32 	%p2188, %r29076, %r255;
	@%p2188 bra 	$L__BB4_687;
	add.s32 	%r657, %r525, 34;
	shl.b32 	%r13815, %r29075, 7;
	and.b32  	%r13816, %r13815, 8064;
	add.s32 	%r658, %r13816, %r2;
	shl.b32 	%r13817, %r29075, 9;
	and.b32  	%r13818, %r13817, 32256;
	add.s32 	%r13819, %r5, %r13818;
	ld.shared.u32 	%r13820, [%r13819];
	setp.eq.s32 	%p2189, %r658, 0;
	setp.ne.s32 	%p2190, %r13820, 0;
	or.pred  	%p2191, %p2189, %p2190;
	@%p2191 bra 	$L__BB4_599;
	add.s32 	%r659, %r29076, 1;
	mul.wide.u32 	%rd2502, %r29076, 4;
	add.s64 	%rd2503, %rd12, %rd2502;
	st.local.u32 	[%rd2503+280], %r658;
	mov.u32 	%r29076, %r659;
$L__BB4_599:
	setp.ge.u32 	%p2192, %r29076, %r255;
	mov.u32 	%r29075, %r657;
	@%p2192 bra 	$L__BB4_687;
	add.s32 	%r29075, %r525, 35;
	shl.b32 	%r13822, %r657, 7;
	and.b32  	%r13823, %r13822, 8064;
	add.s32 	%r662, %r13823, %r2;
	shl.b32 	%r13824, %r657, 9;
	and.b32  	%r13825, %r13824, 32256;
	add.s32 	%r13826, %r5, %r13825;
	ld.shared.u32 	%r13827, [%r13826];
	setp.eq.s32 	%p2193, %r662, 0;
	setp.ne.s32 	%p2194, %r13827, 0;
	or.pred  	%p2195, %p2193, %p2194;
	@%p2195 bra 	$L__BB4_602;
	add.s32 	%r663, %r29076, 1;
	mul.wide.u32 	%rd2504, %r29076, 4;
	add.s64 	%rd2505, %rd12, %rd2504;
	st.local.u32 	[%rd2505+280], %r662;
	mov.u32 	%r29076, %r663;
$L__BB4_602:
	setp.ge.u32 	%p2196, %r29076, %r255;
	@%p2196 bra 	$L__BB4_687;
	add.s32 	%r665, %r525, 36;
	shl.b32 	%r13829, %r29075, 7;
	and.b32  	%r13830, %r13829, 8064;
	add.s32 	%r666, %r13830, %r2;
	shl.b32 	%r13831, %r29075, 9;
	and.b32  	%r13832, %r13831, 32256;
	add.s32 	%r13833, %r5, %r13832;
	ld.shared.u32 	%r13834, [%r13833];
	setp.eq.s32 	%p2197, %r666, 0;
	setp.ne.s32 	%p2198, %r13834, 0;
	or.pred  	%p2199, %p2197, %p2198;
	@%p2199 bra 	$L__BB4_605;
	add.s32 	%r667, %r29076, 1;
	mul.wide.u32 	%rd2506, %r29076, 4;
	add.s64 	%rd2507, %rd12, %rd2506;
	st.local.u32 	[%rd2507+280], %r666;
	mov.u32 	%r29076, %r667;
$L__BB4_605:
	setp.ge.u32 	%p2200, %r29076, %r255;
	mov.u32 	%r29075, %r665;
	@%p2200 bra 	$L__BB4_687;
	add.s32 	%r29075, %r525, 37;
	shl.b32 	%r13836, %r665, 7;
	and.b32  	%r13837, %r13836, 8064;
	add.s32 	%r670, %r13837, %r2;
	shl.b32 	%r13838, %r665, 9;
	and.b32  	%r13839, %r13838, 32256;
	add.s32 	%r13840, %r5, %r13839;
	ld.shared.u32 	%r13841, [%r13840];
	setp.eq.s32 	%p2201, %r670, 0;
	setp.ne.s32 	%p2202, %r13841, 0;
	or.pred  	%p2203, %p2201, %p2202;
	@%p2203 bra 	$L__BB4_608;
	add.s32 	%r671, %r29076, 1;
	mul.wide.u32 	%rd2508, %r29076, 4;
	add.s64 	%rd2509, %rd12, %rd2508;
	st.local.u32 	[%rd2509+280], %r670;
	mov.u32 	%r29076, %r671;
$L__BB4_608:
	setp.ge.u32 	%p2204, %r29076, %r255;
	@%p2204 bra 	$L__BB4_687;
	add.s32 	%r673, %r525, 38;
	shl.b32 	%r13843, %r29075, 7;
	and.b32  	%r13844, %r13843, 8064;
	add.s32 	%r674, %r13844, %r2;
	shl.b32 	%r13845, %r29075, 9;
	and.b32  	%r13846, %r13845, 32256;
	add.s32 	%r13847, %r5, %r13846;
	ld.shared.u32 	%r13848, [%r13847];
	setp.eq.s32 	%p2205, %r674, 0;
	setp.ne.s32 	%p2206, %r13848, 0;
	or.pred  	%p2207, %p2205, %p2206;
	@%p2207 bra 	$L__BB4_611;
	add.s32 	%r675, %r29076, 1;
	mul.wide.u32 	%rd2510, %r29076, 4;
	add.s64 	%rd2511, %rd12, %rd2510;
	st.local.u32 	[%rd2511+280], %r674;
	mov.u32 	%r29076, %r675;
$L__BB4_611:
	setp.ge.u32 	%p2208, %r29076, %r255;
	mov.u32 	%r29075, %r673;
	@%p2208 bra 	$L__BB4_687;
	add.s32 	%r29075, %r525, 39;
	shl.b32 	%r13850, %r673, 7;
	and.b32  	%r13851, %r13850, 8064;
	add.s32 	%r678, %r13851, %r2;
	shl.b32 	%r13852, %r673, 9;
	and.b32  	%r13853, %r13852, 32256;
	add.s32 	%r13854, %r5, %r13853;
	ld.shared.u32 	%r13855, [%r13854];
	setp.eq.s32 	%p2209, %r678, 0;
	setp.ne.s32 	%p2210, %r13855, 0;
	or.pred  	%p2211, %p2209, %p2210;
	@%p2211 bra 	$L__BB4_614;
	add.s32 	%r679, %r29076, 1;
	mul.wide.u32 	%rd2512, %r29076, 4;
	add.s64 	%rd2513, %rd12, %rd2512;
	st.local.u32 	[%rd2513+280], %r678;
	mov.u32 	%r29076, %r679;
$L__BB4_614:
	setp.ge.u32 	%p2212, %r29076, %r255;
	@%p2212 bra 	$L__BB4_687;
	add.s32 	%r681, %r525, 40;
	shl.b32 	%r13857, %r29075, 7;
	and.b32  	%r13858, %r13857, 8064;
	add.s32 	%r682, %r13858, %r2;
	shl.b32 	%r13859, %r29075, 9;
	and.b32  	%r13860, %r13859, 32256;
	add.s32 	%r13861, %r5, %r13860;
	ld.shared.u32 	%r13862, [%r13861];
	setp.eq.s32 	%p2213, %r682, 0;
	setp.ne.s32 	%p2214, %r13862, 0;
	or.pred  	%p2215, %p2213, %p2214;
	@%p2215 bra 	$L__BB4_617;
	add.s32 	%r683, %r29076, 1;
	mul.wide.u32 	%rd2514, %r29076, 4;
	add.s64 	%rd2515, %rd12, %rd2514;
	st.local.u32 	[%rd2515+280], %r682;
	mov.u32 	%r29076, %r683;
$L__BB4_617:
	setp.ge.u32 	%p2216, %r29076, %r255;
	mov.u32 	%r29075, %r681;
	@%p2216 bra 	$L__BB4_687;
	add.s32 	%r29075, %r525, 41;
	shl.b32 	%r13864, %r681, 7;
	and.b32  	%r13865, %r13864, 8064;
	add.s32 	%r686, %r13865, %r2;
	shl.b32 	%r13866, %r681, 9;
	and.b32  	%r13867, %r13866, 32256;
	add.s32 	%r13868, %r5, %r13867;
	ld.shared.u32 	%r13869, [%r13868];
	setp.eq.s32 	%p2217, %r686, 0;
	setp.ne.s32 	%p2218, %r13869, 0;
	or.pred  	%p2219, %p2217, %p2218;
	@%p2219 bra 	$L__BB4_620;
	add.s32 	%r687, %r29076, 1;
	mul.wide.u32 	%rd2516, %r29076, 4;
	add.s64 	%rd2517, %rd12, %rd2516;
	st.local.u32 	[%rd2517+280], %r686;
	mov.u32 	%r29076, %r687;
$L__BB4_620:
	setp.ge.u32 	%p2220, %r29076, %r255;
	@%p2220 bra 	$L__BB4_687;
	add.s32 	%r689, %r525, 42;
	shl.b32 	%r13871, %r29075, 7;
	and.b32  	%r13872, %r13871, 8064;
	add.s32 	%r690, %r13872, %r2;
	shl.b32 	%r13873, %r29075, 9;
	and.b32  	%r13874, %r13873, 32256;
	add.s32 	%r13875, %r5, %r13874;
	ld.shared.u32 	%r13876, [%r13875];
	setp.eq.s32 	%p2221, %r690, 0;
	setp.ne.s32 	%p2222, %r13876, 0;
	or.pred  	%p2223, %p2221, %p2222;
	@%p2223 bra 	$L__BB4_623;
	add.s32 	%r691, %r29076, 1;
	mul.wide.u32 	%rd2518, %r29076, 4;
	add.s64 	%rd2519, %rd12, %rd2518;
	st.local.u32 	[%rd2519+280], %r690;
	mov.u32 	%r29076, %r691;
$L__BB4_623:
	setp.ge.u32 	%p2224, %r29076, %r255;
	mov.u32 	%r29075, %r689;
	@%p2224 bra 	$L__BB4_687;
	add.s32 	%r29075, %r525, 43;
	shl.b32 	%r13878, %r689, 7;
	and.b32  	%r13879, %r13878, 8064;
	add.s32 	%r694, %r13879, %r2;
	shl.b32 	%r13880, %r689, 9;
	and.b32  	%r13881, %r13880, 32256;
	add.s32 	%r13882, %r5, %r13881;
	ld.shared.u32 	%r13883, [%r13882];
	setp.eq.s32 	%p2225, %r694, 0;
	setp.ne.s32 	%p2226, %r13883, 0;
	or.pred  	%p2227, %p2225, %p2226;
	@%p2227 bra 	$L__BB4_626;
	add.s32 	%r695, %r29076, 1;
	mul.wide.u32 	%rd2520, %r29076, 4;
	add.s64 	%rd2521, %rd12, %rd2520;
	st.local.u32 	[%rd2521+280], %r694;
	mov.u32 	%r29076, %r695;
$L__BB4_626:
	setp.ge.u32 	%p2228, %r29076, %r255;
	@%p2228 bra 	$L__BB4_687;
	add.s32 	%r697, %r525, 44;
	shl.b32 	%r13885, %r29075, 7;
	and.b32  	%r13886, %r13885, 8064;
	add.s32 	%r698, %r13886, %r2;
	shl.b32 	%r13887, %r29075, 9;
	and.b32  	%r13888, %r13887, 32256;
	add.s32 	%r13889, %r5, %r13888;
	ld.shared.u32 	%r13890, [%r13889];
	setp.eq.s32 	%p2229, %r698, 0;
	setp.ne.s32 	%p2230, %r13890, 0;
	or.pred  	%p2231, %p2229, %p2230;
	@%p2231 bra 	$L__BB4_629;
	add.s32 	%r699, %r29076, 1;
	mul.wide.u32 	%rd2522, %r29076, 4;
	add.s64 	%rd2523, %rd12, %rd2522;
	st.local.u32 	[%rd2523+280], %r698;
	mov.u32 	%r29076, %r699;
$L__BB4_629:
	setp.ge.u32 	%p2232, %r29076, %r255;
	mov.u32 	%r29075, %r697;
	@%p2232 bra 	$L__BB4_687;
	add.s32 	%r29075, %r525, 45;
	shl.b32 	%r13892, %r697, 7;
	and.b32  	%r13893, %r13892, 8064;
	add.s32 	%r702, %r13893, %r2;
	shl.b32 	%r13894, %r697, 9;
	and.b32  	%r13895, %r13894, 32256;
	add.s32 	%r13896, %r5, %r13895;
	ld.shared.u32 	%r13897, [%r13896];
	setp.eq.s32 	%p2233, %r702, 0;
	setp.ne.s32 	%p2234, %r13897, 0;
	or.pred  	%p2235, %p2233, %p2234;
	@%p2235 bra 	$L__BB4_632;
	add.s32 	%r703, %r29076, 1;
	mul.wide.u32 	%rd2524, %r29076, 4;
	add.s64 	%rd2525, %rd12, %rd2524;
	st.local.u32 	[%rd2525+280], %r702;
	mov.u32 	%r29076, %r703;
$L__BB4_632:
	setp.ge.u32 	%p2236, %r29076, %r255;
	@%p2236 bra 	$L__BB4_687;
	add.s32 	%r705, %r525, 46;
	shl.b32 	%r13899, %r29075, 7;
	and.b32  	%r13900, %r13899, 8064;
	add.s32 	%r706, %r13900, %r2;
	shl.b32 	%r13901, %r29075, 9;
	and.b32  	%r13902, %r13901, 32256;
	add.s32 	%r13903, %r5, %r13902;
	ld.shared.u32 	%r13904, [%r13903];
	setp.eq.s32 	%p2237, %r706, 0;
	setp.ne.s32 	%p2238, %r13904, 0;
	or.pred  	%p2239, %p2237, %p2238;
	@%p2239 bra 	$L__BB4_635;
	add.s32 	%r707, %r29076, 1;
	mul.wide.u32 	%rd2526, %r29076, 4;
	add.s64 	%rd2527, %rd12, %rd2526;
	st.local.u32 	[%rd2527+280], %r706;
	mov.u32 	%r29076, %r707;
$L__BB4_635:
	setp.ge.u32 	%p2240, %r29076, %r255;
	mov.u32 	%r29075, %r705;
	@%p2240 bra 	$L__BB4_687;
	add.s32 	%r29075, %r525, 47;
	shl.b32 	%r13906, %r705, 7;
	and.b32  	%r13907, %r13906, 8064;
	add.s32 	%r710, %r13907, %r2;
	shl.b32 	%r13908, %r705, 9;
	and.b32  	%r13909, %r13908, 32256;
	add.s32 	%r13910, %r5, %r13909;
	ld.shared.u32 	%r13911, [%r13910];
	setp.eq.s32 	%p2241, %r710, 0;
	setp.ne.s32 	%p2242, %r13911, 0;
	or.pred  	%p2243, %p2241, %p2242;
	@%p2243 bra 	$L__BB4_638;
	add.s32 	%r711, %r29076, 1;
	mul.wide.u32 	%rd2528, %r29076, 4;
	add.s64 	%rd2529, %rd12, %rd2528;
	st.local.u32 	[%rd2529+280], %r710;
	mov.u32 	%r29076, %r711;
$L__BB4_638:
	setp.ge.u32 	%p2244, %r29076, %r255;
	@%p2244 bra 	$L__BB4_687;
	add.s32 	%r713, %r525, 48;
	shl.b32 	%r13913, %r29075, 7;
	and.b32  	%r13914, %r13913, 8064;
	add.s32 	%r714, %r13914, %r2;
	shl.b32 	%r13915, %r29075, 9;
	and.b32  	%r13916, %r13915, 32256;
	add.s32 	%r13917, %r5, %r13916;
	ld.shared.u32 	%r13918, [%r13917];
	setp.eq.s32 	%p2245, %r714, 0;
	setp.ne.s32 	%p2246, %r13918, 0;
	or.pred  	%p2247, %p2245, %p2246;
	@%p2247 bra 	$L__BB4_641;
	add.s32 	%r715, %r29076, 1;
	mul.wide.u32 	%rd2530, %r29076, 4;
	add.s64 	%rd2531, %rd12, %rd2530;
	st.local.u32 	[%rd2531+280], %r714;
	mov.u32 	%r29076, %r715;
$L__BB4_641:
	setp.ge.u32 	%p2248, %r29076, %r255;
	mov.u32 	%r29075, %r713;
	@%p2248 bra 	$L__BB4_687;
	add.s32 	%r29075, %r525, 49;
	shl.b32 	%r13920, %r713, 7;
	and.b32  	%r13921, %r13920, 8064;
	add.s32 	%r718, %r13921, %r2;
	shl.b32 	%r13922, %r713, 9;
	and.b32  	%r13923, %r13922, 32256;
	add.s32 	%r13924, %r5, %r13923;
	ld.shared.u32 	%r13925, [%r13924];
	setp.eq.s32 	%p2249, %r718, 0;
	setp.ne.s32 	%p2250, %r13925, 0;
	or.pred  	%p2251, %p2249, %p2250;
	@%p2251 bra 	$L__BB4_644;
	add.s32 	%r719, %r29076, 1;
	mul.wide.u32 	%rd2532, %r29076, 4;
	add.s64 	%rd2533, %rd12, %rd2532;
	st.local.u32 	[%rd2533+280], %r718;
	mov.u32 	%r29076, %r719;
$L__BB4_644:
	setp.ge.u32 	%p2252, %r29076, %r255;
	@%p2252 bra 	$L__BB4_687;
	add.s32 	%r721, %r525, 50;
	shl.b32 	%r13927, %r29075, 7;
	and.b32  	%r13928, %r13927, 8064;
	add.s32 	%r722, %r13928, %r2;
	shl.b32 	%r13929, %r29075, 9;
	and.b32  	%r13930, %r13929, 32256;
	add.s32 	%r13931, %r5, %r13930;
	ld.shared.u32 	%r13932, [%r13931];
	setp.eq.s32 	%p2253, %r722, 0;
	setp.ne.s32 	%p2254, %r13932, 0;
	or.pred  	%p2255, %p2253, %p2254;
	@%p2255 bra 	$L__BB4_647;
	add.s32 	%r723, %r29076, 1;
	mul.wide.u32 	%rd2534, %r29076, 4;
	add.s64 	%rd2535, %rd12, %rd2534;
	st.local.u32 	[%rd2535+280], %r722;
	mov.u32 	%r29076, %r723;
$L__BB4_647:
	setp.ge.u32 	%p2256, %r29076, %r255;
	mov.u32 	%r29075, %r721;
	@%p2256 bra 	$L__BB4_687;
	add.s32 	%r29075, %r525, 51;
	shl.b32 	%r13934, %r721, 7;
	and.b32  	%r13935, %r13934, 8064;
	add.s32 	%r726, %r13935, %r2;
	shl.b32 	%r13936, %r721, 9;
	and.b32  	%r13937, %r13936, 32256;
	add.s32 	%r13938, %r5, %r13937;
	ld.shared.u32 	%r13939, [%r13938];
	setp.eq.s32 	%p2257, %r726, 0;
	setp.ne.s32 	%p2258, %r13939, 0;
	or.pred  	%p2259, %p2257, %p2258;
	@%p2259 bra 	$L__BB4_650;
	add.s32 	%r727, %r29076, 1;
	mul.wide.u32 	%rd2536, %r29076, 4;
	add.s64 	%rd2537, %rd12, %rd2536;
	st.local.u32 	[%rd2537+280], %r726;
	mov.u32 	%r29076, %r727;
$L__BB4_650:
	setp.ge.u32 	%p2260, %r29076, %r255;
	@%p2260 bra 	$L__BB4_687;
	add.s32 	%r729, %r525, 52;
	shl.b32 	%r13941, %r29075, 7;
	and.b32  	%r13942, %r13941, 8064;
	add.s32 	%r730, %r13942, %r2;
	shl.b32 	%r13943, %r29075, 9;
	and.b32  	%r13944, %r13943, 32256;
	add.s32 	%r13945, %r5, %r13944;
	ld.shared.u32 	%r13946, [%r13945];
	setp.eq.s32 	%p2261, %r730, 0;
	setp.ne.s32 	%p2262, %r13946, 0;
	or.pred  	%p2263, %p2261, %p2262;
	@%p2263 bra 	$L__BB4_653;
	add.s32 	%r731, %r29076, 1;
	mul.wide.u32 	%rd2538, %r29076, 4;
	add.s64 	%rd2539, %rd12, %rd2538;
	st.local.u32 	[%rd2539+280], %r730;
	mov.u32 	%r29076, %r731;
$L__BB4_653:
	setp.ge.u32 	%p2264, %r29076, %r255;
	mov.u32 	%r29075, %r729;
	@%p2264 bra 	$L__BB4_687;
	add.s32 	%r29075, %r525, 53;
	shl.b32 	%r13948, %r729, 7;
	and.b32  	%r13949, %r13948, 8064;
	add.s32 	%r734, %r13949, %r2;
	shl.b32 	%r13950, %r729, 9;
	and.b32  	%r13951, %r13950, 32256;
	add.s32 	%r13952, %r5, %r13951;
	ld.shared.u32 	%r13953, [%r13952];
	setp.eq.s32 	%p2265, %r734, 0;
	setp.ne.s32 	%p2266, %r13953, 0;
	or.pred  	%p2267, %p2265, %p2266;
	@%p2267 bra 	$L__BB4_656;
	add.s32 	%r735, %r29076, 1;
	mul.wide.u32 	%rd2540, %r29076, 4;
	add.s64 	%rd2541, %rd12, %rd2540;
	st.local.u32 	[%rd2541+280], %r734;
	mov.u32 	%r29076, %r735;
$L__BB4_656:
	setp.ge.u32 	%p2268, %r29076, %r255;
	@%p2268 bra 	$L__BB4_687;
	add.s32 	%r737, %r525, 54;
	shl.b32 	%r13955, %r29075, 7;
	and.b32  	%r13956, %r13955, 8064;
	add.s32 	%r738, %r13956, %r2;
	shl.b32 	%r13957, %r29075, 9;
	and.b32  	%r13958, %r13957, 32256;
	add.s32 	%r13959, %r5, %r13958;
	ld.shared.u32 	%r13960, [%r13959];
	setp.eq.s32 	%p2269, %r738, 0;
	setp.ne.s32 	%p2270, %r13960, 0;
	or.pred  	%p2271, %p2269, %p2270;
	@%p2271 bra 	$L__BB4_659;
	add.s32 	%r739, %r29076, 1;
	mul.wide.u32 	%rd2542, %r29076, 4;
	add.s64 	%rd2543, %rd12, %rd2542;
	st.local.u32 	[%rd2543+280], %r738;
	mov.u32 	%r29076, %r739;
$L__BB4_659:
	setp.ge.u32 	%p2272, %r29076, %r255;
	mov.u32 	%r29075, %r737;
	@%p2272 bra 	$L__BB4_687;
	add.s32 	%r29075, %r525, 55;
	shl.b32 	%r13962, %r737, 7;
	and.b32  	%r13963, %r13962, 8064;
	add.s32 	%r742, %r13963, %r2;
	shl.b32 	%r13964, %r737, 9;
	and.b32  	%r13965, %r13964, 32256;
	add.s32 	%r13966, %r5, %r13965;
	ld.shared.u32 	%r13967, [%r13966];
	setp.eq.s32 	%p2273, %r742, 0;
	setp.ne.s32 	%p2274, %r13967, 0;
	or.pred  	%p2275, %p2273, %p2274;
	@%p2275 bra 	$L__BB4_662;
	add.s32 	%r743, %r29076, 1;
	mul.wide.u32 	%rd2544, %r29076, 4;
	add.s64 	%rd2545, %rd12, %rd2544;
	st.local.u32 	[%rd2545+280], %r742;
	mov.u32 	%r29076, %r743;
$L__BB4_662:
	setp.ge.u32 	%p2276, %r29076, %r255;
	@%p2276 bra 	$L__BB4_687;
	add.s32 	%r745, %r525, 56;
	shl.b32 	%r13969, %r29075, 7;
	and.b32  	%r13970, %r13969, 8064;
	add.s32 	%r746, %r13970, %r2;
	shl.b32 	%r13971, %r29075, 9;
	and.b32  	%r13972, %r13971, 32256;
	add.s32 	%r13973, %r5, %r13972;
	ld.shared.u32 	%r13974, [%r13973];
	setp.eq.s32 	%p2277, %r746, 0;
	setp.ne.s32 	%p2278, %r13974, 0;
	or.pred  	%p2279, %p2277, %p2278;
	@%p2279 bra 	$L__BB4_665;
	add.s32 	%r747, %r29076, 1;
	mul.wide.u32 	%rd2546, %r29076, 4;
	add.s64 	%rd2547, %rd12, %rd2546;
	st.local.u32 	[%rd2547+280], %r746;
	mov.u32 	%r29076, %r747;
$L__BB4_665:
	setp.ge.u32 	%p2280, %r29076, %r255;
	mov.u32 	%r29075, %r745;
	@%p2280 bra 	$L__BB4_687;
	add.s32 	%r29075, %r525, 57;
	shl.b32 	%r13976, %r745, 7;
	and.b32  	%r13977, %r13976, 8064;
	add.s32 	%r750, %r13977, %r2;
	shl.b32 	%r13978, %r745, 9;
	and.b32  	%r13979, %r13978, 32256;
	add.s32 	%r13980, %r5, %r13979;
	ld.shared.u32 	%r13981, [%r13980];
	setp.eq.s32 	%p2281, %r750, 0;
	setp.ne.s32 	%p2282, %r13981, 0;
	or.pred  	%p2283, %p2281, %p2282;
	@%p2283 bra 	$L__BB4_668;
	add.s32 	%r751, %r29076, 1;
	mul.wide.u32 	%rd2548, %r29076, 4;
	add.s64 	%rd2549, %rd12, %rd2548;
	st.local.u32 	[%rd2549+280], %r750;
	mov.u32 	%r29076, %r751;
$L__BB4_668:
	setp.ge.u32 	%p2284, %r29076, %r255;
	@%p2284 bra 	$L__BB4_687;
	add.s32 	%r753, %r525, 58;
	shl.b32 	%r13983, %r29075, 7;
	and.b32  	%r13984, %r13983, 8064;
	add.s32 	%r754, %r13984, %r2;
	shl.b32 	%r13985, %r29075, 9;
	and.b32  	%r13986, %r13985, 32256;
	add.s32 	%r13987, %r5, %r13986;
	ld.shared.u32 	%r13988, [%r13987];
	setp.eq.s32 	%p2285, %r754, 0;
	setp.ne.s32 	%p2286, %r13988, 0;
	or.pred  	%p2287, %p2285, %p2286;
	@%p2287 bra 	$L__BB4_671;
	add.s32 	%r755, %r29076, 1;
	mul.wide.u32 	%rd2550, %r29076, 4;
	add.s64 	%rd2551, %rd12, %rd2550;
	st.local.u32 	[%rd2551+280], %r754;
	mov.u32 	%r29076, %r755;
$L__BB4_671:
	setp.ge.u32 	%p2288, %r29076, %r255;
	mov.u32 	%r29075, %r753;
	@%p2288 bra 	$L__BB4_687;
	add.s32 	%r29075, %r525, 59;
	shl.b32 	%r13990, %r753, 7;
	and.b32  	%r13991, %r13990, 8064;
	add.s32 	%r758, %r13991, %r2;
	shl.b32 	%r13992, %r753, 9;
	and.b32  	%r13993, %r13992, 32256;
	add.s32 	%r13994, %r5, %r13993;
	ld.shared.u32 	%r13995, [%r13994];
	setp.eq.s32 	%p2289, %r758, 0;
	setp.ne.s32 	%p2290, %r13995, 0;
	or.pred  	%p2291, %p2289, %p2290;
	@%p2291 bra 	$L__BB4_674;
	add.s32 	%r759, %r29076, 1;
	mul.wide.u32 	%rd2552, %r29076, 4;
	add.s64 	%rd2553, %rd12, %rd2552;
	st.local.u32 	[%rd2553+280], %r758;
	mov.u32 	%r29076, %r759;
$L__BB4_674:
	setp.ge.u32 	%p2292, %r29076, %r255;
	@%p2292 bra 	$L__BB4_687;
	add.s32 	%r761, %r525, 60;
	shl.b32 	%r13997, %r29075, 7;
	and.b32  	%r13998, %r13997, 8064;
	add.s32 	%r762, %r13998, %r2;
	shl.b32 	%r13999, %r29075, 9;
	and.b32  	%r14000, %r13999, 32256;
	add.s32 	%r14001, %r5, %r14000;
	ld.shared.u32 	%r14002, [%r14001];
	setp.eq.s32 	%p2293, %r762, 0;
	setp.ne.s32 	%p2294, %r14002, 0;
	or.pred  	%p2295, %p2293, %p2294;
	@%p2295 bra 	$L__BB4_677;
	add.s32 	%r763, %r29076, 1;
	mul.wide.u32 	%rd2554, %r29076, 4;
	add.s64 	%rd2555, %rd12, %rd2554;
	st.local.u32 	[%rd2555+280], %r762;
	mov.u32 	%r29076, %r763;
$L__BB4_677:
	setp.ge.u32 	%p2296, %r29076, %r255;
	mov.u32 	%r29075, %r761;
	@%p2296 bra 	$L__BB4_687;
	add.s32 	%r29075, %r525, 61;
	shl.b32 	%r14004, %r761, 7;
	and.b32  	%r14005, %r14004, 8064;
	add.s32 	%r766, %r14005, %r2;
	shl.b32 	%r14006, %r761, 9;
	and.b32  	%r14007, %r14006, 32256;
	add.s32 	%r14008, %r5, %r14007;
	ld.shared.u32 	%r14009, [%r14008];
	setp.eq.s32 	%p2297, %r766, 0;
	setp.ne.s32 	%p2298, %r14009, 0;
	or.pred  	%p2299, %p2297, %p2298;
	@%p2299 bra 	$L__BB4_680;
	add.s32 	%r767, %r29076, 1;
	mul.wide.u32 	%rd2556, %r29076, 4;
	add.s64 	%rd2557, %rd12, %rd2556;
	st.local.u32 	[%rd2557+280], %r766;
	mov.u32 	%r29076, %r767;
$L__BB4_680:
	setp.ge.u32 	%p2300, %r29076, %r255;
	@%p2300 bra 	$L__BB4_687;
	add.s32 	%r769, %r525, 62;
	shl.b32 	%r14011, %r29075, 7;
	and.b32  	%r14012, %r14011, 8064;
	add.s32 	%r770, %r14012, %r2;
	shl.b32 	%r14013, %r29075, 9;
	and.b32  	%r14014, %r14013, 32256;
	add.s32 	%r14015, %r5, %r14014;
	ld.shared.u32 	%r14016, [%r14015];
	setp.eq.s32 	%p2301, %r770, 0;
	setp.ne.s32 	%p2302, %r14016, 0;
	or.pred  	%p2303, %p2301, %p2302;
	@%p2303 bra 	$L__BB4_683;
	add.s32 	%r771, %r29076, 1;
	mul.wide.u32 	%rd2558, %r29076, 4;
	add.s64 	%rd2559, %rd12, %rd2558;
	st.local.u32 	[%rd2559+280], %r770;
	mov.u32 	%r29076, %r771;
$L__BB4_683:
	setp.ge.u32 	%p2304, %r29076, %r255;
	mov.u32 	%r29075, %r769;
	@%p2304 bra 	$L__BB4_687;
	shl.b32 	%r14018, %r769, 7;
	and.b32  	%r14019, %r14018, 8064;
	add.s32 	%r773, %r14019, %r2;
	shl.b32 	%r14020, %r769, 9;
	and.b32  	%r14021, %r14020, 32256;
	add.s32 	%r14022, %r5, %r14021;
	ld.shared.u32 	%r14023, [%r14022];
	setp.eq.s32 	%p2305, %r773, 0;
	setp.ne.s32 	%p2306, %r14023, 0;
	or.pred  	%p2307, %p2305, %p2306;
	@%p2307 bra 	$L__BB4_686;
	add.s32 	%r774, %r29076, 1;
	mul.wide.u32 	%rd2560, %r29076, 4;
	add.s64 	%rd2561, %rd12, %rd2560;
	st.local.u32 	[%rd2561+280], %r773;
	mov.u32 	%r29076, %r774;
$L__BB4_686:
	setp.lt.u32 	%p2308, %r29076, %r255;
	selp.b32 	%r14025, 64, 63, %p2308;
	add.s32 	%r29075, %r525, %r14025;
$L__BB4_687:
	st.local.u32 	[%rd12+8], %r29075;
$L__BB4_688:
	add.s32 	%r14026, %r253, 1;
	setp.lt.u32 	%p2309, %r256, %r14026;
	setp.lt.u32 	%p2310, %r29010, %r254;
	or.pred  	%p2311, %p2309, %p2310;
	setp.lt.u32 	%p2312, %r29076, %r255;
	or.pred  	%p2313, %p2311, %p2312;
	@%p2313 bra 	$L__BB4_2056;
	ld.global.u32 	%r29079, [%rd50+268];
	setp.eq.s32 	%p2314, %r29079, 0;
	@%p2314 bra 	$L__BB4_693;
	mov.b32 	%r29080, 0;
$L__BB4_691:
	mul.wide.u32 	%rd2562, %r29080, 4;
	add.s64 	%rd2563, %rd12, %rd2562;
	ld.local.u32 	%r785, [%rd2563+280];
	setp.gt.u32 	%p2315, %r785, 8191;
	@%p2315 bra 	$L__BB4_697;
	shl.b32 	%r14029, %r785, 2;
	mov.u32 	%r14030, shared_mem;
	add.s32 	%r14031, %r14030, %r14029;
	atom.shared.exch.b32 	%r14032, [%r14031+65536], -1;
	bra.uni 	$L__BB4_698;
$L__BB4_693:
	ld.global.u32 	%r29082, [%rd50+264];
	setp.eq.s32 	%p2317, %r29082, 0;
	@%p2317 bra 	$L__BB4_699;
	mov.b32 	%r29083, 0;
$L__BB4_695:
	mul.wide.u32 	%rd2566, %r29083, 4;
	add.s64 	%rd2567, %rd12, %rd2566;
	ld.local.u32 	%r792, [%rd2567+24];
	mul.wide.u32 	%rd2568, %r29083, 8;
	add.s64 	%rd2569, %rd50, %rd2568;
	ld.global.u64 	%rd62, [%rd2569+792];
	cvt.u32.u64 	%r793, %rd62;
	shr.u32 	%r29084, %r793, 3;
	and.b64  	%rd2570, %rd62, 4;
	setp.eq.s64 	%p2318, %rd2570, 0;
	@%p2318 bra 	$L__BB4_703;
	mul.wide.u32 	%rd2571, %r29084, 4;
	add.s64 	%rd2572, %rd12, %rd2571;
	ld.local.u32 	%r29084, [%rd2572+24];
	bra.uni 	$L__BB4_705;
$L__BB4_697:
	mul.wide.u32 	%rd2564, %r785, 4;
	add.s64 	%rd2565, %rd13, %rd2564;
	atom.global.exch.b32 	%r14028, [%rd2565], -1;
	ld.global.u32 	%r29079, [%rd50+268];
$L__BB4_698:
	add.s32 	%r29080, %r29080, 1;
	setp.lt.u32 	%p2316, %r29080, %r29079;
	@%p2316 bra 	$L__BB4_691;
	bra.uni 	$L__BB4_693;
$L__BB4_699:
	ld.global.u32 	%r14043, [%rd50+260];
	setp.eq.s32 	%p2324, %r14043, 0;
	@%p2324 bra 	$L__BB4_751;
	ld.local.u32 	%r29101, [%rd12+536];
	mov.b32 	%r29088, 0;
$L__BB4_701:
	mul.wide.u32 	%rd2589, %r29088, 8;
	add.s64 	%rd2590, %rd50, %rd2589;
	ld.global.u64 	%rd65, [%rd2590+280];
	cvt.u32.u64 	%r808, %rd65;
	shr.u32 	%r29089, %r808, 3;
	and.b64  	%rd2591, %rd65, 4;
	setp.eq.s64 	%p2325, %rd2591, 0;
	@%p2325 bra 	$L__BB4_713;
	mul.wide.u32 	%rd2592, %r29089, 4;
	add.s64 	%rd2593, %rd12, %rd2592;
	ld.local.u32 	%r29089, [%rd2593+24];
	bra.uni 	$L__BB4_715;
$L__BB4_703:
	and.b64  	%rd2573, %rd62, 3;
	setp.ne.s64 	%p2319, %rd2573, 0;
	@%p2319 bra 	$L__BB4_705;
	mul.wide.u32 	%rd2574, %r29084, 4;
	add.s64 	%rd2575, %rd12, %rd2574;
	ld.local.u32 	%r29084, [%rd2575+280];
$L__BB4_705:
	shl.b32 	%r14034, %r29084, 3;
	and.b32  	%r14035, %r793, 7;
	or.b32  	%r798, %r14034, %r14035;
	shr.u64 	%rd63, %rd62, 35;
	and.b64  	%rd2576, %rd62, 17179869184;
	setp.eq.s64 	%p2320, %rd2576, 0;
	@%p2320 bra 	$L__BB4_707;
	shl.b64 	%rd2577, %rd63, 2;
	add.s64 	%rd2578, %rd12, %rd2577;
	ld.local.u32 	%r29085, [%rd2578+24];
	bra.uni 	$L__BB4_709;
$L__BB4_707:
	cvt.u32.u64 	%r29085, %rd63;
	and.b64  	%rd2579, %rd62, 12884901888;
	setp.ne.s64 	%p2321, %rd2579, 0;
	@%p2321 bra 	$L__BB4_709;
	shl.b64 	%rd2580, %rd63, 2;
	add.s64 	%rd2581, %rd12, %rd2580;
	ld.local.u32 	%r29085, [%rd2581+280];
$L__BB4_709:
	shl.b32 	%r14036, %r29085, 3;
	{ .reg .b32 tmp; mov.b64 {tmp, %r14037}, %rd62; }
	and.b32  	%r14038, %r14037, 7;
	or.b32  	%r14039, %r14036, %r14038;
	cvt.u64.u32 	%rd2582, %r14039;
	shl.b64 	%rd2583, %rd2582, 32;
	cvt.u64.u32 	%rd2584, %r798;
	or.b64  	%rd64, %rd2583, %rd2584;
	setp.gt.u32 	%p2322, %r792, 8191;
	@%p2322 bra 	$L__BB4_711;
	shl.b32 	%r14040, %r792, 3;
	mov.u32 	%r14041, shared_mem;
	add.s32 	%r14042, %r14041, %r14040;
	atom.shared.exch.b64 	%rd2588, [%r14042], %rd64;
	bra.uni 	$L__BB4_712;
$L__BB4_711:
	mul.wide.u32 	%rd2585, %r792, 8;
	add.s64 	%rd2586, %rd1, %rd2585;
	atom.global.exch.b64 	%rd2587, [%rd2586+201326600], %rd64;
	ld.global.u32 	%r29082, [%rd50+264];
$L__BB4_712:
	add.s32 	%r29083, %r29083, 1;
	setp.lt.u32 	%p2323, %r29083, %r29082;
	@%p2323 bra 	$L__BB4_695;
	bra.uni 	$L__BB4_699;
$L__BB4_713:
	and.b64  	%rd2594, %rd65, 3;
	setp.ne.s64 	%p2326, %rd2594, 0;
	@%p2326 bra 	$L__BB4_715;
	mul.wide.u32 	%rd2595, %r29089, 4;
	add.s64 	%rd2596, %rd12, %rd2595;
	ld.local.u32 	%r29089, [%rd2596+280];
$L__BB4_715:
	shl.b32 	%r813, %r29089, 3;
	shr.u64 	%rd66, %rd65, 35;
	and.b64  	%rd2597, %rd65, 17179869184;
	setp.eq.s64 	%p2327, %rd2597, 0;
	@%p2327 bra 	$L__BB4_717;
	shl.b64 	%rd2598, %rd66, 2;
	add.s64 	%rd2599, %rd12, %rd2598;
	ld.local.u32 	%r29090, [%rd2599+24];
	bra.uni 	$L__BB4_719;
$L__BB4_717:
	cvt.u32.u64 	%r29090, %rd66;
	and.b64  	%rd2600, %rd65, 12884901888;
	setp.ne.s64 	%p2328, %rd2600, 0;
	@%p2328 bra 	$L__BB4_719;
	shl.b64 	%rd2601, %rd66, 2;
	add.s64 	%rd2602, %rd12, %rd2601;
	ld.local.u32 	%r29090, [%rd2602+280];
$L__BB4_719:
	and.b32  	%r14045, %r808, 7;
	add.s32 	%r14046, %r813, %r14045;
	{ .reg .b32 tmp; mov.b64 {tmp, %r14047}, %rd65; }
	and.b32  	%r14048, %r14047, 7;
	shl.b32 	%r14049, %r29090, 3;
	or.b32  	%r14050, %r14049, %r14048;
	setp.ne.s32 	%p2329, %r14045, 0;
	setp.eq.s32 	%p2330, %r14048, 0;
	and.pred  	%p2331, %p2329, %p2330;
	selp.b32 	%r29093, %r14050, %r14046, %p2331;
	selp.b32 	%r830, %r14046, %r14050, %p2331;
	and.b32  	%r14051, %r29093, 7;
	setp.ne.s32 	%p2332, %r14051, 0;
	@%p2332 bra 	$L__BB4_723;
$L__BB4_720:
	and.b32  	%r14052, %r830, 7;
	setp.ne.s32 	%p2333, %r14052, 0;
	@%p2333 bra 	$L__BB4_731;
$L__BB4_721:
	shr.u32 	%r14053, %r830, 3;
	setp.gt.u32 	%p2334, %r830, 65535;
	shr.u32 	%r14054, %r830, 1;
	mov.u32 	%r14055, shared_mem;
	add.s32 	%r14056, %r14055, %r14054;
	add.s32 	%r826, %r14056, 65536;
	mul.wide.u32 	%rd2603, %r14053, 4;
	add.s64 	%rd68, %rd13, %rd2603;
	@%p2334 bra 	$L__BB4_725;
	atom.shared.exch.b32 	%r29096, [%r826], -1;
	bra.uni 	$L__BB4_726;
$L__BB4_723:
	cvt.u64.u32 	%rd2620, %r830;
	shl.b64 	%rd2621, %rd2620, 32;
	cvt.u64.u32 	%rd2622, %r29093;
	or.b64  	%rd67, %rd2621, %rd2622;
	mul.wide.u32 	%rd2623, %r29093, 8;
	and.b32  	%r14077, %r830, 7;
	cvt.u64.u32 	%rd2624, %r14077;
	mov.b64 	%rd2625, 56;
	cvt.u32.u64 	%r14078, %rd2625;
	cvt.u32.u64 	%r14079, %rd2623;
	and.b32  	%r14080, %r14079, %r14078;
	cvt.u32.u64 	%r14081, %rd2624;
	or.b32  	%r14082, %r14080, %r14081;
	mov.b64 	%rd2626, 9130730411292422402;
	shr.u64 	%rd2627, %rd2626, %r14082;
	mov.b64 	%rd2628, 1736168554312260608;
	shr.u64 	%rd2629, %rd2628, %r14082;
	mov.b64 	%rd2630, -506390041275138048;
	shr.u64 	%rd2631, %rd2630, %r14082;
	shl.b64 	%rd2632, %rd2631, 2;
	cvt.u32.u64 	%r14083, %rd2629;
	mov.b64 	%rd2633, 2;
	cvt.u32.u64 	%r14084, %rd2633;
	and.b32  	%r14085, %r14083, %r14084;
	cvt.u32.u64 	%r14086, %rd2627;
	mov.b64 	%rd2634, 1;
	cvt.u32.u64 	%r14087, %rd2634;
	and.b32  	%r14088, %r14086, %r14087;
	or.b32  	%r14089, %r14088, %r14085;
	cvt.u32.u64 	%r14090, %rd2632;
	mov.b64 	%rd2635, 4;
	cvt.u32.u64 	%r14091, %rd2635;
	and.b32  	%r14092, %r14090, %r14091;
	or.b32  	%r14093, %r14089, %r14092;
	mov.b16 	%rs109, 1;
	shl.b16 	%rs110, %rs109, %r14093;
	and.b16  	%rs111, %rs110, 29;
	setp.eq.s16 	%p2356, %rs111, 0;
	@%p2356 bra 	$L__BB4_749;
	add.s32 	%r824, %r29101, 1;
	st.local.u32 	[%rd12+536], %r824;
	mul.wide.u32 	%rd2636, %r29101, 8;
	add.s64 	%rd2637, %rd12, %rd2636;
	st.local.u64 	[%rd2637+544], %rd67;
	mov.u32 	%r29101, %r824;
	bra.uni 	$L__BB4_750;
$L__BB4_725:
	atom.global.exch.b32 	%r29096, [%rd68], -1;
$L__BB4_726:
	add.s32 	%r14057, %r29096, 1;
	setp.lt.u32 	%p2335, %r14057, 2;
	@%p2335 bra 	$L__BB4_731;
	@%p2334 bra 	$L__BB4_729;
	atom.shared.exch.b32 	%r14059, [%r826], 0;
	bra.uni 	$L__BB4_730;
$L__BB4_729:
	atom.global.exch.b32 	%r14058, [%rd68], 0;
$L__BB4_730:
	and.b32  	%r14060, %r29096, 7;
	setp.eq.s32 	%p2337, %r14060, 0;
	mov.u32 	%r830, %r29096;
	@%p2337 bra 	$L__BB4_721;
$L__BB4_731:
	setp.lt.u32 	%p2338, %r29093, 65529;
	@%p2338 bra 	$L__BB4_743;
	and.b32  	%r831, %r830, 4;
	setp.eq.s32 	%p2339, %r831, 0;
	and.b32  	%r14061, %r830, 3;
	setp.ne.s32 	%p2340, %r14061, 0;
	and.pred  	%p2341, %p2339, %p2340;
	setp.gt.u32 	%p2342, %r830, 65535;
	or.pred  	%p2343, %p2342, %p2341;
	@%p2343 bra 	$L__BB4_736;
	and.b32  	%r14062, %r830, 7;
	setp.eq.s32 	%p2344, %r14062, 0;
	mov.u32 	%r29099, %r830;
	mov.u32 	%r29100, %r29093;
	@%p2344 bra 	$L__BB4_748;
	@%p2339 bra 	$L__BB4_736;
	cvt.u64.u32 	%rd2604, %r830;
	shl.b64 	%rd2605, %rd2604, 32;
	cvt.u64.u32 	%rd2606, %r29093;
	or.b64  	%rd2607, %rd2605, %rd2606;
	add.s32 	%r832, %r29101, 1;
	st.local.u32 	[%rd12+536], %r832;
	mul.wide.u32 	%rd2608, %r29101, 8;
	add.s64 	%rd2609, %rd12, %rd2608;
	st.local.u64 	[%rd2609+544], %rd2607;
	mov.u32 	%r29101, %r832;
	bra.uni 	$L__BB4_750;
$L__BB4_736:
	shr.u32 	%r833, %r29093, 3;
	setp.gt.u32 	%p2346, %r29093, 65535;
	@%p2346 bra 	$L__BB4_738;
	shl.b32 	%r14063, %r833, 2;
	mov.u32 	%r14064, shared_mem;
	add.s32 	%r14065, %r14064, %r14063;
	ld.shared.u32 	%r29098, [%r14065+65536];
	bra.uni 	$L__BB4_739;
$L__BB4_738:
	mul.wide.u32 	%rd2610, %r833, 4;
	add.s64 	%rd2611, %rd13, %rd2610;
	ld.global.u32 	%r29098, [%rd2611];
$L__BB4_739:
	setp.ne.s32 	%p2347, %r29098, 0;
	@%p2347 bra 	$L__BB4_743;
	cvt.u64.u32 	%rd2612, %r830;
	shl.b64 	%rd2613, %rd2612, 32;
	cvt.u64.u32 	%rd2614, %r29093;
	or.b64  	%rd69, %rd2613, %rd2614;
	and.b32  	%r14066, %r830, 7;
	setp.eq.s32 	%p2348, %r14066, 1;
	@%p2348 bra 	$L__BB4_742;
	add.s32 	%r837, %r29101, 1;
	st.local.u32 	[%rd12+536], %r837;
	mul.wide.u32 	%rd2615, %r29101, 8;
	add.s64 	%rd2616, %rd12, %rd2615;
	st.local.u64 	[%rd2616+544], %rd69;
	mov.u32 	%r29101, %r837;
	bra.uni 	$L__BB4_750;
$L__BB4_742:
	ld.local.u32 	%r14067, [%rd12+2592];
	add.s32 	%r14068, %r14067, 1;
	st.local.u32 	[%rd12+2592], %r14068;
	mul.wide.u32 	%rd2617, %r14067, 8;
	add.s64 	%rd2618, %rd12, %rd2617;
	st.local.u64 	[%rd2618+2600], %rd69;
	bra.uni 	$L__BB4_750;
$L__BB4_743:
	shr.u32 	%r838, %r29093, 3;
	setp.gt.u32 	%p2349, %r29093, 65535;
	@%p2349 bra 	$L__BB4_746;
	shl.b32 	%r14070, %r838, 2;
	mov.u32 	%r14071, shared_mem;
	add.s32 	%r14072, %r14071, %r14070;
	add.s32 	%r839, %r14072, 65536;
	atom.shared.exch.b32 	%r29099, [%r14072+65536], %r830;
	setp.eq.s32 	%p2351, %r29099, -1;
	@%p2351 bra 	$L__BB4_750;
	atom.shared.exch.b32 	%r14073, [%r839], 0;
	mov.u32 	%r29100, %r830;
	bra.uni 	$L__BB4_748;
$L__BB4_746:
	mul.wide.u32 	%rd2619, %r838, 4;
	add.s64 	%rd70, %rd13, %rd2619;
	atom.global.exch.b32 	%r29099, [%rd70], %r830;
	setp.eq.s32 	%p2350, %r29099, -1;
	@%p2350 bra 	$L__BB4_750;
	atom.global.exch.b32 	%r14069, [%rd70], 0;
	mov.u32 	%r29100, %r830;
$L__BB4_748:
	and.b32  	%r14074, %r29099, 7;
	setp.ne.s32 	%p2352, %r14074, 0;
	and.b32  	%r14075, %r29100, 7;
	setp.eq.s32 	%p2353, %r14075, 0;
	and.pred  	%p2354, %p2352, %p2353;
	selp.b32 	%r29093, %r29100, %r29099, %p2354;
	selp.b32 	%r830, %r29099, %r29100, %p2354;
	and.b32  	%r14076, %r29093, 7;
	setp.eq.s32 	%p2355, %r14076, 0;
	@%p2355 bra 	$L__BB4_720;
	bra.uni 	$L__BB4_723;
$L__BB4_749:
	ld.local.u32 	%r14094, [%rd12+2592];
	add.s32 	%r14095, %r14094, 1;
	st.local.u32 	[%rd12+2592], %r14095;
	mul.wide.u32 	%rd2638, %r14094, 8;
	add.s64 	%rd2639, %rd12, %rd2638;
	st.local.u64 	[%rd2639+2600], %rd67;
$L__BB4_750:
	add.s32 	%r29088, %r29088, 1;
	ld.global.u32 	%r14096, [%rd50+260];
	setp.lt.u32 	%p2357, %r29088, %r14096;
	@%p2357 bra 	$L__BB4_701;
$L__BB4_751:
	ld.global.u32 	%r848, [%rd50+272];
	shr.u32 	%r29102, %r848, 3;
	and.b32  	%r14097, %r848, 4;
	setp.eq.s32 	%p2358, %r14097, 0;
	@%p2358 bra 	$L__BB4_753;
	mul.wide.u32 	%rd2640, %r29102, 4;
	add.s64 	%rd2641, %rd12, %rd2640;
	ld.local.u32 	%r29102, [%rd2641+24];
	bra.uni 	$L__BB4_755;
$L__BB4_753:
	and.b32  	%r14098, %r848, 3;
	setp.ne.s32 	%p2359, %r14098, 0;
	@%p2359 bra 	$L__BB4_755;
	mul.wide.u32 	%rd2642, %r29102, 4;
	add.s64 	%rd2643, %rd12, %rd2642;
	ld.local.u32 	%r29102, [%rd2643+280];
$L__BB4_755:
	and.b32  	%r14099, %r848, 7;
	shl.b32 	%r14100, %r29102, 3;
	or.b32  	%r14101, %r14100, %r14099;
	setp.ne.s32 	%p2360, %r14099, 0;
	setp.eq.s32 	%p2361, %r195, 0;
	and.pred  	%p2362, %p2360, %p2361;
	selp.b32 	%r29105, %r62, %r14101, %p2362;
	selp.b32 	%r864, %r14101, %r62, %p2362;
	and.b32  	%r14103, %r29105, 7;
	setp.ne.s32 	%p2363, %r14103, 0;
	@%p2363 bra 	$L__BB4_759;
$L__BB4_756:
	and.b32  	%r14104, %r864, 7;
	setp.ne.s32 	%p2364, %r14104, 0;
	@%p2364 bra 	$L__BB4_768;
$L__BB4_757:
	shr.u32 	%r14105, %r864, 3;
	setp.gt.u32 	%p2365, %r864, 65535;
	shr.u32 	%r14106, %r864, 1;
	mov.u32 	%r14107, shared_mem;
	add.s32 	%r14108, %r14107, %r14106;
	add.s32 	%r860, %r14108, 65536;
	mul.wide.u32 	%rd2644, %r14105, 4;
	add.s64 	%rd72, %rd13, %rd2644;
	@%p2365 bra 	$L__BB4_762;
	atom.shared.exch.b32 	%r29108, [%r860], -1;
	bra.uni 	$L__BB4_763;
$L__BB4_759:
	cvt.u64.u32 	%rd2661, %r864;
	shl.b64 	%rd2662, %rd2661, 32;
	cvt.u64.u32 	%rd2663, %r29105;
	or.b64  	%rd71, %rd2662, %rd2663;
	mul.wide.u32 	%rd2664, %r29105, 8;
	and.b32  	%r14133, %r864, 7;
	cvt.u64.u32 	%rd2665, %r14133;
	mov.b64 	%rd2666, 56;
	cvt.u32.u64 	%r14134, %rd2666;
	cvt.u32.u64 	%r14135, %rd2664;
	and.b32  	%r14136, %r14135, %r14134;
	cvt.u32.u64 	%r14137, %rd2665;
	or.b32  	%r14138, %r14136, %r14137;
	mov.b64 	%rd2667, 9130730411292422402;
	shr.u64 	%rd2668, %rd2667, %r14138;
	mov.b64 	%rd2669, 1736168554312260608;
	shr.u64 	%rd2670, %rd2669, %r14138;
	mov.b64 	%rd2671, -506390041275138048;
	shr.u64 	%rd2672, %rd2671, %r14138;
	shl.b64 	%rd2673, %rd2672, 2;
	cvt.u32.u64 	%r14139, %rd2670;
	mov.b64 	%rd2674, 2;
	cvt.u32.u64 	%r14140, %rd2674;
	and.b32  	%r14141, %r14139, %r14140;
	cvt.u32.u64 	%r14142, %rd2668;
	mov.b64 	%rd2675, 1;
	cvt.u32.u64 	%r14143, %rd2675;
	and.b32  	%r14144, %r14142, %r14143;
	or.b32  	%r14145, %r14144, %r14141;
	cvt.u32.u64 	%r14146, %rd2673;
	mov.b64 	%rd2676, 4;
	cvt.u32.u64 	%r14147, %rd2676;
	and.b32  	%r14148, %r14146, %r14147;
	or.b32  	%r14149, %r14145, %r14148;
	mov.b16 	%rs112, 1;
	shl.b16 	%rs113, %rs112, %r14149;
	and.b16  	%rs114, %rs113, 29;
	setp.eq.s16 	%p2387, %rs114, 0;
	@%p2387 bra 	$L__BB4_761;
	ld.local.u32 	%r14150, [%rd12+536];
	add.s32 	%r14151, %r14150, 1;
	st.local.u32 	[%rd12+536], %r14151;
	mul.wide.u32 	%rd2677, %r14150, 8;
	add.s64 	%rd2678, %rd12, %rd2677;
	st.local.u64 	[%rd2678+544], %rd71;
	bra.uni 	$L__BB4_2060;
$L__BB4_761:
	ld.local.u32 	%r14152, [%rd12+2592];
	add.s32 	%r14153, %r14152, 1;
	st.local.u32 	[%rd12+2592], %r14153;
	mul.wide.u32 	%rd2679, %r14152, 8;
	add.s64 	%rd2680, %rd12, %rd2679;
	st.local.u64 	[%rd2680+2600], %rd71;
	bra.uni 	$L__BB4_2060;
$L__BB4_762:
	atom.global.exch.b32 	%r29108, [%rd72], -1;
$L__BB4_763:
	add.s32 	%r14109, %r29108, 1;
	setp.lt.u32 	%p2366, %r14109, 2;
	@%p2366 bra 	$L__BB4_768;
	@%p2365 bra 	$L__BB4_766;
	atom.shared.exch.b32 	%r14111, [%r860], 0;
	bra.uni 	$L__BB4_767;
$L__BB4_766:
	atom.global.exch.b32 	%r14110, [%rd72], 0;
$L__BB4_767:
	and.b32  	%r14112, %r29108, 7;
	setp.eq.s32 	%p2368, %r14112, 0;
	mov.u32 	%r864, %r29108;
	@%p2368 bra 	$L__BB4_757;
$L__BB4_768:
	setp.lt.u32 	%p2369, %r29105, 65529;
	@%p2369 bra 	$L__BB4_780;
	and.b32  	%r865, %r864, 4;
	setp.eq.s32 	%p2370, %r865, 0;
	and.b32  	%r14113, %r864, 3;
	setp.ne.s32 	%p2371, %r14113, 0;
	and.pred  	%p2372, %p2370, %p2371;
	setp.gt.u32 	%p2373, %r864, 65535;
	or.pred  	%p2374, %p2373, %p2372;
	@%p2374 bra 	$L__BB4_773;
	and.b32  	%r14114, %r864, 7;
	setp.eq.s32 	%p2375, %r14114, 0;
	mov.u32 	%r29111, %r864;
	mov.u32 	%r29112, %r29105;
	@%p2375 bra 	$L__BB4_785;
	@%p2370 bra 	$L__BB4_773;
	cvt.u64.u32 	%rd2645, %r864;
	shl.b64 	%rd2646, %rd2645, 32;
	cvt.u64.u32 	%rd2647, %r29105;
	or.b64  	%rd2648, %rd2646, %rd2647;
	ld.local.u32 	%r14115, [%rd12+536];
	add.s32 	%r14116, %r14115, 1;
	st.local.u32 	[%rd12+536], %r14116;
	mul.wide.u32 	%rd2649, %r14115, 8;
	add.s64 	%rd2650, %rd12, %rd2649;
	st.local.u64 	[%rd2650+544], %rd2648;
	bra.uni 	$L__BB4_2060;
$L__BB4_773:
	shr.u32 	%r866, %r29105, 3;
	setp.gt.u32 	%p2377, %r29105, 65535;
	@%p2377 bra 	$L__BB4_775;
	shl.b32 	%r14117, %r866, 2;
	mov.u32 	%r14118, shared_mem;
	add.s32 	%r14119, %r14118, %r14117;
	ld.shared.u32 	%r29110, [%r14119+65536];
	bra.uni 	$L__BB4_776;
$L__BB4_775:
	mul.wide.u32 	%rd2651, %r866, 4;
	add.s64 	%rd2652, %rd13, %rd2651;
	ld.global.u32 	%r29110, [%rd2652];
$L__BB4_776:
	setp.ne.s32 	%p2378, %r29110, 0;
	@%p2378 bra 	$L__BB4_780;
	cvt.u64.u32 	%rd2653, %r864;
	shl.b64 	%rd2654, %rd2653, 32;
	cvt.u64.u32 	%rd2655, %r29105;
	or.b64  	%rd73, %rd2654, %rd2655;
	and.b32  	%r14120, %r864, 7;
	setp.eq.s32 	%p2379, %r14120, 1;
	@%p2379 bra 	$L__BB4_779;
	ld.local.u32 	%r14121, [%rd12+536];
	add.s32 	%r14122, %r14121, 1;
	st.local.u32 	[%rd12+536], %r14122;
	mul.wide.u32 	%rd2656, %r14121, 8;
	add.s64 	%rd2657, %rd12, %rd2656;
	st.local.u64 	[%rd2657+544], %rd73;
	bra.uni 	$L__BB4_2060;
$L__BB4_779:
	ld.local.u32 	%r14123, [%rd12+2592];
	add.s32 	%r14124, %r14123, 1;
	st.local.u32 	[%rd12+2592], %r14124;
	mul.wide.u32 	%rd2658, %r14123, 8;
	add.s64 	%rd2659, %rd12, %rd2658;
	st.local.u64 	[%rd2659+2600], %rd73;
	bra.uni 	$L__BB4_2060;
$L__BB4_780:
	shr.u32 	%r870, %r29105, 3;
	setp.gt.u32 	%p2380, %r29105, 65535;
	@%p2380 bra 	$L__BB4_783;
	shl.b32 	%r14126, %r870, 2;
	mov.u32 	%r14127, shared_mem;
	add.s32 	%r14128, %r14127, %r14126;
	add.s32 	%r871, %r14128, 65536;
	atom.shared.exch.b32 	%r29111, [%r14128+65536], %r864;
	setp.eq.s32 	%p2382, %r29111, -1;
	@%p2382 bra 	$L__BB4_2060;
	atom.shared.exch.b32 	%r14129, [%r871], 0;
	mov.u32 	%r29112, %r864;
	bra.uni 	$L__BB4_785;
$L__BB4_783:
	mul.wide.u32 	%rd2660, %r870, 4;
	add.s64 	%rd74, %rd13, %rd2660;
	atom.global.exch.b32 	%r29111, [%rd74], %r864;
	setp.eq.s32 	%p2381, %r29111, -1;
	@%p2381 bra 	$L__BB4_2060;
	atom.global.exch.b32 	%r14125, [%rd74], 0;
	mov.u32 	%r29112, %r864;
$L__BB4_785:
	and.b32  	%r14130, %r29111, 7;
	setp.ne.s32 	%p2383, %r14130, 0;
	and.b32  	%r14131, %r29112, 7;
	setp.eq.s32 	%p2384, %r14131, 0;
	and.pred  	%p2385, %p2383, %p2384;
	selp.b32 	%r29105, %r29112, %r29111, %p2385;
	selp.b32 	%r864, %r29111, %r29112, %p2385;
	and.b32  	%r14132, %r29105, 7;
	setp.eq.s32 	%p2386, %r14132, 0;
	@%p2386 bra 	$L__BB4_756;
	bra.uni 	$L__BB4_759;
$L__BB4_786:
	setp.eq.s16 	%p97, %rs3, 2;
	@%p97 bra 	$L__BB4_2060;
	sub.s32 	%r12884, 256, %r52;
	sub.s32 	%r12885, 256, %r53;
	min.u32 	%r12886, %r12884, %r12885;
	setp.lt.u32 	%p1585, %r12886, 2;
	@%p1585 bra 	$L__BB4_2056;
	shr.u32 	%r878, %r62, 3;
	setp.gt.u32 	%p1586, %r62, 65535;
	@%p1586 bra 	$L__BB4_790;
	shl.b32 	%r12887, %r878, 3;
	mov.u32 	%r12888, shared_mem;
	add.s32 	%r12889, %r12888, %r12887;
	atom.shared.exch.b64 	%rd10871, [%r12889], 0;
	bra.uni 	$L__BB4_791;
$L__BB4_790:
	mul.wide.u32 	%rd1920, %r878, 8;
	add.s64 	%rd1921, %rd1, %rd1920;
	atom.global.exch.b64 	%rd10871, [%rd1921+201326600], 0;
$L__BB4_791:
	cvt.u32.u64 	%r12890, %rd10871;
	{ .reg .b32 tmp; mov.b64 {tmp, %r879}, %rd10871; }
	and.b32  	%r880, %r63, 7;
	setp.ne.s32 	%p1587, %r880, 0;
	and.b32  	%r12891, %r12890, 7;
	setp.eq.s32 	%p1588, %r12891, 0;
	and.pred  	%p1589, %p1587, %p1588;
	selp.b32 	%r29115, %r12890, %r63, %p1589;
	selp.b32 	%r893, %r63, %r12890, %p1589;
	and.b32  	%r12892, %r29115, 7;
	setp.ne.s32 	%p1590, %r12892, 0;
	@%p1590 bra 	$L__BB4_795;
$L__BB4_792:
	and.b32  	%r12893, %r893, 7;
	setp.ne.s32 	%p1591, %r12893, 0;
	@%p1591 bra 	$L__BB4_803;
$L__BB4_793:
	shr.u32 	%r12894, %r893, 3;
	setp.gt.u32 	%p1592, %r893, 65535;
	shr.u32 	%r12895, %r893, 1;
	mov.u32 	%r12896, shared_mem;
	add.s32 	%r12897, %r12896, %r12895;
	add.s32 	%r889, %r12897, 65536;
	mul.wide.u32 	%rd1922, %r12894, 4;
	add.s64 	%rd79, %rd13, %rd1922;
	@%p1592 bra 	$L__BB4_797;
	atom.shared.exch.b32 	%r29118, [%r889], -1;
	bra.uni 	$L__BB4_798;
$L__BB4_795:
	cvt.u64.u32 	%rd1939, %r893;
	shl.b64 	%rd1940, %rd1939, 32;
	cvt.u64.u32 	%rd1941, %r29115;
	or.b64  	%rd78, %rd1940, %rd1941;
	mul.wide.u32 	%rd1942, %r29115, 8;
	and.b32  	%r12917, %r893, 7;
	cvt.u64.u32 	%rd1943, %r12917;
	mov.b64 	%rd1944, 56;
	cvt.u32.u64 	%r12918, %rd1944;
	cvt.u32.u64 	%r12919, %rd1942;
	and.b32  	%r12920, %r12919, %r12918;
	cvt.u32.u64 	%r12921, %rd1943;
	or.b32  	%r12922, %r12920, %r12921;
	mov.b64 	%rd1945, 9130730411292422402;
	shr.u64 	%rd1946, %rd1945, %r12922;
	mov.b64 	%rd1947, 1736168554312260608;
	shr.u64 	%rd1948, %rd1947, %r12922;
	mov.b64 	%rd1949, -506390041275138048;
	shr.u64 	%rd1950, %rd1949, %r12922;
	shl.b64 	%rd1951, %rd1950, 2;
	cvt.u32.u64 	%r12923, %rd1948;
	mov.b64 	%rd1952, 2;
	cvt.u32.u64 	%r12924, %rd1952;
	and.b32  	%r12925, %r12923, %r12924;
	cvt.u32.u64 	%r12926, %rd1946;
	mov.b64 	%rd1953, 1;
	cvt.u32.u64 	%r12927, %rd1953;
	and.b32  	%r12928, %r12926, %r12927;
	or.b32  	%r12929, %r12928, %r12925;
	cvt.u32.u64 	%r12930, %rd1951;
	mov.b64 	%rd1954, 4;
	cvt.u32.u64 	%r12931, %rd1954;
	and.b32  	%r12932, %r12930, %r12931;
	or.b32  	%r12933, %r12929, %r12932;
	mov.b16 	%rs90, 1;
	shl.b16 	%rs91, %rs90, %r12933;
	and.b16  	%rs92, %rs91, 29;
	setp.eq.s16 	%p1614, %rs92, 0;
	@%p1614 bra 	$L__BB4_821;
	add.s32 	%r887, %r53, 1;
	st.local.u32 	[%rd12+536], %r887;
	mul.wide.u32 	%rd1955, %r53, 8;
	add.s64 	%rd1956, %rd12, %rd1955;
	st.local.u64 	[%rd1956+544], %rd78;
	mov.u32 	%r53, %r887;
	bra.uni 	$L__BB4_822;
$L__BB4_797:
	atom.global.exch.b32 	%r29118, [%rd79], -1;
$L__BB4_798:
	add.s32 	%r12898, %r29118, 1;
	setp.lt.u32 	%p1593, %r12898, 2;
	@%p1593 bra 	$L__BB4_803;
	@%p1592 bra 	$L__BB4_801;
	atom.shared.exch.b32 	%r12900, [%r889], 0;
	bra.uni 	$L__BB4_802;
$L__BB4_801:
	atom.global.exch.b32 	%r12899, [%rd79], 0;
$L__BB4_802:
	and.b32  	%r12901, %r29118, 7;
	setp.eq.s32 	%p1595, %r12901, 0;
	mov.u32 	%r893, %r29118;
	@%p1595 bra 	$L__BB4_793;
$L__BB4_803:
	setp.lt.u32 	%p1596, %r29115, 65529;
	@%p1596 bra 	$L__BB4_815;
	and.b32  	%r894, %r893, 4;
	setp.eq.s32 	%p1597, %r894, 0;
	and.b32  	%r12902, %r893, 3;
	setp.ne.s32 	%p1598, %r12902, 0;
	and.pred  	%p1599, %p1597, %p1598;
	setp.gt.u32 	%p1600, %r893, 65535;
	or.pred  	%p1601, %p1600, %p1599;
	@%p1601 bra 	$L__BB4_808;
	and.b32  	%r12903, %r893, 7;
	setp.eq.s32 	%p1602, %r12903, 0;
	mov.u32 	%r29121, %r893;
	mov.u32 	%r29122, %r29115;
	@%p1602 bra 	$L__BB4_820;
	@%p1597 bra 	$L__BB4_808;
	cvt.u64.u32 	%rd1923, %r893;
	shl.b64 	%rd1924, %rd1923, 32;
	cvt.u64.u32 	%rd1925, %r29115;
	or.b64  	%rd1926, %rd1924, %rd1925;
	add.s32 	%r895, %r53, 1;
	st.local.u32 	[%rd12+536], %r895;
	mul.wide.u32 	%rd1927, %r53, 8;
	add.s64 	%rd1928, %rd12, %rd1927;
	st.local.u64 	[%rd1928+544], %rd1926;
	mov.u32 	%r53, %r895;
	bra.uni 	$L__BB4_822;
$L__BB4_808:
	shr.u32 	%r896, %r29115, 3;
	setp.gt.u32 	%p1604, %r29115, 65535;
	@%p1604 bra 	$L__BB4_810;
	shl.b32 	%r12904, %r896, 2;
	mov.u32 	%r12905, shared_mem;
	add.s32 	%r12906, %r12905, %r12904;
	ld.shared.u32 	%r29120, [%r12906+65536];
	bra.uni 	$L__BB4_811;
$L__BB4_810:
	mul.wide.u32 	%rd1929, %r896, 4;
	add.s64 	%rd1930, %rd13, %rd1929;
	ld.global.u32 	%r29120, [%rd1930];
$L__BB4_811:
	setp.ne.s32 	%p1605, %r29120, 0;
	@%p1605 bra 	$L__BB4_815;
	cvt.u64.u32 	%rd1931, %r893;
	shl.b64 	%rd1932, %rd1931, 32;
	cvt.u64.u32 	%rd1933, %r29115;
	or.b64  	%rd80, %rd1932, %rd1933;
	and.b32  	%r12907, %r893, 7;
	setp.eq.s32 	%p1606, %r12907, 1;
	@%p1606 bra 	$L__BB4_814;
	add.s32 	%r900, %r53, 1;
	st.local.u32 	[%rd12+536], %r900;
	mul.wide.u32 	%rd1934, %r53, 8;
	add.s64 	%rd1935, %rd12, %rd1934;
	st.local.u64 	[%rd1935+544], %rd80;
	mov.u32 	%r53, %r900;
	bra.uni 	$L__BB4_822;
$L__BB4_814:
	add.s32 	%r12908, %r52, 1;
	st.local.u32 	[%rd12+2592], %r12908;
	mul.wide.u32 	%rd1936, %r52, 8;
	add.s64 	%rd1937, %rd12, %rd1936;
	st.local.u64 	[%rd1937+2600], %rd80;
	bra.uni 	$L__BB4_822;
$L__BB4_815:
	shr.u32 	%r901, %r29115, 3;
	setp.gt.u32 	%p1607, %r29115, 65535;
	@%p1607 bra 	$L__BB4_818;
	shl.b32 	%r12910, %r901, 2;
	mov.u32 	%r12911, shared_mem;
	add.s32 	%r12912, %r12911, %r12910;
	add.s32 	%r902, %r12912, 65536;
	atom.shared.exch.b32 	%r29121, [%r12912+65536], %r893;
	setp.eq.s32 	%p1609, %r29121, -1;
	@%p1609 bra 	$L__BB4_822;
	atom.shared.exch.b32 	%r12913, [%r902], 0;
	mov.u32 	%r29122, %r893;
	bra.uni 	$L__BB4_820;
$L__BB4_818:
	mul.wide.u32 	%rd1938, %r901, 4;
	add.s64 	%rd81, %rd13, %rd1938;
	atom.global.exch.b32 	%r29121, [%rd81], %r893;
	setp.eq.s32 	%p1608, %r29121, -1;
	@%p1608 bra 	$L__BB4_822;
	atom.global.exch.b32 	%r12909, [%rd81], 0;
	mov.u32 	%r29122, %r893;
$L__BB4_820:
	and.b32  	%r12914, %r29121, 7;
	setp.ne.s32 	%p1610, %r12914, 0;
	and.b32  	%r12915, %r29122, 7;
	setp.eq.s32 	%p1611, %r12915, 0;
	and.pred  	%p1612, %p1610, %p1611;
	selp.b32 	%r29115, %r29122, %r29121, %p1612;
	selp.b32 	%r893, %r29121, %r29122, %p1612;
	and.b32  	%r12916, %r29115, 7;
	setp.eq.s32 	%p1613, %r12916, 0;
	@%p1613 bra 	$L__BB4_792;
	bra.uni 	$L__BB4_795;
$L__BB4_821:
	add.s32 	%r12934, %r52, 1;
	st.local.u32 	[%rd12+2592], %r12934;
	mul.wide.u32 	%rd1957, %r52, 8;
	add.s64 	%rd1958, %rd12, %rd1957;
	st.local.u64 	[%rd1958+2600], %rd78;
$L__BB4_822:
	and.b32  	%r12935, %r879, 7;
	setp.eq.s32 	%p1616, %r12935, 0;
	and.pred  	%p1617, %p1587, %p1616;
	selp.b32 	%r29126, %r879, %r63, %p1617;
	selp.b32 	%r921, %r63, %r879, %p1617;
	and.b32  	%r12936, %r29126, 7;
	setp.ne.s32 	%p1618, %r12936, 0;
	@%p1618 bra 	$L__BB4_826;
$L__BB4_823:
	and.b32  	%r12937, %r921, 7;
	setp.ne.s32 	%p1619, %r12937, 0;
	@%p1619 bra 	$L__BB4_835;
$L__BB4_824:
	shr.u32 	%r12938, %r921, 3;
	setp.gt.u32 	%p1620, %r921, 65535;
	shr.u32 	%r12939, %r921, 1;
	mov.u32 	%r12940, shared_mem;
	add.s32 	%r12941, %r12940, %r12939;
	add.s32 	%r917, %r12941, 65536;
	mul.wide.u32 	%rd1959, %r12938, 4;
	add.s64 	%rd83, %rd13, %rd1959;
	@%p1620 bra 	$L__BB4_829;
	atom.shared.exch.b32 	%r29129, [%r917], -1;
	bra.uni 	$L__BB4_830;
$L__BB4_826:
	cvt.u64.u32 	%rd1976, %r921;
	shl.b64 	%rd1977, %rd1976, 32;
	cvt.u64.u32 	%rd1978, %r29126;
	or.b64  	%rd82, %rd1977, %rd1978;
	mul.wide.u32 	%rd1979, %r29126, 8;
	and.b32  	%r12964, %r921, 7;
	cvt.u64.u32 	%rd1980, %r12964;
	mov.b64 	%rd1981, 56;
	cvt.u32.u64 	%r12965, %rd1981;
	cvt.u32.u64 	%r12966, %rd1979;
	and.b32  	%r12967, %r12966, %r12965;
	cvt.u32.u64 	%r12968, %rd1980;
	or.b32  	%r12969, %r12967, %r12968;
	mov.b64 	%rd1982, 9130730411292422402;
	shr.u64 	%rd1983, %rd1982, %r12969;
	mov.b64 	%rd1984, 1736168554312260608;
	shr.u64 	%rd1985, %rd1984, %r12969;
	mov.b64 	%rd1986, -506390041275138048;
	shr.u64 	%rd1987, %rd1986, %r12969;
	shl.b64 	%rd1988, %rd1987, 2;
	cvt.u32.u64 	%r12970, %rd1985;
	mov.b64 	%rd1989, 2;
	cvt.u32.u64 	%r12971, %rd1989;
	and.b32  	%r12972, %r12970, %r12971;
	cvt.u32.u64 	%r12973, %rd1983;
	mov.b64 	%rd1990, 1;
	cvt.u32.u64 	%r12974, %rd1990;
	and.b32  	%r12975, %r12973, %r12974;
	or.b32  	%r12976, %r12975, %r12972;
	cvt.u32.u64 	%r12977, %rd1988;
	mov.b64 	%rd1991, 4;
	cvt.u32.u64 	%r12978, %rd1991;
	and.b32  	%r12979, %r12977, %r12978;
	or.b32  	%r12980, %r12976, %r12979;
	mov.b16 	%rs93, 1;
	shl.b16 	%rs94, %rs93, %r12980;
	and.b16  	%rs95, %rs94, 29;
	setp.eq.s16 	%p1642, %rs95, 0;
	@%p1642 bra 	$L__BB4_828;
	add.s32 	%r12981, %r53, 1;
	st.local.u32 	[%rd12+536], %r12981;
	mul.wide.u32 	%rd1992, %r53, 8;
	add.s64 	%rd1993, %rd12, %rd1992;
	st.local.u64 	[%rd1993+544], %rd82;
	bra.uni 	$L__BB4_2060;
$L__BB4_828:
	ld.local.u32 	%r12982, [%rd12+2592];
	add.s32 	%r12983, %r12982, 1;
	st.local.u32 	[%rd12+2592], %r12983;
	mul.wide.u32 	%rd1994, %r12982, 8;
	add.s64 	%rd1995, %rd12, %rd1994;
	st.local.u64 	[%rd1995+2600], %rd82;
	bra.uni 	$L__BB4_2060;
$L__BB4_829:
	atom.global.exch.b32 	%r29129, [%rd83], -1;
$L__BB4_830:
	add.s32 	%r12942, %r29129, 1;
	setp.lt.u32 	%p1621, %r12942, 2;
	@%p1621 bra 	$L__BB4_835;
	@%p1620 bra 	$L__BB4_833;
	atom.shared.exch.b32 	%r12944, [%r917], 0;
	bra.uni 	$L__BB4_834;
$L__BB4_833:
	atom.global.exch.b32 	%r12943, [%rd83], 0;
$L__BB4_834:
	and.b32  	%r12945, %r29129, 7;
	setp.eq.s32 	%p1623, %r12945, 0;
	mov.u32 	%r921, %r29129;
	@%p1623 bra 	$L__BB4_824;
$L__BB4_835:
	setp.lt.u32 	%p1624, %r29126, 65529;
	@%p1624 bra 	$L__BB4_847;
	and.b32  	%r922, %r921, 4;
	setp.eq.s32 	%p1625, %r922, 0;
	and.b32  	%r12946, %r921, 3;
	setp.ne.s32 	%p1626, %r12946, 0;
	and.pred  	%p1627, %p1625, %p1626;
	setp.gt.u32 	%p1628, %r921, 65535;
	or.pred  	%p1629, %p1628, %p1627;
	@%p1629 bra 	$L__BB4_840;
	and.b32  	%r12947, %r921, 7;
	setp.eq.s32 	%p1630, %r12947, 0;
	mov.u32 	%r29132, %r921;
	mov.u32 	%r29133, %r29126;
	@%p1630 bra 	$L__BB4_852;
	@%p1625 bra 	$L__BB4_840;
	cvt.u64.u32 	%rd1960, %r921;
	shl.b64 	%rd1961, %rd1960, 32;
	cvt.u64.u32 	%rd1962, %r29126;
	or.b64  	%rd1963, %rd1961, %rd1962;
	add.s32 	%r12948, %r53, 1;
	st.local.u32 	[%rd12+536], %r12948;
	mul.wide.u32 	%rd1964, %r53, 8;
	add.s64 	%rd1965, %rd12, %rd1964;
	st.local.u64 	[%rd1965+544], %rd1963;
	bra.uni 	$L__BB4_2060;
$L__BB4_840:
	shr.u32 	%r923, %r29126, 3;
	setp.gt.u32 	%p1632, %r29126, 65535;
	@%p1632 bra 	$L__BB4_842;
	shl.b32 	%r12949, %r923, 2;
	mov.u32 	%r12950, shared_mem;
	add.s32 	%r12951, %r12950, %r12949;
	ld.shared.u32 	%r29131, [%r12951+65536];
	bra.uni 	$L__BB4_843;
$L__BB4_842:
	mul.wide.u32 	%rd1966, %r923, 4;
	add.s64 	%rd1967, %rd13, %rd1966;
	ld.global.u32 	%r29131, [%rd1967];
$L__BB4_843:
	setp.ne.s32 	%p1633, %r29131, 0;
	@%p1633 bra 	$L__BB4_847;
	cvt.u64.u32 	%rd1968, %r921;
	shl.b64 	%rd1969, %rd1968, 32;
	cvt.u64.u32 	%rd1970, %r29126;
	or.b64  	%rd84, %rd1969, %rd1970;
	and.b32  	%r12952, %r921, 7;
	setp.eq.s32 	%p1634, %r12952, 1;
	@%p1634 bra 	$L__BB4_846;
	add.s32 	%r12953, %r53, 1;
	st.local.u32 	[%rd12+536], %r12953;
	mul.wide.u32 	%rd1971, %r53, 8;
	add.s64 	%rd1972, %rd12, %rd1971;
	st.local.u64 	[%rd1972+544], %rd84;
	bra.uni 	$L__BB4_2060;
$L__BB4_846:
	ld.local.u32 	%r12954, [%rd12+2592];
	add.s32 	%r12955, %r12954, 1;
	st.local.u32 	[%rd12+2592], %r12955;
	mul.wide.u32 	%rd1973, %r12954, 8;
	add.s64 	%rd1974, %rd12, %rd1973;
	st.local.u64 	[%rd1974+2600], %rd84;
	bra.uni 	$L__BB4_2060;
$L__BB4_847:
	shr.u32 	%r927, %r29126, 3;
	setp.gt.u32 	%p1635, %r29126, 65535;
	@%p1635 bra 	$L__BB4_850;
	shl.b32 	%r12957, %r927, 2;
	mov.u32 	%r12958, shared_mem;
	add.s32 	%r12959, %r12958, %r12957;
	add.s32 	%r928, %r12959, 65536;
	atom.shared.exch.b32 	%r29132, [%r12959+65536], %r921;
	setp.eq.s32 	%p1637, %r29132, -1;
	@%p1637 bra 	$L__BB4_2060;
	atom.shared.exch.b32 	%r12960, [%r928], 0;
	mov.u32 	%r29133, %r921;
	bra.uni 	$L__BB4_852;
$L__BB4_850:
	mul.wide.u32 	%rd1975, %r927, 4;
	add.s64 	%rd85, %rd13, %rd1975;
	atom.global.exch.b32 	%r29132, [%rd85], %r921;
	setp.eq.s32 	%p1636, %r29132, -1;
	@%p1636 bra 	$L__BB4_2060;
	atom.global.exch.b32 	%r12956, [%rd85], 0;
	mov.u32 	%r29133, %r921;
$L__BB4_852:
	and.b32  	%r12961, %r29132, 7;
	setp.ne.s32 	%p1638, %r12961, 0;
	and.b32  	%r12962, %r29133, 7;
	setp.eq.s32 	%p1639, %r12962, 0;
	and.pred  	%p1640, %p1638, %p1639;
	selp.b32 	%r29126, %r29133, %r29132, %p1640;
	selp.b32 	%r921, %r29132, %r29133, %p1640;
	and.b32  	%r12963, %r29126, 7;
	setp.eq.s32 	%p1641, %r12963, 0;
	@%p1641 bra 	$L__BB4_823;
	bra.uni 	$L__BB4_826;
$L__BB4_853:
	mul.wide.u32 	%rd1842, %r935, 8;
	add.s64 	%rd1843, %rd1, %rd1842;
	atom.global.exch.b64 	%rd10872, [%rd1843+201326600], 0;
$L__BB4_854:
	shr.u32 	%r936, %r62, 3;
	setp.gt.u32 	%p1528, %r62, 65535;
	@%p1528 bra 	$L__BB4_856;
	shl.b32 	%r12783, %r936, 3;
	mov.u32 	%r12784, shared_mem;
	add.s32 	%r12785, %r12784, %r12783;
	atom.shared.exch.b64 	%rd10873, [%r12785], 0;
	bra.uni 	$L__BB4_857;
$L__BB4_856:
	mul.wide.u32 	%rd1844, %r936, 8;
	add.s64 	%rd1845, %rd1, %rd1844;
	atom.global.exch.b64 	%rd10873, [%rd1845+201326600], 0;
$L__BB4_857:
	cvt.u32.u64 	%r12786, %rd10873;
	{ .reg .b32 tmp; mov.b64 {tmp, %r937}, %rd10873; }
	cvt.u32.u64 	%r12787, %rd10872;
	and.b32  	%r12788, %r12787, 7;
	setp.ne.s32 	%p1529, %r12788, 0;
	and.b32  	%r12789, %r12786, 7;
	setp.eq.s32 	%p1530, %r12789, 0;
	and.pred  	%p1531, %p1529, %p1530;
	selp.b32 	%r29136, %r12786, %r12787, %p1531;
	selp.b32 	%r950, %r12787, %r12786, %p1531;
	and.b32  	%r12790, %r29136, 7;
	setp.ne.s32 	%p1532, %r12790, 0;
	@%p1532 bra 	$L__BB4_861;
$L__BB4_858:
	and.b32  	%r12791, %r950, 7;
	setp.ne.s32 	%p1533, %r12791, 0;
	@%p1533 bra 	$L__BB4_869;
$L__BB4_859:
	shr.u32 	%r12792, %r950, 3;
	setp.gt.u32 	%p1534, %r950, 65535;
	shr.u32 	%r12793, %r950, 1;
	mov.u32 	%r12794, shared_mem;
	add.s32 	%r12795, %r12794, %r12793;
	add.s32 	%r946, %r12795, 65536;
	mul.wide.u32 	%rd1846, %r12792, 4;
	add.s64 	%rd93, %rd13, %rd1846;
	@%p1534 bra 	$L__BB4_863;
	atom.shared.exch.b32 	%r29139, [%r946], -1;
	bra.uni 	$L__BB4_864;
$L__BB4_861:
	cvt.u64.u32 	%rd1863, %r950;
	shl.b64 	%rd1864, %rd1863, 32;
	cvt.u64.u32 	%rd1865, %r29136;
	or.b64  	%rd92, %rd1864, %rd1865;
	mul.wide.u32 	%rd1866, %r29136, 8;
	and.b32  	%r12815, %r950, 7;
	cvt.u64.u32 	%rd1867, %r12815;
	mov.b64 	%rd1868, 56;
	cvt.u32.u64 	%r12816, %rd1868;
	cvt.u32.u64 	%r12817, %rd1866;
	and.b32  	%r12818, %r12817, %r12816;
	cvt.u32.u64 	%r12819, %rd1867;
	or.b32  	%r12820, %r12818, %r12819;
	mov.b64 	%rd1869, 9130730411292422402;
	shr.u64 	%rd1870, %rd1869, %r12820;
	mov.b64 	%rd1871, 1736168554312260608;
	shr.u64 	%rd1872, %rd1871, %r12820;
	mov.b64 	%rd1873, -506390041275138048;
	shr.u64 	%rd1874, %rd1873, %r12820;
	shl.b64 	%rd1875, %rd1874, 2;
	cvt.u32.u64 	%r12821, %rd1872;
	mov.b64 	%rd1876, 2;
	cvt.u32.u64 	%r12822, %rd1876;
	and.b32  	%r12823, %r12821, %r12822;
	cvt.u32.u64 	%r12824, %rd1870;
	mov.b64 	%rd1877, 1;
	cvt.u32.u64 	%r12825, %rd1877;
	and.b32  	%r12826, %r12824, %r12825;
	or.b32  	%r12827, %r12826, %r12823;
	cvt.u32.u64 	%r12828, %rd1875;
	mov.b64 	%rd1878, 4;
	cvt.u32.u64 	%r12829, %rd1878;
	and.b32  	%r12830, %r12828, %r12829;
	or.b32  	%r12831, %r12827, %r12830;
	mov.b16 	%rs84, 1;
	shl.b16 	%rs85, %rs84, %r12831;
	and.b16  	%rs86, %rs85, 29;
	setp.eq.s16 	%p1556, %rs86, 0;
	@%p1556 bra 	$L__BB4_887;
	add.s32 	%r944, %r53, 1;
	st.local.u32 	[%rd12+536], %r944;
	mul.wide.u32 	%rd1879, %r53, 8;
	add.s64 	%rd1880, %rd12, %rd1879;
	st.local.u64 	[%rd1880+544], %rd92;
	mov.u32 	%r53, %r944;
	bra.uni 	$L__BB4_888;
$L__BB4_863:
	atom.global.exch.b32 	%r29139, [%rd93], -1;
$L__BB4_864:
	add.s32 	%r12796, %r29139, 1;
	setp.lt.u32 	%p1535, %r12796, 2;
	@%p1535 bra 	$L__BB4_869;
	@%p1534 bra 	$L__BB4_867;
	atom.shared.exch.b32 	%r12798, [%r946], 0;
	bra.uni 	$L__BB4_868;
$L__BB4_867:
	atom.global.exch.b32 	%r12797, [%rd93], 0;
$L__BB4_868:
	and.b32  	%r12799, %r29139, 7;
	setp.eq.s32 	%p1537, %r12799, 0;
	mov.u32 	%r950, %r29139;
	@%p1537 bra 	$L__BB4_859;
$L__BB4_869:
	setp.lt.u32 	%p1538, %r29136, 65529;
	@%p1538 bra 	$L__BB4_881;
	and.b32  	%r951, %r950, 4;
	setp.eq.s32 	%p1539, %r951, 0;
	and.b32  	%r12800, %r950, 3;
	setp.ne.s32 	%p1540, %r12800, 0;
	and.pred  	%p1541, %p1539, %p1540;
	setp.gt.u32 	%p1542, %r950, 65535;
	or.pred  	%p1543, %p1542, %p1541;
	@%p1543 bra 	$L__BB4_874;
	and.b32  	%r12801, %r950, 7;
	setp.eq.s32 	%p1544, %r12801, 0;
	mov.u32 	%r29142, %r950;
	mov.u32 	%r29143, %r29136;
	@%p1544 bra 	$L__BB4_886;
	@%p1539 bra 	$L__BB4_874;
	cvt.u64.u32 	%rd1847, %r950;
	shl.b64 	%rd1848, %rd1847, 32;
	cvt.u64.u32 	%rd1849, %r29136;
	or.b64  	%rd1850, %rd1848, %rd1849;
	add.s32 	%r952, %r53, 1;
	st.local.u32 	[%rd12+536], %r952;
	mul.wide.u32 	%rd1851, %r53, 8;
	add.s64 	%rd1852, %rd12, %rd1851;
	st.local.u64 	[%rd1852+544], %rd1850;
	mov.u32 	%r53, %r952;
	bra.uni 	$L__BB4_888;
$L__BB4_874:
	shr.u32 	%r953, %r29136, 3;
	setp.gt.u32 	%p1546, %r29136, 65535;
	@%p1546 bra 	$L__BB4_876;
	shl.b32 	%r12802, %r953, 2;
	mov.u32 	%r12803, shared_mem;
	add.s32 	%r12804, %r12803, %r12802;
	ld.shared.u32 	%r29141, [%r12804+65536];
	bra.uni 	$L__BB4_877;
$L__BB4_876:
	mul.wide.u32 	%rd1853, %r953, 4;
	add.s64 	%rd1854, %rd13, %rd1853;
	ld.global.u32 	%r29141, [%rd1854];
$L__BB4_877:
	setp.ne.s32 	%p1547, %r29141, 0;
	@%p1547 bra 	$L__BB4_881;
	cvt.u64.u32 	%rd1855, %r950;
	shl.b64 	%rd1856, %rd1855, 32;
	cvt.u64.u32 	%rd1857, %r29136;
	or.b64  	%rd94, %rd1856, %rd1857;
	and.b32  	%r12805, %r950, 7;
	setp.eq.s32 	%p1548, %r12805, 1;
	@%p1548 bra 	$L__BB4_880;
	add.s32 	%r957, %r53, 1;
	st.local.u32 	[%rd12+536], %r957;
	mul.wide.u32 	%rd1858, %r53, 8;
	add.s64 	%rd1859, %rd12, %rd1858;
	st.local.u64 	[%rd1859+544], %rd94;
	mov.u32 	%r53, %r957;
	bra.uni 	$L__BB4_888;
$L__BB4_880:
	add.s32 	%r12806, %r52, 1;
	st.local.u32 	[%rd12+2592], %r12806;
	mul.wide.u32 	%rd1860, %r52, 8;
	add.s64 	%rd1861, %rd12, %rd1860;
	st.local.u64 	[%rd1861+2600], %rd94;
	bra.uni 	$L__BB4_888;
$L__BB4_881:
	shr.u32 	%r958, %r29136, 3;
	setp.gt.u32 	%p1549, %r29136, 65535;
	@%p1549 bra 	$L__BB4_884;
	shl.b32 	%r12808, %r958, 2;
	mov.u32 	%r12809, shared_mem;
	add.s32 	%r12810, %r12809, %r12808;
	add.s32 	%r959, %r12810, 65536;
	atom.shared.exch.b32 	%r29142, [%r12810+65536], %r950;
	setp.eq.s32 	%p1551, %r29142, -1;
	@%p1551 bra 	$L__BB4_888;
	atom.shared.exch.b32 	%r12811, [%r959], 0;
	mov.u32 	%r29143, %r950;
	bra.uni 	$L__BB4_886;
$L__BB4_884:
	mul.wide.u32 	%rd1862, %r958, 4;
	add.s64 	%rd95, %rd13, %rd1862;
	atom.global.exch.b32 	%r29142, [%rd95], %r950;
	setp.eq.s32 	%p1550, %r29142, -1;
	@%p1550 bra 	$L__BB4_888;
	atom.global.exch.b32 	%r12807, [%rd95], 0;
	mov.u32 	%r29143, %r950;
$L__BB4_886:
	and.b32  	%r12812, %r29142, 7;
	setp.ne.s32 	%p1552, %r12812, 0;
	and.b32  	%r12813, %r29143, 7;
	setp.eq.s32 	%p1553, %r12813, 0;
	and.pred  	%p1554, %p1552, %p1553;
	selp.b32 	%r29136, %r29143, %r29142, %p1554;
	selp.b32 	%r950, %r29142, %r29143, %p1554;
	and.b32  	%r12814, %r29136, 7;
	setp.eq.s32 	%p1555, %r12814, 0;
	@%p1555 bra 	$L__BB4_858;
	bra.uni 	$L__BB4_861;
$L__BB4_887:
	add.s32 	%r12832, %r52, 1;
	st.local.u32 	[%rd12+2592], %r12832;
	mul.wide.u32 	%rd1881, %r52, 8;
	add.s64 	%rd1882, %rd12, %rd1881;
	st.local.u64 	[%rd1882+2600], %rd92;
$L__BB4_888:
	{ .reg .b32 tmp; mov.b64 {tmp, %r12833}, %rd10872; }
	and.b32  	%r12834, %r12833, 7;
	setp.ne.s32 	%p1557, %r12834, 0;
	and.b32  	%r12835, %r937, 7;
	setp.eq.s32 	%p1558, %r12835, 0;
	and.pred  	%p1559, %p1557, %p1558;
	selp.b32 	%r29147, %r937, %r12833, %p1559;
	selp.b32 	%r978, %r12833, %r937, %p1559;
	and.b32  	%r12836, %r29147, 7;
	setp.ne.s32 	%p1560, %r12836, 0;
	@%p1560 bra 	$L__BB4_892;
$L__BB4_889:
	and.b32  	%r12837, %r978, 7;
	setp.ne.s32 	%p1561, %r12837, 0;
	@%p1561 bra 	$L__BB4_901;
$L__BB4_890:
	shr.u32 	%r12838, %r978, 3;
	setp.gt.u32 	%p1562, %r978, 65535;
	shr.u32 	%r12839, %r978, 1;
	mov.u32 	%r12840, shared_mem;
	add.s32 	%r12841, %r12840, %r12839;
	add.s32 	%r974, %r12841, 65536;
	mul.wide.u32 	%rd1883, %r12838, 4;
	add.s64 	%rd97, %rd13, %rd1883;
	@%p1562 bra 	$L__BB4_895;
	atom.shared.exch.b32 	%r29150, [%r974], -1;
	bra.uni 	$L__BB4_896;
$L__BB4_892:
	cvt.u64.u32 	%rd1900, %r978;
	shl.b64 	%rd1901, %rd1900, 32;
	cvt.u64.u32 	%rd1902, %r29147;
	or.b64  	%rd96, %rd1901, %rd1902;
	mul.wide.u32 	%rd1903, %r29147, 8;
	and.b32  	%r12864, %r978, 7;
	cvt.u64.u32 	%rd1904, %r12864;
	mov.b64 	%rd1905, 56;
	cvt.u32.u64 	%r12865, %rd1905;
	cvt.u32.u64 	%r12866, %rd1903;
	and.b32  	%r12867, %r12866, %r12865;
	cvt.u32.u64 	%r12868, %rd1904;
	or.b32  	%r12869, %r12867, %r12868;
	mov.b64 	%rd1906, 9130730411292422402;
	shr.u64 	%rd1907, %rd1906, %r12869;
	mov.b64 	%rd1908, 1736168554312260608;
	shr.u64 	%rd1909, %rd1908, %r12869;
	mov.b64 	%rd1910, -506390041275138048;
	shr.u64 	%rd1911, %rd1910, %r12869;
	shl.b64 	%rd1912, %rd1911, 2;
	cvt.u32.u64 	%r12870, %rd1909;
	mov.b64 	%rd1913, 2;
	cvt.u32.u64 	%r12871, %rd1913;
	and.b32  	%r12872, %r12870, %r12871;
	cvt.u32.u64 	%r12873, %rd1907;
	mov.b64 	%rd1914, 1;
	cvt.u32.u64 	%r12874, %rd1914;
	and.b32  	%r12875, %r12873, %r12874;
	or.b32  	%r12876, %r12875, %r12872;
	cvt.u32.u64 	%r12877, %rd1912;
	mov.b64 	%rd1915, 4;
	cvt.u32.u64 	%r12878, %rd1915;
	and.b32  	%r12879, %r12877, %r12878;
	or.b32  	%r12880, %r12876, %r12879;
	mov.b16 	%rs87, 1;
	shl.b16 	%rs88, %rs87, %r12880;
	and.b16  	%rs89, %rs88, 29;
	setp.eq.s16 	%p1584, %rs89, 0;
	@%p1584 bra 	$L__BB4_894;
	add.s32 	%r12881, %r53, 1;
	st.local.u32 	[%rd12+536], %r12881;
	mul.wide.u32 	%rd1916, %r53, 8;
	add.s64 	%rd1917, %rd12, %rd1916;
	st.local.u64 	[%rd1917+544], %rd96;
	bra.uni 	$L__BB4_2060;
$L__BB4_894:
	ld.local.u32 	%r12882, [%rd12+2592];
	add.s32 	%r12883, %r12882, 1;
	st.local.u32 	[%rd12+2592], %r12883;
	mul.wide.u32 	%rd1918, %r12882, 8;
	add.s64 	%rd1919, %rd12, %rd1918;
	st.local.u64 	[%rd1919+2600], %rd96;
	bra.uni 	$L__BB4_2060;
$L__BB4_895:
	atom.global.exch.b32 	%r29150, [%rd97], -1;
$L__BB4_896:
	add.s32 	%r12842, %r29150, 1;
	setp.lt.u32 	%p1563, %r12842, 2;
	@%p1563 bra 	$L__BB4_901;
	@%p1562 bra 	$L__BB4_899;
	atom.shared.exch.b32 	%r12844, [%r974], 0;
	bra.uni 	$L__BB4_900;
$L__BB4_899:
	atom.global.exch.b32 	%r12843, [%rd97], 0;
$L__BB4_900:
	and.b32  	%r12845, %r29150, 7;
	setp.eq.s32 	%p1565, %r12845, 0;
	mov.u32 	%r978, %r29150;
	@%p1565 bra 	$L__BB4_890;
$L__BB4_901:
	setp.lt.u32 	%p1566, %r29147, 65529;
	@%p1566 bra 	$L__BB4_913;
	and.b32  	%r979, %r978, 4;
	setp.eq.s32 	%p1567, %r979, 0;
	and.b32  	%r12846, %r978, 3;
	setp.ne.s32 	%p1568, %r12846, 0;
	and.pred  	%p1569, %p1567, %p1568;
	setp.gt.u32 	%p1570, %r978, 65535;
	or.pred  	%p1571, %p1570, %p1569;
	@%p1571 bra 	$L__BB4_906;
	and.b32  	%r12847, %r978, 7;
	setp.eq.s32 	%p1572, %r12847, 0;
	mov.u32 	%r29153, %r978;
	mov.u32 	%r29154, %r29147;
	@%p1572 bra 	$L__BB4_918;
	@%p1567 bra 	$L__BB4_906;
	cvt.u64.u32 	%rd1884, %r978;
	shl.b64 	%rd1885, %rd1884, 32;
	cvt.u64.u32 	%rd1886, %r29147;
	or.b64  	%rd1887, %rd1885, %rd1886;
	add.s32 	%r12848, %r53, 1;
	st.local.u32 	[%rd12+536], %r12848;
	mul.wide.u32 	%rd1888, %r53, 8;
	add.s64 	%rd1889, %rd12, %rd1888;
	st.local.u64 	[%rd1889+544], %rd1887;
	bra.uni 	$L__BB4_2060;
$L__BB4_906:
	shr.u32 	%r980, %r29147, 3;
	setp.gt.u32 	%p1574, %r29147, 65535;
	@%p1574 bra 	$L__BB4_908;
	shl.b32 	%r12849, %r980, 2;
	mov.u32 	%r12850, shared_mem;
	add.s32 	%r12851, %r12850, %r12849;
	ld.shared.u32 	%r29152, [%r12851+65536];
	bra.uni 	$L__BB4_909;
$L__BB4_908:
	mul.wide.u32 	%rd1890, %r980, 4;
	add.s64 	%rd1891, %rd13, %rd1890;
	ld.global.u32 	%r29152, [%rd1891];
$L__BB4_909:
	setp.ne.s32 	%p1575, %r29152, 0;
	@%p1575 bra 	$L__BB4_913;
	cvt.u64.u32 	%rd1892, %r978;
	shl.b64 	%rd1893, %rd1892, 32;
	cvt.u64.u32 	%rd1894, %r29147;
	or.b64  	%rd98, %rd1893, %rd1894;
	and.b32  	%r12852, %r978, 7;
	setp.eq.s32 	%p1576, %r12852, 1;
	@%p1576 bra 	$L__BB4_912;
	add.s32 	%r12853, %r53, 1;
	st.local.u32 	[%rd12+536], %r12853;
	mul.wide.u32 	%rd1895, %r53, 8;
	add.s64 	%rd1896, %rd12, %rd1895;
	st.local.u64 	[%rd1896+544], %rd98;
	bra.uni 	$L__BB4_2060;
$L__BB4_912:
	ld.local.u32 	%r12854, [%rd12+2592];
	add.s32 	%r12855, %r12854, 1;
	st.local.u32 	[%rd12+2592], %r12855;
	mul.wide.u32 	%rd1897, %r12854, 8;
	add.s64 	%rd1898, %rd12, %rd1897;
	st.local.u64 	[%rd1898+2600], %rd98;
	bra.uni 	$L__BB4_2060;
$L__BB4_913:
	shr.u32 	%r984, %r29147, 3;
	setp.gt.u32 	%p1577, %r29147, 65535;
	@%p1577 bra 	$L__BB4_916;
	shl.b32 	%r12857, %r984, 2;
	mov.u32 	%r12858, shared_mem;
	add.s32 	%r12859, %r12858, %r12857;
	add.s32 	%r985, %r12859, 65536;
	atom.shared.exch.b32 	%r29153, [%r12859+65536], %r978;
	setp.eq.s32 	%p1579, %r29153, -1;
	@%p1579 bra 	$L__BB4_2060;
	atom.shared.exch.b32 	%r12860, [%r985], 0;
	mov.u32 	%r29154, %r978;
	bra.uni 	$L__BB4_918;
$L__BB4_916:
	mul.wide.u32 	%rd1899, %r984, 4;
	add.s64 	%rd99, %rd13, %rd1899;
	atom.global.exch.b32 	%r29153, [%rd99], %r978;
	setp.eq.s32 	%p1578, %r29153, -1;
	@%p1578 bra 	$L__BB4_2060;
	atom.global.exch.b32 	%r12856, [%rd99], 0;
	mov.u32 	%r29154, %r978;
$L__BB4_918:
	and.b32  	%r12861, %r29153, 7;
	setp.ne.s32 	%p1580, %r12861, 0;
	and.b32  	%r12862, %r29154, 7;
	setp.eq.s32 	%p1581, %r12862, 0;
	and.pred  	%p1582, %p1580, %p1581;
	selp.b32 	%r29147, %r29154, %r29153, %p1582;
	selp.b32 	%r978, %r29153, %r29154, %p1582;
	and.b32  	%r12863, %r29147, 7;
	setp.eq.s32 	%p1583, %r12863, 0;
	@%p1583 bra 	$L__BB4_889;
	bra.uni 	$L__BB4_892;
$L__BB4_919:
	sub.s32 	%r11679, 256, %r52;
	sub.s32 	%r11680, 256, %r53;
	min.u32 	%r992, %r11679, %r11680;
	ld.local.u32 	%r11681, [%rd12+12];
	setp.eq.s32 	%p833, %r11681, 2;
	@%p833 bra 	$L__BB4_932;
	mov.b32 	%r29155, 0;
	mov.u32 	%r29225, %r29155;
$L__BB4_921:
	ld.global.u32 	%r11683, [%rd20];
	and.b32  	%r11684, %r11683, 32767;
	add.s32 	%r995, %r11684, %r33;
	mul.wide.u32 	%rd1274, %r995, 8;
	add.s64 	%rd1275, %rd1, %rd1274;
	ld.global.u64 	%rd1276, [%rd1275+201326600];
	add.s32 	%r11685, %r11683, 1;
	st.global.u32 	[%rd20], %r11685;
	setp.lt.u32 	%p834, %r995, 8192;
	setp.ne.s64 	%p835, %rd1276, 0;
	or.pred  	%p836, %p834, %p835;
	@%p836 bra 	$L__BB4_923;
	add.s32 	%r996, %r29225, 1;
	mul.wide.u32 	%rd1278, %r29225, 4;
	add.s64 	%rd1279, %rd12, %rd1278;
	st.local.u32 	[%rd1279+24], %r995;
	mov.u32 	%r29225, %r996;
$L__BB4_923:
	add.s32 	%r29155, %r29155, 1;
	setp.lt.u32 	%p837, %r29155, 32768;
	@%p837 bra 	$L__BB4_925;
	mov.u64 	%rd1280, $str$1;
	cvta.global.u64 	%rd1281, %rd1280;
	{ // callseq 4, 0
	.param .b64 param0;
	st.param.b64 	[param0], %rd1281;
	.param .b64 param1;
	st.param.b64 	[param1], 0;
	.param .b32 retval0;
	call.uni (retval0), 
	vprintf, 
	(
	param0, 
	param1
	);
	ld.param.b32 	%r11686, [retval0];
	} // callseq 4
$L__BB4_925:
	setp.lt.u32 	%p838, %r29225, 4;
	@%p838 bra 	$L__BB4_921;
	mov.b32 	%r29158, 0;
	mov.u32 	%r29160, %r29158;
$L__BB4_927:
	ld.global.u32 	%r11689, [%rd20+65536];
	and.b32  	%r11690, %r11689, 32767;
	add.s32 	%r1001, %r11690, %r33;
	mul.wide.u32 	%rd1282, %r1001, 4;
	add.s64 	%rd1283, %rd13, %rd1282;
	ld.global.u32 	%r11691, [%rd1283];
	add.s32 	%r11693, %r11689, 1;
	st.global.u32 	[%rd20+65536], %r11693;
	setp.lt.u32 	%p839, %r1001, 8192;
	setp.ne.s32 	%p840, %r11691, 0;
	or.pred  	%p841, %p839, %p840;
	@%p841 bra 	$L__BB4_929;
	add.s32 	%r1002, %r29160, 1;
	mul.wide.u32 	%rd1284, %r29160, 4;
	add.s64 	%rd1285, %rd12, %rd1284;
	st.local.u32 	[%rd1285+280], %r1001;
	mov.u32 	%r29160, %r1002;
$L__BB4_929:
	add.s32 	%r29158, %r29158, 1;
	setp.lt.u32 	%p842, %r29158, 32768;
	@%p842 bra 	$L__BB4_931;
	mov.u64 	%rd1286, $str$1;
	cvta.global.u64 	%rd1287, %rd1286;
	{ // callseq 5, 0
	.param .b64 param0;
	st.param.b64 	[param0], %rd1287;
	.param .b64 param1;
	st.param.b64 	[param1], 0;
	.param .b32 retval0;
	call.uni (retval0), 
	vprintf, 
	(
	param0, 
	param1
	);
	ld.param.b32 	%r11694, [retval0];
	} // callseq 5
$L__BB4_931:
	setp.lt.u32 	%p844, %r29160, 4;
	mov.pred 	%p12003, 0;
	@%p844 bra 	$L__BB4_927;
	bra.uni 	$L__BB4_1305;
$L__BB4_932:
	ld.local.u32 	%r1005, [%rd12+4];
	shl.b32 	%r1006, %r1005, 7;
	and.b32  	%r11697, %r1006, 8064;
	add.s32 	%r1007, %r11697, %r2;
	shl.b32 	%r11698, %r1005, 10;
	and.b32  	%r11699, %r11698, 64512;
	add.s32 	%r11700, %r4, %r11699;
	ld.shared.u64 	%rd1288, [%r11700];
	setp.eq.s32 	%p845, %r1007, 0;
	setp.ne.s64 	%p846, %rd1288, 0;
	mov.b32 	%r29162, 0;
	or.pred  	%p847, %p845, %p846;
	@%p847 bra 	$L__BB4_934;
	st.local.u32 	[%rd12+24], %r1007;
	mov.b32 	%r29162, 1;
$L__BB4_934:
	add.s32 	%r11702, %r1006, 128;
	and.b32  	%r11703, %r11702, 8064;
	add.s32 	%r1009, %r11703, %r2;
	shl.b32 	%r11704, %r11702, 3;
	and.b32  	%r11705, %r11704, 64512;
	add.s32 	%r11706, %r4, %r11705;
	ld.shared.u64 	%rd1290, [%r11706];
	setp.eq.s32 	%p848, %r1009, 0;
	setp.ne.s64 	%p849, %rd1290, 0;
	or.pred  	%p850, %p848, %p849;
	@%p850 bra 	$L__BB4_936;
	add.s32 	%r1010, %r29162, 1;
	mul.wide.u32 	%rd1292, %r29162, 4;
	add.s64 	%rd1293, %rd12, %rd1292;
	st.local.u32 	[%rd1293+24], %r1009;
	mov.u32 	%r29162, %r1010;
$L__BB4_936:
	add.s32 	%r11707, %r1006, 256;
	and.b32  	%r11708, %r11707, 8064;
	add.s32 	%r1012, %r11708, %r2;
	shl.b32 	%r11709, %r11707, 3;
	and.b32  	%r11710, %r11709, 64512;
	add.s32 	%r11711, %r4, %r11710;
	ld.shared.u64 	%rd1294, [%r11711];
	setp.eq.s32 	%p851, %r1012, 0;
	setp.ne.s64 	%p852, %rd1294, 0;
	or.pred  	%p853, %p851, %p852;
	@%p853 bra 	$L__BB4_938;
	add.s32 	%r1013, %r29162, 1;
	mul.wide.u32 	%rd1296, %r29162, 4;
	add.s64 	%rd1297, %rd12, %rd1296;
	st.local.u32 	[%rd1297+24], %r1012;
	mov.u32 	%r29162, %r1013;
$L__BB4_938:
	add.s32 	%r29224, %r1005, 4;
	add.s32 	%r11712, %r1006, 384;
	and.b32  	%r11713, %r11712, 8064;
	add.s32 	%r1016, %r11713, %r2;
	shl.b32 	%r11714, %r11712, 3;
	and.b32  	%r11715, %r11714, 64512;
	add.s32 	%r11716, %r4, %r11715;
	ld.shared.u64 	%rd1298, [%r11716];
	setp.eq.s32 	%p854, %r1016, 0;
	setp.ne.s64 	%p855, %rd1298, 0;
	or.pred  	%p856, %p854, %p855;
	@%p856 bra 	$L__BB4_940;
	add.s32 	%r1017, %r29162, 1;
	mul.wide.u32 	%rd1300, %r29162, 4;
	add.s64 	%rd1301, %rd12, %rd1300;
	st.local.u32 	[%rd1301+24], %r1016;
	mov.u32 	%r29162, %r1017;
$L__BB4_940:
	setp.gt.u32 	%p857, %r29162, 3;
	mov.b32 	%r29225, 4;
	@%p857 bra 	$L__BB4_1118;
	add.s32 	%r1019, %r1005, 5;
	shl.b32 	%r11718, %r29224, 7;
	and.b32  	%r11719, %r11718, 8064;
	add.s32 	%r1020, %r11719, %r2;
	shl.b32 	%r11720, %r29224, 10;
	and.b32  	%r11721, %r11720, 64512;
	add.s32 	%r11722, %r4, %r11721;
	ld.shared.u64 	%rd1302, [%r11722];
	setp.eq.s32 	%p858, %r1020, 0;
	setp.ne.s64 	%p859, %rd1302, 0;
	or.pred  	%p860, %p858, %p859;
	@%p860 bra 	$L__BB4_943;
	add.s32 	%r1021, %r29162, 1;
	mul.wide.u32 	%rd1304, %r29162, 4;
	add.s64 	%rd1305, %rd12, %rd1304;
	st.local.u32 	[%rd1305+24], %r1020;
	mov.u32 	%r29162, %r1021;
$L__BB4_943:
	setp.gt.u32 	%p861, %r29162, 3;
	mov.u32 	%r29224, %r1019;
	@%p861 bra 	$L__BB4_1118;
	add.s32 	%r29224, %r1005, 6;
	shl.b32 	%r11724, %r1019, 7;
	and.b32  	%r11725, %r11724, 8064;
	add.s32 	%r1024, %r11725, %r2;
	shl.b32 	%r11726, %r1019, 10;
	and.b32  	%r11727, %r11726, 64512;
	add.s32 	%r11728, %r4, %r11727;
	ld.shared.u64 	%rd1306, [%r11728];
	setp.eq.s32 	%p862, %r1024, 0;
	setp.ne.s64 	%p863, %rd1306, 0;
	or.pred  	%p864, %p862, %p863;
	@%p864 bra 	$L__BB4_946;
	add.s32 	%r1025, %r29162, 1;
	mul.wide.u32 	%rd1308, %r29162, 4;
	add.s64 	%rd1309, %rd12, %rd1308;
	st.local.u32 	[%rd1309+24], %r1024;
	mov.u32 	%r29162, %r1025;
$L__BB4_946:
	setp.gt.u32 	%p865, %r29162, 3;
	@%p865 bra 	$L__BB4_1118;
	add.s32 	%r1027, %r1005, 7;
	shl.b32 	%r11730, %r29224, 7;
	and.b32  	%r11731, %r11730, 8064;
	add.s32 	%r1028, %r11731, %r2;
	shl.b32 	%r11732, %r29224, 10;
	and.b32  	%r11733, %r11732, 64512;
	add.s32 	%r11734, %r4, %r11733;
	ld.shared.u64 	%rd1310, [%r11734];
	setp.eq.s32 	%p866, %r1028, 0;
	setp.ne.s64 	%p867, %rd1310, 0;
	or.pred  	%p868, %p866, %p867;
	@%p868 bra 	$L__BB4_949;
	add.s32 	%r1029, %r29162, 1;
	mul.wide.u32 	%rd1312, %r29162, 4;
	add.s64 	%rd1313, %rd12, %rd1312;
	st.local.u32 	[%rd1313+24], %r1028;
	mov.u32 	%r29162, %r1029;
$L__BB4_949:
	setp.gt.u32 	%p869, %r29162, 3;
	mov.u32 	%r29224, %r1027;
	@%p869 bra 	$L__BB4_1118;
	add.s32 	%r29224, %r1005, 8;
	shl.b32 	%r11736, %r1027, 7;
	and.b32  	%r11737, %r11736, 8064;
	add.s32 	%r1032, %r11737, %r2;
	shl.b32 	%r11738, %r1027, 10;
	and.b32  	%r11739, %r11738, 64512;
	add.s32 	%r11740, %r4, %r11739;
	ld.shared.u64 	%rd1314, [%r11740];
	setp.eq.s32 	%p870, %r1032, 0;
	setp.ne.s64 	%p871, %rd1314, 0;
	or.pred  	%p872, %p870, %p871;
	@%p872 bra 	$L__BB4_952;
	add.s32 	%r1033, %r29162, 1;
	mul.wide.u32 	%rd1316, %r29162, 4;
	add.s64 	%rd1317, %rd12, %rd1316;
	st.local.u32 	[%rd1317+24], %r1032;
	mov.u32 	%r29162, %r1033;
$L__BB4_952:
	setp.gt.u32 	%p873, %r29162, 3;
	@%p873 bra 	$L__BB4_1118;
	add.s32 	%r1035, %r1005, 9;
	shl.b32 	%r11742, %r29224, 7;
	and.b32  	%r11743, %r11742, 8064;
	add.s32 	%r1036, %r11743, %r2;
	shl.b32 	%r11744, %r29224, 10;
	and.b32  	%r11745, %r11744, 64512;
	add.s32 	%r11746, %r4, %r11745;
	ld.shared.u64 	%rd1318, [%r11746];
	setp.eq.s32 	%p874, %r1036, 0;
	setp.ne.s64 	%p875, %rd1318, 0;
	or.pred  	%p876, %p874, %p875;
	@%p876 bra 	$L__BB4_955;
	add.s32 	%r1037, %r29162, 1;
	mul.wide.u32 	%rd1320, %r29162, 4;
	add.s64 	%rd1321, %rd12, %rd1320;
	st.local.u32 	[%rd1321+24], %r1036;
	mov.u32 	%r29162, %r1037;
$L__BB4_955:
	setp.gt.u32 	%p877, %r29162, 3;
	mov.u32 	%r29224, %r1035;
	@%p877 bra 	$L__BB4_1118;
	add.s32 	%r29224, %r1005, 10;
	shl.b32 	%r11748, %r1035, 7;
	and.b32  	%r11749, %r11748, 8064;
	add.s32 	%r1040, %r11749, %r2;
	shl.b32 	%r11750, %r1035, 10;
	and.b32  	%r11751, %r11750, 64512;
	add.s32 	%r11752, %r4, %r11751;
	ld.shared.u64 	%rd1322, [%r11752];
	setp.eq.s32 	%p878, %r1040, 0;
	setp.ne.s64 	%p879, %rd1322, 0;
	or.pred  	%p880, %p878, %p879;
	@%p880 bra 	$L__BB4_958;
	add.s32 	%r1041, %r29162, 1;
	mul.wide.u32 	%rd1324, %r29162, 4;
	add.s64 	%rd1325, %rd12, %rd1324;
	st.local.u32 	[%rd1325+24], %r1040;
	mov.u32 	%r29162, %r1041;
$L__BB4_958:
	setp.gt.u32 	%p881, %r29162, 3;
	@%p881 bra 	$L__BB4_1118;
	add.s32 	%r1043, %r1005, 11;
	shl.b32 	%r11754, %r29224, 7;
	and.b32  	%r11755, %r11754, 8064;
	add.s32 	%r1044, %r11755, %r2;
	shl.b32 	%r11756, %r29224, 10;
	and.b32  	%r11757, %r11756, 64512;
	add.s32 	%r11758, %r4, %r11757;
	ld.shared.u64 	%rd1326, [%r11758];
	setp.eq.s32 	%p882, %r1044, 0;
	setp.ne.s64 	%p883, %rd1326, 0;
	or.pred  	%p884, %p882, %p883;
	@%p884 bra 	$L__BB4_961;
	add.s32 	%r1045, %r29162, 1;
	mul.wide.u32 	%rd1328, %r29162, 4;
	add.s64 	%rd1329, %rd12, %rd1328;
	st.local.u32 	[%rd1329+24], %r1044;
	mov.u32 	%r29162, %r1045;
$L__BB4_961:
	setp.gt.u32 	%p885, %r29162, 3;
	mov.u32 	%r29224, %r1043;
	@%p885 bra 	$L__BB4_1118;
	add.s32 	%r29224, %r1005, 12;
	shl.b32 	%r11760, %r1043, 7;
	and.b32  	%r11761, %r11760, 8064;
	add.s32 	%r1048, %r11761, %r2;
	shl.b32 	%r11762, %r1043, 10;
	and.b32  	%r11763, %r11762, 64512;
	add.s32 	%r11764, %r4, %r11763;
	ld.shared.u64 	%rd1330, [%r11764];
	setp.eq.s32 	%p886, %r1048, 0;
	setp.ne.s64 	%p887, %rd1330, 0;
	or.pred  	%p888, %p886, %p887;
	@%p888 bra 	$L__BB4_964;
	add.s32 	%r1049, %r29162, 1;
	mul.wide.u32 	%rd1332, %r29162, 4;
	add.s64 	%rd1333, %rd12, %rd1332;
	st.local.u32 	[%rd1333+24], %r1048;
	mov.u32 	%r29162, %r1049;
$L__BB4_964:
	setp.gt.u32 	%p889, %r29162, 3;
	@%p889 bra 	$L__BB4_1118;
	add.s32 	%r1051, %r1005, 13;
	shl.b32 	%r11766, %r29224, 7;
	and.b32  	%r11767, %r11766, 8064;
	add.s32 	%r1052, %r11767, %r2;
	shl.b32 	%r11768, %r29224, 10;
	and.b32  	%r11769, %r11768, 64512;
	add.s32 	%r11770, %r4, %r11769;
	ld.shared.u64 	%rd1334, [%r11770];
	setp.eq.s32 	%p890, %r1052, 0;
	setp.ne.s64 	%p891, %rd1334, 0;
	or.pred  	%p892, %p890, %p891;
	@%p892 bra 	$L__BB4_967;
	add.s32 	%r1053, %r29162, 1;
	mul.wide.u32 	%rd1336, %r29162, 4;
	add.s64 	%rd1337, %rd12, %rd1336;
	st.local.u32 	[%rd1337+24], %r1052;
	mov.u32 	%r29162, %r1053;
$L__BB4_967:
	setp.gt.u32 	%p893, %r29162, 3;
	mov.u32 	%r29224, %r1051;
	@%p893 bra 	$L__BB4_1118;
	add.s32 	%r29224, %r1005, 14;
	shl.b32 	%r11772, %r1051, 7;
	and.b32  	%r11773, %r11772, 8064;
	add.s32 	%r1056, %r11773, %r2;
	shl.b32 	%r11774, %r1051, 10;
	and.b32  	%r11775, %r11774, 64512;
	add.s32 	%r11776, %r4, %r11775;
	ld.shared.u64 	%rd1338, [%r11776];
	setp.eq.s32 	%p894, %r1056, 0;
	setp.ne.s64 	%p895, %rd1338, 0;
	or.pred  	%p896, %p894, %p895;
	@%p896 bra 	$L__BB4_970;
	add.s32 	%r1057, %r29162, 1;
	mul.wide.u32 	%rd1340, %r29162, 4;
	add.s64 	%rd1341, %rd12, %rd1340;
	st.local.u32 	[%rd1341+24], %r1056;
	mov.u32 	%r29162, %r1057;
$L__BB4_970:
	setp.gt.u32 	%p897, %r29162, 3;
	@%p897 bra 	$L__BB4_1118;
	add.s32 	%r1059, %r1005, 15;
	shl.b32 	%r11778, %r29224, 7;
	and.b32  	%r11779, %r11778, 8064;
	add.s32 	%r1060, %r11779, %r2;
	shl.b32 	%r11780, %r29224, 10;
	and.b32  	%r11781, %r11780, 64512;
	add.s32 	%r11782, %r4, %r11781;
	ld.shared.u64 	%rd1342, [%r11782];
	setp.eq.s32 	%p898, %r1060, 0;
	setp.ne.s64 	%p899, %rd1342, 0;
	or.pred  	%p900, %p898, %p899;
	@%p900 bra 	$L__BB4_973;
	add.s32 	%r1061, %r29162, 1;
	mul.wide.u32 	%rd1344, %r29162, 4;
	add.s64 	%rd1345, %rd12, %rd1344;
	st.local.u32 	[%rd1345+24], %r1060;
	mov.u32 	%r29162, %r1061;
$L__BB4_973:
	setp.gt.u32 	%p901, %r29162, 3;
	mov.u32 	%r29224, %r1059;
	@%p901 bra 	$L__BB4_1118;
	add.s32 	%r29224, %r1005, 16;
	shl.b32 	%r11784, %r1059, 7;
	and.b32  	%r11785, %r11784, 8064;
	add.s32 	%r1064, %r11785, %r2;
	shl.b32 	%r11786, %r1059, 10;
	and.b32  	%r11787, %r11786, 64512;
	add.s32 	%r11788, %r4, %r11787;
	ld.shared.u64 	%rd1346, [%r11788];
	setp.eq.s32 	%p902, %r1064, 0;
	setp.ne.s64 	%p903, %rd1346, 0;
	or.pred  	%p904, %p902, %p903;
	@%p904 bra 	$L__BB4_976;
	add.s32 	%r1065, %r29162, 1;
	mul.wide.u32 	%rd1348, %r29162, 4;
	add.s64 	%rd1349, %rd12, %rd1348;
	st.local.u32 	[%rd1349+24], %r1064;
	mov.u32 	%r29162, %r1065;
$L__BB4_976:
	setp.gt.u32 	%p905, %r29162, 3;
	@%p905 bra 	$L__BB4_1118;
	add.s32 	%r1067, %r1005, 17;
	shl.b32 	%r11790, %r29224, 7;
	and.b32  	%r11791, %r11790, 8064;
	add.s32 	%r1068, %r11791, %r2;
	shl.b32 	%r11792, %r29224, 10;
	and.b32  	%r11793, %r11792, 64512;
	add.s32 	%r11794, %r4, %r11793;
	ld.shared.u64 	%rd1350, [%r11794];
	setp.eq.s32 	%p906, %r1068, 0;
	setp.ne.s64 	%p907, %rd1350, 0;
	or.pred  	%p908, %p906, %p907;
	@%p908 bra 	$L__BB4_979;
	add.s32 	%r1069, %r29162, 1;
	mul.wide.u32 	%rd1352, %r29162, 4;
	add.s64 	%rd1353, %rd12, %rd1352;
	st.local.u32 	[%rd1353+24], %r1068;
	mov.u32 	%r29162, %r1069;
$L__BB4_979:
	setp.gt.u32 	%p909, %r29162, 3;
	mov.u32 	%r29224, %r1067;
	@%p909 bra 	$L__BB4_1118;
	add.s32 	%r29224, %r1005, 18;
	shl.b32 	%r11796, %r1067, 7;
	and.b32  	%r11797, %r11796, 8064;
	add.s32 	%r1072, %r11797, %r2;
	shl.b32 	%r11798, %r1067, 10;
	and.b32  	%r11799, %r11798, 64512;
	add.s32 	%r11800, %r4, %r11799;
	ld.shared.u64 	%rd1354, [%r11800];
	setp.eq.s32 	%p910, %r1072, 0;
	setp.ne.s64 	%p911, %rd1354, 0;
	or.pred  	%p912, %p910, %p911;
	@%p912 bra 	$L__BB4_982;
	add.s32 	%r1073, %r29162, 1;
	mul.wide.u32 	%rd1356, %r29162, 4;
	add.s64 	%rd1357, %rd12, %rd1356;
	st.local.u32 	[%rd1357+24], %r1072;
	mov.u32 	%r29162, %r1073;
$L__BB4_982:
	setp.gt.u32 	%p913, %r29162, 3;
	@%p913 bra 	$L__BB4_1118;
	add.s32 	%r1075, %r1005, 19;
	shl.b32 	%r11802, %r29224, 7;
	and.b32  	%r11803, %r11802, 8064;
	add.s32 	%r1076, %r11803, %r2;
	shl.b32 	%r11804, %r29224, 10;
	and.b32  	%r11805, %r11804, 64512;
	add.s32 	%r11806, %r4, %r11805;
	ld.shared.u64 	%rd1358, [%r11806];
	setp.eq.s32 	%p914, %r1076, 0;
	setp.ne.s64 	%p915, %rd1358, 0;
	or.pred  	%p916, %p914, %p915;
	@%p916 bra 	$L__BB4_985;
	add.s32 	%r1077, %r29162, 1;
	mul.wide.u32 	%rd1360, %r29162, 4;
	add.s64 	%rd1361, %rd12, %rd1360;
	st.local.u32 	[%rd1361+24], %r1076;
	mov.u32 	%r29162, %r1077;
$L__BB4_985:
	setp.gt.u32 	%p917, %r29162, 3;
	mov.u32 	%r29224, %r1075;
	@%p917 bra 	$L__BB4_1118;
	add.s32 	%r29224, %r1005, 20;
	shl.b32 	%r11808, %r1075, 7;
	and.b32  	%r11809, %r11808, 8064;
	add.s32 	%r1080, %r11809, %r2;
	shl.b32 	%r11810, %r1075, 10;
	and.b32  	%r11811, %r11810, 64512;
	add.s32 	%r11812, %r4, %r11811;
	ld.shared.u64 	%rd1362, [%r11812];
	setp.eq.s32 	%p918, %r1080, 0;
	setp.ne.s64 	%p919, %rd1362, 0;
	or.pred  	%p920, %p918, %p919;
	@%p920 bra 	$L__BB4_988;
	add.s32 	%r1081, %r29162, 1;
	mul.wide.u32 	%rd1364, %r29162, 4;
	add.s64 	%rd1365, %rd12, %rd1364;
	st.local.u32 	[%rd1365+24], %r1080;
	mov.u32 	%r29162, %r1081;
$L__BB4_988:
	setp.gt.u32 	%p921, %r29162, 3;
	@%p921 bra 	$L__BB4_1118;
	add.s32 	%r1083, %r1005, 21;
	shl.b32 	%r11814, %r29224, 7;
	and.b32  	%r11815, %r11814, 8064;
	add.s32 	%r1084, %r11815, %r2;
	shl.b32 	%r11816, %r29224, 10;
	and.b32  	%r11817, %r11816, 64512;
	add.s32 	%r11818, %r4, %r11817;
	ld.shared.u64 	%rd1366, [%r11818];
	setp.eq.s32 	%p922, %r1084, 0;
	setp.ne.s64 	%p923, %rd1366, 0;
	or.pred  	%p924, %p922, %p923;
	@%p924 bra 	$L__BB4_991;
	add.s32 	%r1085, %r29162, 1;
	mul.wide.u32 	%rd1368, %r29162, 4;
	add.s64 	%rd1369, %rd12, %rd1368;
	st.local.u32 	[%rd1369+24], %r1084;
	mov.u32 	%r29162, %r1085;
$L__BB4_991:
	setp.gt.u32 	%p925, %r29162, 3;
	mov.u32 	%r29224, %r1083;
	@%p925 bra 	$L__BB4_1118;
	add.s32 	%r29224, %r1005, 22;
	shl.b32 	%r11820, %r1083, 7;
	and.b32  	%r11821, %r11820, 8064;
	add.s32 	%r1088, %r11821, %r2;
	shl.b32 	%r11822, %r1083, 10;
	and.b32  	%r11823, %r11822, 64512;
	add.s32 	%r11824, %r4, %r11823;
	ld.shared.u64 	%rd1370, [%r11824];
	setp.eq.s32 	%p926, %r1088, 0;
	setp.ne.s64 	%p927, %rd1370, 0;
	or.pred  	%p928, %p926, %p927;
	@%p928 bra 	$L__BB4_994;
	add.s32 	%r1089, %r29162, 1;
	mul.wide.u32 	%rd1372, %r29162, 4;
	add.s64 	%rd1373, %rd12, %rd1372;
	st.local.u32 	[%rd1373+24], %r1088;
	mov.u32 	%r29162, %r1089;
$L__BB4_994:
	setp.gt.u32 	%p929, %r29162, 3;
	@%p929 bra 	$L__BB4_1118;
	add.s32 	%r1091, %r1005, 23;
	shl.b32 	%r11826, %r29224, 7;
	and.b32  	%r11827, %r11826, 8064;
	add.s32 	%r1092, %r11827, %r2;
	shl.b32 	%r11828, %r29224, 10;
	and.b32  	%r11829, %r11828, 64512;
	add.s32 	%r11830, %r4, %r11829;
	ld.shared.u64 	%rd1374, [%r11830];
	setp.eq.s32 	%p930, %r1092, 0;
	setp.ne.s64 	%p931, %rd1374, 0;
	or.pred  	%p932, %p930, %p931;
	@%p932 bra 	$L__BB4_997;
	add.s32 	%r1093, %r29162, 1;
	mul.wide.u32 	%rd1376, %r29162, 4;
	add.s64 	%rd1377, %rd12, %rd1376;
	st.local.u32 	[%rd1377+24], %r1092;
	mov.u32 	%r29162, %r1093;
$L__BB4_997:
	setp.gt.u32 	%p933, %r29162, 3;
	mov.u32 	%r29224, %r1091;
	@%p933 bra 	$L__BB4_1118;
	add.s32 	%r29224, %r1005, 24;
	shl.b32 	%r11832, %r1091, 7;
	and.b32  	%r11833, %r11832, 8064;
	add.s32 	%r1096, %r11833, %r2;
	shl.b32 	%r11834, %r1091, 10;
	and.b32  	%r11835, %r11834, 64512;
	add.s32 	%r11836, %r4, %r11835;
	ld.shared.u64 	%rd1378, [%r11836];
	setp.eq.s32 	%p934, %r1096, 0;
	setp.ne.s64 	%p935, %rd1378, 0;
	or.pred  	%p936, %p934, %p935;
	@%p936 bra 	$L__BB4_1000;
	add.s32 	%r1097, %r29162, 1;
	mul.wide.u32 	%rd1380, %r29162, 4;
	add.s64 	%rd1381, %rd12, %rd1380;
	st.local.u32 	[%rd1381+24], %r1096;
	mov.u32 	%r29162, %r1097;
$L__BB4_1000:
	setp.gt.u32 	%p937, %r29162, 3;
	@%p937 bra 	$L__BB4_1118;
	add.s32 	%r1099, %r1005, 25;
	shl.b32 	%r11838, %r29224, 7;
	and.b32  	%r11839, %r11838, 8064;
	add.s32 	%r1100, %r11839, %r2;
	shl.b32 	%r11840, %r29224, 10;
	and.b32  	%r11841, %r11840, 64512;
	add.s32 	%r11842, %r4, %r11841;
	ld.shared.u64 	%rd1382, [%r11842];
	setp.eq.s32 	%p938, %r1100, 0;
	setp.ne.s64 	%p939, %rd1382, 0;
	or.pred  	%p940, %p938, %p939;
	@%p940 bra 	$L__BB4_1003;
	add.s32 	%r1101, %r29162, 1;
	mul.wide.u32 	%rd1384, %r29162, 4;
	add.s64 	%rd1385, %rd12, %rd1384;
	st.local.u32 	[%rd1385+24], %r1100;
	mov.u32 	%r29162, %r1101;
$L__BB4_1003:
	setp.gt.u32 	%p941, %r29162, 3;
	mov.u32 	%r29224, %r1099;
	@%p941 bra 	$L__BB4_1118;
	add.s32 	%r29224, %r1005, 26;
	shl.b32 	%r11844, %r1099, 7;
	and.b32  	%r11845, %r11844, 8064;
	add.s32 	%r1104, %r11845, %r2;
	shl.b32 	%r11846, %r1099, 10;
	and.b32  	%r11847, %r11846, 64512;
	add.s32 	%r11848, %r4, %r11847;
	ld.shared.u64 	%rd1386, [%r11848];
	setp.eq.s32 	%p942, %r1104, 0;
	setp.ne.s64 	%p943, %rd1386, 0;
	or.pred  	%p944, %p942, %p943;
	@%p944 bra 	$L__BB4_1006;
	add.s32 	%r1105, %r29162, 1;
	mul.wide.u32 	%rd1388, %r29162, 4;
	add.s64 	%rd1389, %rd12, %rd1388;
	st.local.u32 	[%rd1389+24], %r1104;
	mov.u32 	%r29162, %r1105;
$L__BB4_1006:
	setp.gt.u32 	%p945, %r29162, 3;
	@%p945 bra 	$L__BB4_1118;
	add.s32 	%r1107, %r1005, 27;
	shl.b32 	%r11850, %r29224, 7;
	and.b32  	%r11851, %r11850, 8064;
	add.s32 	%r1108, %r11851, %r2;
	shl.b32 	%r11852, %r29224, 10;
	and.b32  	%r11853, %r11852, 64512;
	add.s32 	%r11854, %r4, %r11853;
	ld.shared.u64 	%rd1390, [%r11854];
	setp.eq.s32 	%p946, %r1108, 0;
	setp.ne.s64 	%p947, %rd1390, 0;
	or.pred  	%p948, %p946, %p947;
	@%p948 bra 	$L__BB4_1009;
	add.s32 	%r1109, %r29162, 1;
	mul.wide.u32 	%rd1392, %r29162, 4;
	add.s64 	%rd1393, %rd12, %rd1392;
	st.local.u32 	[%rd1393+24], %r1108;
	mov.u32 	%r29162, %r1109;
$L__BB4_1009:
	setp.gt.u32 	%p949, %r29162, 3;
	mov.u32 	%r29224, %r1107;
	@%p949 bra 	$L__BB4_1118;
	add.s32 	%r29224, %r1005, 28;
	shl.b32 	%r11856, %r1107, 7;
	and.b32  	%r11857, %r11856, 8064;
	add.s32 	%r1112, %r11857, %r2;
	shl.b32 	%r11858, %r1107, 10;
	and.b32  	%r11859, %r11858, 64512;
	add.s32 	%r11860, %r4, %r11859;
	ld.shared.u64 	%rd1394, [%r11860];
	setp.eq.s32 	%p950, %r1112, 0;
	setp.ne.s64 	%p951, %rd1394, 0;
	or.pred  	%p952, %p950, %p951;
	@%p952 bra 	$L__BB4_1012;
	add.s32 	%r1113, %r29162, 1;
	mul.wide.u32 	%rd1396, %r29162, 4;
	add.s64 	%rd1397, %rd12, %rd1396;
	st.local.u32 	[%rd1397+24], %r1112;
	mov.u32 	%r29162, %r1113;
$L__BB4_1012:
	setp.gt.u32 	%p953, %r29162, 3;
	@%p953 bra 	$L__BB4_1118;
	add.s32 	%r1115, %r1005, 29;
	shl.b32 	%r11862, %r29224, 7;
	and.b32  	%r11863, %r11862, 8064;
	add.s32 	%r1116, %r11863, %r2;
	shl.b32 	%r11864, %r29224, 10;
	and.b32  	%r11865, %r11864, 64512;
	add.s32 	%r11866, %r4, %r11865;
	ld.shared.u64 	%rd1398, [%r11866];
	setp.eq.s32 	%p954, %r1116, 0;
	setp.ne.s64 	%p955, %rd1398, 0;
	or.pred  	%p956, %p954, %p955;
	@%p956 bra 	$L__BB4_1015;
	add.s32 	%r1117, %r29162, 1;
	mul.wide.u32 	%rd1400, %r29162, 4;
	add.s64 	%rd1401, %rd12, %rd1400;
	st.local.u32 	[%rd1401+24], %r1116;
	mov.u32 	%r29162, %r1117;
$L__BB4_1015:
	setp.gt.u32 	%p957, %r29162, 3;
	mov.u32 	%r29224, %r1115;
	@%p957 bra 	$L__BB4_1118;
	add.s32 	%r29224, %r1005, 30;
	shl.b32 	%r11868, %r1115, 7;
	and.b32  	%r11869, %r11868, 8064;
	add.s32 	%r1120, %r11869, %r2;
	shl.b32 	%r11870, %r1115, 10;
	and.b32  	%r11871, %r11870, 64512;
	add.s32 	%r11872, %r4, %r11871;
	ld.shared.u64 	%rd1402, [%r11872];
	setp.eq.s32 	%p958, %r1120, 0;
	setp.ne.s64 	%p959, %rd1402, 0;
	or.pred  	%p960, %p958, %p959;
	@%p960 bra 	$L__BB4_1018;
	add.s32 	%r1121, %r29162, 1;
	mul.wide.u32 	%rd1404, %r29162, 4;
	add.s64 	%rd1405, %rd12, %rd1404;
	st.local.u32 	[%rd1405+24], %r1120;
	mov.u32 	%r29162, %r1121;
$L__BB4_1018:
	setp.gt.u32 	%p961, %r29162, 3;
	@%p961 bra 	$L__BB4_1118;
	add.s32 	%r1123, %r1005, 31;
	shl.b32 	%r11874, %r29224, 7;
	and.b32  	%r11875, %r11874, 8064;
	add.s32 	%r1124, %r11875, %r2;
	shl.b32 	%r11876, %r29224, 10;
	and.b32  	%r11877, %r11876, 64512;
	add.s32 	%r11878, %r4, %r11877;
	ld.shared.u64 	%rd1406, [%r11878];
	setp.eq.s32 	%p962, %r1124, 0;
	setp.ne.s64 	%p963, %rd1406, 0;
	or.pred  	%p964, %p962, %p963;
	@%p964 bra 	$L__BB4_1021;
	add.s32 	%r1125, %r29162, 1;
	mul.wide.u32 	%rd1408, %r29162, 4;
	add.s64 	%rd1409, %rd12, %rd1408;
	st.local.u32 	[%rd1409+24], %r1124;
	mov.u32 	%r29162, %r1125;
$L__BB4_1021:
	setp.gt.u32 	%p965, %r29162, 3;
	mov.u32 	%r29224, %r1123;
	@%p965 bra 	$L__BB4_1118;
	add.s32 	%r29224, %r1005, 32;
	shl.b32 	%r11880, %r1123, 7;
	and.b32  	%r11881, %r11880, 8064;
	add.s32 	%r1128, %r11881, %r2;
	shl.b32 	%r11882, %r1123, 10;
	and.b32  	%r11883, %r11882, 64512;
	add.s32 	%r11884, %r4, %r11883;
	ld.shared.u64 	%rd1410, [%r11884];
	setp.eq.s32 	%p966, %r1128, 0;
	setp.ne.s64 	%p967, %rd1410, 0;
	or.pred  	%p968, %p966, %p967;
	@%p968 bra 	$L__BB4_1024;
	add.s32 	%r1129, %r29162, 1;
	mul.wide.u32 	%rd1412, %r29162, 4;
	add.s64 	%rd1413, %rd12, %rd1412;
	st.local.u32 	[%rd1413+24], %r1128;
	mov.u32 	%r29162, %r1129;
$L__BB4_1024:
	setp.gt.u32 	%p969, %r29162, 3;
	@%p969 bra 	$L__BB4_1118;
	add.s32 	%r1131, %r1005, 33;
	shl.b32 	%r11886, %r29224, 7;
	and.b32  	%r11887, %r11886, 8064;
	add.s32 	%r1132, %r11887, %r2;
	shl.b32 	%r11888, %r29224, 10;
	and.b32  	%r11889, %r11888, 64512;
	add.s32 	%r11890, %r4, %r11889;
	ld.shared.u64 	%rd1414, [%r11890];
	setp.eq.s32 	%p970, %r1132, 0;
	setp.ne.s64 	%p971, %rd1414, 0;
	or.pred  	%p972, %p970, %p971;
	@%p972 bra 	$L__BB4_1027;
	add.s32 	%r1133, %r29162, 1;
	mul.wide.u32 	%rd1416, %r29162, 4;
	add.s64 	%rd1417, %rd12, %rd1416;
	st.local.u32 	[%rd1417+24], %r1132;
	mov.u32 	%r29162, %r1133;
$L__BB4_1027:
	setp.gt.u32 	%p973, %r29162, 3;
	mov.u32 	%r29224, %r1131;
	@%p973 bra 	$L__BB4_1118;
	add.s32 	%r29224, %r1005, 34;
	shl.b32 	%r11892, %r1131, 7;
	and.b32  	%r11893, %r11892, 8064;
	add.s32 	%r1136, %r11893, %r2;
	shl.b32 	%r11894, %r1131, 10;
	and.b32  	%r11895, %r11894, 64512;
	add.s32 	%r11896, %r4, %r11895;
	ld.shared.u64 	%rd1418, [%r11896];
	setp.eq.s32 	%p974, %r1136, 0;
	setp.ne.s64 	%p975, %rd1418, 0;
	or.pred  	%p976, %p974, %p975;
	@%p976 bra 	$L__BB4_1030;
	add.s32 	%r1137, %r29162, 1;
	mul.wide.u32 	%rd1420, %r29162, 4;
	add.s64 	%rd1421, %rd12, %rd1420;
	st.local.u32 	[%rd1421+24], %r1136;
	mov.u32 	%r29162, %r1137;
$L__BB4_1030:
	setp.gt.u32 	%p977, %r29162, 3;
	@%p977 bra 	$L__BB4_1118;
	add.s32 	%r1139, %r1005, 35;
	shl.b32 	%r11898, %r29224, 7;
	and.b32  	%r11899, %r11898, 8064;
	add.s32 	%r1140, %r11899, %r2;
	shl.b32 	%r11900, %r29224, 10;
	and.b32  	%r11901, %r11900, 64512;
	add.s32 	%r11902, %r4, %r11901;
	ld.shared.u64 	%rd1422, [%r11902];
	setp.eq.s32 	%p978, %r1140, 0;
	setp.ne.s64 	%p979, %rd1422, 0;
	or.pred  	%p980, %p978, %p979;
	@%p980 bra 	$L__BB4_1033;
	add.s32 	%r1141, %r29162, 1;
	mul.wide.u32 	%rd1424, %r29162, 4;
	add.s64 	%rd1425, %rd12, %rd1424;
	st.local.u32 	[%rd1425+24], %r1140;
	mov.u32 	%r29162, %r1141;
$L__BB4_1033:
	setp.gt.u32 	%p981, %r29162, 3;
	mov.u32 	%r29224, %r1139;
	@%p981 bra 	$L__BB4_1118;
	add.s32 	%r29224, %r1005, 36;
	shl.b32 	%r11904, %r1139, 7;
	and.b32  	%r11905, %r11904, 8064;
	add.s32 	%r1144, %r11905, %r2;
	shl.b32 	%r11906, %r1139, 10;
	and.b32  	%r11907, %r11906, 64512;
	add.s32 	%r11908, %r4, %r11907;
	ld.shared.u64 	%rd1426, [%r11908];
	setp.eq.s32 	%p982, %r1144, 0;
	setp.ne.s64 	%p983, %rd1426, 0;
	or.pred  	%p984, %p982, %p983;
	@%p984 bra 	$L__BB4_1036;
	add.s32 	%r1145, %r29162, 1;
	mul.wide.u32 	%rd1428, %r29162, 4;
	add.s64 	%rd1429, %rd12, %rd1428;
	st.local.u32 	[%rd1429+24], %r1144;
	mov.u32 	%r29162, %r1145;
$L__BB4_1036:
	setp.gt.u32 	%p985, %r29162, 3;
	@%p985 bra 	$L__BB4_1118;
	add.s32 	%r1147, %r1005, 37;
	shl.b32 	%r11910, %r29224, 7;
	and.b32  	%r11911, %r11910, 8064;
	add.s32 	%r1148, %r11911, %r2;
	shl.b32 	%r11912, %r29224, 10;
	and.b32  	%r11913, %r11912, 64512;
	add.s32 	%r11914, %r4, %r11913;
	ld.shared.u64 	%rd1430, [%r11914];
	setp.eq.s32 	%p986, %r1148, 0;
	setp.ne.s64 	%p987, %rd1430, 0;
	or.pred  	%p988, %p986, %p987;
	@%p988 bra 	$L__BB4_1039;
	add.s32 	%r1149, %r29162, 1;
	mul.wide.u32 	%rd1432, %r29162, 4;
	add.s64 	%rd1433, %rd12, %rd1432;
	st.local.u32 	[%rd1433+24], %r1148;
	mov.u32 	%r29162, %r1149;
$L__BB4_1039:
	setp.gt.u32 	%p989, %r29162, 3;
	mov.u32 	%r29224, %r1147;
	@%p989 bra 	$L__BB4_1118;
	add.s32 	%r29224, %r1005, 38;
	shl.b32 	%r11916, %r1147, 7;
	and.b32  	%r11917, %r11916, 8064;
	add.s32 	%r1152, %r11917, %r2;
	shl.b32 	%r11918, %r1147, 10;
	and.b32  	%r11919, %r11918, 64512;
	add.s32 	%r11920, %r4, %r11919;
	ld.shared.u64 	%rd1434, [%r11920];
	setp.eq.s32 	%p990, %r1152, 0;
	setp.ne.s64 	%p991, %rd1434, 0;
	or.pred  	%p992, %p990, %p991;
	@%p992 bra 	$L__BB4_1042;
	add.s32 	%r1153, %r29162, 1;
	mul.wide.u32 	%rd1436, %r29162, 4;
	add.s64 	%rd1437, %rd12, %rd1436;
	st.local.u32 	[%rd1437+24], %r1152;
	mov.u32 	%r29162, %r1153;
$L__BB4_1042:
	setp.gt.u32 	%p993, %r29162, 3;
	@%p993 bra 	$L__BB4_1118;
	add.s32 	%r1155, %r1005, 39;
	shl.b32 	%r11922, %r29224, 7;
	and.b32  	%r11923, %r11922, 8064;
	add.s32 	%r1156, %r11923, %r2;
	shl.b32 	%r11924, %r29224, 10;
	and.b32  	%r11925, %r11924, 64512;
	add.s32 	%r11926, %r4, %r11925;
	ld.shared.u64 	%rd1438, [%r11926];
	setp.eq.s32 	%p994, %r1156, 0;
	setp.ne.s64 	%p995, %rd1438, 0;
	or.pred  	%p996, %p994, %p995;
	@%p996 bra 	$L__BB4_1045;
	add.s32 	%r1157, %r29162, 1;
	mul.wide.u32 	%rd1440, %r29162, 4;
	add.s64 	%rd1441, %rd12, %rd1440;
	st.local.u32 	[%rd1441+24], %r1156;
	mov.u32 	%r29162, %r1157;
$L__BB4_1045:
	setp.gt.u32 	%p997, %r29162, 3;
	mov.u32 	%r29224, %r1155;
	@%p997 bra 	$L__BB4_1118;
	add.s32 	%r29224, %r1005, 40;
	shl.b32 	%r11928, %r1155, 7;
	and.b32  	%r11929, %r11928, 8064;
	add.s32 	%r1160, %r11929, %r2;
	shl.b32 	%r11930, %r1155, 10;
	and.b32  	%r11931, %r11930, 64512;
	add.s32 	%r11932, %r4, %r11931;
	ld.shared.u64 	%rd1442, [%r11932];
	setp.eq.s32 	%p998, %r1160, 0;
	setp.ne.s64 	%p999, %rd1442, 0;
	or.pred  	%p1000, %p998, %p999;
	@%p1000 bra 	$L__BB4_1048;
	add.s32 	%r1161, %r29162, 1;
	mul.wide.u32 	%rd1444, %r29162, 4;
	add.s64 	%rd1445, %rd12, %rd1444;
	st.local.u32 	[%rd1445+24], %r1160;
	mov.u32 	%r29162, %r1161;
$L__BB4_1048:
	setp.gt.u32 	%p1001, %r29162, 3;
	@%p1001 bra 	$L__BB4_1118;
	add.s32 	%r1163, %r1005, 41;
	shl.b32 	%r11934, %r29224, 7;
	and.b32  	%r11935, %r11934, 8064;
	add.s32 	%r1164, %r11935, %r2;
	shl.b32 	%r11936, %r29224, 10;
	and.b32  	%r11937, %r11936, 64512;
	add.s32 	%r11938, %r4, %r11937;
	ld.shared.u64 	%rd1446, [%r11938];
	setp.eq.s32 	%p1002, %r1164, 0;
	setp.ne.s64 	%p1003, %rd1446, 0;
	or.pred  	%p1004, %p1002, %p1003;
	@%p1004 bra 	$L__BB4_1051;
	add.s32 	%r1165, %r29162, 1;
	mul.wide.u32 	%rd1448, %r29162, 4;
	add.s64 	%rd1449, %rd12, %rd1448;
	st.local.u32 	[%rd1449+24], %r1164;
	mov.u32 	%r29162, %r1165;
$L__BB4_1051:
	setp.gt.u32 	%p1005, %r29162, 3;
	mov.u32 	%r29224, %r1163;
	@%p1005 bra 	$L__BB4_1118;
	add.s32 	%r29224, %r1005, 42;
	shl.b32 	%r11940, %r1163, 7;
	and.b32  	%r11941, %r11940, 8064;
	add.s32 	%r1168, %r11941, %r2;
	shl.b32 	%r11942, %r1163, 10;
	and.b32  	%r11943, %r11942, 64512;
	add.s32 	%r11944, %r4, %r11943;
	ld.shared.u64 	%rd1450, [%r11944];
	setp.eq.s32 	%p1006, %r1168, 0;
	setp.ne.s64 	%p1007, %rd1450, 0;
	or.pred  	%p1008, %p1006, %p1007;
	@%p1008 bra 	$L__BB4_1054;
	add.s32 	%r1169, %r29162, 1;
	mul.wide.u32 	%rd1452, %r29162, 4;
	add.s64 	%rd1453, %rd12, %rd1452;
	st.local.u32 	[%rd1453+24], %r1168;
	mov.u32 	%r29162, %r1169;
$L__BB4_1054:
	setp.gt.u32 	%p1009, %r29162, 3;
	@%p1009 bra 	$L__BB4_1118;
	add.s32 	%r1171, %r1005, 43;
	shl.b32 	%r11946, %r29224, 7;
	and.b32  	%r11947, %r11946, 8064;
	add.s32 	%r1172, %r11947, %r2;
	shl.b32 	%r11948, %r29224, 10;
	and.b32  	%r11949, %r11948, 64512;
	add.s32 	%r11950, %r4, %r11949;
	ld.shared.u64 	%rd1454, [%r11950];
	setp.eq.s32 	%p1010, %r1172, 0;
	setp.ne.s64 	%p1011, %rd1454, 0;
	or.pred  	%p1012, %p1010, %p1011;
	@%p1012 bra 	$L__BB4_1057;
	add.s32 	%r1173, %r29162, 1;
	mul.wide.u32 	%rd1456, %r29162, 4;
	add.s64 	%rd1457, %rd12, %rd1456;
	st.local.u32 	[%rd1457+24], %r1172;
	mov.u32 	%r29162, %r1173;
$L__BB4_1057:
	setp.gt.u32 	%p1013, %r29162, 3;
	mov.u32 	%r29224, %r1171;
	@%p1013 bra 	$L__BB4_1118;
	add.s32 	%r29224, %r1005, 44;
	shl.b32 	%r11952, %r1171, 7;
	and.b32  	%r11953, %r11952, 8064;
	add.s32 	%r1176, %r11953, %r2;
	shl.b32 	%r11954, %r1171, 10;
	and.b32  	%r11955, %r11954, 64512;
	add.s32 	%r11956, %r4, %r11955;
	ld.shared.u64 	%rd1458, [%r11956];
	setp.eq.s32 	%p1014, %r1176, 0;
	setp.ne.s64 	%p1015, %rd1458, 0;
	or.pred  	%p1016, %p1014, %p1015;
	@%p1016 bra 	$L__BB4_1060;
	add.s32 	%r1177, %r29162, 1;
	mul.wide.u32 	%rd1460, %r29162, 4;
	add.s64 	%rd1461, %rd12, %rd1460;
	st.local.u32 	[%rd1461+24], %r1176;
	mov.u32 	%r29162, %r1177;
$L__BB4_1060:
	setp.gt.u32 	%p1017, %r29162, 3;
	@%p1017 bra 	$L__BB4_1118;
	add.s32 	%r1179, %r1005, 45;
	shl.b32 	%r11958, %r29224, 7;
	and.b32  	%r11959, %r11958, 8064;
	add.s32 	%r1180, %r11959, %r2;
	shl.b32 	%r11960, %r29224, 10;
	and.b32  	%r11961, %r11960, 64512;
	add.s32 	%r11962, %r4, %r11961;
	ld.shared.u64 	%rd1462, [%r11962];
	setp.eq.s32 	%p1018, %r1180, 0;
	setp.ne.s64 	%p1019, %rd1462, 0;
	or.pred  	%p1020, %p1018, %p1019;
	@%p1020 bra 	$L__BB4_1063;
	add.s32 	%r1181, %r29162, 1;
	mul.wide.u32 	%rd1464, %r29162, 4;
	add.s64 	%rd1465, %rd12, %rd1464;
	st.local.u32 	[%rd1465+24], %r1180;
	mov.u32 	%r29162, %r1181;
$L__BB4_1063:
	setp.gt.u32 	%p1021, %r29162, 3;
	mov.u32 	%r29224, %r1179;
	@%p1021 bra 	$L__BB4_1118;
	add.s32 	%r29224, %r1005, 46;
	shl.b32 	%r11964, %r1179, 7;
	and.b32  	%r11965, %r11964, 8064;
	add.s32 	%r1184, %r11965, %r2;
	shl.b32 	%r11966, %r1179, 10;
	and.b32  	%r11967, %r11966, 64512;
	add.s32 	%r11968, %r4, %r11967;
	ld.shared.u64 	%rd1466, [%r11968];
	setp.eq.s32 	%p1022, %r1184, 0;
	setp.ne.s64 	%p1023, %rd1466, 0;
	or.pred  	%p1024, %p1022, %p1023;
	@%p1024 bra 	$L__BB4_1066;
	add.s32 	%r1185, %r29162, 1;
	mul.wide.u32 	%rd1468, %r29162, 4;
	add.s64 	%rd1469, %rd12, %rd1468;
	st.local.u32 	[%rd1469+24], %r1184;
	mov.u32 	%r29162, %r1185;
$L__BB4_1066:
	setp.gt.u32 	%p1025, %r29162, 3;
	@%p1025 bra 	$L__BB4_1118;
	add.s32 	%r1187, %r1005, 47;
	shl.b32 	%r11970, %r29224, 7;
	and.b32  	%r11971, %r11970, 8064;
	add.s32 	%r1188, %r11971, %r2;
	shl.b32 	%r11972, %r29224, 10;
	and.b32  	%r11973, %r11972, 64512;
	add.s32 	%r11974, %r4, %r11973;
	ld.shared.u64 	%rd1470, [%r11974];
	setp.eq.s32 	%p1026, %r1188, 0;
	setp.ne.s64 	%p1027, %rd1470, 0;
	or.pred  	%p1028, %p1026, %p1027;
	@%p1028 bra 	$L__BB4_1069;
	add.s32 	%r1189, %r29162, 1;
	mul.wide.u32 	%rd1472, %r29162, 4;
	add.s64 	%rd1473, %rd12, %rd1472;
	st.local.u32 	[%rd1473+24], %r1188;
	mov.u32 	%r29162, %r1189;
$L__BB4_1069:
	setp.gt.u32 	%p1029, %r29162, 3;
	mov.u32 	%r29224, %r1187;
	@%p1029 bra 	$L__BB4_1118;
	add.s32 	%r29224, %r1005, 48;
	shl.b32 	%r11976, %r1187, 7;
	and.b32  	%r11977, %r11976, 8064;
	add.s32 	%r1192, %r11977, %r2;
	shl.b32 	%r11978, %r1187, 10;
	and.b32  	%r11979, %r11978, 64512;
	add.s32 	%r11980, %r4, %r11979;
	ld.shared.u64 	%rd1474, [%r11980];
	setp.eq.s32 	%p1030, %r1192, 0;
	setp.ne.s64 	%p1031, %rd1474, 0;
	or.pred  	%p1032, %p1030, %p1031;
	@%p1032 bra 	$L__BB4_1072;
	add.s32 	%r1193, %r29162, 1;
	mul.wide.u32 	%rd1476, %r29162, 4;
	add.s64 	%rd1477, %rd12, %rd1476;
	st.local.u32 	[%rd1477+24], %r1192;
	mov.u32 	%r29162, %r1193;
$L__BB4_1072:
	setp.gt.u32 	%p1033, %r29162, 3;
	@%p1033 bra 	$L__BB4_1118;
	add.s32 	%r1195, %r1005, 49;
	shl.b32 	%r11982, %r29224, 7;
	and.b32  	%r11983, %r11982, 8064;
	add.s32 	%r1196, %r11983, %r2;
	shl.b32 	%r11984, %r29224, 10;
	and.b32  	%r11985, %r11984, 64512;
	add.s32 	%r11986, %r4, %r11985;
	ld.shared.u64 	%rd1478, [%r11986];
	setp.eq.s32 	%p1034, %r1196, 0;
	setp.ne.s64 	%p1035, %rd1478, 0;
	or.pred  	%p1036, %p1034, %p1035;
	@%p1036 bra 	$L__BB4_1075;
	add.s32 	%r1197, %r29162, 1;
	mul.wide.u32 	%rd1480, %r29162, 4;
	add.s64 	%rd1481, %rd12, %rd1480;
	st.local.u32 	[%rd1481+24], %r1196;
	mov.u32 	%r29162, %r1197;
$L__BB4_1075:
	setp.gt.u32 	%p1037, %r29162, 3;
	mov.u32 	%r29224, %r1195;
	@%p1037 bra 	$L__BB4_1118;
	add.s32 	%r29224, %r1005, 50;
	shl.b32 	%r11988, %r1195, 7;
	and.b32  	%r11989, %r11988, 8064;
	add.s32 	%r1200, %r11989, %r2;
	shl.b32 	%r11990, %r1195, 10;
	and.b32  	%r11991, %r11990, 64512;
	add.s32 	%r11992, %r4, %r11991;
	ld.shared.u64 	%rd1482, [%r11992];
	setp.eq.s32 	%p1038, %r1200, 0;
	setp.ne.s64 	%p1039, %rd1482, 0;
	or.pred  	%p1040, %p1038, %p1039;
	@%p1040 bra 	$L__BB4_1078;
	add.s32 	%r1201, %r29162, 1;
	mul.wide.u32 	%rd1484, %r29162, 4;
	add.s64 	%rd1485, %rd12, %rd1484;
	st.local.u32 	[%rd1485+24], %r1200;
	mov.u32 	%r29162, %r1201;
$L__BB4_1078:
	setp.gt.u32 	%p1041, %r29162, 3;
	@%p1041 bra 	$L__BB4_1118;
	add.s32 	%r1203, %r1005, 51;
	shl.b32 	%r11994, %r29224, 7;
	and.b32  	%r11995, %r11994, 8064;
	add.s32 	%r1204, %r11995, %r2;
	shl.b32 	%r11996, %r29224, 10;
	and.b32  	%r11997, %r11996, 64512;
	add.s32 	%r11998, %r4, %r11997;
	ld.shared.u64 	%rd1486, [%r11998];
	setp.eq.s32 	%p1042, %r1204, 0;
	setp.ne.s64 	%p1043, %rd1486, 0;
	or.pred  	%p1044, %p1042, %p1043;
	@%p1044 bra 	$L__BB4_1081;
	add.s32 	%r1205, %r29162, 1;
	mul.wide.u32 	%rd1488, %r29162, 4;
	add.s64 	%rd1489, %rd12, %rd1488;
	st.local.u32 	[%rd1489+24], %r1204;
	mov.u32 	%r29162, %r1205;
$L__BB4_1081:
	setp.gt.u32 	%p1045, %r29162, 3;
	mov.u32 	%r29224, %r1203;
	@%p1045 bra 	$L__BB4_1118;
	add.s32 	%r29224, %r1005, 52;
	shl.b32 	%r12000, %r1203, 7;
	and.b32  	%r12001, %r12000, 8064;
	add.s32 	%r1208, %r12001, %r2;
	shl.b32 	%r12002, %r1203, 10;
	and.b32  	%r12003, %r12002, 64512;
	add.s32 	%r12004, %r4, %r12003;
	ld.shared.u64 	%rd1490, [%r12004];
	setp.eq.s32 	%p1046, %r1208, 0;
	setp.ne.s64 	%p1047, %rd1490, 0;
	or.pred  	%p1048, %p1046, %p1047;
	@%p1048 bra 	$L__BB4_1084;
	add.s32 	%r1209, %r29162, 1;
	mul.wide.u32 	%rd1492, %r29162, 4;
	add.s64 	%rd1493, %rd12, %rd1492;
	st.local.u32 	[%rd1493+24], %r1208;
	mov.u32 	%r29162, %r1209;
$L__BB4_1084:
	setp.gt.u32 	%p1049, %r29162, 3;
	@%p1049 bra 	$L__BB4_1118;
	add.s32 	%r1211, %r1005, 53;
	shl.b32 	%r12006, %r29224, 7;
	and.b32  	%r12007, %r12006, 8064;
	add.s32 	%r1212, %r12007, %r2;
	shl.b32 	%r12008, %r29224, 10;
	and.b32  	%r12009, %r12008, 64512;
	add.s32 	%r12010, %r4, %r12009;
	ld.shared.u64 	%rd1494, [%r12010];
	setp.eq.s32 	%p1050, %r1212, 0;
	setp.ne.s64 	%p1051, %rd1494, 0;
	or.pred  	%p1052, %p1050, %p1051;
	@%p1052 bra 	$L__BB4_1087;
	add.s32 	%r1213, %r29162, 1;
	mul.wide.u32 	%rd1496, %r29162, 4;
	add.s64 	%rd1497, %rd12, %rd1496;
	st.local.u32 	[%rd1497+24], %r1212;
	mov.u32 	%r29162, %r1213;
$L__BB4_1087:
	setp.gt.u32 	%p1053, %r29162, 3;
	mov.u32 	%r29224, %r1211;
	@%p1053 bra 	$L__BB4_1118;
	add.s32 	%r29224, %r1005, 54;
	shl.b32 	%r12012, %r1211, 7;
	and.b32  	%r12013, %r12012, 8064;
	add.s32 	%r1216, %r12013, %r2;
	shl.b32 	%r12014, %r1211, 10;
	and.b32  	%r12015, %r12014, 64512;
	add.s32 	%r12016, %r4, %r12015;
	ld.shared.u64 	%rd1498, [%r12016];
	setp.eq.s32 	%p1054, %r1216, 0;
	setp.ne.s64 	%p1055, %rd1498, 0;
	or.pred  	%p1056, %p1054, %p1055;
	@%p1056 bra 	$L__BB4_1090;
	add.s32 	%r1217, %r29162, 1;
	mul.wide.u32 	%rd1500, %r29162, 4;
	add.s64 	%rd1501, %rd12, %rd1500;
	st.local.u32 	[%rd1501+24], %r1216;
	mov.u32 	%r29162, %r1217;
$L__BB4_1090:
	setp.gt.u32 	%p1057, %r29162, 3;
	@%p1057 bra 	$L__BB4_1118;
	add.s32 	%r1219, %r1005, 55;
	shl.b32 	%r12018, %r29224, 7;
	and.b32  	%r12019, %r12018, 8064;
	add.s32 	%r1220, %r12019, %r2;
	shl.b32 	%r12020, %r29224, 10;
	and.b32  	%r12021, %r12020, 64512;
	add.s32 	%r12022, %r4, %r12021;
	ld.shared.u64 	%rd1502, [%r12022];
	setp.eq.s32 	%p1058, %r1220, 0;
	setp.ne.s64 	%p1059, %rd1502, 0;
	or.pred  	%p1060, %p1058, %p1059;
	@%p1060 bra 	$L__BB4_1093;
	add.s32 	%r1221, %r29162, 1;
	mul.wide.u32 	%rd1504, %r29162, 4;
	add.s64 	%rd1505, %rd12, %rd1504;
	st.local.u32 	[%rd1505+24], %r1220;
	mov.u32 	%r29162, %r1221;
$L__BB4_1093:
	setp.gt.u32 	%p1061, %r29162, 3;
	mov.u32 	%r29224, %r1219;
	@%p1061 bra 	$L__BB4_1118;
	add.s32 	%r29224, %r1005, 56;
	shl.b32 	%r12024, %r1219, 7;
	and.b32  	%r12025, %r12024, 8064;
	add.s32 	%r1224, %r12025, %r2;
	shl.b32 	%r12026, %r1219, 10;
	and.b32  	%r12027, %r12026, 64512;
	add.s32 	%r12028, %r4, %r12027;
	ld.shared.u64 	%rd1506, [%r12028];
	setp.eq.s32 	%p1062, %r1224, 0;
	setp.ne.s64 	%p1063, %rd1506, 0;
	or.pred  	%p1064, %p1062, %p1063;
	@%p1064 bra 	$L__BB4_1096;
	add.s32 	%r1225, %r29162, 1;
	mul.wide.u32 	%rd1508, %r29162, 4;
	add.s64 	%rd1509, %rd12, %rd1508;
	st.local.u32 	[%rd1509+24], %r1224;
	mov.u32 	%r29162, %r1225;
$L__BB4_1096:
	setp.gt.u32 	%p1065, %r29162, 3;
	@%p1065 bra 	$L__BB4_1118;
	add.s32 	%r1227, %r1005, 57;
	shl.b32 	%r12030, %r29224, 7;
	and.b32  	%r12031, %r12030, 8064;
	add.s32 	%r1228, %r12031, %r2;
	shl.b32 	%r12032, %r29224, 10;
	and.b32  	%r12033, %r12032, 64512;
	add.s32 	%r12034, %r4, %r12033;
	ld.shared.u64 	%rd1510, [%r12034];
	setp.eq.s32 	%p1066, %r1228, 0;
	setp.ne.s64 	%p1067, %rd1510, 0;
	or.pred  	%p1068, %p1066, %p1067;
	@%p1068 bra 	$L__BB4_1099;
	add.s32 	%r1229, %r29162, 1;
	mul.wide.u32 	%rd1512, %r29162, 4;
	add.s64 	%rd1513, %rd12, %rd1512;
	st.local.u32 	[%rd1513+24], %r1228;
	mov.u32 	%r29162, %r1229;
$L__BB4_1099:
	setp.gt.u32 	%p1069, %r29162, 3;
	mov.u32 	%r29224, %r1227;
	@%p1069 bra 	$L__BB4_1118;
	add.s32 	%r29224, %r1005, 58;
	shl.b32 	%r12036, %r1227, 7;
	and.b32  	%r12037, %r12036, 8064;
	add.s32 	%r1232, %r12037, %r2;
	shl.b32 	%r12038, %r1227, 10;
	and.b32  	%r12039, %r12038, 64512;
	add.s32 	%r12040, %r4, %r12039;
	ld.shared.u64 	%rd1514, [%r12040];
	setp.eq.s32 	%p1070, %r1232, 0;
	setp.ne.s64 	%p1071, %rd1514, 0;
	or.pred  	%p1072, %p1070, %p1071;
	@%p1072 bra 	$L__BB4_1102;
	add.s32 	%r1233, %r29162, 1;
	mul.wide.u32 	%rd1516, %r29162, 4;
	add.s64 	%rd1517, %rd12, %rd1516;
	st.local.u32 	[%rd1517+24], %r1232;
	mov.u32 	%r29162, %r1233;
$L__BB4_1102:
	setp.gt.u32 	%p1073, %r29162, 3;
	@%p1073 bra 	$L__BB4_1118;
	add.s32 	%r1235, %r1005, 59;
	shl.b32 	%r12042, %r29224, 7;
	and.b32  	%r12043, %r12042, 8064;
	add.s32 	%r1236, %r12043, %r2;
	shl.b32 	%r12044, %r29224, 10;
	and.b32  	%r12045, %r12044, 64512;
	add.s32 	%r12046, %r4, %r12045;
	ld.shared.u64 	%rd1518, [%r12046];
	setp.eq.s32 	%p1074, %r1236, 0;
	setp.ne.s64 	%p1075, %rd1518, 0;
	or.pred  	%p1076, %p1074, %p1075;
	@%p1076 bra 	$L__BB4_1105;
	add.s32 	%r1237, %r29162, 1;
	mul.wide.u32 	%rd1520, %r29162, 4;
	add.s64 	%rd1521, %rd12, %rd1520;
	st.local.u32 	[%rd1521+24], %r1236;
	mov.u32 	%r29162, %r1237;
$L__BB4_1105:
	setp.gt.u32 	%p1077, %r29162, 3;
	mov.u32 	%r29224, %r1235;
	@%p1077 bra 	$L__BB4_1118;
	add.s32 	%r29224, %r1005, 60;
	shl.b32 	%r12048, %r1235, 7;
	and.b32  	%r12049, %r12048, 8064;
	add.s32 	%r1240, %r12049, %r2;
	shl.b32 	%r12050, %r1235, 10;
	and.b32  	%r12051, %r12050, 64512;
	add.s32 	%r12052, %r4, %r12051;
	ld.shared.u64 	%rd1522, [%r12052];
	setp.eq.s32 	%p1078, %r1240, 0;
	setp.ne.s64 	%p1079, %rd1522, 0;
	or.pred  	%p1080, %p1078, %p1079;
	@%p1080 bra 	$L__BB4_1108;
	add.s32 	%r1241, %r29162, 1;
	mul.wide.u32 	%rd1524, %r29162, 4;
	add.s64 	%rd1525, %rd12, %rd1524;
	st.local.u32 	[%rd1525+24], %r1240;
	mov.u32 	%r29162, %r1241;
$L__BB4_1108:
	setp.gt.u32 	%p1081, %r29162, 3;
	@%p1081 bra 	$L__BB4_1118;
	add.s32 	%r1243, %r1005, 61;
	shl.b32 	%r12054, %r29224, 7;
	and.b32  	%r12055, %r12054, 8064;
	add.s32 	%r1244, %r12055, %r2;
	shl.b32 	%r12056, %r29224, 10;
	and.b32  	%r12057, %r12056, 64512;
	add.s32 	%r12058, %r4, %r12057;
	ld.shared.u64 	%rd1526, [%r12058];
	setp.eq.s32 	%p1082, %r1244, 0;
	setp.ne.s64 	%p1083, %rd1526, 0;
	or.pred  	%p1084, %p1082, %p1083;
	@%p1084 bra 	$L__BB4_1111;
	add.s32 	%r1245, %r29162, 1;
	mul.wide.u32 	%rd1528, %r29162, 4;
	add.s64 	%rd1529, %rd12, %rd1528;
	st.local.u32 	[%rd1529+24], %r1244;
	mov.u32 	%r29162, %r1245;
$L__BB4_1111:
	setp.gt.u32 	%p1085, %r29162, 3;
	mov.u32 	%r29224, %r1243;
	@%p1085 bra 	$L__BB4_1118;
	add.s32 	%r29224, %r1005, 62;
	shl.b32 	%r12060, %r1243, 7;
	and.b32  	%r12061, %r12060, 8064;
	add.s32 	%r1248, %r12061, %r2;
	shl.b32 	%r12062, %r1243, 10;
	and.b32  	%r12063, %r12062, 64512;
	add.s32 	%r12064, %r4, %r12063;
	ld.shared.u64 	%rd1530, [%r12064];
	setp.eq.s32 	%p1086, %r1248, 0;
	setp.ne.s64 	%p1087, %rd1530, 0;
	or.pred  	%p1088, %p1086, %p1087;
	@%p1088 bra 	$L__BB4_1114;
	add.s32 	%r1249, %r29162, 1;
	mul.wide.u32 	%rd1532, %r29162, 4;
	add.s64 	%rd1533, %rd12, %rd1532;
	st.local.u32 	[%rd1533+24], %r1248;
	mov.u32 	%r29162, %r1249;
$L__BB4_1114:
	setp.gt.u32 	%p1089, %r29162, 3;
	@%p1089 bra 	$L__BB4_1118;
	shl.b32 	%r12066, %r29224, 7;
	and.b32  	%r12067, %r12066, 8064;
	add.s32 	%r1251, %r12067, %r2;
	shl.b32 	%r12068, %r29224, 10;
	and.b32  	%r12069, %r12068, 64512;
	add.s32 	%r12070, %r4, %r12069;
	ld.shared.u64 	%rd1534, [%r12070];
	setp.eq.s32 	%p1090, %r1251, 0;
	setp.ne.s64 	%p1091, %rd1534, 0;
	or.pred  	%p1092, %p1090, %p1091;
	@%p1092 bra 	$L__BB4_1117;
	add.s32 	%r1252, %r29162, 1;
	mul.wide.u32 	%rd1536, %r29162, 4;
	add.s64 	%rd1537, %rd12, %rd1536;
	st.local.u32 	[%rd1537+24], %r1251;
	mov.u32 	%r29162, %r1252;
$L__BB4_1117:
	setp.lt.u32 	%p1093, %r29162, 4;
	selp.b32 	%r12071, 64, 63, %p1093;
	add.s32 	%r29224, %r1005, %r12071;
	mov.u32 	%r29225, %r29162;
$L__BB4_1118:
	st.local.u32 	[%rd12+4], %r29224;
	ld.local.u32 	%r1257, [%rd12+8];
	shl.b32 	%r1258, %r1257, 7;
	and.b32  	%r12073, %r1258, 8064;
	add.s32 	%r1259, %r12073, %r2;
	shl.b32 	%r12074, %r1257, 9;
	and.b32  	%r12075, %r12074, 32256;
	add.s32 	%r12076, %r5, %r12075;
	ld.shared.u32 	%r12077, [%r12076];
	setp.eq.s32 	%p1094, %r1259, 0;
	setp.ne.s32 	%p1095, %r12077, 0;
	mov.b32 	%r29227, 0;
	or.pred  	%p1096, %p1094, %p1095;
	@%p1096 bra 	$L__BB4_1120;
	st.local.u32 	[%rd12+280], %r1259;
	mov.b32 	%r29227, 1;
$L__BB4_1120:
	add.s32 	%r12080, %r1258, 128;
	and.b32  	%r12081, %r12080, 8064;
	add.s32 	%r1261, %r12081, %r2;
	shl.b32 	%r12082, %r12080, 2;
	and.b32  	%r12083, %r12082, 32256;
	add.s32 	%r12084, %r5, %r12083;
	ld.shared.u32 	%r12085, [%r12084];
	setp.eq.s32 	%p1097, %r1261, 0;
	setp.ne.s32 	%p1098, %r12085, 0;
	or.pred  	%p1099, %p1097, %p1098;
	@%p1099 bra 	$L__BB4_1122;
	add.s32 	%r1262, %r29227, 1;
	mul.wide.u32 	%rd1538, %r29227, 4;
	add.s64 	%rd1539, %rd12, %rd1538;
	st.local.u32 	[%rd1539+280], %r1261;
	mov.u32 	%r29227, %r1262;
$L__BB4_1122:
	add.s32 	%r12087, %r1258, 256;
	and.b32  	%r12088, %r12087, 8064;
	add.s32 	%r1264, %r12088, %r2;
	shl.b32 	%r12089, %r12087, 2;
	and.b32  	%r12090, %r12089, 32256;
	add.s32 	%r12091, %r5, %r12090;
	ld.shared.u32 	%r12092, [%r12091];
	setp.eq.s32 	%p1100, %r1264, 0;
	setp.ne.s32 	%p1101, %r12092, 0;
	or.pred  	%p1102, %p1100, %p1101;
	@%p1102 bra 	$L__BB4_1124;
	add.s32 	%r1265, %r29227, 1;
	mul.wide.u32 	%rd1540, %r29227, 4;
	add.s64 	%rd1541, %rd12, %rd1540;
	st.local.u32 	[%rd1541+280], %r1264;
	mov.u32 	%r29227, %r1265;
$L__BB4_1124:
	add.s32 	%r29288, %r1257, 4;
	add.s32 	%r12094, %r1258, 384;
	and.b32  	%r12095, %r12094, 8064;
	add.s32 	%r1268, %r12095, %r2;
	shl.b32 	%r12096, %r12094, 2;
	and.b32  	%r12097, %r12096, 32256;
	add.s32 	%r12098, %r5, %r12097;
	ld.shared.u32 	%r12099, [%r12098];
	setp.eq.s32 	%p1103, %r1268, 0;
	setp.ne.s32 	%p1104, %r12099, 0;
	or.pred  	%p1105, %p1103, %p1104;
	@%p1105 bra 	$L__BB4_1126;
	add.s32 	%r1269, %r29227, 1;
	mul.wide.u32 	%rd1542, %r29227, 4;
	add.s64 	%rd1543, %rd12, %rd1542;
	st.local.u32 	[%rd1543+280], %r1268;
	mov.u32 	%r29227, %r1269;
$L__BB4_1126:
	setp.gt.u32 	%p1107, %r29227, 3;
	mov.pred 	%p12003, 0;
	@%p1107 bra 	$L__BB4_1304;
	add.s32 	%r1271, %r1257, 5;
	shl.b32 	%r12101, %r29288, 7;
	and.b32  	%r12102, %r12101, 8064;
	add.s32 	%r1272, %r12102, %r2;
	shl.b32 	%r12103, %r29288, 9;
	and.b32  	%r12104, %r12103, 32256;
	add.s32 	%r12105, %r5, %r12104;
	ld.shared.u32 	%r12106, [%r12105];
	setp.eq.s32 	%p1108, %r1272, 0;
	setp.ne.s32 	%p1109, %r12106, 0;
	or.pred  	%p1110, %p1108, %p1109;
	@%p1110 bra 	$L__BB4_1129;
	add.s32 	%r1273, %r29227, 1;
	mul.wide.u32 	%rd1544, %r29227, 4;
	add.s64 	%rd1545, %rd12, %rd1544;
	st.local.u32 	[%rd1545+280], %r1272;
	mov.u32 	%r29227, %r1273;
$L__BB4_1129:
	setp.gt.u32 	%p1112, %r29227, 3;
	mov.u32 	%r29288, %r1271;
	@%p1112 bra 	$L__BB4_1304;
	add.s32 	%r29288, %r1257, 6;
	shl.b32 	%r12108, %r1271, 7;
	and.b32  	%r12109, %r12108, 8064;
	add.s32 	%r1276, %r12109, %r2;
	shl.b32 	%r12110, %r1271, 9;
	and.b32  	%r12111, %r12110, 32256;
	add.s32 	%r12112, %r5, %r12111;
	ld.shared.u32 	%r12113, [%r12112];
	setp.eq.s32 	%p1113, %r1276, 0;
	setp.ne.s32 	%p1114, %r12113, 0;
	or.pred  	%p1115, %p1113, %p1114;
	@%p1115 bra 	$L__BB4_1132;
	add.s32 	%r1277, %r29227, 1;
	mul.wide.u32 	%rd1546, %r29227, 4;
	add.s64 	%rd1547, %rd12, %rd1546;
	st.local.u32 	[%rd1547+280], %r1276;
	mov.u32 	%r29227, %r1277;
$L__BB4_1132:
	setp.gt.u32 	%p1117, %r29227, 3;
	@%p1117 bra 	$L__BB4_1304;
	add.s32 	%r1279, %r1257, 7;
	shl.b32 	%r12115, %r29288, 7;
	and.b32  	%r12116, %r12115, 8064;
	add.s32 	%r1280, %r12116, %r2;
	shl.b32 	%r12117, %r29288, 9;
	and.b32  	%r12118, %r12117, 32256;
	add.s32 	%r12119, %r5, %r12118;
	ld.shared.u32 	%r12120, [%r12119];
	setp.eq.s32 	%p1118, %r1280, 0;
	setp.ne.s32 	%p1119, %r12120, 0;
	or.pred  	%p1120, %p1118, %p1119;
	@%p1120 bra 	$L__BB4_1135;
	add.s32 	%r1281, %r29227, 1;
	mul.wide.u32 	%rd1548, %r29227, 4;
	add.s64 	%rd1549, %rd12, %rd1548;
	st.local.u32 	[%rd1549+280], %r1280;
	mov.u32 	%r29227, %r1281;
$L__BB4_1135:
	setp.gt.u32 	%p1122, %r29227, 3;
	mov.u32 	%r29288, %r1279;
	@%p1122 bra 	$L__BB4_1304;
	add.s32 	%r29288, %r1257, 8;
	shl.b32 	%r12122, %r1279, 7;
	and.b32  	%r12123, %r12122, 8064;
	add.s32 	%r1284, %r12123, %r2;
	shl.b32 	%r12124, %r1279, 9;
	and.b32  	%r12125, %r12124, 32256;
	add.s32 	%r12126, %r5, %r12125;
	ld.shared.u32 	%r12127, [%r12126];
	setp.eq.s32 	%p1123, %r1284, 0;
	setp.ne.s32 	%p1124, %r12127, 0;
	or.pred  	%p1125, %p1123, %p1124;
	@%p1125 bra 	$L__BB4_1138;
	add.s32 	%r1285, %r29227, 1;
	mul.wide.u32 	%rd1550, %r29227, 4;
	add.s64 	%rd1551, %rd12, %rd1550;
	st.local.u32 	[%rd1551+280], %r1284;
	mov.u32 	%r29227, %r1285;
$L__BB4_1138:
	setp.gt.u32 	%p1127, %r29227, 3;
	@%p1127 bra 	$L__BB4_1304;
	add.s32 	%r1287, %r1257, 9;
	shl.b32 	%r12129, %r29288, 7;
	and.b32  	%r12130, %r12129, 8064;
	add.s32 	%r1288, %r12130, %r2;
	shl.b32 	%r12131, %r29288, 9;
	and.b32  	%r12132, %r12131, 32256;
	add.s32 	%r12133, %r5, %r12132;
	ld.shared.u32 	%r12134, [%r12133];
	setp.eq.s32 	%p1128, %r1288, 0;
	setp.ne.s32 	%p1129, %r12134, 0;
	or.pred  	%p1130, %p1128, %p1129;
	@%p1130 bra 	$L__BB4_1141;
	add.s32 	%r1289, %r29227, 1;
	mul.wide.u32 	%rd1552, %r29227, 4;
	add.s64 	%rd1553, %rd12, %rd1552;
	st.local.u32 	[%rd1553+280], %r1288;
	mov.u32 	%r29227, %r1289;
$L__BB4_1141:
	setp.gt.u32 	%p1132, %r29227, 3;
	mov.u32 	%r29288, %r1287;
	@%p1132 bra 	$L__BB4_1304;
	add.s32 	%r29288, %r1257, 10;
	shl.b32 	%r12136, %r1287, 7;
	and.b32  	%r12137, %r12136, 8064;
	add.s32 	%r1292, %r12137, %r2;
	shl.b32 	%r12138, %r1287, 9;
	and.b32  	%r12139, %r12138, 32256;
	add.s32 	%r12140, %r5, %r12139;
	ld.shared.u32 	%r12141, [%r12140];
	setp.eq.s32 	%p1133, %r1292, 0;
	setp.ne.s32 	%p1134, %r12141, 0;
	or.pred  	%p1135, %p1133, %p1134;
	@%p1135 bra 	$L__BB4_1144;
	add.s32 	%r1293, %r29227, 1;
	mul.wide.u32 	%rd1554, %r29227, 4;
	add.s64 	%rd1555, %rd12, %rd1554;
	st.local.u32 	[%rd1555+280], %r1292;
	mov.u32 	%r29227, %r1293;
$L__BB4_1144:
	setp.gt.u32 	%p1137, %r29227, 3;
	@%p1137 bra 	$L__BB4_1304;
	add.s32 	%r1295, %r1257, 11;
	shl.b32 	%r12143, %r29288, 7;
	and.b32  	%r12144, %r12143, 8064;
	add.s32 	%r1296, %r12144, %r2;
	shl.b32 	%r12145, %r29288, 9;
	and.b32  	%r12146, %r12145, 32256;
	add.s32 	%r12147, %r5, %r12146;
	ld.shared.u32 	%r12148, [%r12147];
	setp.eq.s32 	%p1138, %r1296, 0;
	setp.ne.s32 	%p1139, %r12148, 0;
	or.pred  	%p1140, %p1138, %p1139;
	@%p1140 bra 	$L__BB4_1147;
	add.s32 	%r1297, %r29227, 1;
	mul.wide.u32 	%rd1556, %r29227, 4;
	add.s64 	%rd1557, %rd12, %rd1556;
	st.local.u32 	[%rd1557+280], %r1296;
	mov.u32 	%r29227, %r1297;
$L__BB4_1147:
	setp.gt.u32 	%p1142, %r29227, 3;
	mov.u32 	%r29288, %r1295;
	@%p1142 bra 	$L__BB4_1304;
	add.s32 	%r29288, %r1257, 12;
	shl.b32 	%r12150, %r1295, 7;
	and.b32  	%r12151, %r12150, 8064;
	add.s32 	%r1300, %r12151, %r2;
	shl.b32 	%r12152, %r1295, 9;
	and.b32  	%r12153, %r12152, 32256;
	add.s32 	%r12154, %r5, %r12153;
	ld.shared.u32 	%r12155, [%r12154];
	setp.eq.s32 	%p1143, %r1300, 0;
	setp.ne.s32 	%p1144, %r12155, 0;
	or.pred  	%p1145, %p1143, %p1144;
	@%p1145 bra 	$L__BB4_1150;
	add.s32 	%r1301, %r29227, 1;
	mul.wide.u32 	%rd1558, %r29227, 4;
	add.s64 	%rd1559, %rd12, %rd1558;
	st.local.u32 	[%rd1559+280], %r1300;
	mov.u32 	%r29227, %r1301;
$L__BB4_1150:
	setp.gt.u32 	%p1147, %r29227, 3;
	@%p1147 bra 	$L__BB4_1304;
	add.s32 	%r1303, %r1257, 13;
	shl.b32 	%r12157, %r29288, 7;
	and.b32  	%r12158, %r12157, 8064;
	add.s32 	%r1304, %r12158, %r2;
	shl.b32 	%r12159, %r29288, 9;
	and.b32  	%r12160, %r12159, 32256;
	add.s32 	%r12161, %r5, %r12160;
	ld.shared.u32 	%r12162, [%r12161];
	setp.eq.s32 	%p1148, %r1304, 0;
	setp.ne.s32 	%p1149, %r12162, 0;
	or.pred  	%p1150, %p1148, %p1149;
	@%p1150 bra 	$L__BB4_1153;
	add.s32 	%r1305, %r29227, 1;
	mul.wide.u32 	%rd1560, %r29227, 4;
	add.s64 	%rd1561, %rd12, %rd1560;
	st.local.u32 	[%rd1561+280], %r1304;
	mov.u32 	%r29227, %r1305;
$L__BB4_1153:
	setp.gt.u32 	%p1152, %r29227, 3;
	mov.u32 	%r29288, %r1303;
	@%p1152 bra 	$L__BB4_1304;
	add.s32 	%r29288, %r1257, 14;
	shl.b32 	%r12164, %r1303, 7;
	and.b32  	%r12165, %r12164, 8064;
	add.s32 	%r1308, %r12165, %r2;
	shl.b32 	%r12166, %r1303, 9;
	and.b32  	%r12167, %r12166, 32256;
	add.s32 	%r12168, %r5, %r12167;
	ld.shared.u32 	%r12169, [%r12168];
	setp.eq.s32 	%p1153, %r1308, 0;
	setp.ne.s32 	%p1154, %r12169, 0;
	or.pred  	%p1155, %p1153, %p1154;
	@%p1155 bra 	$L__BB4_1156;
	add.s32 	%r1309, %r29227, 1;
	mul.wide.u32 	%rd1562, %r29227, 4;
	add.s64 	%rd1563, %rd12, %rd1562;
	st.local.u32 	[%rd1563+280], %r1308;
	mov.u32 	%r29227, %r1309;
$L__BB4_1156:
	setp.gt.u32 	%p1157, %r29227, 3;
	@%p1157 bra 	$L__BB4_1304;
	add.s32 	%r1311, %r1257, 15;
	shl.b32 	%r12171, %r29288, 7;
	and.b32  	%r12172, %r12171, 8064;
	add.s32 	%r1312, %r12172, %r2;
	shl.b32 	%r12173, %r29288, 9;
	and.b32  	%r12174, %r12173, 32256;
	add.s32 	%r12175, %r5, %r12174;
	ld.shared.u32 	%r12176, [%r12175];
	setp.eq.s32 	%p1158, %r1312, 0;
	setp.ne.s32 	%p1159, %r12176, 0;
	or.pred  	%p1160, %p1158, %p1159;
	@%p1160 bra 	$L__BB4_1159;
	add.s32 	%r1313, %r29227, 1;
	mul.wide.u32 	%rd1564, %r29227, 4;
	add.s64 	%rd1565, %rd12, %rd1564;
	st.local.u32 	[%rd1565+280], %r1312;
	mov.u32 	%r29227, %r1313;
$L__BB4_1159:
	setp.gt.u32 	%p1162, %r29227, 3;
	mov.u32 	%r29288, %r1311;
	@%p1162 bra 	$L__BB4_1304;
	add.s32 	%r29288, %r1257, 16;
	shl.b32 	%r12178, %r1311, 7;
	and.b32  	%r12179, %r12178, 8064;
	add.s32 	%r1316, %r12179, %r2;
	shl.b32 	%r12180, %r1311, 9;
	and.b32  	%r12181, %r12180, 32256;
	add.s32 	%r12182, %r5, %r12181;
	ld.shared.u32 	%r12183, [%r12182];
	setp.eq.s32 	%p1163, %r1316, 0;
	setp.ne.s32 	%p1164, %r12183, 0;
	or.pred  	%p1165, %p1163, %p1164;
	@%p1165 bra 	$L__BB4_1162;
	add.s32 	%r1317, %r29227, 1;
	mul.wide.u32 	%rd1566, %r29227, 4;
	add.s64 	%rd1567, %rd12, %rd1566;
	st.local.u32 	[%rd1567+280], %r1316;
	mov.u32 	%r29227, %r1317;
$L__BB4_1162:
	setp.gt.u32 	%p1167, %r29227, 3;
	@%p1167 bra 	$L__BB4_1304;
	add.s32 	%r1319, %r1257, 17;
	shl.b32 	%r12185, %r29288, 7;
	and.b32  	%r12186, %r12185, 8064;
	add.s32 	%r1320, %r12186, %r2;
	shl.b32 	%r12187, %r29288, 9;
	and.b32  	%r12188, %r12187, 32256;
	add.s32 	%r12189, %r5, %r12188;
	ld.shared.u32 	%r12190, [%r12189];
	setp.eq.s32 	%p1168, %r1320, 0;
	setp.ne.s32 	%p1169, %r12190, 0;
	or.pred  	%p1170, %p1168, %p1169;
	@%p1170 bra 	$L__BB4_1165;
	add.s32 	%r1321, %r29227, 1;
	mul.wide.u32 	%rd1568, %r29227, 4;
	add.s64 	%rd1569, %rd12, %rd1568;
	st.local.u32 	[%rd1569+280], %r1320;
	mov.u32 	%r29227, %r1321;
$L__BB4_1165:
	setp.gt.u32 	%p1172, %r29227, 3;
	mov.u32 	%r29288, %r1319;
	@%p1172 bra 	$L__BB4_1304;
	add.s32 	%r29288, %r1257, 18;
	shl.b32 	%r12192, %r1319, 7;
	and.b32  	%r12193, %r12192, 8064;
	add.s32 	%r1324, %r12193, %r2;
	shl.b32 	%r12194, %r1319, 9;
	and.b32  	%r12195, %r12194, 32256;
	add.s32 	%r12196, %r5, %r12195;
	ld.shared.u32 	%r12197, [%r12196];
	setp.eq.s32 	%p1173, %r1324, 0;
	setp.ne.s32 	%p1174, %r12197, 0;
	or.pred  	%p1175, %p1173, %p1174;
	@%p1175 bra 	$L__BB4_1168;
	add.s32 	%r1325, %r29227, 1;
	mul.wide.u32 	%rd1570, %r29227, 4;
	add.s64 	%rd1571, %rd12, %rd1570;
	st.local.u32 	[%rd1571+280], %r1324;
	mov.u32 	%r29227, %r1325;
$L__BB4_1168:
	setp.gt.u32 	%p1177, %r29227, 3;
	@%p1177 bra 	$L__BB4_1304;
	add.s32 	%r1327, %r1257, 19;
	shl.b32 	%r12199, %r29288, 7;
	and.b32  	%r12200, %r12199, 8064;
	add.s32 	%r1328, %r12200, %r2;
	shl.b32 	%r12201, %r29288, 9;
	and.b32  	%r12202, %r12201, 32256;
	add.s32 	%r12203, %r5, %r12202;
	ld.shared.u32 	%r12204, [%r12203];
	setp.eq.s32 	%p1178, %r1328, 0;
	setp.ne.s32 	%p1179, %r12204, 0;
	or.pred  	%p1180, %p1178, %p1179;
	@%p1180 bra 	$L__BB4_1171;
	add.s32 	%r1329, %r29227, 1;
	mul.wide.u32 	%rd1572, %r29227, 4;
	add.s64 	%rd1573, %rd12, %rd1572;
	st.local.u32 	[%rd1573+280], %r1328;
	mov.u32 	%r29227, %r1329;
$L__BB4_1171:
	setp.gt.u32 	%p1182, %r29227, 3;
	mov.u32 	%r29288, %r1327;
	@%p1182 bra 	$L__BB4_1304;
	add.s32 	%r29288, %r1257, 20;
	shl.b32 	%r12206, %r1327, 7;
	and.b32  	%r12207, %r12206, 8064;
	add.s32 	%r1332, %r12207, %r2;
	shl.b32 	%r12208, %r1327, 9;
	and.b32  	%r12209, %r12208, 32256;
	add.s32 	%r12210, %r5, %r12209;
	ld.shared.u32 	%r12211, [%r12210];
	setp.eq.s32 	%p1183, %r1332, 0;
	setp.ne.s32 	%p1184, %r12211, 0;
	or.pred  	%p1185, %p1183, %p1184;
	@%p1185 bra 	$L__BB4_1174;
	add.s32 	%r1333, %r29227, 1;
	mul.wide.u32 	%rd1574, %r29227, 4;
	add.s64 	%rd1575, %rd12, %rd1574;
	st.local.u32 	[%rd1575+280], %r1332;
	mov.u32 	%r29227, %r1333;
$L__BB4_1174:
	setp.gt.u32 	%p1187, %r29227, 3;
	@%p1187 bra 	$L__BB4_1304;
	add.s32 	%r1335, %r1257, 21;
	shl.b32 	%r12213, %r29288, 7;
	and.b32  	%r12214, %r12213, 8064;
	add.s32 	%r1336, %r12214, %r2;
	shl.b32 	%r12215, %r29288, 9;
	and.b32  	%r12216, %r12215, 32256;
	add.s32 	%r12217, %r5, %r12216;
	ld.shared.u32 	%r12218, [%r12217];
	setp.eq.s32 	%p1188, %r1336, 0;
	setp.ne.s32 	%p1189, %r12218, 0;
	or.pred  	%p1190, %p1188, %p1189;
	@%p1190 bra 	$L__BB4_1177;
	add.s32 	%r1337, %r29227, 1;
	mul.wide.u32 	%rd1576, %r29227, 4;
	add.s64 	%rd1577, %rd12, %rd1576;
	st.local.u32 	[%rd1577+280], %r1336;
	mov.u32 	%r29227, %r1337;
$L__BB4_1177:
	setp.gt.u32 	%p1192, %r29227, 3;
	mov.u32 	%r29288, %r1335;
	@%p1192 bra 	$L__BB4_1304;
	add.s32 	%r29288, %r1257, 22;
	shl.b32 	%r12220, %r1335, 7;
	and.b32  	%r12221, %r12220, 8064;
	add.s32 	%r1340, %r12221, %r2;
	shl.b32 	%r12222, %r1335, 9;
	and.b32  	%r12223, %r12222, 32256;
	add.s32 	%r12224, %r5, %r12223;
	ld.shared.u32 	%r12225, [%r12224];
	setp.eq.s32 	%p1193, %r1340, 0;
	setp.ne.s32 	%p1194, %r12225, 0;
	or.pred  	%p1195, %p1193, %p1194;
	@%p1195 bra 	$L__BB4_1180;
	add.s32 	%r1341, %r29227, 1;
	mul.wide.u32 	%rd1578, %r29227, 4;
	add.s64 	%rd1579, %rd12, %rd1578;
	st.local.u32 	[%rd1579+280], %r1340;
	mov.u32 	%r29227, %r1341;
$L__BB4_1180:
	setp.gt.u32 	%p1197, %r29227, 3;
	@%p1197 bra 	$L__BB4_1304;
	add.s32 	%r1343, %r1257, 23;
	shl.b32 	%r12227, %r29288, 7;
	and.b32  	%r12228, %r12227, 8064;
	add.s32 	%r1344, %r12228, %r2;
	shl.b32 	%r12229, %r29288, 9;
	and.b32  	%r12230, %r12229, 32256;
	add.s32 	%r12231, %r5, %r12230;
	ld.shared.u32 	%r12232, [%r12231];
	setp.eq.s32 	%p1198, %r1344, 0;
	setp.ne.s32 	%p1199, %r12232, 0;
	or.pred  	%p1200, %p1198, %p1199;
	@%p1200 bra 	$L__BB4_1183;
	add.s32 	%r1345, %r29227, 1;
	mul.wide.u32 	%rd1580, %r29227, 4;
	add.s64 	%rd1581, %rd12, %rd1580;
	st.local.u32 	[%rd1581+280], %r1344;
	mov.u32 	%r29227, %r1345;
$L__BB4_1183:
	setp.gt.u32 	%p1202, %r29227, 3;
	mov.u32 	%r29288, %r1343;
	@%p1202 bra 	$L__BB4_1304;
	add.s32 	%r29288, %r1257, 24;
	shl.b32 	%r12234, %r1343, 7;
	and.b32  	%r12235, %r12234, 8064;
	add.s32 	%r1348, %r12235, %r2;
	shl.b32 	%r12236, %r1343, 9;
	and.b32  	%r12237, %r12236, 32256;
	add.s32 	%r12238, %r5, %r12237;
	ld.shared.u32 	%r12239, [%r12238];
	setp.eq.s32 	%p1203, %r1348, 0;
	setp.ne.s32 	%p1204, %r12239, 0;
	or.pred  	%p1205, %p1203, %p1204;
	@%p1205 bra 	$L__BB4_1186;
	add.s32 	%r1349, %r29227, 1;
	mul.wide.u32 	%rd1582, %r29227, 4;
	add.s64 	%rd1583, %rd12, %rd1582;
	st.local.u32 	[%rd1583+280], %r1348;
	mov.u32 	%r29227, %r1349;
$L__BB4_1186:
	setp.gt.u32 	%p1207, %r29227, 3;
	@%p1207 bra 	$L__BB4_1304;
	add.s32 	%r1351, %r1257, 25;
	shl.b32 	%r12241, %r29288, 7;
	and.b32  	%r12242, %r12241, 8064;
	add.s32 	%r1352, %r12242, %r2;
	shl.b32 	%r12243, %r29288, 9;
	and.b32  	%r12244, %r12243, 32256;
	add.s32 	%r12245, %r5, %r12244;
	ld.shared.u32 	%r12246, [%r12245];
	setp.eq.s32 	%p1208, %r1352, 0;
	setp.ne.s32 	%p1209, %r12246, 0;
	or.pred  	%p1210, %p1208, %p1209;
	@%p1210 bra 	$L__BB4_1189;
	add.s32 	%r1353, %r29227, 1;
	mul.wide.u32 	%rd1584, %r29227, 4;
	add.s64 	%rd1585, %rd12, %rd1584;
	st.local.u32 	[%rd1585+280], %r1352;
	mov.u32 	%r29227, %r1353;
$L__BB4_1189:
	setp.gt.u32 	%p1212, %r29227, 3;
	mov.u32 	%r29288, %r1351;
	@%p1212 bra 	$L__BB4_1304;
	add.s32 	%r29288, %r1257, 26;
	shl.b32 	%r12248, %r1351, 7;
	and.b32  	%r12249, %r12248, 8064;
	add.s32 	%r1356, %r12249, %r2;
	shl.b32 	%r12250, %r1351, 9;
	and.b32  	%r12251, %r12250, 32256;
	add.s32 	%r12252, %r5, %r12251;
	ld.shared.u32 	%r12253, [%r12252];
	setp.eq.s32 	%p1213, %r1356, 0;
	setp.ne.s32 	%p1214, %r12253, 0;
	or.pred  	%p1215, %p1213, %p1214;
	@%p1215 bra 	$L__BB4_1192;
	add.s32 	%r1357, %r29227, 1;
	mul.wide.u32 	%rd1586, %r29227, 4;
	add.s64 	%rd1587, %rd12, %rd1586;
	st.local.u32 	[%rd1587+280], %r1356;
	mov.u32 	%r29227, %r1357;
$L__BB4_1192:
	setp.gt.u32 	%p1217, %r29227, 3;
	@%p1217 bra 	$L__BB4_1304;
	add.s32 	%r1359, %r1257, 27;
	shl.b32 	%r12255, %r29288, 7;
	and.b32  	%r12256, %r12255, 8064;
	add.s32 	%r1360, %r12256, %r2;
	shl.b32 	%r12257, %r29288, 9;
	and.b32  	%r12258, %r12257, 32256;
	add.s32 	%r12259, %r5, %r12258;
	ld.shared.u32 	%r12260, [%r12259];
	setp.eq.s32 	%p1218, %r1360, 0;
	setp.ne.s32 	%p1219, %r12260, 0;
	or.pred  	%p1220, %p1218, %p1219;
	@%p1220 bra 	$L__BB4_1195;
	add.s32 	%r1361, %r29227, 1;
	mul.wide.u32 	%rd1588, %r29227, 4;
	add.s64 	%rd1589, %rd12, %rd1588;
	st.local.u32 	[%rd1589+280], %r1360;
	mov.u32 	%r29227, %r1361;
$L__BB4_1195:
	setp.gt.u32 	%p1222, %r29227, 3;
	mov.u32 	%r29288, %r1359;
	@%p1222 bra 	$L__BB4_1304;
	add.s32 	%r29288, %r1257, 28;
	shl.b32 	%r12262, %r1359, 7;
	and.b32  	%r12263, %r12262, 8064;
	add.s32 	%r1364, %r12263, %r2;
	shl.b32 	%r12264, %r1359, 9;
	and.b32  	%r12265, %r12264, 32256;
	add.s32 	%r12266, %r5, %r12265;
	ld.shared.u32 	%r12267, [%r12266];
	setp.eq.s32 	%p1223, %r1364, 0;
	setp.ne.s32 	%p1224, %r12267, 0;
	or.pred  	%p1225, %p1223, %p1224;
	@%p1225 bra 	$L__BB4_1198;
	add.s32 	%r1365, %r29227, 1;
	mul.wide.u32 	%rd1590, %r29227, 4;
	add.s64 	%rd1591, %rd12, %rd1590;
	st.local.u32 	[%rd1591+280], %r1364;
	mov.u32 	%r29227, %r1365;
$L__BB4_1198:
	setp.gt.u32 	%p1227, %r29227, 3;
	@%p1227 bra 	$L__BB4_1304;
	add.s32 	%r1367, %r1257, 29;
	shl.b32 	%r12269, %r29288, 7;
	and.b32  	%r12270, %r12269, 8064;
	add.s32 	%r1368, %r12270, %r2;
	shl.b32 	%r12271, %r29288, 9;
	and.b32  	%r12272, %r12271, 32256;
	add.s32 	%r12273, %r5, %r12272;
	ld.shared.u32 	%r12274, [%r12273];
	setp.eq.s32 	%p1228, %r1368, 0;
	setp.ne.s32 	%p1229, %r12274, 0;
	or.pred  	%p1230, %p1228, %p1229;
	@%p1230 bra 	$L__BB4_1201;
	add.s32 	%r1369, %r29227, 1;
	mul.wide.u32 	%rd1592, %r29227, 4;
	add.s64 	%rd1593, %rd12, %rd1592;
	st.local.u32 	[%rd1593+280], %r1368;
	mov.u32 	%r29227, %r1369;
$L__BB4_1201:
	setp.gt.u32 	%p1232, %r29227, 3;
	mov.u32 	%r29288, %r1367;
	@%p1232 bra 	$L__BB4_1304;
	add.s32 	%r29288, %r1257, 30;
	shl.b32 	%r12276, %r1367, 7;
	and.b32  	%r12277, %r12276, 8064;
	add.s32 	%r1372, %r12277, %r2;
	shl.b32 	%r12278, %r1367, 9;
	and.b32  	%r12279, %r12278, 32256;
	add.s32 	%r12280, %r5, %r12279;
	ld.shared.u32 	%r12281, [%r12280];
	setp.eq.s32 	%p1233, %r1372, 0;
	setp.ne.s32 	%p1234, %r12281, 0;
	or.pred  	%p1235, %p1233, %p1234;
	@%p1235 bra 	$L__BB4_1204;
	add.s32 	%r1373, %r29227, 1;
	mul.wide.u32 	%rd1594, %r29227, 4;
	add.s64 	%rd1595, %rd12, %rd1594;
	st.local.u32 	[%rd1595+280], %r1372;
	mov.u32 	%r29227, %r1373;
$L__BB4_1204:
	setp.gt.u32 	%p1237, %r29227, 3;
	@%p1237 bra 	$L__BB4_1304;
	add.s32 	%r1375, %r1257, 31;
	shl.b32 	%r12283, %r29288, 7;
	and.b32  	%r12284, %r12283, 8064;
	add.s32 	%r1376, %r12284, %r2;
	shl.b32 	%r12285, %r29288, 9;
	and.b32  	%r12286, %r12285, 32256;
	add.s32 	%r12287, %r5, %r12286;
	ld.shared.u32 	%r12288, [%r12287];
	setp.eq.s32 	%p1238, %r1376, 0;
	setp.ne.s32 	%p1239, %r12288, 0;
	or.pred  	%p1240, %p1238, %p1239;
	@%p1240 bra 	$L__BB4_1207;
	add.s32 	%r1377, %r29227, 1;
	mul.wide.u32 	%rd1596, %r29227, 4;
	add.s64 	%rd1597, %rd12, %rd1596;
	st.local.u32 	[%rd1597+280], %r1376;
	mov.u32 	%r29227, %r1377;
$L__BB4_1207:
	setp.gt.u32 	%p1242, %r29227, 3;
	mov.u32 	%r29288, %r1375;
	@%p1242 bra 	$L__BB4_1304;
	add.s32 	%r29288, %r1257, 32;
	shl.b32 	%r12290, %r1375, 7;
	and.b32  	%r12291, %r12290, 8064;
	add.s32 	%r1380, %r12291, %r2;
	shl.b32 	%r12292, %r1375, 9;
	and.b32  	%r12293, %r12292, 32256;
	add.s32 	%r12294, %r5, %r12293;
	ld.shared.u32 	%r12295, [%r12294];
	setp.eq.s32 	%p1243, %r1380, 0;
	setp.ne.s32 	%p1244, %r12295, 0;
	or.pred  	%p1245, %p1243, %p1244;
	@%p1245 bra 	$L__BB4_1210;
	add.s32 	%r1381, %r29227, 1;
	mul.wide.u32 	%rd1598, %r29227, 4;
	add.s64 	%rd1599, %rd12, %rd1598;
	st.local.u32 	[%rd1599+280], %r1380;
	mov.u32 	%r29227, %r1381;
$L__BB4_1210:
	setp.gt.u32 	%p1247, %r29227, 3;
	@%p1247 bra 	$L__BB4_1304;
	add.s32 	%r1383, %r1257, 33;
	shl.b32 	%r12297, %r29288, 7;
	and.b32  	%r12298, %r12297, 8064;
	add.s32 	%r1384, %r12298, %r2;
	shl.b32 	%r12299, %r29288, 9;
	and.b32  	%r12300, %r12299, 32256;
	add.s32 	%r12301, %r5, %r12300;
	ld.shared.u32 	%r12302, [%r12301];
	setp.eq.s32 	%p1248, %r1384, 0;
	setp.ne.s32 	%p1249, %r12302, 0;
	or.pred  	%p1250, %p1248, %p1249;
	@%p1250 bra 	$L__BB4_1213;
	add.s32 	%r1385, %r29227, 1;
	mul.wide.u32 	%rd1600, %r29227, 4;
	add.s64 	%rd1601, %rd12, %rd1600;
	st.local.u32 	[%rd1601+280], %r1384;
	mov.u32 	%r29227, %r1385;
$L__BB4_1213:
	setp.gt.u32 	%p1252, %r29227, 3;
	mov.u32 	%r29288, %r1383;
	@%p1252 bra 	$L__BB4_1304;
	add.s32 	%r29288, %r1257, 34;
	shl.b32 	%r12304, %r1383, 7;
	and.b32  	%r12305, %r12304, 8064;
	add.s32 	%r1388, %r12305, %r2;
	shl.b32 	%r12306, %r1383, 9;
	and.b32  	%r12307, %r12306, 32256;
	add.s32 	%r12308, %r5, %r12307;
	ld.shared.u32 	%r12309, [%r12308];
	setp.eq.s32 	%p1253, %r1388, 0;
	setp.ne.s32 	%p1254, %r12309, 0;
	or.pred  	%p1255, %p1253, %p1254;
	@%p1255 bra 	$L__BB4_1216;
	add.s32 	%r1389, %r29227, 1;
	mul.wide.u32 	%rd1602, %r29227, 4;
	add.s64 	%rd1603, %rd12, %rd1602;
	st.local.u32 	[%rd1603+280], %r1388;
	mov.u32 	%r29227, %r1389;
$L__BB4_1216:
	setp.gt.u32 	%p1257, %r29227, 3;
	@%p1257 bra 	$L__BB4_1304;
	add.s32 	%r1391, %r1257, 35;
	shl.b32 	%r12311, %r29288, 7;
	and.b32  	%r12312, %r12311, 8064;
	add.s32 	%r1392, %r12312, %r2;
	shl.b32 	%r12313, %r29288, 9;
	and.b32  	%r12314, %r12313, 32256;
	add.s32 	%r12315, %r5, %r12314;
	ld.shared.u32 	%r12316, [%r12315];
	setp.eq.s32 	%p1258, %r1392, 0;
	setp.ne.s32 	%p1259, %r12316, 0;
	or.pred  	%p1260, %p1258, %p1259;
	@%p1260 bra 	$L__BB4_1219;
	add.s32 	%r1393, %r29227, 1;
	mul.wide.u32 	%rd1604, %r29227, 4;
	add.s64 	%rd1605, %rd12, %rd1604;
	st.local.u32 	[%rd1605+280], %r1392;
	mov.u32 	%r29227, %r1393;
$L__BB4_1219:
	setp.gt.u32 	%p1262, %r29227, 3;
	mov.u32 	%r29288, %r1391;
	@%p1262 bra 	$L__BB4_1304;
	add.s32 	%r29288, %r1257, 36;
	shl.b32 	%r12318, %r1391, 7;
	and.b32  	%r12319, %r12318, 8064;
	add.s32 	%r1396, %r12319, %r2;
	shl.b32 	%r12320, %r1391, 9;
	and.b32  	%r12321, %r12320, 32256;
	add.s32 	%r12322, %r5, %r12321;
	ld.shared.u32 	%r12323, [%r12322];
	setp.eq.s32 	%p1263, %r1396, 0;
	setp.ne.s32 	%p1264, %r12323, 0;
	or.pred  	%p1265, %p1263, %p1264;
	@%p1265 bra 	$L__BB4_1222;
	add.s32 	%r1397, %r29227, 1;
	mul.wide.u32 	%rd1606, %r29227, 4;
	add.s64 	%rd1607, %rd12, %rd1606;
	st.local.u32 	[%rd1607+280], %r1396;
	mov.u32 	%r29227, %r1397;
$L__BB4_1222:
	setp.gt.u32 	%p1267, %r29227, 3;
	@%p1267 bra 	$L__BB4_1304;
	add.s32 	%r1399, %r1257, 37;
	shl.b32 	%r12325, %r29288, 7;
	and.b32  	%r12326, %r12325, 8064;
	add.s32 	%r1400, %r12326, %r2;
	shl.b32 	%r12327, %r29288, 9;
	and.b32  	%r12328, %r12327, 32256;
	add.s32 	%r12329, %r5, %r12328;
	ld.shared.u32 	%r12330, [%r12329];
	setp.eq.s32 	%p1268, %r1400, 0;
	setp.ne.s32 	%p1269, %r12330, 0;
	or.pred  	%p1270, %p1268, %p1269;
	@%p1270 bra 	$L__BB4_1225;
	add.s32 	%r1401, %r29227, 1;
	mul.wide.u32 	%rd1608, %r29227, 4;
	add.s64 	%rd1609, %rd12, %rd1608;
	st.local.u32 	[%rd1609+280], %r1400;
	mov.u32 	%r29227, %r1401;
$L__BB4_1225:
	setp.gt.u32 	%p1272, %r29227, 3;
	mov.u32 	%r29288, %r1399;
	@%p1272 bra 	$L__BB4_1304;
	add.s32 	%r29288, %r1257, 38;
	shl.b32 	%r12332, %r1399, 7;
	and.b32  	%r12333, %r12332, 8064;
	add.s32 	%r1404, %r12333, %r2;
	shl.b32 	%r12334, %r1399, 9;
	and.b32  	%r12335, %r12334, 32256;
	add.s32 	%r12336, %r5, %r12335;
	ld.shared.u32 	%r12337, [%r12336];
	setp.eq.s32 	%p1273, %r1404, 0;
	setp.ne.s32 	%p1274, %r12337, 0;
	or.pred  	%p1275, %p1273, %p1274;
	@%p1275 bra 	$L__BB4_1228;
	add.s32 	%r1405, %r29227, 1;
	mul.wide.u32 	%rd1610, %r29227, 4;
	add.s64 	%rd1611, %rd12, %rd1610;
	st.local.u32 	[%rd1611+280], %r1404;
	mov.u32 	%r29227, %r1405;
$L__BB4_1228:
	setp.gt.u32 	%p1277, %r29227, 3;
	@%p1277 bra 	$L__BB4_1304;
	add.s32 	%r1407, %r1257, 39;
	shl.b32 	%r12339, %r29288, 7;
	and.b32  	%r12340, %r12339, 8064;
	add.s32 	%r1408, %r12340, %r2;
	shl.b32 	%r12341, %r29288, 9;
	and.b32  	%r12342, %r12341, 32256;
	add.s32 	%r12343, %r5, %r12342;
	ld.shared.u32 	%r12344, [%r12343];
	setp.eq.s32 	%p1278, %r1408, 0;
	setp.ne.s32 	%p1279, %r12344, 0;
	or.pred  	%p1280, %p1278, %p1279;
	@%p1280 bra 	$L__BB4_1231;
	add.s32 	%r1409, %r29227, 1;
	mul.wide.u32 	%rd1612, %r29227, 4;
	add.s64 	%rd1613, %rd12, %rd1612;
	st.local.u32 	[%rd1613+280], %r1408;
	mov.u32 	%r29227, %r1409;
$L__BB4_1231:
	setp.gt.u32 	%p1282, %r29227, 3;
	mov.u32 	%r29288, %r1407;
	@%p1282 bra 	$L__BB4_1304;
	add.s32 	%r29288, %r1257, 40;
	shl.b32 	%r12346, %r1407, 7;
	and.b32  	%r12347, %r12346, 8064;
	add.s32 	%r1412, %r12347, %r2;
	shl.b32 	%r12348, %r1407, 9;
	and.b32  	%r12349, %r12348, 32256;
	add.s32 	%r12350, %r5, %r12349;
	ld.shared.u32 	%r12351, [%r12350];
	setp.eq.s32 	%p1283, %r1412, 0;
	setp.ne.s32 	%p1284, %r12351, 0;
	or.pred  	%p1285, %p1283, %p1284;
	@%p1285 bra 	$L__BB4_1234;
	add.s32 	%r1413, %r29227, 1;
	mul.wide.u32 	%rd1614, %r29227, 4;
	add.s64 	%rd1615, %rd12, %rd1614;
	st.local.u32 	[%rd1615+280], %r1412;
	mov.u32 	%r29227, %r1413;
$L__BB4_1234:
	setp.gt.u32 	%p1287, %r29227, 3;
	@%p1287 bra 	$L__BB4_1304;
	add.s32 	%r1415, %r1257, 41;
	shl.b32 	%r12353, %r29288, 7;
	and.b32  	%r12354, %r12353, 8064;
	add.s32 	%r1416, %r12354, %r2;
	shl.b32 	%r12355, %r29288, 9;
	and.b32  	%r12356, %r12355, 32256;
	add.s32 	%r12357, %r5, %r12356;
	ld.shared.u32 	%r12358, [%r12357];
	setp.eq.s32 	%p1288, %r1416, 0;
	setp.ne.s32 	%p1289, %r12358, 0;
	or.pred  	%p1290, %p1288, %p1289;
	@%p1290 bra 	$L__BB4_1237;
	add.s32 	%r1417, %r29227, 1;
	mul.wide.u32 	%rd1616, %r29227, 4;
	add.s64 	%rd1617, %rd12, %rd1616;
	st.local.u32 	[%rd1617+280], %r1416;
	mov.u32 	%r29227, %r1417;
$L__BB4_1237:
	setp.gt.u32 	%p1292, %r29227, 3;
	mov.u32 	%r29288, %r1415;
	@%p1292 bra 	$L__BB4_1304;
	add.s32 	%r29288, %r1257, 42;
	shl.b32 	%r12360, %r1415, 7;
	and.b32  	%r12361, %r12360, 8064;
	add.s32 	%r1420, %r12361, %r2;
	shl.b32 	%r12362, %r1415, 9;
	and.b32  	%r12363, %r12362, 32256;
	add.s32 	%r12364, %r5, %r12363;
	ld.shared.u32 	%r12365, [%r12364];
	setp.eq.s32 	%p1293, %r1420, 0;
	setp.ne.s32 	%p1294, %r12365, 0;
	or.pred  	%p1295, %p1293, %p1294;
	@%p1295 bra 	$L__BB4_1240;
	add.s32 	%r1421, %r29227, 1;
	mul.wide.u32 	%rd1618, %r29227, 4;
	add.s64 	%rd1619, %rd12, %rd1618;
	st.local.u32 	[%rd1619+280], %r1420;
	mov.u32 	%r29227, %r1421;
$L__BB4_1240:
	setp.gt.u32 	%p1297, %r29227, 3;
	@%p1297 bra 	$L__BB4_1304;
	add.s32 	%r1423, %r1257, 43;
	shl.b32 	%r12367, %r29288, 7;
	and.b32  	%r12368, %r12367, 8064;
	add.s32 	%r1424, %r12368, %r2;
	shl.b32 	%r12369, %r29288, 9;
	and.b32  	%r12370, %r12369, 32256;
	add.s32 	%r12371, %r5, %r12370;
	ld.shared.u32 	%r12372, [%r12371];
	setp.eq.s32 	%p1298, %r1424, 0;
	setp.ne.s32 	%p1299, %r12372, 0;
	or.pred  	%p1300, %p1298, %p1299;
	@%p1300 bra 	$L__BB4_1243;
	add.s32 	%r1425, %r29227, 1;
	mul.wide.u32 	%rd1620, %r29227, 4;
	add.s64 	%rd1621, %rd12, %rd1620;
	st.local.u32 	[%rd1621+280], %r1424;
	mov.u32 	%r29227, %r1425;
$L__BB4_1243:
	setp.gt.u32 	%p1302, %r29227, 3;
	mov.u32 	%r29288, %r1423;
	@%p1302 bra 	$L__BB4_1304;
	add.s32 	%r29288, %r1257, 44;
	shl.b32 	%r12374, %r1423, 7;
	and.b32  	%r12375, %r12374, 8064;
	add.s32 	%r1428, %r12375, %r2;
	shl.b32 	%r12376, %r1423, 9;
	and.b32  	%r12377, %r12376, 32256;
	add.s32 	%r12378, %r5, %r12377;
	ld.shared.u32 	%r12379, [%r12378];
	setp.eq.s32 	%p1303, %r1428, 0;
	setp.ne.s32 	%p1304, %r12379, 0;
	or.pred  	%p1305, %p1303, %p1304;
	@%p1305 bra 	$L__BB4_1246;
	add.s32 	%r1429, %r29227, 1;
	mul.wide.u32 	%rd1622, %r29227, 4;
	add.s64 	%rd1623, %rd12, %rd1622;
	st.local.u32 	[%rd1623+280], %r1428;
	mov.u32 	%r29227, %r1429;
$L__BB4_1246:
	setp.gt.u32 	%p1307, %r29227, 3;
	@%p1307 bra 	$L__BB4_1304;
	add.s32 	%r1431, %r1257, 45;
	shl.b32 	%r12381, %r29288, 7;
	and.b32  	%r12382, %r12381, 8064;
	add.s32 	%r1432, %r12382, %r2;
	shl.b32 	%r12383, %r29288, 9;
	and.b32  	%r12384, %r12383, 32256;
	add.s32 	%r12385, %r5, %r12384;
	ld.shared.u32 	%r12386, [%r12385];
	setp.eq.s32 	%p1308, %r1432, 0;
	setp.ne.s32 	%p1309, %r12386, 0;
	or.pred  	%p1310, %p1308, %p1309;
	@%p1310 bra 	$L__BB4_1249;
	add.s32 	%r1433, %r29227, 1;
	mul.wide.u32 	%rd1624, %r29227, 4;
	add.s64 	%rd1625, %rd12, %rd1624;
	st.local.u32 	[%rd1625+280], %r1432;
	mov.u32 	%r29227, %r1433;
$L__BB4_1249:
	setp.gt.u32 	%p1312, %r29227, 3;
	mov.u32 	%r29288, %r1431;
	@%p1312 bra 	$L__BB4_1304;
	add.s32 	%r29288, %r1257, 46;
	shl.b32 	%r12388, %r1431, 7;
	and.b32  	%r12389, %r12388, 8064;
	add.s32 	%r1436, %r12389, %r2;
	shl.b32 	%r12390, %r1431, 9;
	and.b32  	%r12391, %r12390, 32256;
	add.s32 	%r12392, %r5, %r12391;
	ld.shared.u32 	%r12393, [%r12392];
	setp.eq.s32 	%p1313, %r1436, 0;
	setp.ne.s32 	%p1314, %r12393, 0;
	or.pred  	%p1315, %p1313, %p1314;
	@%p1315 bra 	$L__BB4_1252;
	add.s32 	%r1437, %r29227, 1;
	mul.wide.u32 	%rd1626, %r29227, 4;
	add.s64 	%rd1627, %rd12, %rd1626;
	st.local.u32 	[%rd1627+280], %r1436;
	mov.u32 	%r29227, %r1437;
$L__BB4_1252:
	setp.gt.u32 	%p1317, %r29227, 3;
	@%p1317 bra 	$L__BB4_1304;
	add.s32 	%r1439, %r1257, 47;
	shl.b32 	%r12395, %r29288, 7;
	and.b32  	%r12396, %r12395, 8064;
	add.s32 	%r1440, %r12396, %r2;
	shl.b32 	%r12397, %r29288, 9;
	and.b32  	%r12398, %r12397, 32256;
	add.s32 	%r12399, %r5, %r12398;
	ld.shared.u32 	%r12400, [%r12399];
	setp.eq.s32 	%p1318, %r1440, 0;
	setp.ne.s32 	%p1319, %r12400, 0;
	or.pred  	%p1320, %p1318, %p1319;
	@%p1320 bra 	$L__BB4_1255;
	add.s32 	%r1441, %r29227, 1;
	mul.wide.u32 	%rd1628, %r29227, 4;
	add.s64 	%rd1629, %rd12, %rd1628;
	st.local.u32 	[%rd1629+280], %r1440;
	mov.u32 	%r29227, %r1441;
$L__BB4_1255:
	setp.gt.u32 	%p1322, %r29227, 3;
	mov.u32 	%r29288, %r1439;
	@%p1322 bra 	$L__BB4_1304;
	add.s32 	%r29288, %r1257, 48;
	shl.b32 	%r12402, %r1439, 7;
	and.b32  	%r12403, %r12402, 8064;
	add.s32 	%r1444, %r12403, %r2;
	shl.b32 	%r12404, %r1439, 9;
	and.b32  	%r12405, %r12404, 32256;
	add.s32 	%r12406, %r5, %r12405;
	ld.shared.u32 	%r12407, [%r12406];
	setp.eq.s32 	%p1323, %r1444, 0;
	setp.ne.s32 	%p1324, %r12407, 0;
	or.pred  	%p1325, %p1323, %p1324;
	@%p1325 bra 	$L__BB4_1258;
	add.s32 	%r1445, %r29227, 1;
	mul.wide.u32 	%rd1630, %r29227, 4;
	add.s64 	%rd1631, %rd12, %rd1630;
	st.local.u32 	[%rd1631+280], %r1444;
	mov.u32 	%r29227, %r1445;
$L__BB4_1258:
	setp.gt.u32 	%p1327, %r29227, 3;
	@%p1327 bra 	$L__BB4_1304;
	add.s32 	%r1447, %r1257, 49;
	shl.b32 	%r12409, %r29288, 7;
	and.b32  	%r12410, %r12409, 8064;
	add.s32 	%r1448, %r12410, %r2;
	shl.b32 	%r12411, %r29288, 9;
	and.b32  	%r12412, %r12411, 32256;
	add.s32 	%r12413, %r5, %r12412;
	ld.shared.u32 	%r12414, [%r12413];
	setp.eq.s32 	%p1328, %r1448, 0;
	setp.ne.s32 	%p1329, %r12414, 0;
	or.pred  	%p1330, %p1328, %p1329;
	@%p1330 bra 	$L__BB4_1261;
	add.s32 	%r1449, %r29227, 1;
	mul.wide.u32 	%rd1632, %r29227, 4;
	add.s64 	%rd1633, %rd12, %rd1632;
	st.local.u32 	[%rd1633+280], %r1448;
	mov.u32 	%r29227, %r1449;
$L__BB4_1261:
	setp.gt.u32 	%p1332, %r29227, 3;
	mov.u32 	%r29288, %r1447;
	@%p1332 bra 	$L__BB4_1304;
	add.s32 	%r29288, %r1257, 50;
	shl.b32 	%r12416, %r1447, 7;
	and.b32  	%r12417, %r12416, 8064;
	add.s32 	%r1452, %r12417, %r2;
	shl.b32 	%r12418, %r1447, 9;
	and.b32  	%r12419, %r12418, 32256;
	add.s32 	%r12420, %r5, %r12419;
	ld.shared.u32 	%r12421, [%r12420];
	setp.eq.s32 	%p1333, %r1452, 0;
	setp.ne.s32 	%p1334, %r12421, 0;
	or.pred  	%p1335, %p1333, %p1334;
	@%p1335 bra 	$L__BB4_1264;
	add.s32 	%r1453, %r29227, 1;
	mul.wide.u32 	%rd1634, %r29227, 4;
	add.s64 	%rd1635, %rd12, %rd1634;
	st.local.u32 	[%rd1635+280], %r1452;
	mov.u32 	%r29227, %r1453;
$L__BB4_1264:
	setp.gt.u32 	%p1337, %r29227, 3;
	@%p1337 bra 	$L__BB4_1304;
	add.s32 	%r1455, %r1257, 51;
	shl.b32 	%r12423, %r29288, 7;
	and.b32  	%r12424, %r12423, 8064;
	add.s32 	%r1456, %r12424, %r2;
	shl.b32 	%r12425, %r29288, 9;
	and.b32  	%r12426, %r12425, 32256;
	add.s32 	%r12427, %r5, %r12426;
	ld.shared.u32 	%r12428, [%r12427];
	setp.eq.s32 	%p1338, %r1456, 0;
	setp.ne.s32 	%p1339, %r12428, 0;
	or.pred  	%p1340, %p1338, %p1339;
	@%p1340 bra 	$L__BB4_1267;
	add.s32 	%r1457, %r29227, 1;
	mul.wide.u32 	%rd1636, %r29227, 4;
	add.s64 	%rd1637, %rd12, %rd1636;
	st.local.u32 	[%rd1637+280], %r1456;
	mov.u32 	%r29227, %r1457;
$L__BB4_1267:
	setp.gt.u32 	%p1342, %r29227, 3;
	mov.u32 	%r29288, %r1455;
	@%p1342 bra 	$L__BB4_1304;
	add.s32 	%r29288, %r1257, 52;
	shl.b32 	%r12430, %r1455, 7;
	and.b32  	%r12431, %r12430, 8064;
	add.s32 	%r1460, %r12431, %r2;
	shl.b32 	%r12432, %r1455, 9;
	and.b32  	%r12433, %r12432, 32256;
	add.s32 	%r12434, %r5, %r12433;
	ld.shared.u32 	%r12435, [%r12434];
	setp.eq.s32 	%p1343, %r1460, 0;
	setp.ne.s32 	%p1344, %r12435, 0;
	or.pred  	%p1345, %p1343, %p1344;
	@%p1345 bra 	$L__BB4_1270;
	add.s32 	%r1461, %r29227, 1;
	mul.wide.u32 	%rd1638, %r29227, 4;
	add.s64 	%rd1639, %rd12, %rd1638;
	st.local.u32 	[%rd1639+280], %r1460;
	mov.u32 	%r29227, %r1461;
$L__BB4_1270:
	setp.gt.u32 	%p1347, %r29227, 3;
	@%p1347 bra 	$L__BB4_1304;
	add.s32 	%r1463, %r1257, 53;
	shl.b32 	%r12437, %r29288, 7;
	and.b32  	%r12438, %r12437, 8064;
	add.s32 	%r1464, %r12438, %r2;
	shl.b32 	%r12439, %r29288, 9;
	and.b32  	%r12440, %r12439, 32256;
	add.s32 	%r12441, %r5, %r12440;
	ld.shared.u32 	%r12442, [%r12441];
	setp.eq.s32 	%p1348, %r1464, 0;
	setp.ne.s32 	%p1349, %r12442, 0;
	or.pred  	%p1350, %p1348, %p1349;
	@%p1350 bra 	$L__BB4_1273;
	add.s32 	%r1465, %r29227, 1;
	mul.wide.u32 	%rd1640, %r29227, 4;
	add.s64 	%rd1641, %rd12, %rd1640;
	st.local.u32 	[%rd1641+280], %r1464;
	mov.u32 	%r29227, %r1465;
$L__BB4_1273:
	setp.gt.u32 	%p1352, %r29227, 3;
	mov.u32 	%r29288, %r1463;
	@%p1352 bra 	$L__BB4_1304;
	add.s32 	%r29288, %r1257, 54;
	shl.b32 	%r12444, %r1463, 7;
	and.b32  	%r12445, %r12444, 8064;
	add.s32 	%r1468, %r12445, %r2;
	shl.b32 	%r12446, %r1463, 9;
	and.b32  	%r12447, %r12446, 32256;
	add.s32 	%r12448, %r5, %r12447;
	ld.shared.u32 	%r12449, [%r12448];
	setp.eq.s32 	%p1353, %r1468, 0;
	setp.ne.s32 	%p1354, %r12449, 0;
	or.pred  	%p1355, %p1353, %p1354;
	@%p1355 bra 	$L__BB4_1276;
	add.s32 	%r1469, %r29227, 1;
	mul.wide.u32 	%rd1642, %r29227, 4;
	add.s64 	%rd1643, %rd12, %rd1642;
	st.local.u32 	[%rd1643+280], %r1468;
	mov.u32 	%r29227, %r1469;
$L__BB4_1276:
	setp.gt.u32 	%p1357, %r29227, 3;
	@%p1357 bra 	$L__BB4_1304;
	add.s32 	%r1471, %r1257, 55;
	shl.b32 	%r12451, %r29288, 7;
	and.b32  	%r12452, %r12451, 8064;
	add.s32 	%r1472, %r12452, %r2;
	shl.b32 	%r12453, %r29288, 9;
	and.b32  	%r12454, %r12453, 32256;
	add.s32 	%r12455, %r5, %r12454;
	ld.shared.u32 	%r12456, [%r12455];
	setp.eq.s32 	%p1358, %r1472, 0;
	setp.ne.s32 	%p1359, %r12456, 0;
	or.pred  	%p1360, %p1358, %p1359;
	@%p1360 bra 	$L__BB4_1279;
	add.s32 	%r1473, %r29227, 1;
	mul.wide.u32 	%rd1644, %r29227, 4;
	add.s64 	%rd1645, %rd12, %rd1644;
	st.local.u32 	[%rd1645+280], %r1472;
	mov.u32 	%r29227, %r1473;
$L__BB4_1279:
	setp.gt.u32 	%p1362, %r29227, 3;
	mov.u32 	%r29288, %r1471;
	@%p1362 bra 	$L__BB4_1304;
	add.s32 	%r29288, %r1257, 56;
	shl.b32 	%r12458, %r1471, 7;
	and.b32  	%r12459, %r12458, 8064;
	add.s32 	%r1476, %r12459, %r2;
	shl.b32 	%r12460, %r1471, 9;
	and.b32  	%r12461, %r12460, 32256;
	add.s32 	%r12462, %r5, %r12461;
	ld.shared.u32 	%r12463, [%r12462];
	setp.eq.s32 	%p1363, %r1476, 0;
	setp.ne.s32 	%p1364, %r12463, 0;
	or.pred  	%p1365, %p1363, %p1364;
	@%p1365 bra 	$L__BB4_1282;
	add.s32 	%r1477, %r29227, 1;
	mul.wide.u32 	%rd1646, %r29227, 4;
	add.s64 	%rd1647, %rd12, %rd1646;
	st.local.u32 	[%rd1647+280], %r1476;
	mov.u32 	%r29227, %r1477;
$L__BB4_1282:
	setp.gt.u32 	%p1367, %r29227, 3;
	@%p1367 bra 	$L__BB4_1304;
	add.s32 	%r1479, %r1257, 57;
	shl.b32 	%r12465, %r29288, 7;
	and.b32  	%r12466, %r12465, 8064;
	add.s32 	%r1480, %r12466, %r2;
	shl.b32 	%r12467, %r29288, 9;
	and.b32  	%r12468, %r12467, 32256;
	add.s32 	%r12469, %r5, %r12468;
	ld.shared.u32 	%r12470, [%r12469];
	setp.eq.s32 	%p1368, %r1480, 0;
	setp.ne.s32 	%p1369, %r12470, 0;
	or.pred  	%p1370, %p1368, %p1369;
	@%p1370 bra 	$L__BB4_1285;
	add.s32 	%r1481, %r29227, 1;
	mul.wide.u32 	%rd1648, %r29227, 4;
	add.s64 	%rd1649, %rd12, %rd1648;
	st.local.u32 	[%rd1649+280], %r1480;
	mov.u32 	%r29227, %r1481;
$L__BB4_1285:
	setp.gt.u32 	%p1372, %r29227, 3;
	mov.u32 	%r29288, %r1479;
	@%p1372 bra 	$L__BB4_1304;
	add.s32 	%r29288, %r1257, 58;
	shl.b32 	%r12472, %r1479, 7;
	and.b32  	%r12473, %r12472, 8064;
	add.s32 	%r1484, %r12473, %r2;
	shl.b32 	%r12474, %r1479, 9;
	and.b32  	%r12475, %r12474, 32256;
	add.s32 	%r12476, %r5, %r12475;
	ld.shared.u32 	%r12477, [%r12476];
	setp.eq.s32 	%p1373, %r1484, 0;
	setp.ne.s32 	%p1374, %r12477, 0;
	or.pred  	%p1375, %p1373, %p1374;
	@%p1375 bra 	$L__BB4_1288;
	add.s32 	%r1485, %r29227, 1;
	mul.wide.u32 	%rd1650, %r29227, 4;
	add.s64 	%rd1651, %rd12, %rd1650;
	st.local.u32 	[%rd1651+280], %r1484;
	mov.u32 	%r29227, %r1485;
$L__BB4_1288:
	setp.gt.u32 	%p1377, %r29227, 3;
	@%p1377 bra 	$L__BB4_1304;
	add.s32 	%r1487, %r1257, 59;
	shl.b32 	%r12479, %r29288, 7;
	and.b32  	%r12480, %r12479, 8064;
	add.s32 	%r1488, %r12480, %r2;
	shl.b32 	%r12481, %r29288, 9;
	and.b32  	%r12482, %r12481, 32256;
	add.s32 	%r12483, %r5, %r12482;
	ld.shared.u32 	%r12484, [%r12483];
	setp.eq.s32 	%p1378, %r1488, 0;
	setp.ne.s32 	%p1379, %r12484, 0;
	or.pred  	%p1380, %p1378, %p1379;
	@%p1380 bra 	$L__BB4_1291;
	add.s32 	%r1489, %r29227, 1;
	mul.wide.u32 	%rd1652, %r29227, 4;
	add.s64 	%rd1653, %rd12, %rd1652;
	st.local.u32 	[%rd1653+280], %r1488;
	mov.u32 	%r29227, %r1489;
$L__BB4_1291:
	setp.gt.u32 	%p1382, %r29227, 3;
	mov.u32 	%r29288, %r1487;
	@%p1382 bra 	$L__BB4_1304;
	add.s32 	%r29288, %r1257, 60;
	shl.b32 	%r12486, %r1487, 7;
	and.b32  	%r12487, %r12486, 8064;
	add.s32 	%r1492, %r12487, %r2;
	shl.b32 	%r12488, %r1487, 9;
	and.b32  	%r12489, %r12488, 32256;
	add.s32 	%r12490, %r5, %r12489;
	ld.shared.u32 	%r12491, [%r12490];
	setp.eq.s32 	%p1383, %r1492, 0;
	setp.ne.s32 	%p1384, %r12491, 0;
	or.pred  	%p1385, %p1383, %p1384;
	@%p1385 bra 	$L__BB4_1294;
	add.s32 	%r1493, %r29227, 1;
	mul.wide.u32 	%rd1654, %r29227, 4;
	add.s64 	%rd1655, %rd12, %rd1654;
	st.local.u32 	[%rd1655+280], %r1492;
	mov.u32 	%r29227, %r1493;
$L__BB4_1294:
	setp.gt.u32 	%p1387, %r29227, 3;
	@%p1387 bra 	$L__BB4_1304;
	add.s32 	%r1495, %r1257, 61;
	shl.b32 	%r12493, %r29288, 7;
	and.b32  	%r12494, %r12493, 8064;
	add.s32 	%r1496, %r12494, %r2;
	shl.b32 	%r12495, %r29288, 9;
	and.b32  	%r12496, %r12495, 32256;
	add.s32 	%r12497, %r5, %r12496;
	ld.shared.u32 	%r12498, [%r12497];
	setp.eq.s32 	%p1388, %r1496, 0;
	setp.ne.s32 	%p1389, %r12498, 0;
	or.pred  	%p1390, %p1388, %p1389;
	@%p1390 bra 	$L__BB4_1297;
	add.s32 	%r1497, %r29227, 1;
	mul.wide.u32 	%rd1656, %r29227, 4;
	add.s64 	%rd1657, %rd12, %rd1656;
	st.local.u32 	[%rd1657+280], %r1496;
	mov.u32 	%r29227, %r1497;
$L__BB4_1297:
	setp.gt.u32 	%p1392, %r29227, 3;
	mov.u32 	%r29288, %r1495;
	@%p1392 bra 	$L__BB4_1304;
	add.s32 	%r29288, %r1257, 62;
	shl.b32 	%r12500, %r1495, 7;
	and.b32  	%r12501, %r12500, 8064;
	add.s32 	%r1500, %r12501, %r2;
	shl.b32 	%r12502, %r1495, 9;
	and.b32  	%r12503, %r12502, 32256;
	add.s32 	%r12504, %r5, %r12503;
	ld.shared.u32 	%r12505, [%r12504];
	setp.eq.s32 	%p1393, %r1500, 0;
	setp.ne.s32 	%p1394, %r12505, 0;
	or.pred  	%p1395, %p1393, %p1394;
	@%p1395 bra 	$L__BB4_1300;
	add.s32 	%r1501, %r29227, 1;
	mul.wide.u32 	%rd1658, %r29227, 4;
	add.s64 	%rd1659, %rd12, %rd1658;
	st.local.u32 	[%rd1659+280], %r1500;
	mov.u32 	%r29227, %r1501;
$L__BB4_1300:
	setp.gt.u32 	%p1397, %r29227, 3;
	@%p1397 bra 	$L__BB4_1304;
	shl.b32 	%r12507, %r29288, 7;
	and.b32  	%r12508, %r12507, 8064;
	add.s32 	%r1503, %r12508, %r2;
	shl.b32 	%r12509, %r29288, 9;
	and.b32  	%r12510, %r12509, 32256;
	add.s32 	%r12511, %r5, %r12510;
	ld.shared.u32 	%r12512, [%r12511];
	setp.eq.s32 	%p1399, %r1503, 0;
	setp.ne.s32 	%p1400, %r12512, 0;
	mov.pred 	%p12003, -1;
	or.pred  	%p1401, %p1399, %p1400;
	@%p1401 bra 	$L__BB4_1303;
	mul.wide.u32 	%rd1660, %r29227, 4;
	add.s64 	%rd1661, %rd12, %rd1660;
	st.local.u32 	[%rd1661+280], %r1503;
	setp.ne.s32 	%p12003, %r29227, 3;
$L__BB4_1303:
	selp.b32 	%r12514, 64, 63, %p12003;
	add.s32 	%r29288, %r1257, %r12514;
$L__BB4_1304:
	st.local.u32 	[%rd12+8], %r29288;
$L__BB4_1305:
	min.u32 	%r12515, %r992, %r29225;
	setp.lt.u32 	%p1402, %r12515, 4;
	or.pred  	%p1403, %p12003, %p1402;
	@%p1403 bra 	$L__BB4_2056;
	shr.u32 	%r1507, %r63, 3;
	setp.gt.u32 	%p1404, %r63, 65535;
	@%p1404 bra 	$L__BB4_1308;
	shl.b32 	%r12516, %r1507, 3;
	mov.u32 	%r12517, shared_mem;
	add.s32 	%r12518, %r12517, %r12516;
	atom.shared.exch.b64 	%rd10874, [%r12518], 0;
	bra.uni 	$L__BB4_1309;
$L__BB4_1308:
	mul.wide.u32 	%rd1662, %r1507, 8;
	add.s64 	%rd1663, %rd1, %rd1662;
	atom.global.exch.b64 	%rd10874, [%rd1663+201326600], 0;
$L__BB4_1309:
	shr.u32 	%r1508, %r62, 3;
	setp.gt.u32 	%p1405, %r62, 65535;
	@%p1405 bra 	$L__BB4_1311;
	shl.b32 	%r12519, %r1508, 3;
	mov.u32 	%r12520, shared_mem;
	add.s32 	%r12521, %r12520, %r12519;
	atom.shared.exch.b64 	%rd10875, [%r12521], 0;
	bra.uni 	$L__BB4_1312;
$L__BB4_1311:
	mul.wide.u32 	%rd1664, %r1508, 8;
	add.s64 	%rd1665, %rd1, %rd1664;
	atom.global.exch.b64 	%rd10875, [%rd1665+201326600], 0;
$L__BB4_1312:
	ld.local.u32 	%r1509, [%rd12+280];
	setp.gt.u32 	%p1406, %r1509, 8191;
	@%p1406 bra 	$L__BB4_1314;
	shl.b32 	%r12523, %r1509, 2;
	mov.u32 	%r12524, shared_mem;
	add.s32 	%r12525, %r12524, %r12523;
	atom.shared.exch.b32 	%r12526, [%r12525+65536], -1;
	bra.uni 	$L__BB4_1315;
$L__BB4_1314:
	mul.wide.u32 	%rd1666, %r1509, 4;
	add.s64 	%rd1667, %rd13, %rd1666;
	atom.global.exch.b32 	%r12522, [%rd1667], -1;
$L__BB4_1315:
	ld.local.u32 	%r1510, [%rd12+284];
	setp.gt.u32 	%p1407, %r1510, 8191;
	@%p1407 bra 	$L__BB4_1317;
	shl.b32 	%r12528, %r1510, 2;
	mov.u32 	%r12529, shared_mem;
	add.s32 	%r12530, %r12529, %r12528;
	atom.shared.exch.b32 	%r12531, [%r12530+65536], -1;
	bra.uni 	$L__BB4_1318;
$L__BB4_1317:
	mul.wide.u32 	%rd1668, %r1510, 4;
	add.s64 	%rd1669, %rd13, %rd1668;
	atom.global.exch.b32 	%r12527, [%rd1669], -1;
$L__BB4_1318:
	ld.local.u32 	%r1511, [%rd12+288];
	setp.gt.u32 	%p1408, %r1511, 8191;
	@%p1408 bra 	$L__BB4_1320;
	shl.b32 	%r12533, %r1511, 2;
	mov.u32 	%r12534, shared_mem;
	add.s32 	%r12535, %r12534, %r12533;
	atom.shared.exch.b32 	%r12536, [%r12535+65536], -1;
	bra.uni 	$L__BB4_1321;
$L__BB4_1320:
	mul.wide.u32 	%rd1670, %r1511, 4;
	add.s64 	%rd1671, %rd13, %rd1670;
	atom.global.exch.b32 	%r12532, [%rd1671], -1;
$L__BB4_1321:
	ld.local.u32 	%r1512, [%rd12+292];
	setp.gt.u32 	%p1409, %r1512, 8191;
	@%p1409 bra 	$L__BB4_1323;
	shl.b32 	%r12538, %r1512, 2;
	mov.u32 	%r12539, shared_mem;
	add.s32 	%r12540, %r12539, %r12538;
	atom.shared.exch.b32 	%r12541, [%r12540+65536], -1;
	bra.uni 	$L__BB4_1324;
$L__BB4_1323:
	mul.wide.u32 	%rd1672, %r1512, 4;
	add.s64 	%rd1673, %rd13, %rd1672;
	atom.global.exch.b32 	%r12537, [%rd1673], -1;
$L__BB4_1324:
	ld.local.u32 	%r1513, [%rd12+24];
	shl.b32 	%r12542, %r1509, 3;
	shl.b32 	%r12543, %r1510, 3;
	cvt.u64.u32 	%rd106, %r12543;
	cvt.u64.u32 	%rd1674, %r1510;
	shl.b64 	%rd1675, %rd1674, 35;
	cvt.u64.u32 	%rd107, %r12542;
	or.b64  	%rd108, %rd1675, %rd107;
	setp.gt.u32 	%p1410, %r1513, 8191;
	@%p1410 bra 	$L__BB4_1326;
	shl.b32 	%r12544, %r1513, 3;
	mov.u32 	%r12545, shared_mem;
	add.s32 	%r12546, %r12545, %r12544;
	atom.shared.exch.b64 	%rd1679, [%r12546], %rd108;
	bra.uni 	$L__BB4_1327;
$L__BB4_1326:
	mul.wide.u32 	%rd1676, %r1513, 8;
	add.s64 	%rd1677, %rd1, %rd1676;
	atom.global.exch.b64 	%rd1678, [%rd1677+201326600], %rd108;
$L__BB4_1327:
	ld.local.u32 	%r1514, [%rd12+28];
	shl.b32 	%r12547, %r1511, 3;
	cvt.u64.u32 	%rd1680, %r1512;
	shl.b64 	%rd109, %rd1680, 35;
	cvt.u64.u32 	%rd110, %r12547;
	or.b64  	%rd111, %rd109, %rd110;
	setp.gt.u32 	%p1411, %r1514, 8191;
	@%p1411 bra 	$L__BB4_1329;
	shl.b32 	%r12548, %r1514, 3;
	mov.u32 	%r12549, shared_mem;
	add.s32 	%r12550, %r12549, %r12548;
	atom.shared.exch.b64 	%rd1684, [%r12550], %rd111;
	bra.uni 	$L__BB4_1330;
$L__BB4_1329:
	mul.wide.u32 	%rd1681, %r1514, 8;
	add.s64 	%rd1682, %rd1, %rd1681;
	atom.global.exch.b64 	%rd1683, [%rd1682+201326600], %rd111;
$L__BB4_1330:
	ld.local.u32 	%r1515, [%rd12+32];
	shl.b64 	%rd1685, %rd110, 32;
	or.b64  	%rd112, %rd1685, %rd107;
	setp.gt.u32 	%p1412, %r1515, 8191;
	@%p1412 bra 	$L__BB4_1332;
	shl.b32 	%r12551, %r1515, 3;
	mov.u32 	%r12552, shared_mem;
	add.s32 	%r12553, %r12552, %r12551;
	atom.shared.exch.b64 	%rd1689, [%r12553], %rd112;
	bra.uni 	$L__BB4_1333;
$L__BB4_1332:
	mul.wide.u32 	%rd1686, %r1515, 8;
	add.s64 	%rd1687, %rd1, %rd1686;
	atom.global.exch.b64 	%rd1688, [%rd1687+201326600], %rd112;
$L__BB4_1333:
	ld.local.u32 	%r1516, [%rd12+36];
	or.b64  	%rd113, %rd109, %rd106;
	setp.gt.u32 	%p1413, %r1516, 8191;
	@%p1413 bra 	$L__BB4_1335;
	shl.b32 	%r12554, %r1516, 3;
	mov.u32 	%r12555, shared_mem;
	add.s32 	%r12556, %r12555, %r12554;
	atom.shared.exch.b64 	%rd1693, [%r12556], %rd113;
	bra.uni 	$L__BB4_1336;
$L__BB4_1335:
	mul.wide.u32 	%rd1690, %r1516, 8;
	add.s64 	%rd1691, %rd1, %rd1690;
	atom.global.exch.b64 	%rd1692, [%rd1691+201326600], %rd113;
$L__BB4_1336:
	cvt.u32.u64 	%r12557, %rd10874;
	and.b32  	%r1517, %r62, 7;
	shl.b32 	%r12558, %r1513, 3;
	or.b32  	%r12559, %r12558, %r1517;
	setp.ne.s32 	%p1414, %r1517, 0;
	and.b32  	%r12560, %r12557, 7;
	setp.eq.s32 	%p1415, %r12560, 0;
	and.pred  	%p1416, %p1414, %p1415;
	selp.b32 	%r29292, %r12557, %r12559, %p1416;
	selp.b32 	%r1529, %r12559, %r12557, %p1416;
	and.b32  	%r12561, %r29292, 7;
	setp.ne.s32 	%p1417, %r12561, 0;
	@%p1417 bra 	$L__BB4_1340;
$L__BB4_1337:
	and.b32  	%r12562, %r1529, 7;
	setp.ne.s32 	%p1418, %r12562, 0;
	@%p1418 bra 	$L__BB4_1348;
$L__BB4_1338:
	shr.u32 	%r12563, %r1529, 3;
	setp.gt.u32 	%p1419, %r1529, 65535;
	shr.u32 	%r12564, %r1529, 1;
	mov.u32 	%r12565, shared_mem;
	add.s32 	%r12566, %r12565, %r12564;
	add.s32 	%r1525, %r12566, 65536;
	mul.wide.u32 	%rd1694, %r12563, 4;
	add.s64 	%rd115, %rd13, %rd1694;
	@%p1419 bra 	$L__BB4_1342;
	atom.shared.exch.b32 	%r29295, [%r1525], -1;
	bra.uni 	$L__BB4_1343;
$L__BB4_1340:
	cvt.u64.u32 	%rd1711, %r1529;
	shl.b64 	%rd1712, %rd1711, 32;
	cvt.u64.u32 	%rd1713, %r29292;
	or.b64  	%rd114, %rd1712, %rd1713;
	mul.wide.u32 	%rd1714, %r29292, 8;
	and.b32  	%r12591, %r1529, 7;
	cvt.u64.u32 	%rd1715, %r12591;
	mov.b64 	%rd1716, 56;
	cvt.u32.u64 	%r12592, %rd1716;
	cvt.u32.u64 	%r12593, %rd1714;
	and.b32  	%r12594, %r12593, %r12592;
	cvt.u32.u64 	%r12595, %rd1715;
	or.b32  	%r12596, %r12594, %r12595;
	mov.b64 	%rd1717, 9130730411292422402;
	shr.u64 	%rd1718, %rd1717, %r12596;
	mov.b64 	%rd1719, 1736168554312260608;
	shr.u64 	%rd1720, %rd1719, %r12596;
	mov.b64 	%rd1721, -506390041275138048;
	shr.u64 	%rd1722, %rd1721, %r12596;
	shl.b64 	%rd1723, %rd1722, 2;
	cvt.u32.u64 	%r12597, %rd1720;
	mov.b64 	%rd1724, 2;
	cvt.u32.u64 	%r12598, %rd1724;
	and.b32  	%r12599, %r12597, %r12598;
	cvt.u32.u64 	%r12600, %rd1718;
	mov.b64 	%rd1725, 1;
	cvt.u32.u64 	%r12601, %rd1725;
	and.b32  	%r12602, %r12600, %r12601;
	or.b32  	%r12603, %r12602, %r12599;
	cvt.u32.u64 	%r12604, %rd1723;
	mov.b64 	%rd1726, 4;
	cvt.u32.u64 	%r12605, %rd1726;
	and.b32  	%r12606, %r12604, %r12605;
	or.b32  	%r12607, %r12603, %r12606;
	mov.b16 	%rs72, 1;
	shl.b16 	%rs73, %rs72, %r12607;
	and.b16  	%rs74, %rs73, 29;
	setp.eq.s16 	%p1441, %rs74, 0;
	@%p1441 bra 	$L__BB4_1366;
	ld.local.u32 	%r12608, [%rd12+536];
	add.s32 	%r12609, %r12608, 1;
	st.local.u32 	[%rd12+536], %r12609;
	mul.wide.u32 	%rd1727, %r12608, 8;
	add.s64 	%rd1728, %rd12, %rd1727;
	st.local.u64 	[%rd1728+544], %rd114;
	bra.uni 	$L__BB4_1367;
$L__BB4_1342:
	atom.global.exch.b32 	%r29295, [%rd115], -1;
$L__BB4_1343:
	add.s32 	%r12567, %r29295, 1;
	setp.lt.u32 	%p1420, %r12567, 2;
	@%p1420 bra 	$L__BB4_1348;
	@%p1419 bra 	$L__BB4_1346;
	atom.shared.exch.b32 	%r12569, [%r1525], 0;
	bra.uni 	$L__BB4_1347;
$L__BB4_1346:
	atom.global.exch.b32 	%r12568, [%rd115], 0;
$L__BB4_1347:
	and.b32  	%r12570, %r29295, 7;
	setp.eq.s32 	%p1422, %r12570, 0;
	mov.u32 	%r1529, %r29295;
	@%p1422 bra 	$L__BB4_1338;
$L__BB4_1348:
	setp.lt.u32 	%p1423, %r29292, 65529;
	@%p1423 bra 	$L__BB4_1360;
	and.b32  	%r1530, %r1529, 4;
	setp.eq.s32 	%p1424, %r1530, 0;
	and.b32  	%r12571, %r1529, 3;
	setp.ne.s32 	%p1425, %r12571, 0;
	and.pred  	%p1426, %p1424, %p1425;
	setp.gt.u32 	%p1427, %r1529, 65535;
	or.pred  	%p1428, %p1427, %p1426;
	@%p1428 bra 	$L__BB4_1353;
	and.b32  	%r12572, %r1529, 7;
	setp.eq.s32 	%p1429, %r12572, 0;
	mov.u32 	%r29298, %r1529;
	mov.u32 	%r29299, %r29292;
	@%p1429 bra 	$L__BB4_1365;
	@%p1424 bra 	$L__BB4_1353;
	cvt.u64.u32 	%rd1695, %r1529;
	shl.b64 	%rd1696, %rd1695, 32;
	cvt.u64.u32 	%rd1697, %r29292;
	or.b64  	%rd1698, %rd1696, %rd1697;
	ld.local.u32 	%r12573, [%rd12+536];
	add.s32 	%r12574, %r12573, 1;
	st.local.u32 	[%rd12+536], %r12574;
	mul.wide.u32 	%rd1699, %r12573, 8;
	add.s64 	%rd1700, %rd12, %rd1699;
	st.local.u64 	[%rd1700+544], %rd1698;
	bra.uni 	$L__BB4_1367;
$L__BB4_1353:
	shr.u32 	%r1531, %r29292, 3;
	setp.gt.u32 	%p1431, %r29292, 65535;
	@%p1431 bra 	$L__BB4_1355;
	shl.b32 	%r12575, %r1531, 2;
	mov.u32 	%r12576, shared_mem;
	add.s32 	%r12577, %r12576, %r12575;
	ld.shared.u32 	%r29297, [%r12577+65536];
	bra.uni 	$L__BB4_1356;
$L__BB4_1355:
	mul.wide.u32 	%rd1701, %r1531, 4;
	add.s64 	%rd1702, %rd13, %rd1701;
	ld.global.u32 	%r29297, [%rd1702];
$L__BB4_1356:
	setp.ne.s32 	%p1432, %r29297, 0;
	@%p1432 bra 	$L__BB4_1360;
	cvt.u64.u32 	%rd1703, %r1529;
	shl.b64 	%rd1704, %rd1703, 32;
	cvt.u64.u32 	%rd1705, %r29292;
	or.b64  	%rd116, %rd1704, %rd1705;
	and.b32  	%r12578, %r1529, 7;
	setp.eq.s32 	%p1433, %r12578, 1;
	@%p1433 bra 	$L__BB4_1359;
	ld.local.u32 	%r12579, [%rd12+536];
	add.s32 	%r12580, %r12579, 1;
	st.local.u32 	[%rd12+536], %r12580;
	mul.wide.u32 	%rd1706, %r12579, 8;
	add.s64 	%rd1707, %rd12, %rd1706;
	st.local.u64 	[%rd1707+544], %rd116;
	bra.uni 	$L__BB4_1367;
$L__BB4_1359:
	ld.local.u32 	%r12581, [%rd12+2592];
	add.s32 	%r12582, %r12581, 1;
	st.local.u32 	[%rd12+2592], %r12582;
	mul.wide.u32 	%rd1708, %r12581, 8;
	add.s64 	%rd1709, %rd12, %rd1708;
	st.local.u64 	[%rd1709+2600], %rd116;
	bra.uni 	$L__BB4_1367;
$L__BB4_1360:
	shr.u32 	%r1535, %r29292, 3;
	setp.gt.u32 	%p1434, %r29292, 65535;
	@%p1434 bra 	$L__BB4_1363;
	shl.b32 	%r12584, %r1535, 2;
	mov.u32 	%r12585, shared_mem;
	add.s32 	%r12586, %r12585, %r12584;
	add.s32 	%r1536, %r12586, 65536;
	atom.shared.exch.b32 	%r29298, [%r12586+65536], %r1529;
	setp.eq.s32 	%p1436, %r29298, -1;
	@%p1436 bra 	$L__BB4_1367;
	atom.shared.exch.b32 	%r12587, [%r1536], 0;
	mov.u32 	%r29299, %r1529;
	bra.uni 	$L__BB4_1365;
$L__BB4_1363:
	mul.wide.u32 	%rd1710, %r1535, 4;
	add.s64 	%rd117, %rd13, %rd1710;
	atom.global.exch.b32 	%r29298, [%rd117], %r1529;
	setp.eq.s32 	%p1435, %r29298, -1;
	@%p1435 bra 	$L__BB4_1367;
	atom.global.exch.b32 	%r12583, [%rd117], 0;
	mov.u32 	%r29299, %r1529;
$L__BB4_1365:
	and.b32  	%r12588, %r29298, 7;
	setp.ne.s32 	%p1437, %r12588, 0;
	and.b32  	%r12589, %r29299, 7;
	setp.eq.s32 	%p1438, %r12589, 0;
	and.pred  	%p1439, %p1437, %p1438;
	selp.b32 	%r29292, %r29299, %r29298, %p1439;
	selp.b32 	%r1529, %r29298, %r29299, %p1439;
	and.b32  	%r12590, %r29292, 7;
	setp.eq.s32 	%p1440, %r12590, 0;
	@%p1440 bra 	$L__BB4_1337;
	bra.uni 	$L__BB4_1340;
$L__BB4_1366:
	ld.local.u32 	%r12610, [%rd12+2592];
	add.s32 	%r12611, %r12610, 1;
	st.local.u32 	[%rd12+2592], %r12611;
	mul.wide.u32 	%rd1729, %r12610, 8;
	add.s64 	%rd1730, %rd12, %rd1729;
	st.local.u64 	[%rd1730+2600], %rd114;
$L__BB4_1367:
	{ .reg .b32 tmp; mov.b64 {tmp, %r12612}, %rd10874; }
	shl.b32 	%r12613, %r1514, 3;
	or.b32  	%r12614, %r12613, %r1517;
	and.b32  	%r12615, %r12612, 7;
	setp.eq.s32 	%p1443, %r12615, 0;
	and.pred  	%p1444, %p1414, %p1443;
	selp.b32 	%r29302, %r12612, %r12614, %p1444;
	selp.b32 	%r1554, %r12614, %r12612, %p1444;
	and.b32  	%r12616, %r29302, 7;
	setp.ne.s32 	%p1445, %r12616, 0;
	@%p1445 bra 	$L__BB4_1371;
$L__BB4_1368:
	and.b32  	%r12617, %r1554, 7;
	setp.ne.s32 	%p1446, %r12617, 0;
	@%p1446 bra 	$L__BB4_1379;
$L__BB4_1369:
	shr.u32 	%r12618, %r1554, 3;
	setp.gt.u32 	%p1447, %r1554, 65535;
	shr.u32 	%r12619, %r1554, 1;
	mov.u32 	%r12620, shared_mem;
	add.s32 	%r12621, %r12620, %r12619;
	add.s32 	%r1550, %r12621, 65536;
	mul.wide.u32 	%rd1731, %r12618, 4;
	add.s64 	%rd119, %rd13, %rd1731;
	@%p1447 bra 	$L__BB4_1373;
	atom.shared.exch.b32 	%r29305, [%r1550], -1;
	bra.uni 	$L__BB4_1374;
$L__BB4_1371:
	cvt.u64.u32 	%rd1748, %r1554;
	shl.b64 	%rd1749, %rd1748, 32;
	cvt.u64.u32 	%rd1750, %r29302;
	or.b64  	%rd118, %rd1749, %rd1750;
	mul.wide.u32 	%rd1751, %r29302, 8;
	and.b32  	%r12646, %r1554, 7;
	cvt.u64.u32 	%rd1752, %r12646;
	mov.b64 	%rd1753, 56;
	cvt.u32.u64 	%r12647, %rd1753;
	cvt.u32.u64 	%r12648, %rd1751;
	and.b32  	%r12649, %r12648, %r12647;
	cvt.u32.u64 	%r12650, %rd1752;
	or.b32  	%r12651, %r12649, %r12650;
	mov.b64 	%rd1754, 9130730411292422402;
	shr.u64 	%rd1755, %rd1754, %r12651;
	mov.b64 	%rd1756, 1736168554312260608;
	shr.u64 	%rd1757, %rd1756, %r12651;
	mov.b64 	%rd1758, -506390041275138048;
	shr.u64 	%rd1759, %rd1758, %r12651;
	shl.b64 	%rd1760, %rd1759, 2;
	cvt.u32.u64 	%r12652, %rd1757;
	mov.b64 	%rd1761, 2;
	cvt.u32.u64 	%r12653, %rd1761;
	and.b32  	%r12654, %r12652, %r12653;
	cvt.u32.u64 	%r12655, %rd1755;
	mov.b64 	%rd1762, 1;
	cvt.u32.u64 	%r12656, %rd1762;
	and.b32  	%r12657, %r12655, %r12656;
	or.b32  	%r12658, %r12657, %r12654;
	cvt.u32.u64 	%r12659, %rd1760;
	mov.b64 	%rd1763, 4;
	cvt.u32.u64 	%r12660, %rd1763;
	and.b32  	%r12661, %r12659, %r12660;
	or.b32  	%r12662, %r12658, %r12661;
	mov.b16 	%rs75, 1;
	shl.b16 	%rs76, %rs75, %r12662;
	and.b16  	%rs77, %rs76, 29;
	setp.eq.s16 	%p1469, %rs77, 0;
	@%p1469 bra 	$L__BB4_1397;
	ld.local.u32 	%r12663, [%rd12+536];
	add.s32 	%r12664, %r12663, 1;
	st.local.u32 	[%rd12+536], %r12664;
	mul.wide.u32 	%rd1764, %r12663, 8;
	add.s64 	%rd1765, %rd12, %rd1764;
	st.local.u64 	[%rd1765+544], %rd118;
	bra.uni 	$L__BB4_1398;
$L__BB4_1373:
	atom.global.exch.b32 	%r29305, [%rd119], -1;
$L__BB4_1374:
	add.s32 	%r12622, %r29305, 1;
	setp.lt.u32 	%p1448, %r12622, 2;
	@%p1448 bra 	$L__BB4_1379;
	@%p1447 bra 	$L__BB4_1377;
	atom.shared.exch.b32 	%r12624, [%r1550], 0;
	bra.uni 	$L__BB4_1378;
$L__BB4_1377:
	atom.global.exch.b32 	%r12623, [%rd119], 0;
$L__BB4_1378:
	and.b32  	%r12625, %r29305, 7;
	setp.eq.s32 	%p1450, %r12625, 0;
	mov.u32 	%r1554, %r29305;
	@%p1450 bra 	$L__BB4_1369;
$L__BB4_1379:
	setp.lt.u32 	%p1451, %r29302, 65529;
	@%p1451 bra 	$L__BB4_1391;
	and.b32  	%r1555, %r1554, 4;
	setp.eq.s32 	%p1452, %r1555, 0;
	and.b32  	%r12626, %r1554, 3;
	setp.ne.s32 	%p1453, %r12626, 0;
	and.pred  	%p1454, %p1452, %p1453;
	setp.gt.u32 	%p1455, %r1554, 65535;
	or.pred  	%p1456, %p1455, %p1454;
	@%p1456 bra 	$L__BB4_1384;
	and.b32  	%r12627, %r1554, 7;
	setp.eq.s32 	%p1457, %r12627, 0;
	mov.u32 	%r29308, %r1554;
	mov.u32 	%r29309, %r29302;
	@%p1457 bra 	$L__BB4_1396;
	@%p1452 bra 	$L__BB4_1384;
	cvt.u64.u32 	%rd1732, %r1554;
	shl.b64 	%rd1733, %rd1732, 32;
	cvt.u64.u32 	%rd1734, %r29302;
	or.b64  	%rd1735, %rd1733, %rd1734;
	ld.local.u32 	%r12628, [%rd12+536];
	add.s32 	%r12629, %r12628, 1;
	st.local.u32 	[%rd12+536], %r12629;
	mul.wide.u32 	%rd1736, %r12628, 8;
	add.s64 	%rd1737, %rd12, %rd1736;
	st.local.u64 	[%rd1737+544], %rd1735;
	bra.uni 	$L__BB4_1398;
$L__BB4_1384:
	shr.u32 	%r1556, %r29302, 3;
	setp.gt.u32 	%p1459, %r29302, 65535;
	@%p1459 bra 	$L__BB4_1386;
	shl.b32 	%r12630, %r1556, 2;
	mov.u32 	%r12631, shared_mem;
	add.s32 	%r12632, %r12631, %r12630;
	ld.shared.u32 	%r29307, [%r12632+65536];
	bra.uni 	$L__BB4_1387;
$L__BB4_1386:
	mul.wide.u32 	%rd1738, %r1556, 4;
	add.s64 	%rd1739, %rd13, %rd1738;
	ld.global.u32 	%r29307, [%rd1739];
$L__BB4_1387:
	setp.ne.s32 	%p1460, %r29307, 0;
	@%p1460 bra 	$L__BB4_1391;
	cvt.u64.u32 	%rd1740, %r1554;
	shl.b64 	%rd1741, %rd1740, 32;
	cvt.u64.u32 	%rd1742, %r29302;
	or.b64  	%rd120, %rd1741, %rd1742;
	and.b32  	%r12633, %r1554, 7;
	setp.eq.s32 	%p1461, %r12633, 1;
	@%p1461 bra 	$L__BB4_1390;
	ld.local.u32 	%r12634, [%rd12+536];
	add.s32 	%r12635, %r12634, 1;
	st.local.u32 	[%rd12+536], %r12635;
	mul.wide.u32 	%rd1743, %r12634, 8;
	add.s64 	%rd1744, %rd12, %rd1743;
	st.local.u64 	[%rd1744+544], %rd120;
	bra.uni 	$L__BB4_1398;
$L__BB4_1390:
	ld.local.u32 	%r12636, [%rd12+2592];
	add.s32 	%r12637, %r12636, 1;
	st.local.u32 	[%rd12+2592], %r12637;
	mul.wide.u32 	%rd1745, %r12636, 8;
	add.s64 	%rd1746, %rd12, %rd1745;
	st.local.u64 	[%rd1746+2600], %rd120;
	bra.uni 	$L__BB4_1398;
$L__BB4_1391:
	shr.u32 	%r1560, %r29302, 3;
	setp.gt.u32 	%p1462, %r29302, 65535;
	@%p1462 bra 	$L__BB4_1394;
	shl.b32 	%r12639, %r1560, 2;
	mov.u32 	%r12640, shared_mem;
	add.s32 	%r12641, %r12640, %r12639;
	add.s32 	%r1561, %r12641, 65536;
	atom.shared.exch.b32 	%r29308, [%r12641+65536], %r1554;
	setp.eq.s32 	%p1464, %r29308, -1;
	@%p1464 bra 	$L__BB4_1398;
	atom.shared.exch.b32 	%r12642, [%r1561], 0;
	mov.u32 	%r29309, %r1554;
	bra.uni 	$L__BB4_1396;
$L__BB4_1394:
	mul.wide.u32 	%rd1747, %r1560, 4;
	add.s64 	%rd121, %rd13, %rd1747;
	atom.global.exch.b32 	%r29308, [%rd121], %r1554;
	setp.eq.s32 	%p1463, %r29308, -1;
	@%p1463 bra 	$L__BB4_1398;
	atom.global.exch.b32 	%r12638, [%rd121], 0;
	mov.u32 	%r29309, %r1554;
$L__BB4_1396:
	and.b32  	%r12643, %r29308, 7;
	setp.ne.s32 	%p1465, %r12643, 0;
	and.b32  	%r12644, %r29309, 7;
	setp.eq.s32 	%p1466, %r12644, 0;
	and.pred  	%p1467, %p1465, %p1466;
	selp.b32 	%r29302, %r29309, %r29308, %p1467;
	selp.b32 	%r1554, %r29308, %r29309, %p1467;
	and.b32  	%r12645, %r29302, 7;
	setp.eq.s32 	%p1468, %r12645, 0;
	@%p1468 bra 	$L__BB4_1368;
	bra.uni 	$L__BB4_1371;
$L__BB4_1397:
	ld.local.u32 	%r12665, [%rd12+2592];
	add.s32 	%r12666, %r12665, 1;
	st.local.u32 	[%rd12+2592], %r12666;
	mul.wide.u32 	%rd1766, %r12665, 8;
	add.s64 	%rd1767, %rd12, %rd1766;
	st.local.u64 	[%rd1767+2600], %rd118;
$L__BB4_1398:
	cvt.u32.u64 	%r12667, %rd10875;
	and.b32  	%r1568, %r63, 7;
	shl.b32 	%r12668, %r1515, 3;
	or.b32  	%r12669, %r12668, %r1568;
	setp.ne.s32 	%p1470, %r1568, 0;
	and.b32  	%r12670, %r12667, 7;
	setp.eq.s32 	%p1471, %r12670, 0;
	and.pred  	%p1472, %p1470, %p1471;
	selp.b32 	%r29312, %r12667, %r12669, %p1472;
	selp.b32 	%r1580, %r12669, %r12667, %p1472;
	and.b32  	%r12671, %r29312, 7;
	setp.ne.s32 	%p1473, %r12671, 0;
	@%p1473 bra 	$L__BB4_1402;
$L__BB4_1399:
	and.b32  	%r12672, %r1580, 7;
	setp.ne.s32 	%p1474, %r12672, 0;
	@%p1474 bra 	$L__BB4_1410;
$L__BB4_1400:
	shr.u32 	%r12673, %r1580, 3;
	setp.gt.u32 	%p1475, %r1580, 65535;
	shr.u32 	%r12674, %r1580, 1;
	mov.u32 	%r12675, shared_mem;
	add.s32 	%r12676, %r12675, %r12674;
	add.s32 	%r1576, %r12676, 65536;
	mul.wide.u32 	%rd1768, %r12673, 4;
	add.s64 	%rd123, %rd13, %rd1768;
	@%p1475 bra 	$L__BB4_1404;
	atom.shared.exch.b32 	%r29315, [%r1576], -1;
	bra.uni 	$L__BB4_1405;
$L__BB4_1402:
	cvt.u64.u32 	%rd1785, %r1580;
	shl.b64 	%rd1786, %rd1785, 32;
	cvt.u64.u32 	%rd1787, %r29312;
	or.b64  	%rd122, %rd1786, %rd1787;
	mul.wide.u32 	%rd1788, %r29312, 8;
	and.b32  	%r12701, %r1580, 7;
	cvt.u64.u32 	%rd1789, %r12701;
	mov.b64 	%rd1790, 56;
	cvt.u32.u64 	%r12702, %rd1790;
	cvt.u32.u64 	%r12703, %rd1788;
	and.b32  	%r12704, %r12703, %r12702;
	cvt.u32.u64 	%r12705, %rd1789;
	or.b32  	%r12706, %r12704, %r12705;
	mov.b64 	%rd1791, 9130730411292422402;
	shr.u64 	%rd1792, %rd1791, %r12706;
	mov.b64 	%rd1793, 1736168554312260608;
	shr.u64 	%rd1794, %rd1793, %r12706;
	mov.b64 	%rd1795, -506390041275138048;
	shr.u64 	%rd1796, %rd1795, %r12706;
	shl.b64 	%rd1797, %rd1796, 2;
	cvt.u32.u64 	%r12707, %rd1794;
	mov.b64 	%rd1798, 2;
	cvt.u32.u64 	%r12708, %rd1798;
	and.b32  	%r12709, %r12707, %r12708;
	cvt.u32.u64 	%r12710, %rd1792;
	mov.b64 	%rd1799, 1;
	cvt.u32.u64 	%r12711, %rd1799;
	and.b32  	%r12712, %r12710, %r12711;
	or.b32  	%r12713, %r12712, %r12709;
	cvt.u32.u64 	%r12714, %rd1797;
	mov.b64 	%rd1800, 4;
	cvt.u32.u64 	%r12715, %rd1800;
	and.b32  	%r12716, %r12714, %r12715;
	or.b32  	%r12717, %r12713, %r12716;
	mov.b16 	%rs78, 1;
	shl.b16 	%rs79, %rs78, %r12717;
	and.b16  	%rs80, %rs79, 29;
	setp.eq.s16 	%p1497, %rs80, 0;
	@%p1497 bra 	$L__BB4_1428;
	ld.local.u32 	%r12718, [%rd12+536];
	add.s32 	%r12719, %r12718, 1;
	st.local.u32 	[%rd12+536], %r12719;
	mul.wide.u32 	%rd1801, %r12718, 8;
	add.s64 	%rd1802, %rd12, %rd1801;
	st.local.u64 	[%rd1802+544], %rd122;
	bra.uni 	$L__BB4_1429;
$L__BB4_1404:
	atom.global.exch.b32 	%r29315, [%rd123], -1;
$L__BB4_1405:
	add.s32 	%r12677, %r29315, 1;
	setp.lt.u32 	%p1476, %r12677, 2;
	@%p1476 bra 	$L__BB4_1410;
	@%p1475 bra 	$L__BB4_1408;
	atom.shared.exch.b32 	%r12679, [%r1576], 0;
	bra.uni 	$L__BB4_1409;
$L__BB4_1408:
	atom.global.exch.b32 	%r12678, [%rd123], 0;
$L__BB4_1409:
	and.b32  	%r12680, %r29315, 7;
	setp.eq.s32 	%p1478, %r12680, 0;
	mov.u32 	%r1580, %r29315;
	@%p1478 bra 	$L__BB4_1400;
$L__BB4_1410:
	setp.lt.u32 	%p1479, %r29312, 65529;
	@%p1479 bra 	$L__BB4_1422;
	and.b32  	%r1581, %r1580, 4;
	setp.eq.s32 	%p1480, %r1581, 0;
	and.b32  	%r12681, %r1580, 3;
	setp.ne.s32 	%p1481, %r12681, 0;
	and.pred  	%p1482, %p1480, %p1481;
	setp.gt.u32 	%p1483, %r1580, 65535;
	or.pred  	%p1484, %p1483, %p1482;
	@%p1484 bra 	$L__BB4_1415;
	and.b32  	%r12682, %r1580, 7;
	setp.eq.s32 	%p1485, %r12682, 0;
	mov.u32 	%r29318, %r1580;
	mov.u32 	%r29319, %r29312;
	@%p1485 bra 	$L__BB4_1427;
	@%p1480 bra 	$L__BB4_1415;
	cvt.u64.u32 	%rd1769, %r1580;
	shl.b64 	%rd1770, %rd1769, 32;
	cvt.u64.u32 	%rd1771, %r29312;
	or.b64  	%rd1772, %rd1770, %rd1771;
	ld.local.u32 	%r12683, [%rd12+536];
	add.s32 	%r12684, %r12683, 1;
	st.local.u32 	[%rd12+536], %r12684;
	mul.wide.u32 	%rd1773, %r12683, 8;
	add.s64 	%rd1774, %rd12, %rd1773;
	st.local.u64 	[%rd1774+544], %rd1772;
	bra.uni 	$L__BB4_1429;
$L__BB4_1415:
	shr.u32 	%r1582, %r29312, 3;
	setp.gt.u32 	%p1487, %r29312, 65535;
	@%p1487 bra 	$L__BB4_1417;
	shl.b32 	%r12685, %r1582, 2;
	mov.u32 	%r12686, shared_mem;
	add.s32 	%r12687, %r12686, %r12685;
	ld.shared.u32 	%r29317, [%r12687+65536];
	bra.uni 	$L__BB4_1418;
$L__BB4_1417:
	mul.wide.u32 	%rd1775, %r1582, 4;
	add.s64 	%rd1776, %rd13, %rd1775;
	ld.global.u32 	%r29317, [%rd1776];
$L__BB4_1418:
	setp.ne.s32 	%p1488, %r29317, 0;
	@%p1488 bra 	$L__BB4_1422;
	cvt.u64.u32 	%rd1777, %r1580;
	shl.b64 	%rd1778, %rd1777, 32;
	cvt.u64.u32 	%rd1779, %r29312;
	or.b64  	%rd124, %rd1778, %rd1779;
	and.b32  	%r12688, %r1580, 7;
	setp.eq.s32 	%p1489, %r12688, 1;
	@%p1489 bra 	$L__BB4_1421;
	ld.local.u32 	%r12689, [%rd12+536];
	add.s32 	%r12690, %r12689, 1;
	st.local.u32 	[%rd12+536], %r12690;
	mul.wide.u32 	%rd1780, %r12689, 8;
	add.s64 	%rd1781, %rd12, %rd1780;
	st.local.u64 	[%rd1781+544], %rd124;
	bra.uni 	$L__BB4_1429;
$L__BB4_1421:
	ld.local.u32 	%r12691, [%rd12+2592];
	add.s32 	%r12692, %r12691, 1;
	st.local.u32 	[%rd12+2592], %r12692;
	mul.wide.u32 	%rd1782, %r12691, 8;
	add.s64 	%rd1783, %rd12, %rd1782;
	st.local.u64 	[%rd1783+2600], %rd124;
	bra.uni 	$L__BB4_1429;
$L__BB4_1422:
	shr.u32 	%r1586, %r29312, 3;
	setp.gt.u32 	%p1490, %r29312, 65535;
	@%p1490 bra 	$L__BB4_1425;
	shl.b32 	%r12694, %r1586, 2;
	mov.u32 	%r12695, shared_mem;
	add.s32 	%r12696, %r12695, %r12694;
	add.s32 	%r1587, %r12696, 65536;
	atom.shared.exch.b32 	%r29318, [%r12696+65536], %r1580;
	setp.eq.s32 	%p1492, %r29318, -1;
	@%p1492 bra 	$L__BB4_1429;
	atom.shared.exch.b32 	%r12697, [%r1587], 0;
	mov.u32 	%r29319, %r1580;
	bra.uni 	$L__BB4_1427;
$L__BB4_1425:
	mul.wide.u32 	%rd1784, %r1586, 4;
	add.s64 	%rd125, %rd13, %rd1784;
	atom.global.exch.b32 	%r29318, [%rd125], %r1580;
	setp.eq.s32 	%p1491, %r29318, -1;
	@%p1491 bra 	$L__BB4_1429;
	atom.global.exch.b32 	%r12693, [%rd125], 0;
	mov.u32 	%r29319, %r1580;
$L__BB4_1427:
	and.b32  	%r12698, %r29318, 7;
	setp.ne.s32 	%p1493, %r12698, 0;
	and.b32  	%r12699, %r29319, 7;
	setp.eq.s32 	%p1494, %r12699, 0;
	and.pred  	%p1495, %p1493, %p1494;
	selp.b32 	%r29312, %r29319, %r29318, %p1495;
	selp.b32 	%r1580, %r29318, %r29319, %p1495;
	and.b32  	%r12700, %r29312, 7;
	setp.eq.s32 	%p1496, %r12700, 0;
	@%p1496 bra 	$L__BB4_1399;
	bra.uni 	$L__BB4_1402;
$L__BB4_1428:
	ld.local.u32 	%r12720, [%rd12+2592];
	add.s32 	%r12721, %r12720, 1;
	st.local.u32 	[%rd12+2592], %r12721;
	mul.wide.u32 	%rd1803, %r12720, 8;
	add.s64 	%rd1804, %rd12, %rd1803;
	st.local.u64 	[%rd1804+2600], %rd122;
$L__BB4_1429:
	{ .reg .b32 tmp; mov.b64 {tmp, %r12722}, %rd10875; }
	shl.b32 	%r12723, %r1516, 3;
	or.b32  	%r12724, %r12723, %r1568;
	and.b32  	%r12725, %r12722, 7;
	setp.eq.s32 	%p1499, %r12725, 0;
	and.pred  	%p1500, %p1470, %p1499;
	selp.b32 	%r29322, %r12722, %r12724, %p1500;
	selp.b32 	%r1605, %r12724, %r12722, %p1500;
	and.b32  	%r12726, %r29322, 7;
	setp.ne.s32 	%p1501, %r12726, 0;
	@%p1501 bra 	$L__BB4_1433;
$L__BB4_1430:
	and.b32  	%r12727, %r1605, 7;
	setp.ne.s32 	%p1502, %r12727, 0;
	@%p1502 bra 	$L__BB4_1442;
$L__BB4_1431:
	shr.u32 	%r12728, %r1605, 3;
	setp.gt.u32 	%p1503, %r1605, 65535;
	shr.u32 	%r12729, %r1605, 1;
	mov.u32 	%r12730, shared_mem;
	add.s32 	%r12731, %r12730, %r12729;
	add.s32 	%r1601, %r12731, 65536;
	mul.wide.u32 	%rd1805, %r12728, 4;
	add.s64 	%rd127, %rd13, %rd1805;
	@%p1503 bra 	$L__BB4_1436;
	atom.shared.exch.b32 	%r29325, [%r1601], -1;
	bra.uni 	$L__BB4_1437;
$L__BB4_1433:
	cvt.u64.u32 	%rd1822, %r1605;
	shl.b64 	%rd1823, %rd1822, 32;
	cvt.u64.u32 	%rd1824, %r29322;
	or.b64  	%rd126, %rd1823, %rd1824;
	mul.wide.u32 	%rd1825, %r29322, 8;
	and.b32  	%r12756, %r1605, 7;
	cvt.u64.u32 	%rd1826, %r12756;
	mov.b64 	%rd1827, 56;
	cvt.u32.u64 	%r12757, %rd1827;
	cvt.u32.u64 	%r12758, %rd1825;
	and.b32  	%r12759, %r12758, %r12757;
	cvt.u32.u64 	%r12760, %rd1826;
	or.b32  	%r12761, %r12759, %r12760;
	mov.b64 	%rd1828, 9130730411292422402;
	shr.u64 	%rd1829, %rd1828, %r12761;
	mov.b64 	%rd1830, 1736168554312260608;
	shr.u64 	%rd1831, %rd1830, %r12761;
	mov.b64 	%rd1832, -506390041275138048;
	shr.u64 	%rd1833, %rd1832, %r12761;
	shl.b64 	%rd1834, %rd1833, 2;
	cvt.u32.u64 	%r12762, %rd1831;
	mov.b64 	%rd1835, 2;
	cvt.u32.u64 	%r12763, %rd1835;
	and.b32  	%r12764, %r12762, %r12763;
	cvt.u32.u64 	%r12765, %rd1829;
	mov.b64 	%rd1836, 1;
	cvt.u32.u64 	%r12766, %rd1836;
	and.b32  	%r12767, %r12765, %r12766;
	or.b32  	%r12768, %r12767, %r12764;
	cvt.u32.u64 	%r12769, %rd1834;
	mov.b64 	%rd1837, 4;
	cvt.u32.u64 	%r12770, %rd1837;
	and.b32  	%r12771, %r12769, %r12770;
	or.b32  	%r12772, %r12768, %r12771;
	mov.b16 	%rs81, 1;
	shl.b16 	%rs82, %rs81, %r12772;
	and.b16  	%rs83, %rs82, 29;
	setp.eq.s16 	%p1525, %rs83, 0;
	@%p1525 bra 	$L__BB4_1435;
	ld.local.u32 	%r12773, [%rd12+536];
	add.s32 	%r12774, %r12773, 1;
	st.local.u32 	[%rd12+536], %r12774;
	mul.wide.u32 	%rd1838, %r12773, 8;
	add.s64 	%rd1839, %rd12, %rd1838;
	st.local.u64 	[%rd1839+544], %rd126;
	bra.uni 	$L__BB4_2060;
$L__BB4_1435:
	ld.local.u32 	%r12775, [%rd12+2592];
	add.s32 	%r12776, %r12775, 1;
	st.local.u32 	[%rd12+2592], %r12776;
	mul.wide.u32 	%rd1840, %r12775, 8;
	add.s64 	%rd1841, %rd12, %rd1840;
	st.local.u64 	[%rd1841+2600], %rd126;
	bra.uni 	$L__BB4_2060;
$L__BB4_1436:
	atom.global.exch.b32 	%r29325, [%rd127], -1;
$L__BB4_1437:
	add.s32 	%r12732, %r29325, 1;
	setp.lt.u32 	%p1504, %r12732, 2;
	@%p1504 bra 	$L__BB4_1442;
	@%p1503 bra 	$L__BB4_1440;
	atom.shared.exch.b32 	%r12734, [%r1601], 0;
	bra.uni 	$L__BB4_1441;
$L__BB4_1440:
	atom.global.exch.b32 	%r12733, [%rd127], 0;
$L__BB4_1441:
	and.b32  	%r12735, %r29325, 7;
	setp.eq.s32 	%p1506, %r12735, 0;
	mov.u32 	%r1605, %r29325;
	@%p1506 bra 	$L__BB4_1431;
$L__BB4_1442:
	setp.lt.u32 	%p1507, %r29322, 65529;
	@%p1507 bra 	$L__BB4_1454;
	and.b32  	%r1606, %r1605, 4;
	setp.eq.s32 	%p1508, %r1606, 0;
	and.b32  	%r12736, %r1605, 3;
	setp.ne.s32 	%p1509, %r12736, 0;
	and.pred  	%p1510, %p1508, %p1509;
	setp.gt.u32 	%p1511, %r1605, 65535;
	or.pred  	%p1512, %p1511, %p1510;
	@%p1512 bra 	$L__BB4_1447;
	and.b32  	%r12737, %r1605, 7;
	setp.eq.s32 	%p1513, %r12737, 0;
	mov.u32 	%r29328, %r1605;
	mov.u32 	%r29329, %r29322;
	@%p1513 bra 	$L__BB4_1459;
	@%p1508 bra 	$L__BB4_1447;
	cvt.u64.u32 	%rd1806, %r1605;
	shl.b64 	%rd1807, %rd1806, 32;
	cvt.u64.u32 	%rd1808, %r29322;
	or.b64  	%rd1809, %rd1807, %rd1808;
	ld.local.u32 	%r12738, [%rd12+536];
	add.s32 	%r12739, %r12738, 1;
	st.local.u32 	[%rd12+536], %r12739;
	mul.wide.u32 	%rd1810, %r12738, 8;
	add.s64 	%rd1811, %rd12, %rd1810;
	st.local.u64 	[%rd1811+544], %rd1809;
	bra.uni 	$L__BB4_2060;
$L__BB4_1447:
	shr.u32 	%r1607, %r29322, 3;
	setp.gt.u32 	%p1515, %r29322, 65535;
	@%p1515 bra 	$L__BB4_1449;
	shl.b32 	%r12740, %r1607, 2;
	mov.u32 	%r12741, shared_mem;
	add.s32 	%r12742, %r12741, %r12740;
	ld.shared.u32 	%r29327, [%r12742+65536];
	bra.uni 	$L__BB4_1450;
$L__BB4_1449:
	mul.wide.u32 	%rd1812, %r1607, 4;
	add.s64 	%rd1813, %rd13, %rd1812;
	ld.global.u32 	%r29327, [%rd1813];
$L__BB4_1450:
	setp.ne.s32 	%p1516, %r29327, 0;
	@%p1516 bra 	$L__BB4_1454;
	cvt.u64.u32 	%rd1814, %r1605;
	shl.b64 	%rd1815, %rd1814, 32;
	cvt.u64.u32 	%rd1816, %r29322;
	or.b64  	%rd128, %rd1815, %rd1816;
	and.b32  	%r12743, %r1605, 7;
	setp.eq.s32 	%p1517, %r12743, 1;
	@%p1517 bra 	$L__BB4_1453;
	ld.local.u32 	%r12744, [%rd12+536];
	add.s32 	%r12745, %r12744, 1;
	st.local.u32 	[%rd12+536], %r12745;
	mul.wide.u32 	%rd1817, %r12744, 8;
	add.s64 	%rd1818, %rd12, %rd1817;
	st.local.u64 	[%rd1818+544], %rd128;
	bra.uni 	$L__BB4_2060;
$L__BB4_1453:
	ld.local.u32 	%r12746, [%rd12+2592];
	add.s32 	%r12747, %r12746, 1;
	st.local.u32 	[%rd12+2592], %r12747;
	mul.wide.u32 	%rd1819, %r12746, 8;
	add.s64 	%rd1820, %rd12, %rd1819;
	st.local.u64 	[%rd1820+2600], %rd128;
	bra.uni 	$L__BB4_2060;
$L__BB4_1454:
	shr.u32 	%r1611, %r29322, 3;
	setp.gt.u32 	%p1518, %r29322, 65535;
	@%p1518 bra 	$L__BB4_1457;
	shl.b32 	%r12749, %r1611, 2;
	mov.u32 	%r12750, shared_mem;
	add.s32 	%r12751, %r12750, %r12749;
	add.s32 	%r1612, %r12751, 65536;
	atom.shared.exch.b32 	%r29328, [%r12751+65536], %r1605;
	setp.eq.s32 	%p1520, %r29328, -1;
	@%p1520 bra 	$L__BB4_2060;
	atom.shared.exch.b32 	%r12752, [%r1612], 0;
	mov.u32 	%r29329, %r1605;
	bra.uni 	$L__BB4_1459;
$L__BB4_1457:
	mul.wide.u32 	%rd1821, %r1611, 4;
	add.s64 	%rd129, %rd13, %rd1821;
	atom.global.exch.b32 	%r29328, [%rd129], %r1605;
	setp.eq.s32 	%p1519, %r29328, -1;
	@%p1519 bra 	$L__BB4_2060;
	atom.global.exch.b32 	%r12748, [%rd129], 0;
	mov.u32 	%r29329, %r1605;
$L__BB4_1459:
	and.b32  	%r12753, %r29328, 7;
	setp.ne.s32 	%p1521, %r12753, 0;
	and.b32  	%r12754, %r29329, 7;
	setp.eq.s32 	%p1522, %r12754, 0;
	and.pred  	%p1523, %p1521, %p1522;
	selp.b32 	%r29322, %r29329, %r29328, %p1523;
	selp.b32 	%r1605, %r29328, %r29329, %p1523;
	and.b32  	%r12755, %r29322, 7;
	setp.eq.s32 	%p1524, %r12755, 0;
	@%p1524 bra 	$L__BB4_1430;
	bra.uni 	$L__BB4_1433;
$L__BB4_1460:
	ld.local.u32 	%r11119, [%rd12+12];
	setp.eq.s32 	%p478, %r11119, 2;
	@%p478 bra 	$L__BB4_1465;
	mov.b32 	%r29330, 0;
$L__BB4_1462:
	ld.global.u32 	%r11121, [%rd20];
	and.b32  	%r11122, %r11121, 32767;
	add.s32 	%r29334, %r11122, %r33;
	mul.wide.u32 	%rd1145, %r29334, 8;
	add.s64 	%rd1146, %rd1, %rd1145;
	ld.global.u64 	%rd1147, [%rd1146+201326600];
	add.s32 	%r11123, %r11121, 1;
	st.global.u32 	[%rd20], %r11123;
	setp.lt.u32 	%p479, %r29334, 8192;
	setp.ne.s64 	%p480, %rd1147, 0;
	or.pred  	%p5, %p479, %p480;
	add.s32 	%r29330, %r29330, 1;
	setp.lt.u32 	%p481, %r29330, 32768;
	@%p481 bra 	$L__BB4_1464;
	mov.u64 	%rd1149, $str$1;
	cvta.global.u64 	%rd1150, %rd1149;
	{ // callseq 3, 0
	.param .b64 param0;
	st.param.b64 	[param0], %rd1150;
	.param .b64 param1;
	st.param.b64 	[param1], 0;
	.param .b32 retval0;
	call.uni (retval0), 
	vprintf, 
	(
	param0, 
	param1
	);
	ld.param.b32 	%r11124, [retval0];
	} // callseq 3
$L__BB4_1464:
	mov.pred 	%p12005, -1;
	@%p5 bra 	$L__BB4_1462;
	bra.uni 	$L__BB4_1476;
$L__BB4_1465:
	ld.local.u32 	%r29331, [%rd12+4];
	ld.local.u32 	%r1623, [%rd12+24];
	add.s32 	%r1624, %r29331, 64;
	mov.b32 	%r29332, 0;
$L__BB4_1466:
	add.s32 	%r29333, %r29331, 1;
	shl.b32 	%r11127, %r29331, 7;
	and.b32  	%r11128, %r11127, 8064;
	add.s32 	%r29334, %r11128, %r2;
	shl.b32 	%r11129, %r29331, 10;
	and.b32  	%r11130, %r11129, 64512;
	add.s32 	%r11131, %r4, %r11130;
	ld.shared.u64 	%rd1151, [%r11131];
	setp.ne.s32 	%p484, %r29334, 0;
	setp.eq.s64 	%p485, %rd1151, 0;
	and.pred  	%p486, %p484, %p485;
	mov.pred 	%p483, -1;
	mov.pred 	%p12005, %p483;
	@%p486 bra 	$L__BB4_1475;
	add.s32 	%r1629, %r29331, 2;
	shl.b32 	%r11132, %r29333, 7;
	and.b32  	%r11133, %r11132, 8064;
	add.s32 	%r29334, %r11133, %r2;
	shl.b32 	%r11134, %r29333, 10;
	and.b32  	%r11135, %r11134, 64512;
	add.s32 	%r11136, %r4, %r11135;
	ld.shared.u64 	%rd1153, [%r11136];
	setp.ne.s32 	%p488, %r29334, 0;
	setp.eq.s64 	%p489, %rd1153, 0;
	and.pred  	%p490, %p488, %p489;
	mov.u32 	%r29333, %r1629;
	@%p490 bra 	$L__BB4_1475;
	add.s32 	%r29333, %r29331, 3;
	shl.b32 	%r11137, %r1629, 7;
	and.b32  	%r11138, %r11137, 8064;
	add.s32 	%r29334, %r11138, %r2;
	shl.b32 	%r11139, %r1629, 10;
	and.b32  	%r11140, %r11139, 64512;
	add.s32 	%r11141, %r4, %r11140;
	ld.shared.u64 	%rd1155, [%r11141];
	setp.ne.s32 	%p492, %r29334, 0;
	setp.eq.s64 	%p493, %rd1155, 0;
	and.pred  	%p494, %p492, %p493;
	mov.pred 	%p12005, %p483;
	@%p494 bra 	$L__BB4_1475;
	add.s32 	%r1633, %r29331, 4;
	shl.b32 	%r11142, %r29333, 7;
	and.b32  	%r11143, %r11142, 8064;
	add.s32 	%r29334, %r11143, %r2;
	shl.b32 	%r11144, %r29333, 10;
	and.b32  	%r11145, %r11144, 64512;
	add.s32 	%r11146, %r4, %r11145;
	ld.shared.u64 	%rd1157, [%r11146];
	setp.ne.s32 	%p496, %r29334, 0;
	setp.eq.s64 	%p497, %rd1157, 0;
	and.pred  	%p498, %p496, %p497;
	mov.u32 	%r29333, %r1633;
	mov.pred 	%p12005, %p483;
	@%p498 bra 	$L__BB4_1475;
	add.s32 	%r29333, %r29331, 5;
	shl.b32 	%r11147, %r1633, 7;
	and.b32  	%r11148, %r11147, 8064;
	add.s32 	%r29334, %r11148, %r2;
	shl.b32 	%r11149, %r1633, 10;
	and.b32  	%r11150, %r11149, 64512;
	add.s32 	%r11151, %r4, %r11150;
	ld.shared.u64 	%rd1159, [%r11151];
	setp.ne.s32 	%p500, %r29334, 0;
	setp.eq.s64 	%p501, %rd1159, 0;
	and.pred  	%p502, %p500, %p501;
	mov.pred 	%p12005, %p483;
	@%p502 bra 	$L__BB4_1475;
	add.s32 	%r1637, %r29331, 6;
	shl.b32 	%r11152, %r29333, 7;
	and.b32  	%r11153, %r11152, 8064;
	add.s32 	%r29334, %r11153, %r2;
	shl.b32 	%r11154, %r29333, 10;
	and.b32  	%r11155, %r11154, 64512;
	add.s32 	%r11156, %r4, %r11155;
	ld.shared.u64 	%rd1161, [%r11156];
	setp.ne.s32 	%p504, %r29334, 0;
	setp.eq.s64 	%p505, %rd1161, 0;
	and.pred  	%p506, %p504, %p505;
	mov.u32 	%r29333, %r1637;
	mov.pred 	%p12005, %p483;
	@%p506 bra 	$L__BB4_1475;
	add.s32 	%r29333, %r29331, 7;
	shl.b32 	%r11157, %r1637, 7;
	and.b32  	%r11158, %r11157, 8064;
	add.s32 	%r29334, %r11158, %r2;
	shl.b32 	%r11159, %r1637, 10;
	and.b32  	%r11160, %r11159, 64512;
	add.s32 	%r11161, %r4, %r11160;
	ld.shared.u64 	%rd1163, [%r11161];
	setp.ne.s32 	%p508, %r29334, 0;
	setp.eq.s64 	%p509, %rd1163, 0;
	and.pred  	%p510, %p508, %p509;
	mov.pred 	%p12005, %p483;
	@%p510 bra 	$L__BB4_1475;
	shl.b32 	%r11162, %r29333, 7;
	and.b32  	%r1641, %r11162, 8064;
	add.s32 	%r1642, %r1641, %r2;
	setp.eq.s32 	%p512, %r29332, 56;
	mov.pred 	%p12005, 0;
	mov.u32 	%r29333, %r1624;
	mov.u32 	%r29334, %r1623;
	@%p512 bra 	$L__BB4_1475;
	add.s32 	%r29332, %r29332, 8;
	add.s32 	%r29331, %r29331, 8;
	shl.b32 	%r11163, %r1641, 3;
	add.s32 	%r11164, %r4, %r11163;
	ld.shared.u64 	%rd1165, [%r11164];
	setp.eq.s32 	%p514, %r1642, 0;
	setp.ne.s64 	%p515, %rd1165, 0;
	or.pred  	%p516, %p514, %p515;
	mov.u32 	%r29333, %r29331;
	mov.u32 	%r29334, %r1642;
	mov.pred 	%p12005, %p483;
	@%p516 bra 	$L__BB4_1466;
$L__BB4_1475:
	st.local.u32 	[%rd12+4], %r29333;
$L__BB4_1476:
	st.local.u32 	[%rd12+24], %r29334;
	sub.s32 	%r11165, 256, %r53;
	sub.s32 	%r11166, 256, %r52;
	min.u32 	%r11167, %r11166, %r11165;
	setp.eq.s32 	%p517, %r11167, 0;
	not.pred 	%p518, %p12005;
	or.pred  	%p519, %p517, %p518;
	@%p519 bra 	$L__BB4_2056;
	shr.u32 	%r1648, %r62, 3;
	setp.gt.u32 	%p520, %r62, 65535;
	@%p520 bra 	$L__BB4_1479;
	shl.b32 	%r11168, %r1648, 3;
	mov.u32 	%r11169, shared_mem;
	add.s32 	%r11170, %r11169, %r11168;
	atom.shared.exch.b64 	%rd132, [%r11170], 0;
	bra.uni 	$L__BB4_1480;
$L__BB4_1479:
	mul.wide.u32 	%rd1167, %r1648, 8;
	add.s64 	%rd1168, %rd1, %rd1167;
	atom.global.exch.b64 	%rd132, [%rd1168+201326600], 0;
$L__BB4_1480:
	cvt.u32.u64 	%r29364, %rd132;
	{ .reg .b32 tmp; mov.b64 {tmp, %r29338}, %rd132; }
	and.b32  	%r11171, %r29338, 7;
	setp.ne.s32 	%p521, %r11171, 0;
	@%p521 bra 	$L__BB4_1489;
$L__BB4_1481:
	shr.u32 	%r11172, %r29338, 3;
	setp.gt.u32 	%p522, %r29338, 65535;
	shr.u32 	%r11173, %r29338, 1;
	mov.u32 	%r11174, shared_mem;
	add.s32 	%r11175, %r11174, %r11173;
	add.s32 	%r1652, %r11175, 65536;
	mul.wide.u32 	%rd1169, %r11172, 4;
	add.s64 	%rd133, %rd13, %rd1169;
	@%p522 bra 	$L__BB4_1483;
	atom.shared.exch.b32 	%r29337, [%r1652], -1;
	bra.uni 	$L__BB4_1484;
$L__BB4_1483:
	atom.global.exch.b32 	%r29337, [%rd133], -1;
$L__BB4_1484:
	add.s32 	%r11176, %r29337, 1;
	setp.lt.u32 	%p523, %r11176, 2;
	@%p523 bra 	$L__BB4_1489;
	@%p522 bra 	$L__BB4_1487;
	atom.shared.exch.b32 	%r11178, [%r1652], 0;
	bra.uni 	$L__BB4_1488;
$L__BB4_1487:
	atom.global.exch.b32 	%r11177, [%rd133], 0;
$L__BB4_1488:
	and.b32  	%r11179, %r29337, 7;
	setp.eq.s32 	%p525, %r11179, 0;
	mov.u32 	%r29338, %r29337;
	@%p525 bra 	$L__BB4_1481;
$L__BB4_1489:
	and.b64  	%rd1170, %rd132, 7;
	setp.ne.s64 	%p526, %rd1170, 3;
	@%p526 bra 	$L__BB4_1749;
	shr.u32 	%r1657, %r63, 3;
	shr.u32 	%r1658, %r29364, 3;
	cvt.u16.u32 	%rs40, %r1657;
	and.b16  	%rs4, %rs40, 31;
	cvt.u16.u32 	%rs41, %r1658;
	and.b16  	%rs5, %rs41, 31;
	or.b16  	%rs42, %rs40, %rs41;
	and.b16  	%rs43, %rs42, 31;
	setp.eq.s16 	%p553, %rs43, 0;
	mov.b32 	%r11230, 1;
	mov.u32 	%r29351, %r11230;
	@%p553 bra 	$L__BB4_1718;
	and.b32  	%r1659, %r63, 248;
	setp.ne.s32 	%p554, %r1659, 0;
	shr.u32 	%r1660, %r63, 8;
	add.s32 	%r11231, %r1660, -4;
	setp.lt.u32 	%p555, %r11231, -3;
	add.s16 	%rs45, %rs5, -4;
	and.b16  	%rs46, %rs45, 255;
	setp.lt.u16 	%p556, %rs46, 253;
	or.pred  	%p557, %p555, %p556;
	or.pred  	%p558, %p557, %p554;
	@%p558 bra 	$L__BB4_1512;
	setp.eq.s32 	%p559, %r1660, 3;
	@%p559 bra 	$L__BB4_1506;
	setp.eq.s32 	%p560, %r1660, 2;
	@%p560 bra 	$L__BB4_1500;
	cvt.u16.u64 	%rs52, %rd132;
	and.b16  	%rs51, %rs52, 248;
	setp.eq.s16 	%p574, %rs51, 8;
	mov.u32 	%r29351, %r1658;
	@%p574 bra 	$L__BB4_1718;
	setp.eq.s16 	%p575, %rs51, 24;
	@%p575 bra 	$L__BB4_1498;
	setp.ne.s16 	%p576, %rs51, 16;
	@%p576 bra 	$L__BB4_1511;
	shr.s32 	%r11269, %r29364, 3;
	and.b32  	%r11270, %r11269, -32;
	or.b32  	%r29351, %r11270, 1;
	bra.uni 	$L__BB4_1718;
$L__BB4_1498:
	and.b32  	%r11266, %r29364, -256;
	mov.b32 	%f1, %r11266;
	abs.f32 	%f368, %f1;
	setp.nan.f32 	%p577, %f368, %f368;
	mov.u32 	%r29351, %r11230;
	@%p577 bra 	$L__BB4_1718;
	setp.lt.f32 	%p578, %f1, 0f00000000;
	selp.f32 	%f369, 0f00000000, %f1, %p578;
	setp.gt.f32 	%p579, %f369, 0f4B7FFFFF;
	selp.f32 	%f370, 0f4B7FFFFF, %f369, %p579;
	cvt.rzi.u32.f32 	%r11267, %f370;
	shl.b32 	%r11268, %r11267, 5;
	or.b32  	%r29351, %r11268, 1;
	bra.uni 	$L__BB4_1718;
$L__BB4_1500:
	cvt.u16.u64 	%rs50, %rd132;
	and.b16  	%rs49, %rs50, 248;
	setp.eq.s16 	%p568, %rs49, 24;
	@%p568 bra 	$L__BB4_1504;
	setp.eq.s16 	%p569, %rs49, 16;
	mov.u32 	%r29351, %r1658;
	@%p569 bra 	$L__BB4_1718;
	setp.ne.s16 	%p570, %rs49, 8;
	@%p570 bra 	$L__BB4_1511;
	and.b32  	%r11264, %r1658, 536870880;
	or.b32  	%r29351, %r11264, 2;
	bra.uni 	$L__BB4_1718;
$L__BB4_1504:
	and.b32  	%r11261, %r29364, -256;
	mov.b32 	%f2, %r11261;
	abs.f32 	%f365, %f2;
	setp.nan.f32 	%p571, %f365, %f365;
	mov.b32 	%r29351, 2;
	@%p571 bra 	$L__BB4_1718;
	setp.lt.f32 	%p572, %f2, 0fCB000000;
	selp.f32 	%f366, 0fCB000000, %f2, %p572;
	setp.gt.f32 	%p573, %f366, 0f4AFFFFFE;
	selp.f32 	%f367, 0f4AFFFFFE, %f366, %p573;
	cvt.rzi.s32.f32 	%r11262, %f367;
	shl.b32 	%r11263, %r11262, 5;
	or.b32  	%r29351, %r11263, 2;
	bra.uni 	$L__BB4_1718;
$L__BB4_1506:
	cvt.u16.u64 	%rs48, %rd132;
	and.b16  	%rs47, %rs48, 248;
	setp.eq.s16 	%p561, %rs47, 24;
	mov.u32 	%r29351, %r1658;
	@%p561 bra 	$L__BB4_1718;
	setp.eq.s16 	%p562, %rs47, 16;
	@%p562 bra 	$L__BB4_1510;
	setp.ne.s16 	%p563, %rs47, 8;
	@%p563 bra 	$L__BB4_1511;
	shr.u32 	%r11246, %r29364, 8;
	cvt.rn.f32.u32 	%f363, %r11246;
	mov.b32 	%r11247, %f363;
	shr.u32 	%r11248, %r11247, 8;
	abs.f32 	%f364, %f363;
	setp.nan.f32 	%p566, %f364, %f364;
	setp.lt.u32 	%p567, %r11247, 256;
	shl.b32 	%r11249, %r11247, 24;
	shr.s32 	%r11250, %r11249, 31;
	selp.b32 	%r11251, %r11250, 256, %p567;
	add.s32 	%r11252, %r11251, %r11247;
	shr.u32 	%r11253, %r11252, 7;
	and.b32  	%r11254, %r11253, 1;
	selp.b32 	%r11255, 0, %r11254, %p566;
	add.s32 	%r11256, %r11255, %r11248;
	selp.u32 	%r11257, 1, 0, %p566;
	or.b32  	%r11258, %r11256, %r11257;
	shl.b32 	%r11259, %r11258, 5;
	or.b32  	%r29351, %r11259, 3;
	bra.uni 	$L__BB4_1718;
$L__BB4_1510:
	shr.s32 	%r11232, %r29364, 8;
	cvt.rn.f32.s32 	%f361, %r11232;
	mov.b32 	%r11233, %f361;
	shr.u32 	%r11234, %r11233, 8;
	abs.f32 	%f362, %f361;
	setp.nan.f32 	%p564, %f362, %f362;
	setp.lt.u32 	%p565, %r11233, 256;
	shl.b32 	%r11235, %r11233, 24;
	shr.s32 	%r11236, %r11235, 31;
	selp.b32 	%r11237, %r11236, 256, %p565;
	add.s32 	%r11238, %r11237, %r11233;
	shr.u32 	%r11239, %r11238, 7;
	and.b32  	%r11240, %r11239, 1;
	selp.b32 	%r11241, 0, %r11240, %p564;
	add.s32 	%r11242, %r11241, %r11234;
	selp.u32 	%r11243, 1, 0, %p564;
	or.b32  	%r11244, %r11242, %r11243;
	shl.b32 	%r11245, %r11244, 5;
	or.b32  	%r29351, %r11245, 3;
	bra.uni 	$L__BB4_1718;
$L__BB4_1511:
	mov.u32 	%r29351, %r11230;
	bra.uni 	$L__BB4_1718;
$L__BB4_1512:
	and.b32  	%r11272, %r29364, 248;
	setp.ne.s32 	%p580, %r11272, 0;
	shr.u32 	%r1667, %r29364, 8;
	add.s32 	%r11273, %r1667, -4;
	setp.lt.u32 	%p581, %r11273, -3;
	add.s16 	%rs54, %rs4, -4;
	and.b16  	%rs55, %rs54, 255;
	setp.lt.u16 	%p582, %rs55, 253;
	or.pred  	%p583, %p581, %p582;
	or.pred  	%p584, %p583, %p580;
	@%p584 bra 	$L__BB4_1533;
	setp.eq.s32 	%p585, %r1667, 3;
	@%p585 bra 	$L__BB4_1527;
	setp.eq.s32 	%p586, %r1667, 2;
	@%p586 bra 	$L__BB4_1521;
	cvt.u16.u32 	%rs58, %r1659;
	setp.eq.s16 	%p600, %rs58, 8;
	mov.u32 	%r29351, %r1657;
	@%p600 bra 	$L__BB4_1718;
	setp.eq.s16 	%p601, %rs58, 24;
	@%p601 bra 	$L__BB4_1519;
	setp.ne.s16 	%p602, %rs58, 16;
	@%p602 bra 	$L__BB4_1532;
	shr.s32 	%r11310, %r63, 3;
	and.b32  	%r11311, %r11310, -32;
	or.b32  	%r29351, %r11311, 1;
	bra.uni 	$L__BB4_1718;
$L__BB4_1519:
	and.b32  	%r11307, %r63, -256;
	mov.b32 	%f3, %r11307;
	abs.f32 	%f378, %f3;
	setp.nan.f32 	%p603, %f378, %f378;
	mov.u32 	%r29351, %r11230;
	@%p603 bra 	$L__BB4_1718;
	setp.lt.f32 	%p604, %f3, 0f00000000;
	selp.f32 	%f379, 0f00000000, %f3, %p604;
	setp.gt.f32 	%p605, %f379, 0f4B7FFFFF;
	selp.f32 	%f380, 0f4B7FFFFF, %f379, %p605;
	cvt.rzi.u32.f32 	%r11308, %f380;
	shl.b32 	%r11309, %r11308, 5;
	or.b32  	%r29351, %r11309, 1;
	bra.uni 	$L__BB4_1718;
$L__BB4_1521:
	cvt.u16.u32 	%rs57, %r1659;
	setp.eq.s16 	%p594, %rs57, 24;
	@%p594 bra 	$L__BB4_1525;
	setp.eq.s16 	%p595, %rs57, 16;
	mov.u32 	%r29351, %r1657;
	@%p595 bra 	$L__BB4_1718;
	setp.ne.s16 	%p596, %rs57, 8;
	@%p596 bra 	$L__BB4_1532;
	and.b32  	%r11305, %r1657, 536870880;
	or.b32  	%r29351, %r11305, 2;
	bra.uni 	$L__BB4_1718;
$L__BB4_1525:
	and.b32  	%r11302, %r63, -256;
	mov.b32 	%f4, %r11302;
	abs.f32 	%f375, %f4;
	setp.nan.f32 	%p597, %f375, %f375;
	mov.b32 	%r29351, 2;
	@%p597 bra 	$L__BB4_1718;
	setp.lt.f32 	%p598, %f4, 0fCB000000;
	selp.f32 	%f376, 0fCB000000, %f4, %p598;
	setp.gt.f32 	%p599, %f376, 0f4AFFFFFE;
	selp.f32 	%f377, 0f4AFFFFFE, %f376, %p599;
	cvt.rzi.s32.f32 	%r11303, %f377;
	shl.b32 	%r11304, %r11303, 5;
	or.b32  	%r29351, %r11304, 2;
	bra.uni 	$L__BB4_1718;
$L__BB4_1527:
	cvt.u16.u32 	%rs56, %r1659;
	setp.eq.s16 	%p587, %rs56, 24;
	mov.u32 	%r29351, %r1657;
	@%p587 bra 	$L__BB4_1718;
	setp.eq.s16 	%p588, %rs56, 16;
	@%p588 bra 	$L__BB4_1531;
	setp.ne.s16 	%p589, %rs56, 8;
	@%p589 bra 	$L__BB4_1532;
	cvt.rn.f32.u32 	%f373, %r1660;
	mov.b32 	%r11288, %f373;
	shr.u32 	%r11289, %r11288, 8;
	abs.f32 	%f374, %f373;
	setp.nan.f32 	%p592, %f374, %f374;
	setp.lt.u32 	%p593, %r11288, 256;
	shl.b32 	%r11290, %r11288, 24;
	shr.s32 	%r11291, %r11290, 31;
	selp.b32 	%r11292, %r11291, 256, %p593;
	add.s32 	%r11293, %r11292, %r11288;
	shr.u32 	%r11294, %r11293, 7;
	and.b32  	%r11295, %r11294, 1;
	selp.b32 	%r11296, 0, %r11295, %p592;
	add.s32 	%r11297, %r11296, %r11289;
	selp.u32 	%r11298, 1, 0, %p592;
	or.b32  	%r11299, %r11297, %r11298;
	shl.b32 	%r11300, %r11299, 5;
	or.b32  	%r29351, %r11300, 3;
	bra.uni 	$L__BB4_1718;
$L__BB4_1531:
	shr.s32 	%r11274, %r63, 8;
	cvt.rn.f32.s32 	%f371, %r11274;
	mov.b32 	%r11275, %f371;
	shr.u32 	%r11276, %r11275, 8;
	abs.f32 	%f372, %f371;
	setp.nan.f32 	%p590, %f372, %f372;
	setp.lt.u32 	%p591, %r11275, 256;
	shl.b32 	%r11277, %r11275, 24;
	shr.s32 	%r11278, %r11277, 31;
	selp.b32 	%r11279, %r11278, 256, %p591;
	add.s32 	%r11280, %r11279, %r11275;
	shr.u32 	%r11281, %r11280, 7;
	and.b32  	%r11282, %r11281, 1;
	selp.b32 	%r11283, 0, %r11282, %p590;
	add.s32 	%r11284, %r11283, %r11276;
	selp.u32 	%r11285, 1, 0, %p590;
	or.b32  	%r11286, %r11284, %r11285;
	shl.b32 	%r11287, %r11286, 5;
	or.b32  	%r29351, %r11287, 3;
	bra.uni 	$L__BB4_1718;
$L__BB4_1532:
	mov.u32 	%r29351, %r11230;
	bra.uni 	$L__BB4_1718;
$L__BB4_1533:
	setp.ne.s16 	%p606, %rs4, 0;
	setp.eq.s16 	%p607, %rs5, 0;
	or.pred  	%p608, %p606, %p607;
	@%p608 bra 	$L__BB4_1535;
	and.b32  	%r11629, %r1658, 536870880;
	or.b32  	%r29351, %r11629, %r1660;
	bra.uni 	$L__BB4_1718;
$L__BB4_1535:
	setp.ne.s16 	%p609, %rs5, 0;
	setp.eq.s16 	%p610, %rs4, 0;
	or.pred  	%p611, %p610, %p609;
	@%p611 bra 	$L__BB4_1537;
	and.b32  	%r11628, %r1657, 536870880;
	or.b32  	%r29351, %r1667, %r11628;
	bra.uni 	$L__BB4_1718;
$L__BB4_1537:
	min.u16 	%rs61, %rs4, %rs5;
	setp.gt.u16 	%p612, %rs61, 3;
	mov.u32 	%r29351, %r11230;
	@%p612 bra 	$L__BB4_1718;
	max.u16 	%rs64, %rs4, %rs5;
	setp.lt.u16 	%p613, %rs64, 4;
	mov.u32 	%r29351, %r11230;
	@%p613 bra 	$L__BB4_1718;
	setp.gt.u16 	%p614, %rs4, 3;
	selp.b16 	%rs6, %rs4, %rs5, %p614;
	selp.b16 	%rs65, %rs5, %rs4, %p614;
	selp.b32 	%r1676, %r1658, %r1657, %p614;
	selp.b32 	%r1677, %r1657, %r1658, %p614;
	setp.eq.s16 	%p615, %rs65, 3;
	@%p615 bra 	$L__BB4_1623;
	setp.eq.s16 	%p616, %rs65, 2;
	@%p616 bra 	$L__BB4_1587;
	setp.ne.s16 	%p617, %rs65, 1;
	mov.u32 	%r29351, %r11230;
	@%p617 bra 	$L__BB4_1718;
	shr.u32 	%r1678, %r1677, 5;
	shr.u32 	%r1679, %r1676, 5;
	setp.gt.s16 	%p777, %rs6, 12;
	@%p777 bra 	$L__BB4_1559;
	setp.gt.s16 	%p791, %rs6, 7;
	@%p791 bra 	$L__BB4_1551;
	setp.gt.s16 	%p798, %rs6, 5;
	@%p798 bra 	$L__BB4_1548;
	setp.eq.s16 	%p801, %rs6, 4;
	@%p801 bra 	$L__BB4_1576;
	setp.eq.s16 	%p802, %rs6, 5;
	mov.u32 	%r29351, %r11230;
	@%p802 bra 	$L__BB4_1547;
	bra.uni 	$L__BB4_1718;
$L__BB4_1547:
	sub.s32 	%r11624, %r1678, %r1679;
	shl.b32 	%r11625, %r11624, 5;
	or.b32  	%r29351, %r11625, 1;
	bra.uni 	$L__BB4_1718;
$L__BB4_1548:
	setp.eq.s16 	%p799, %rs6, 6;
	@%p799 bra 	$L__BB4_1577;
	setp.eq.s16 	%p800, %rs6, 7;
	mov.u32 	%r29351, %r11230;
	@%p800 bra 	$L__BB4_1550;
	bra.uni 	$L__BB4_1718;
$L__BB4_1550:
	and.b32  	%r11620, %r1676, 536870880;
	mul.lo.s32 	%r11621, %r11620, %r1678;
	or.b32  	%r29351, %r11621, 1;
	bra.uni 	$L__BB4_1718;
$L__BB4_1551:
	setp.gt.s16 	%p792, %rs6, 9;
	@%p792 bra 	$L__BB4_1555;
	setp.eq.s16 	%p796, %rs6, 8;
	@%p796 bra 	$L__BB4_1578;
	setp.eq.s16 	%p797, %rs6, 9;
	mov.u32 	%r29351, %r11230;
	@%p797 bra 	$L__BB4_1554;
	bra.uni 	$L__BB4_1718;
$L__BB4_1554:
	div.u32 	%r11616, %r1679, %r1678;
	shl.b32 	%r11617, %r11616, 5;
	or.b32  	%r29351, %r11617, 1;
	bra.uni 	$L__BB4_1718;
$L__BB4_1555:
	setp.eq.s16 	%p793, %rs6, 10;
	@%p793 bra 	$L__BB4_1579;
	setp.eq.s16 	%p794, %rs6, 11;
	@%p794 bra 	$L__BB4_1580;
	setp.eq.s16 	%p795, %rs6, 12;
	mov.u32 	%r29351, %r11230;
	@%p795 bra 	$L__BB4_1558;
	bra.uni 	$L__BB4_1718;
$L__BB4_1558:
	setp.eq.s32 	%p806, %r1678, %r1679;
	selp.b32 	%r29351, 33, 1, %p806;
	bra.uni 	$L__BB4_1718;
$L__BB4_1559:
	setp.gt.s16 	%p778, %rs6, 17;
	@%p778 bra 	$L__BB4_1568;
	setp.gt.s16 	%p785, %rs6, 14;
	@%p785 bra 	$L__BB4_1564;
	setp.eq.s16 	%p789, %rs6, 13;
	@%p789 bra 	$L__BB4_1581;
	setp.eq.s16 	%p790, %rs6, 14;
	mov.u32 	%r29351, %r11230;
	@%p790 bra 	$L__BB4_1563;
	bra.uni 	$L__BB4_1718;
$L__BB4_1563:
	setp.lt.u32 	%p804, %r1678, %r1679;
	selp.b32 	%r29351, 33, 1, %p804;
	bra.uni 	$L__BB4_1718;
$L__BB4_1564:
	setp.eq.s16 	%p786, %rs6, 15;
	@%p786 bra 	$L__BB4_1582;
	setp.eq.s16 	%p787, %rs6, 16;
	@%p787 bra 	$L__BB4_1583;
	setp.eq.s16 	%p788, %rs6, 17;
	mov.u32 	%r29351, %r11230;
	@%p788 bra 	$L__BB4_1567;
	bra.uni 	$L__BB4_1718;
$L__BB4_1567:
	or.b32  	%r11608, %r1678, %r1679;
	shl.b32 	%r11609, %r11608, 5;
	or.b32  	%r29351, %r11609, 1;
	bra.uni 	$L__BB4_1718;
$L__BB4_1568:
	setp.gt.s16 	%p779, %rs6, 19;
	@%p779 bra 	$L__BB4_1572;
	setp.eq.s16 	%p783, %rs6, 18;
	@%p783 bra 	$L__BB4_1584;
	setp.eq.s16 	%p784, %rs6, 19;
	mov.u32 	%r29351, %r11230;
	@%p784 bra 	$L__BB4_1571;
	bra.uni 	$L__BB4_1718;
$L__BB4_1571:
	and.b32  	%r11603, %r1679, 31;
	shl.b32 	%r11604, %r1678, %r11603;
	shl.b32 	%r11605, %r11604, 5;
	or.b32  	%r29351, %r11605, 1;
	bra.uni 	$L__BB4_1718;
$L__BB4_1572:
	setp.eq.s16 	%p780, %rs6, 20;
	@%p780 bra 	$L__BB4_1585;
	setp.eq.s16 	%p781, %rs6, 21;
	@%p781 bra 	$L__BB4_1586;
	setp.eq.s16 	%p782, %rs6, 22;
	mov.u32 	%r29351, %r11230;
	@%p782 bra 	$L__BB4_1575;
	bra.uni 	$L__BB4_1718;
$L__BB4_1575:
	and.b32  	%r11594, %r1678, 31;
	shr.u32 	%r11595, %r1679, %r11594;
	shl.b32 	%r11596, %r11595, 5;
	or.b32  	%r29351, %r11596, 1;
	bra.uni 	$L__BB4_1718;
$L__BB4_1576:
	add.s32 	%r11626, %r1678, %r1679;
	shl.b32 	%r11627, %r11626, 5;
	or.b32  	%r29351, %r11627, 1;
	bra.uni 	$L__BB4_1718;
$L__BB4_1577:
	sub.s32 	%r11622, %r1679, %r1678;
	shl.b32 	%r11623, %r11622, 5;
	or.b32  	%r29351, %r11623, 1;
	bra.uni 	$L__BB4_1718;
$L__BB4_1578:
	div.u32 	%r11618, %r1678, %r1679;
	shl.b32 	%r11619, %r11618, 5;
	or.b32  	%r29351, %r11619, 1;
	bra.uni 	$L__BB4_1718;
$L__BB4_1579:
	rem.u32 	%r11614, %r1678, %r1679;
	shl.b32 	%r11615, %r11614, 5;
	or.b32  	%r29351, %r11615, 1;
	bra.uni 	$L__BB4_1718;
$L__BB4_1580:
	rem.u32 	%r11612, %r1679, %r1678;
	shl.b32 	%r11613, %r11612, 5;
	or.b32  	%r29351, %r11613, 1;
	bra.uni 	$L__BB4_1718;
$L__BB4_1581:
	setp.eq.s32 	%p805, %r1678, %r1679;
	selp.b32 	%r29351, 1, 33, %p805;
	bra.uni 	$L__BB4_1718;
$L__BB4_1582:
	setp.gt.u32 	%p803, %r1678, %r1679;
	selp.b32 	%r29351, 33, 1, %p803;
	bra.uni 	$L__BB4_1718;
$L__BB4_1583:
	and.b32  	%r11610, %r1678, %r1679;
	shl.b32 	%r11611, %r11610, 5;
	or.b32  	%r29351, %r11611, 1;
	bra.uni 	$L__BB4_1718;
$L__BB4_1584:
	xor.b32  	%r11606, %r1678, %r1679;
	shl.b32 	%r11607, %r11606, 5;
	or.b32  	%r29351, %r11607, 1;
	bra.uni 	$L__BB4_1718;
$L__BB4_1585:
	and.b32  	%r11600, %r1678, 31;
	shl.b32 	%r11601, %r1679, %r11600;
	shl.b32 	%r11602, %r11601, 5;
	or.b32  	%r29351, %r11602, 1;
	bra.uni 	$L__BB4_1718;
$L__BB4_1586:
	and.b32  	%r11597, %r1679, 31;
	shr.u32 	%r11598, %r1678, %r11597;
	shl.b32 	%r11599, %r11598, 5;
	or.b32  	%r29351, %r11599, 1;
	bra.uni 	$L__BB4_1718;
$L__BB4_1587:
	shl.b32 	%r11569, %r1677, 3;
	shr.s32 	%r1699, %r11569, 8;
	shl.b32 	%r11570, %r1676, 3;
	shr.s32 	%r1700, %r11570, 8;
	mov.b32 	%r29351, 2;
	setp.gt.s16 	%p752, %rs6, 10;
	@%p752 bra 	$L__BB4_1600;
	setp.gt.s16 	%p764, %rs6, 6;
	@%p764 bra 	$L__BB4_1593;
	setp.eq.s16 	%p770, %rs6, 4;
	@%p770 bra 	$L__BB4_1615;
	setp.eq.s16 	%p771, %rs6, 5;
	@%p771 bra 	$L__BB4_1616;
	setp.eq.s16 	%p772, %rs6, 6;
	@%p772 bra 	$L__BB4_1592;
	bra.uni 	$L__BB4_1718;
$L__BB4_1592:
	sub.s32 	%r11587, %r1700, %r1699;
	shl.b32 	%r11588, %r11587, 5;
	or.b32  	%r29351, %r11588, 2;
	bra.uni 	$L__BB4_1718;
$L__BB4_1593:
	setp.gt.s16 	%p765, %rs6, 8;
	@%p765 bra 	$L__BB4_1597;
	setp.eq.s16 	%p768, %rs6, 7;
	@%p768 bra 	$L__BB4_1617;
	setp.eq.s16 	%p769, %rs6, 8;
	@%p769 bra 	$L__BB4_1596;
	bra.uni 	$L__BB4_1718;
$L__BB4_1596:
	div.s32 	%r11583, %r1699, %r1700;
	shl.b32 	%r11584, %r11583, 5;
	or.b32  	%r29351, %r11584, 2;
	bra.uni 	$L__BB4_1718;
$L__BB4_1597:
	setp.eq.s16 	%p766, %rs6, 9;
	@%p766 bra 	$L__BB4_1618;
	setp.eq.s16 	%p767, %rs6, 10;
	@%p767 bra 	$L__BB4_1599;
	bra.uni 	$L__BB4_1718;
$L__BB4_1599:
	rem.s32 	%r11579, %r1699, %r1700;
	shl.b32 	%r11580, %r11579, 5;
	or.b32  	%r29351, %r11580, 2;
	bra.uni 	$L__BB4_1718;
$L__BB4_1600:
	setp.gt.s16 	%p753, %rs6, 14;
	@%p753 bra 	$L__BB4_1608;
	setp.gt.s16 	%p759, %rs6, 12;
	@%p759 bra 	$L__BB4_1605;
	setp.eq.s16 	%p762, %rs6, 11;
	@%p762 bra 	$L__BB4_1619;
	setp.eq.s16 	%p763, %rs6, 12;
	@%p763 bra 	$L__BB4_1604;
	bra.uni 	$L__BB4_1718;
$L__BB4_1604:
	setp.eq.s32 	%p776, %r1699, %r1700;
	selp.b32 	%r29351, 33, 1, %p776;
	bra.uni 	$L__BB4_1718;
$L__BB4_1605:
	setp.eq.s16 	%p760, %rs6, 13;
	@%p760 bra 	$L__BB4_1620;
	setp.eq.s16 	%p761, %rs6, 14;
	@%p761 bra 	$L__BB4_1607;
	bra.uni 	$L__BB4_1718;
$L__BB4_1607:
	setp.lt.s32 	%p774, %r1699, %r1700;
	selp.b32 	%r29351, 33, 1, %p774;
	bra.uni 	$L__BB4_1718;
$L__BB4_1608:
	setp.gt.s16 	%p754, %rs6, 16;
	@%p754 bra 	$L__BB4_1612;
	setp.eq.s16 	%p757, %rs6, 15;
	@%p757 bra 	$L__BB4_1621;
	setp.eq.s16 	%p758, %rs6, 16;
	@%p758 bra 	$L__BB4_1611;
	bra.uni 	$L__BB4_1718;
$L__BB4_1611:
	and.b32  	%r11575, %r1699, %r1700;
	shl.b32 	%r11576, %r11575, 5;
	or.b32  	%r29351, %r11576, 2;
	bra.uni 	$L__BB4_1718;
$L__BB4_1612:
	setp.eq.s16 	%p755, %rs6, 17;
	@%p755 bra 	$L__BB4_1622;
	setp.eq.s16 	%p756, %rs6, 18;
	@%p756 bra 	$L__BB4_1614;
	bra.uni 	$L__BB4_1718;
$L__BB4_1614:
	xor.b32  	%r11571, %r1699, %r1700;
	shl.b32 	%r11572, %r11571, 5;
	or.b32  	%r29351, %r11572, 2;
	bra.uni 	$L__BB4_1718;
$L__BB4_1615:
	add.s32 	%r11591, %r1699, %r1700;
	shl.b32 	%r11592, %r11591, 5;
	or.b32  	%r29351, %r11592, 2;
	bra.uni 	$L__BB4_1718;
$L__BB4_1616:
	sub.s32 	%r11589, %r1699, %r1700;
	shl.b32 	%r11590, %r11589, 5;
	or.b32  	%r29351, %r11590, 2;
	bra.uni 	$L__BB4_1718;
$L__BB4_1617:
	mul.lo.s32 	%r11585, %r1700, %r1699;
	shl.b32 	%r11586, %r11585, 5;
	or.b32  	%r29351, %r11586, 2;
	bra.uni 	$L__BB4_1718;
$L__BB4_1618:
	div.s32 	%r11581, %r1700, %r1699;
	shl.b32 	%r11582, %r11581, 5;
	or.b32  	%r29351, %r11582, 2;
	bra.uni 	$L__BB4_1718;
$L__BB4_1619:
	rem.s32 	%r11577, %r1700, %r1699;
	shl.b32 	%r11578, %r11577, 5;
	or.b32  	%r29351, %r11578, 2;
	bra.uni 	$L__BB4_1718;
$L__BB4_1620:
	setp.eq.s32 	%p775, %r1699, %r1700;
	selp.b32 	%r29351, 1, 33, %p775;
	bra.uni 	$L__BB4_1718;
$L__BB4_1621:
	setp.gt.s32 	%p773, %r1699, %r1700;
	selp.b32 	%r29351, 33, 1, %p773;
	bra.uni 	$L__BB4_1718;
$L__BB4_1622:
	or.b32  	%r11573, %r1699, %r1700;
	shl.b32 	%r11574, %r11573, 5;
	or.b32  	%r29351, %r11574, 2;
	bra.uni 	$L__BB4_1718;
$L__BB4_1623:
	shl.b32 	%r11317, %r1677, 3;
	and.b32  	%r11318, %r11317, -256;
	mov.b32 	%f5, %r11318;
	shl.b32 	%r1716, %r1676, 3;
	and.b32  	%r11319, %r1716, -256;
	mov.b32 	%f6, %r11319;
	mov.b32 	%r29351, 3;
	setp.gt.s16 	%p618, %rs6, 11;
	@%p618 bra 	$L__BB4_1643;
	setp.gt.s16 	%p631, %rs6, 7;
	@%p631 bra 	$L__BB4_1632;
	setp.gt.s16 	%p637, %rs6, 5;
	@%p637 bra 	$L__BB4_1629;
	setp.eq.s16 	%p640, %rs6, 4;
	@%p640 bra 	$L__BB4_1661;
	setp.eq.s16 	%p641, %rs6, 5;
	@%p641 bra 	$L__BB4_1628;
	bra.uni 	$L__BB4_1718;
$L__BB4_1628:
	sub.f32 	%f610, %f5, %f6;
	mov.b32 	%r11542, %f610;
	shr.u32 	%r11543, %r11542, 8;
	abs.f32 	%f611, %f610;
	setp.nan.f32 	%p748, %f611, %f611;
	setp.lt.u32 	%p749, %r11542, 256;
	shl.b32 	%r11544, %r11542, 24;
	shr.s32 	%r11545, %r11544, 31;
	selp.b32 	%r11546, %r11545, 256, %p749;
	add.s32 	%r11547, %r11546, %r11542;
	shr.u32 	%r11548, %r11547, 7;
	and.b32  	%r11549, %r11548, 1;
	selp.b32 	%r11550, 0, %r11549, %p748;
	add.s32 	%r11551, %r11550, %r11543;
	selp.u32 	%r11552, 1, 0, %p748;
	or.b32  	%r11553, %r11551, %r11552;
	shl.b32 	%r11554, %r11553, 5;
	or.b32  	%r29351, %r11554, 3;
	bra.uni 	$L__BB4_1718;
$L__BB4_1629:
	setp.eq.s16 	%p638, %rs6, 6;
	@%p638 bra 	$L__BB4_1662;
	setp.eq.s16 	%p639, %rs6, 7;
	@%p639 bra 	$L__BB4_1631;
	bra.uni 	$L__BB4_1718;
$L__BB4_1631:
	mul.f32 	%f606, %f5, %f6;
	mov.b32 	%r11516, %f606;
	shr.u32 	%r11517, %r11516, 8;
	abs.f32 	%f607, %f606;
	setp.nan.f32 	%p744, %f607, %f607;
	setp.lt.u32 	%p745, %r11516, 256;
	shl.b32 	%r11518, %r11516, 24;
	shr.s32 	%r11519, %r11518, 31;
	selp.b32 	%r11520, %r11519, 256, %p745;
	add.s32 	%r11521, %r11520, %r11516;
	shr.u32 	%r11522, %r11521, 7;
	and.b32  	%r11523, %r11522, 1;
	selp.b32 	%r11524, 0, %r11523, %p744;
	add.s32 	%r11525, %r11524, %r11517;
	selp.u32 	%r11526, 1, 0, %p744;
	or.b32  	%r11527, %r11525, %r11526;
	shl.b32 	%r11528, %r11527, 5;
	or.b32  	%r29351, %r11528, 3;
	bra.uni 	$L__BB4_1718;
$L__BB4_1632:
	setp.gt.s16 	%p632, %rs6, 9;
	@%p632 bra 	$L__BB4_1636;
	setp.eq.s16 	%p635, %rs6, 8;
	@%p635 bra 	$L__BB4_1663;
	setp.eq.s16 	%p636, %rs6, 9;
	@%p636 bra 	$L__BB4_1635;
	bra.uni 	$L__BB4_1718;
$L__BB4_1635:
	div.rn.f32 	%f602, %f6, %f5;
	mov.b32 	%r11490, %f602;
	shr.u32 	%r11491, %r11490, 8;
	abs.f32 	%f603, %f602;
	setp.nan.f32 	%p740, %f603, %f603;
	setp.lt.u32 	%p741, %r11490, 256;
	shl.b32 	%r11492, %r11490, 24;
	shr.s32 	%r11493, %r11492, 31;
	selp.b32 	%r11494, %r11493, 256, %p741;
	add.s32 	%r11495, %r11494, %r11490;
	shr.u32 	%r11496, %r11495, 7;
	and.b32  	%r11497, %r11496, 1;
	selp.b32 	%r11498, 0, %r11497, %p740;
	add.s32 	%r11499, %r11498, %r11491;
	selp.u32 	%r11500, 1, 0, %p740;
	or.b32  	%r11501, %r11499, %r11500;
	shl.b32 	%r11502, %r11501, 5;
	or.b32  	%r29351, %r11502, 3;
	bra.uni 	$L__BB4_1718;
$L__BB4_1636:
	setp.eq.s16 	%p633, %rs6, 10;
	@%p633 bra 	$L__BB4_1664;
	setp.eq.s16 	%p634, %rs6, 11;
	@%p634 bra 	$L__BB4_1638;
	bra.uni 	$L__BB4_1718;
$L__BB4_1638:
	abs.f32 	%f25, %f5;
	abs.f32 	%f1636, %f6;
	setp.lt.f32 	%p708, %f1636, %f25;
	@%p708 bra 	$L__BB4_1684;
	mul.f32 	%f27, %f25, 0f4B000000;
	setp.gtu.f32 	%p709, %f1636, %f27;
	@%p709 bra 	$L__BB4_1680;
	div.approx.f32 	%f554, %f1636, %f25;
	cvt.rzi.f32.f32 	%f1634, %f554;
	neg.f32 	%f29, %f25;
	fma.rn.f32 	%f30, %f29, %f1634, %f1636;
	mov.b32 	%r1734, %f30;
	mov.b32 	%r11448, %f25;
	setp.lt.u32 	%p710, %r1734, %r11448;
	@%p710 bra 	$L__BB4_1679;
	setp.lt.u32 	%p711, %r1734, -2147483647;
	@%p711 bra 	$L__BB4_1677;
	add.f32 	%f559, %f1634, 0fBF800000;
	setp.lt.f32 	%p714, %f30, %f29;
	add.f32 	%f560, %f559, 0fBF800000;
	selp.f32 	%f1634, %f560, %f559, %p714;
	bra.uni 	$L__BB4_1679;
$L__BB4_1643:
	setp.gt.s16 	%p619, %rs6, 15;
	@%p619 bra 	$L__BB4_1651;
	setp.gt.s16 	%p626, %rs6, 13;
	@%p626 bra 	$L__BB4_1648;
	setp.eq.s16 	%p629, %rs6, 12;
	@%p629 bra 	$L__BB4_1685;
	setp.eq.s16 	%p630, %rs6, 13;
	@%p630 bra 	$L__BB4_1647;
	bra.uni 	$L__BB4_1718;
$L__BB4_1647:
	setp.neu.f32 	%p706, %f5, %f6;
	selp.b32 	%r29351, 33, 1, %p706;
	bra.uni 	$L__BB4_1718;
$L__BB4_1648:
	setp.eq.s16 	%p627, %rs6, 14;
	@%p627 bra 	$L__BB4_1686;
	setp.eq.s16 	%p628, %rs6, 15;
	@%p628 bra 	$L__BB4_1650;
	bra.uni 	$L__BB4_1718;
$L__BB4_1650:
	setp.gt.f32 	%p704, %f5, %f6;
	selp.b32 	%r29351, 33, 1, %p704;
	bra.uni 	$L__BB4_1718;
$L__BB4_1651:
	setp.gt.s16 	%p620, %rs6, 17;
	@%p620 bra 	$L__BB4_1655;
	setp.eq.s16 	%p624, %rs6, 16;
	@%p624 bra 	$L__BB4_1687;
	setp.eq.s16 	%p625, %rs6, 17;
	@%p625 bra 	$L__BB4_1654;
	bra.uni 	$L__BB4_1718;
$L__BB4_1654:
	setp.lt.f32 	%p685, %f6, 0f00800000;
	mul.f32 	%f488, %f6, 0f4B000000;
	selp.f32 	%f489, %f488, %f6, %p685;
	selp.f32 	%f490, 0fC1B80000, 0f00000000, %p685;
	mov.b32 	%r11414, %f489;
	add.s32 	%r11415, %r11414, -1059760811;
	and.b32  	%r11416, %r11415, -8388608;
	sub.s32 	%r11417, %r11414, %r11416;
	mov.b32 	%f491, %r11417;
	cvt.rn.f32.s32 	%f492, %r11416;
	fma.rn.f32 	%f493, %f492, 0f34000000, %f490;
	add.f32 	%f494, %f491, 0fBF800000;
	fma.rn.f32 	%f495, %f494, 0fBE055027, 0f3E1039F6;
	fma.rn.f32 	%f496, %f495, %f494, 0fBDF8CDCC;
	fma.rn.f32 	%f497, %f496, %f494, 0f3E0F2955;
	fma.rn.f32 	%f498, %f497, %f494, 0fBE2AD8B9;
	fma.rn.f32 	%f499, %f498, %f494, 0f3E4CED0B;
	fma.rn.f32 	%f500, %f499, %f494, 0fBE7FFF22;
	fma.rn.f32 	%f501, %f500, %f494, 0f3EAAAA78;
	fma.rn.f32 	%f502, %f501, %f494, 0fBF000000;
	mul.f32 	%f503, %f494, %f502;
	fma.rn.f32 	%f504, %f503, %f494, %f494;
	fma.rn.f32 	%f505, %f493, 0f3F317218, %f504;
	setp.gt.u32 	%p686, %r11414, 2139095039;
	fma.rn.f32 	%f506, %f489, 0f7F800000, 0f7F800000;
	selp.f32 	%f507, %f506, %f505, %p686;
	setp.eq.f32 	%p687, %f489, 0f00000000;
	selp.f32 	%f508, 0fFF800000, %f507, %p687;
	setp.lt.f32 	%p688, %f5, 0f00800000;
	mul.f32 	%f509, %f5, 0f4B000000;
	selp.f32 	%f510, %f509, %f5, %p688;
	selp.f32 	%f511, 0fC1B80000, 0f00000000, %p688;
	mov.b32 	%r11418, %f510;
	add.s32 	%r11419, %r11418, -1059760811;
	and.b32  	%r11420, %r11419, -8388608;
	sub.s32 	%r11421, %r11418, %r11420;
	mov.b32 	%f512, %r11421;
	cvt.rn.f32.s32 	%f513, %r11420;
	fma.rn.f32 	%f514, %f513, 0f34000000, %f511;
	add.f32 	%f515, %f512, 0fBF800000;
	fma.rn.f32 	%f516, %f515, 0fBE055027, 0f3E1039F6;
	fma.rn.f32 	%f517, %f516, %f515, 0fBDF8CDCC;
	fma.rn.f32 	%f518, %f517, %f515, 0f3E0F2955;
	fma.rn.f32 	%f519, %f518, %f515, 0fBE2AD8B9;
	fma.rn.f32 	%f520, %f519, %f515, 0f3E4CED0B;
	fma.rn.f32 	%f521, %f520, %f515, 0fBE7FFF22;
	fma.rn.f32 	%f522, %f521, %f515, 0f3EAAAA78;
	fma.rn.f32 	%f523, %f522, %f515, 0fBF000000;
	mul.f32 	%f524, %f515, %f523;
	fma.rn.f32 	%f525, %f524, %f515, %f515;
	fma.rn.f32 	%f526, %f514, 0f3F317218, %f525;
	setp.gt.u32 	%p689, %r11418, 2139095039;
	fma.rn.f32 	%f527, %f510, 0f7F800000, 0f7F800000;
	selp.f32 	%f528, %f527, %f526, %p689;
	setp.eq.f32 	%p690, %f510, 0f00000000;
	selp.f32 	%f529, 0fFF800000, %f528, %p690;
	div.rn.f32 	%f530, %f508, %f529;
	mov.b32 	%r11422, %f530;
	shr.u32 	%r11423, %r11422, 8;
	abs.f32 	%f531, %f530;
	setp.nan.f32 	%p691, %f531, %f531;
	setp.lt.u32 	%p692, %r11422, 256;
	shl.b32 	%r11424, %r11422, 24;
	shr.s32 	%r11425, %r11424, 31;
	selp.b32 	%r11426, %r11425, 256, %p692;
	add.s32 	%r11427, %r11426, %r11422;
	shr.u32 	%r11428, %r11427, 7;
	and.b32  	%r11429, %r11428, 1;
	selp.b32 	%r11430, 0, %r11429, %p691;
	add.s32 	%r11431, %r11430, %r11423;
	selp.u32 	%r11432, 1, 0, %p691;
	or.b32  	%r11433, %r11431, %r11432;
	shl.b32 	%r11434, %r11433, 5;
	or.b32  	%r29351, %r11434, 3;
	bra.uni 	$L__BB4_1718;
$L__BB4_1655:
	setp.eq.s16 	%p621, %rs6, 18;
	mov.f32 	%f1639, 0f3F800000;
	@%p621 bra 	$L__BB4_1694;
	setp.eq.s16 	%p622, %rs6, 19;
	@%p622 bra 	$L__BB4_1703;
	setp.eq.s16 	%p623, %rs6, 21;
	@%p623 bra 	$L__BB4_1658;
	bra.uni 	$L__BB4_1718;
$L__BB4_1658:
	add.f32 	%f67, %f5, %f6;
	mul.f32 	%f381, %f67, 0f3F22F983;
	cvt.rni.s32.f32 	%r29350, %f381;
	cvt.rn.f32.s32 	%f382, %r29350;
	fma.rn.f32 	%f383, %f382, 0fBFC90FDA, %f67;
	fma.rn.f32 	%f384, %f382, 0fB3A22168, %f383;
	fma.rn.f32 	%f1641, %f382, 0fA7C234C5, %f384;
	abs.f32 	%f69, %f67;
	setp.ltu.f32 	%p642, %f69, 0f47CE4780;
	@%p642 bra 	$L__BB4_1717;
	setp.neu.f32 	%p643, %f69, 0f7F800000;
	@%p643 bra 	$L__BB4_1712;
	mov.f32 	%f387, 0f00000000;
	mul.rn.f32 	%f1641, %f67, %f387;
	mov.b32 	%r29350, 0;
	bra.uni 	$L__BB4_1717;
$L__BB4_1661:
	add.f32 	%f612, %f5, %f6;
	mov.b32 	%r11555, %f612;
	shr.u32 	%r11556, %r11555, 8;
	abs.f32 	%f613, %f612;
	setp.nan.f32 	%p750, %f613, %f613;
	setp.lt.u32 	%p751, %r11555, 256;
	shl.b32 	%r11557, %r11555, 24;
	shr.s32 	%r11558, %r11557, 31;
	selp.b32 	%r11559, %r11558, 256, %p751;
	add.s32 	%r11560, %r11559, %r11555;
	shr.u32 	%r11561, %r11560, 7;
	and.b32  	%r11562, %r11561, 1;
	selp.b32 	%r11563, 0, %r11562, %p750;
	add.s32 	%r11564, %r11563, %r11556;
	selp.u32 	%r11565, 1, 0, %p750;
	or.b32  	%r11566, %r11564, %r11565;
	shl.b32 	%r11567, %r11566, 5;
	or.b32  	%r29351, %r11567, 3;
	bra.uni 	$L__BB4_1718;
$L__BB4_1662:
	sub.f32 	%f608, %f6, %f5;
	mov.b32 	%r11529, %f608;
	shr.u32 	%r11530, %r11529, 8;
	abs.f32 	%f609, %f608;
	setp.nan.f32 	%p746, %f609, %f609;
	setp.lt.u32 	%p747, %r11529, 256;
	shl.b32 	%r11531, %r11529, 24;
	shr.s32 	%r11532, %r11531, 31;
	selp.b32 	%r11533, %r11532, 256, %p747;
	add.s32 	%r11534, %r11533, %r11529;
	shr.u32 	%r11535, %r11534, 7;
	and.b32  	%r11536, %r11535, 1;
	selp.b32 	%r11537, 0, %r11536, %p746;
	add.s32 	%r11538, %r11537, %r11530;
	selp.u32 	%r11539, 1, 0, %p746;
	or.b32  	%r11540, %r11538, %r11539;
	shl.b32 	%r11541, %r11540, 5;
	or.b32  	%r29351, %r11541, 3;
	bra.uni 	$L__BB4_1718;
$L__BB4_1663:
	div.rn.f32 	%f604, %f5, %f6;
	mov.b32 	%r11503, %f604;
	shr.u32 	%r11504, %r11503, 8;
	abs.f32 	%f605, %f604;
	setp.nan.f32 	%p742, %f605, %f605;
	setp.lt.u32 	%p743, %r11503, 256;
	shl.b32 	%r11505, %r11503, 24;
	shr.s32 	%r11506, %r11505, 31;
	selp.b32 	%r11507, %r11506, 256, %p743;
	add.s32 	%r11508, %r11507, %r11503;
	shr.u32 	%r11509, %r11508, 7;
	and.b32  	%r11510, %r11509, 1;
	selp.b32 	%r11511, 0, %r11510, %p742;
	add.s32 	%r11512, %r11511, %r11504;
	selp.u32 	%r11513, 1, 0, %p742;
	or.b32  	%r11514, %r11512, %r11513;
	shl.b32 	%r11515, %r11514, 5;
	or.b32  	%r29351, %r11515, 3;
	bra.uni 	$L__BB4_1718;
$L__BB4_1664:
	abs.f32 	%f7, %f6;
	abs.f32 	%f1633, %f5;
	setp.lt.f32 	%p724, %f1633, %f7;
	@%p724 bra 	$L__BB4_1676;
	mul.f32 	%f9, %f7, 0f4B000000;
	setp.gtu.f32 	%p725, %f1633, %f9;
	@%p725 bra 	$L__BB4_1672;
	div.approx.f32 	%f578, %f1633, %f7;
	cvt.rzi.f32.f32 	%f1631, %f578;
	neg.f32 	%f11, %f7;
	fma.rn.f32 	%f12, %f11, %f1631, %f1633;
	mov.b32 	%r1723, %f12;
	mov.b32 	%r11469, %f7;
	setp.lt.u32 	%p726, %r1723, %r11469;
	@%p726 bra 	$L__BB4_1671;
	setp.lt.u32 	%p727, %r1723, -2147483647;
	@%p727 bra 	$L__BB4_1669;
	add.f32 	%f583, %f1631, 0fBF800000;
	setp.lt.f32 	%p730, %f12, %f11;
	add.f32 	%f584, %f583, 0fBF800000;
	selp.f32 	%f1631, %f584, %f583, %p730;
	bra.uni 	$L__BB4_1671;
$L__BB4_1669:
	add.f32 	%f1631, %f1631, 0f3F800000;
	add.f32 	%f579, %f7, %f7;
	setp.ltu.f32 	%p728, %f12, %f579;
	@%p728 bra 	$L__BB4_1671;
	add.f32 	%f580, %f1631, 0f3F800000;
	fma.rn.f32 	%f581, %f7, 0fC0400000, %f12;
	setp.ge.f32 	%p729, %f581, 0f00000000;
	add.f32 	%f582, %f580, 0f3F800000;
	selp.f32 	%f1631, %f582, %f580, %p729;
$L__BB4_1671:
	fma.rn.f32 	%f1633, %f11, %f1631, %f1633;
	bra.uni 	$L__BB4_1676;
$L__BB4_1672:
	mov.b32 	%r1724, %f1633;
	mov.b32 	%r11470, %f9;
	and.b32  	%r1725, %r11470, -8388608;
	and.b32  	%r11471, %r1724, 8388607;
	or.b32  	%r29339, %r11471, 1065353216;
	and.b32  	%r11472, %r11470, 8388607;
	or.b32  	%r1727, %r11472, 1065353216;
	mov.b32 	%f1632, %r29339;
	sub.s32 	%r11473, %r1724, %r1725;
	add.s32 	%r11474, %r11473, 192937984;
	and.b32  	%r29340, %r11474, -8388608;
	setp.eq.s32 	%p731, %r29340, 0;
	@%p731 bra 	$L__BB4_1675;
	mov.b32 	%f585, %r1727;
	rcp.approx.ftz.f32 	%f19, %f585;
	neg.f32 	%f20, %f585;
$L__BB4_1674:
	min.u32 	%r11475, %r29340, 192937984;
	add.s32 	%r11476, %r29339, %r11475;
	mov.b32 	%f586, %r11476;
	mul.f32 	%f587, %f19, %f586;
	fma.rn.f32 	%f588, %f20, %f587, %f586;
	fma.rn.f32 	%f589, %f588, %f19, %f587;
	fma.rn.f32 	%f590, %f20, %f589, %f586;
	fma.rz.f32 	%f591, %f590, %f19, %f589;
	cvt.rzi.f32.f32 	%f592, %f591;
	fma.rn.f32 	%f1632, %f20, %f592, %f586;
	sub.s32 	%r29340, %r29340, %r11475;
	mov.b32 	%r29339, %f1632;
	setp.ne.s32 	%p732, %r29340, 0;
	setp.ne.s32 	%p733, %r29339, 0;
	and.pred  	%p734, %p732, %p733;
	@%p734 bra 	$L__BB4_1674;
$L__BB4_1675:
	mov.b32 	%f594, %r1725;
	setp.leu.f32 	%p735, %f7, 0f00000000;
	setp.gt.u32 	%p736, %r1724, 2139095039;
	selp.f32 	%f595, 0f7FFFFFFF, %f594, %p736;
	selp.f32 	%f596, 0f7FFFFFFF, %f595, %p735;
	mul.f32 	%f597, %f1632, 0f34000000;
	mul.f32 	%f1633, %f596, %f597;
$L__BB4_1676:
	abs.f32 	%f598, %f1633;
	setp.nan.f32 	%p737, %f598, %f598;
	copysign.f32 	%f599, %f5, %f1633;
	selp.f32 	%f600, %f1633, %f599, %p737;
	mov.b32 	%r11477, %f600;
	shr.u32 	%r11478, %r11477, 8;
	abs.f32 	%f601, %f600;
	setp.nan.f32 	%p738, %f601, %f601;
	setp.lt.u32 	%p739, %r11477, 256;
	shl.b32 	%r11479, %r11477, 24;
	shr.s32 	%r11480, %r11479, 31;
	selp.b32 	%r11481, %r11480, 256, %p739;
	add.s32 	%r11482, %r11481, %r11477;
	shr.u32 	%r11483, %r11482, 7;
	and.b32  	%r11484, %r11483, 1;
	selp.b32 	%r11485, 0, %r11484, %p738;
	add.s32 	%r11486, %r11485, %r11478;
	selp.u32 	%r11487, 1, 0, %p738;
	or.b32  	%r11488, %r11486, %r11487;
	shl.b32 	%r11489, %r11488, 5;
	or.b32  	%r29351, %r11489, 3;
	bra.uni 	$L__BB4_1718;
$L__BB4_1677:
	add.f32 	%f1634, %f1634, 0f3F800000;
	add.f32 	%f555, %f25, %f25;
	setp.ltu.f32 	%p712, %f30, %f555;
	@%p712 bra 	$L__BB4_1679;
	add.f32 	%f556, %f1634, 0f3F800000;
	fma.rn.f32 	%f557, %f25, 0fC0400000, %f30;
	setp.ge.f32 	%p713, %f557, 0f00000000;
	add.f32 	%f558, %f556, 0f3F800000;
	selp.f32 	%f1634, %f558, %f556, %p713;
$L__BB4_1679:
	fma.rn.f32 	%f1636, %f29, %f1634, %f1636;
	bra.uni 	$L__BB4_1684;
$L__BB4_1680:
	mov.b32 	%r1735, %f1636;
	mov.b32 	%r11449, %f27;
	and.b32  	%r1736, %r11449, -8388608;
	and.b32  	%r11450, %r1735, 8388607;
	or.b32  	%r29341, %r11450, 1065353216;
	and.b32  	%r11451, %r11449, 8388607;
	or.b32  	%r1738, %r11451, 1065353216;
	mov.b32 	%f1635, %r29341;
	sub.s32 	%r11452, %r1735, %r1736;
	add.s32 	%r11453, %r11452, 192937984;
	and.b32  	%r29342, %r11453, -8388608;
	setp.eq.s32 	%p715, %r29342, 0;
	@%p715 bra 	$L__BB4_1683;
	mov.b32 	%f561, %r1738;
	rcp.approx.ftz.f32 	%f37, %f561;
	neg.f32 	%f38, %f561;
$L__BB4_1682:
	min.u32 	%r11454, %r29342, 192937984;
	add.s32 	%r11455, %r29341, %r11454;
	mov.b32 	%f562, %r11455;
	mul.f32 	%f563, %f37, %f562;
	fma.rn.f32 	%f564, %f38, %f563, %f562;
	fma.rn.f32 	%f565, %f564, %f37, %f563;
	fma.rn.f32 	%f566, %f38, %f565, %f562;
	fma.rz.f32 	%f567, %f566, %f37, %f565;
	cvt.rzi.f32.f32 	%f568, %f567;
	fma.rn.f32 	%f1635, %f38, %f568, %f562;
	sub.s32 	%r29342, %r29342, %r11454;
	mov.b32 	%r29341, %f1635;
	setp.ne.s32 	%p716, %r29342, 0;
	setp.ne.s32 	%p717, %r29341, 0;
	and.pred  	%p718, %p716, %p717;
	@%p718 bra 	$L__BB4_1682;
$L__BB4_1683:
	mov.b32 	%f570, %r1736;
	setp.leu.f32 	%p719, %f25, 0f00000000;
	setp.gt.u32 	%p720, %r1735, 2139095039;
	selp.f32 	%f571, 0f7FFFFFFF, %f570, %p720;
	selp.f32 	%f572, 0f7FFFFFFF, %f571, %p719;
	mul.f32 	%f573, %f1635, 0f34000000;
	mul.f32 	%f1636, %f572, %f573;
$L__BB4_1684:
	abs.f32 	%f574, %f1636;
	setp.nan.f32 	%p721, %f574, %f574;
	copysign.f32 	%f575, %f6, %f1636;
	selp.f32 	%f576, %f1636, %f575, %p721;
	mov.b32 	%r11456, %f576;
	shr.u32 	%r11457, %r11456, 8;
	abs.f32 	%f577, %f576;
	setp.nan.f32 	%p722, %f577, %f577;
	setp.lt.u32 	%p723, %r11456, 256;
	shl.b32 	%r11458, %r11456, 24;
	shr.s32 	%r11459, %r11458, 31;
	selp.b32 	%r11460, %r11459, 256, %p723;
	add.s32 	%r11461, %r11460, %r11456;
	shr.u32 	%r11462, %r11461, 7;
	and.b32  	%r11463, %r11462, 1;
	selp.b32 	%r11464, 0, %r11463, %p722;
	add.s32 	%r11465, %r11464, %r11457;
	selp.u32 	%r11466, 1, 0, %p722;
	or.b32  	%r11467, %r11465, %r11466;
	shl.b32 	%r11468, %r11467, 5;
	or.b32  	%r29351, %r11468, 3;
	bra.uni 	$L__BB4_1718;
$L__BB4_1685:
	setp.eq.f32 	%p707, %f5, %f6;
	selp.b32 	%r29351, 33, 1, %p707;
	bra.uni 	$L__BB4_1718;
$L__BB4_1686:
	setp.lt.f32 	%p705, %f5, %f6;
	selp.b32 	%r29351, 33, 1, %p705;
	bra.uni 	$L__BB4_1718;
$L__BB4_1687:
	abs.f32 	%f43, %f6;
	abs.f32 	%f44, %f5;
	setp.leu.f32 	%p693, %f44, %f43;
	setp.gt.f32 	%p694, %f44, %f43;
	selp.f32 	%f45, %f44, %f43, %p694;
	selp.f32 	%f532, %f43, %f44, %p694;
	div.rn.f32 	%f533, %f532, %f45;
	mul.f32 	%f534, %f533, %f533;
	fma.rn.f32 	%f535, %f534, 0f3B33710B, 0fBC807748;
	fma.rn.f32 	%f536, %f535, %f534, 0f3D2CDAB2;
	fma.rn.f32 	%f537, %f536, %f534, 0fBD992D10;
	fma.rn.f32 	%f538, %f537, %f534, 0f3DD9EA6C;
	fma.rn.f32 	%f539, %f538, %f534, 0fBE117CB1;
	fma.rn.f32 	%f540, %f539, %f534, 0f3E4CBCE0;
	fma.rn.f32 	%f541, %f540, %f534, 0fBEAAAA7D;
	mul.f32 	%f542, %f534, %f541;
	fma.rn.f32 	%f46, %f542, %f533, %f533;
	@%p693 bra 	$L__BB4_1689;
	neg.f32 	%f545, %f46;
	fma.rn.f32 	%f546, 0f3F6EE581, 0f3FD774EB, %f545;
	fma.rn.f32 	%f547, 0f3F6EE581, 0f3FD774EB, %f46;
	setp.lt.s32 	%p696, %r1716, 0;
	selp.f32 	%f1637, %f547, %f546, %p696;
	bra.uni 	$L__BB4_1690;
$L__BB4_1689:
	neg.f32 	%f543, %f46;
	fma.rn.f32 	%f544, 0f3FEEE581, 0f3FD774EB, %f543;
	setp.lt.s32 	%p695, %r1716, 0;
	selp.f32 	%f1637, %f544, %f46, %p695;
$L__BB4_1690:
	setp.neu.f32 	%p697, %f45, 0f00000000;
	@%p697 bra 	$L__BB4_1692;
	setp.lt.s32 	%p700, %r1716, 0;
	selp.f32 	%f1638, 0f40490FDB, 0f00000000, %p700;
	bra.uni 	$L__BB4_1693;
$L__BB4_1692:
	setp.eq.f32 	%p698, %f43, %f44;
	setp.lt.s32 	%p699, %r1716, 0;
	selp.f32 	%f548, 0f4016CBE4, 0f3F490FDB, %p699;
	selp.f32 	%f1638, %f548, %f1637, %p698;
$L__BB4_1693:
	add.f32 	%f549, %f43, %f44;
	abs.f32 	%f550, %f549;
	setp.nan.f32 	%p701, %f550, %f550;
	copysign.f32 	%f551, %f5, %f1638;
	selp.f32 	%f552, %f549, %f551, %p701;
	mov.b32 	%r11435, %f552;
	shr.u32 	%r11436, %r11435, 8;
	abs.f32 	%f553, %f552;
	setp.nan.f32 	%p702, %f553, %f553;
	setp.lt.u32 	%p703, %r11435, 256;
	shl.b32 	%r11437, %r11435, 24;
	shr.s32 	%r11438, %r11437, 31;
	selp.b32 	%r11439, %r11438, 256, %p703;
	add.s32 	%r11440, %r11439, %r11435;
	shr.u32 	%r11441, %r11440, 7;
	and.b32  	%r11442, %r11441, 1;
	selp.b32 	%r11443, 0, %r11442, %p702;
	add.s32 	%r11444, %r11443, %r11436;
	selp.u32 	%r11445, 1, 0, %p702;
	or.b32  	%r11446, %r11444, %r11445;
	shl.b32 	%r11447, %r11446, 5;
	or.b32  	%r29351, %r11447, 3;
	bra.uni 	$L__BB4_1718;
$L__BB4_1694:
	mul.f32 	%f424, %f6, 0f3F000000;
	cvt.rzi.f32.f32 	%f425, %f424;
	add.f32 	%f426, %f425, %f425;
	sub.f32 	%f427, %f6, %f426;
	abs.f32 	%f53, %f427;
	abs.f32 	%f54, %f5;
	setp.lt.f32 	%p662, %f54, 0f00800000;
	mul.f32 	%f428, %f54, 0f4B800000;
	selp.f32 	%f429, %f428, %f54, %p662;
	selp.f32 	%f430, 0fC1C00000, 0f00000000, %p662;
	mov.b32 	%r11387, %f429;
	add.s32 	%r11388, %r11387, -1060439283;
	and.b32  	%r11389, %r11388, -8388608;
	sub.s32 	%r11390, %r11387, %r11389;
	mov.b32 	%f431, %r11390;
	cvt.rn.f32.s32 	%f432, %r11389;
	fma.rn.f32 	%f433, %f432, 0f34000000, %f430;
	add.f32 	%f434, %f431, 0fBF800000;
	add.f32 	%f435, %f431, 0f3F800000;
	rcp.approx.ftz.f32 	%f436, %f435;
	add.f32 	%f437, %f434, %f434;
	mul.f32 	%f438, %f437, %f436;
	mul.f32 	%f439, %f438, %f438;
	sub.f32 	%f440, %f434, %f438;
	add.f32 	%f441, %f440, %f440;
	neg.f32 	%f442, %f438;
	fma.rn.f32 	%f443, %f442, %f434, %f441;
	mul.rn.f32 	%f444, %f436, %f443;
	fma.rn.f32 	%f445, %f439, 0f3A2C32E4, 0f3B52E7DB;
	fma.rn.f32 	%f446, %f445, %f439, 0f3C93BB73;
	fma.rn.f32 	%f447, %f446, %f439, 0f3DF6384F;
	mul.rn.f32 	%f448, %f447, %f439;
	fma.rn.f32 	%f449, %f438, 0f3FB8AA3B, %f433;
	sub.f32 	%f450, %f433, %f449;
	fma.rn.f32 	%f451, %f438, 0f3FB8AA3B, %f450;
	fma.rn.f32 	%f452, %f444, 0f3FB8AA3B, %f451;
	fma.rn.f32 	%f453, %f438, 0f32A55E34, %f452;
	mul.f32 	%f454, %f448, 0f40400000;
	fma.rn.f32 	%f455, %f454, %f444, %f453;
	fma.rn.f32 	%f456, %f448, %f438, %f455;
	add.rn.f32 	%f457, %f449, %f456;
	neg.f32 	%f458, %f449;
	add.rn.f32 	%f459, %f457, %f458;
	neg.f32 	%f460, %f459;
	add.rn.f32 	%f461, %f456, %f460;
	mul.rn.f32 	%f462, %f457, %f6;
	neg.f32 	%f463, %f462;
	fma.rn.f32 	%f464, %f457, %f6, %f463;
	fma.rn.f32 	%f465, %f461, %f6, %f464;
	cvt.rni.f32.f32 	%f466, %f462;
	sub.f32 	%f467, %f462, %f466;
	add.f32 	%f468, %f467, %f465;
	fma.rn.f32 	%f469, %f468, 0f391FCB8E, 0f3AAF85ED;
	fma.rn.f32 	%f470, %f469, %f468, 0f3C1D9856;
	fma.rn.f32 	%f471, %f470, %f468, 0f3D6357BB;
	fma.rn.f32 	%f472, %f471, %f468, 0f3E75FDEC;
	fma.rn.f32 	%f473, %f472, %f468, 0f3F317218;
	fma.rn.f32 	%f474, %f473, %f468, 0f3F800000;
	cvt.rzi.s32.f32 	%r11391, %f466;
	setp.gt.f32 	%p663, %f466, 0f00000000;
	selp.b32 	%r11392, 0, -2097152000, %p663;
	add.s32 	%r11393, %r11392, 2130706432;
	mov.b32 	%f475, %r11393;
	mul.f32 	%f476, %f474, %f475;
	shl.b32 	%r11394, %r11391, 23;
	sub.s32 	%r11395, %r11394, %r11392;
	mov.b32 	%f477, %r11395;
	mul.f32 	%f478, %f476, %f477;
	abs.f32 	%f479, %f462;
	setp.gt.f32 	%p664, %f479, 0f43180000;
	setp.lt.f32 	%p665, %f462, 0f00000000;
	selp.f32 	%f480, 0f00000000, 0f7F800000, %p665;
	selp.f32 	%f55, %f480, %f478, %p664;
	setp.eq.f32 	%p666, %f5, 0f3F800000;
	setp.eq.f32 	%p667, %f6, 0f00000000;
	or.pred  	%p668, %p666, %p667;
	@%p668 bra 	$L__BB4_1702;
	setp.num.f32 	%p669, %f54, %f54;
	abs.f32 	%f481, %f6;
	setp.num.f32 	%p670, %f481, %f481;
	and.pred  	%p671, %p669, %p670;
	@%p671 bra 	$L__BB4_1697;
	add.rn.f32 	%f1639, %f5, %f6;
	bra.uni 	$L__BB4_1702;
$L__BB4_1697:
	setp.neu.f32 	%p672, %f5, 0f00000000;
	setp.neu.f32 	%p673, %f54, 0f7F800000;
	and.pred  	%p674, %p672, %p673;
	@%p674 bra 	$L__BB4_1699;
	setp.neu.f32 	%p681, %f53, 0f3F800000;
	add.f32 	%f486, %f5, %f5;
	mov.b32 	%r11396, %f486;
	setp.lt.f32 	%p682, %f6, 0f00000000;
	xor.b32  	%r11397, %r11396, 2139095040;
	selp.b32 	%r11398, %r11397, %r11396, %p682;
	and.b32  	%r11399, %r11398, 2147483647;
	selp.b32 	%r11400, %r11399, %r11398, %p681;
	mov.b32 	%f1639, %r11400;
	bra.uni 	$L__BB4_1702;
$L__BB4_1699:
	setp.eq.f32 	%p675, %f5, 0fBF800000;
	setp.eq.f32 	%p676, %f481, 0f7F800000;
	and.pred  	%p677, %p675, %p676;
	@%p677 bra 	$L__BB4_1702;
	setp.geu.f32 	%p678, %f5, 0f00000000;
	mov.f32 	%f1639, %f55;
	@%p678 bra 	$L__BB4_1702;
	setp.neu.f32 	%p679, %f53, 0f3F800000;
	neg.f32 	%f483, %f55;
	selp.f32 	%f484, %f55, %f483, %p679;
	cvt.rmi.f32.f32 	%f485, %f6;
	setp.neu.f32 	%p680, %f485, %f6;
	selp.f32 	%f1639, 0f7FFFFFFF, %f484, %p680;
$L__BB4_1702:
	mov.b32 	%r11401, %f1639;
	shr.u32 	%r11402, %r11401, 8;
	abs.f32 	%f487, %f1639;
	setp.nan.f32 	%p683, %f487, %f487;
	setp.lt.u32 	%p684, %r11401, 256;
	shl.b32 	%r11403, %r11401, 24;
	shr.s32 	%r11404, %r11403, 31;
	selp.b32 	%r11405, %r11404, 256, %p684;
	add.s32 	%r11406, %r11405, %r11401;
	shr.u32 	%r11407, %r11406, 7;
	and.b32  	%r11408, %r11407, 1;
	selp.b32 	%r11409, 0, %r11408, %p683;
	add.s32 	%r11410, %r11409, %r11402;
	selp.u32 	%r11411, 1, 0, %p683;
	or.b32  	%r11412, %r11410, %r11411;
	shl.b32 	%r11413, %r11412, 5;
	or.b32  	%r29351, %r11413, 3;
	bra.uni 	$L__BB4_1718;
$L__BB4_1703:
	add.f32 	%f61, %f5, %f6;
	mul.f32 	%f402, %f61, 0f3F22F983;
	cvt.rni.s32.f32 	%r29346, %f402;
	cvt.rn.f32.s32 	%f403, %r29346;
	fma.rn.f32 	%f404, %f403, 0fBFC90FDA, %f61;
	fma.rn.f32 	%f405, %f403, 0fB3A22168, %f404;
	fma.rn.f32 	%f1640, %f403, 0fA7C234C5, %f405;
	abs.f32 	%f63, %f61;
	setp.ltu.f32 	%p652, %f63, 0f47CE4780;
	@%p652 bra 	$L__BB4_1711;
	setp.neu.f32 	%p653, %f63, 0f7F800000;
	@%p653 bra 	$L__BB4_1706;
	mov.f32 	%f408, 0f00000000;
	mul.rn.f32 	%f1640, %f61, %f408;
	mov.b32 	%r29346, 0;
	bra.uni 	$L__BB4_1711;
$L__BB4_1706:
	mov.b32 	%r1753, %f61;
	shl.b32 	%r11354, %r1753, 8;
	or.b32  	%r1754, %r11354, -2147483648;
	mov.b64 	%rd10877, 0;
	mov.b32 	%r29343, 0;
$L__BB4_1707:
	.pragma "nounroll";
	mul.wide.u32 	%rd1227, %r29343, 4;
	mov.u64 	%rd1228, __cudart_i2opi_f;
	add.s64 	%rd1229, %rd1228, %rd1227;
	ld.global.nc.u32 	%r11355, [%rd1229];
	mad.wide.u32 	%rd1230, %r11355, %r1754, %rd10877;
	shr.u64 	%rd10877, %rd1230, 32;
	add.s64 	%rd1231, %rd11, %rd1227;
	st.local.u32 	[%rd1231], %rd1230;
	add.s32 	%r29343, %r29343, 1;
	setp.ne.s32 	%p654, %r29343, 6;
	@%p654 bra 	$L__BB4_1707;
	shr.u32 	%r11356, %r1753, 23;
	st.local.u32 	[%rd11+24], %rd10877;
	and.b32  	%r1757, %r11356, 31;
	and.b32  	%r11357, %r11356, 224;
	add.s32 	%r11358, %r11357, -128;
	shr.u32 	%r11359, %r11358, 5;
	mul.wide.u32 	%rd1232, %r11359, 4;
	sub.s64 	%rd136, %rd11, %rd1232;
	ld.local.u32 	%r29344, [%rd136+24];
	ld.local.u32 	%r29345, [%rd136+20];
	setp.eq.s32 	%p655, %r1757, 0;
	@%p655 bra 	$L__BB4_1710;
	shf.l.wrap.b32 	%r29344, %r29345, %r29344, %r1757;
	ld.local.u32 	%r11360, [%rd136+16];
	shf.l.wrap.b32 	%r29345, %r11360, %r29345, %r1757;
$L__BB4_1710:
	shr.u32 	%r11361, %r29344, 30;
	shf.l.wrap.b32 	%r11362, %r29345, %r29344, 2;
	shl.b32 	%r11363, %r29345, 2;
	shr.u32 	%r11364, %r11362, 31;
	add.s32 	%r11365, %r11364, %r11361;
	neg.s32 	%r11366, %r11365;
	setp.lt.s32 	%p656, %r1753, 0;
	selp.b32 	%r29346, %r11366, %r11365, %p656;
	xor.b32  	%r11367, %r11362, %r1753;
	shr.s32 	%r11368, %r11362, 31;
	xor.b32  	%r11369, %r11368, %r11362;
	xor.b32  	%r11370, %r11368, %r11363;
	cvt.u64.u32 	%rd1233, %r11369;
	shl.b64 	%rd1234, %rd1233, 32;
	cvt.u64.u32 	%rd1235, %r11370;
	or.b64  	%rd1236, %rd1234, %rd1235;
	cvt.rn.f64.s64 	%fd3, %rd1236;
	mul.f64 	%fd4, %fd3, 0d3BF921FB54442D19;
	cvt.rn.f32.f64 	%f406, %fd4;
	neg.f32 	%f407, %f406;
	setp.lt.s32 	%p657, %r11367, 0;
	selp.f32 	%f1640, %f407, %f406, %p657;
$L__BB4_1711:
	mul.rn.f32 	%f409, %f1640, %f1640;
	and.b32  	%r11372, %r29346, 1;
	setp.eq.b32 	%p658, %r11372, 1;
	selp.f32 	%f410, 0f3F800000, %f1640, %p658;
	fma.rn.f32 	%f411, %f409, %f410, 0f00000000;
	fma.rn.f32 	%f412, %f409, 0f37CBAC00, 0fBAB607ED;
	selp.f32 	%f413, %f412, 0fB94D4153, %p658;
	selp.f32 	%f414, 0f3D2AAABB, 0f3C0885E4, %p658;
	fma.rn.f32 	%f415, %f413, %f409, %f414;
	selp.f32 	%f416, 0fBEFFFFFF, 0fBE2AAAA8, %p658;
	fma.rn.f32 	%f417, %f415, %f409, %f416;
	fma.rn.f32 	%f418, %f417, %f411, %f410;
	and.b32  	%r11373, %r29346, 2;
	setp.eq.s32 	%p659, %r11373, 0;
	mov.f32 	%f419, 0f00000000;
	sub.f32 	%f420, %f419, %f418;
	selp.f32 	%f421, %f418, %f420, %p659;
	mov.b32 	%r11374, %f421;
	shr.u32 	%r11375, %r11374, 8;
	abs.f32 	%f422, %f421;
	setp.nan.f32 	%p660, %f422, %f422;
	setp.lt.u32 	%p661, %r11374, 256;
	shl.b32 	%r11376, %r11374, 24;
	shr.s32 	%r11377, %r11376, 31;
	selp.b32 	%r11378, %r11377, 256, %p661;
	add.s32 	%r11379, %r11378, %r11374;
	shr.u32 	%r11380, %r11379, 7;
	and.b32  	%r11381, %r11380, 1;
	selp.b32 	%r11382, 0, %r11381, %p660;
	add.s32 	%r11383, %r11382, %r11375;
	selp.u32 	%r11384, 1, 0, %p660;
	or.b32  	%r11385, %r11383, %r11384;
	shl.b32 	%r11386, %r11385, 5;
	or.b32  	%r29351, %r11386, 3;
	bra.uni 	$L__BB4_1718;
$L__BB4_1712:
	mov.b32 	%r1768, %f67;
	shl.b32 	%r11321, %r1768, 8;
	or.b32  	%r1769, %r11321, -2147483648;
	mov.b64 	%rd10878, 0;
	mov.b32 	%r29347, 0;
$L__BB4_1713:
	.pragma "nounroll";
	mul.wide.u32 	%rd1216, %r29347, 4;
	mov.u64 	%rd1217, __cudart_i2opi_f;
	add.s64 	%rd1218, %rd1217, %rd1216;
	ld.global.nc.u32 	%r11322, [%rd1218];
	mad.wide.u32 	%rd1219, %r11322, %r1769, %rd10878;
	shr.u64 	%rd10878, %rd1219, 32;
	add.s64 	%rd1220, %rd10, %rd1216;
	st.local.u32 	[%rd1220], %rd1219;
	add.s32 	%r29347, %r29347, 1;
	setp.ne.s32 	%p644, %r29347, 6;
	@%p644 bra 	$L__BB4_1713;
	shr.u32 	%r11323, %r1768, 23;
	st.local.u32 	[%rd10+24], %rd10878;
	and.b32  	%r1772, %r11323, 31;
	and.b32  	%r11324, %r11323, 224;
	add.s32 	%r11325, %r11324, -128;
	shr.u32 	%r11326, %r11325, 5;
	mul.wide.u32 	%rd1221, %r11326, 4;
	sub.s64 	%rd139, %rd10, %rd1221;
	ld.local.u32 	%r29348, [%rd139+24];
	ld.local.u32 	%r29349, [%rd139+20];
	setp.eq.s32 	%p645, %r1772, 0;
	@%p645 bra 	$L__BB4_1716;
	shf.l.wrap.b32 	%r29348, %r29349, %r29348, %r1772;
	ld.local.u32 	%r11327, [%rd139+16];
	shf.l.wrap.b32 	%r29349, %r11327, %r29349, %r1772;
$L__BB4_1716:
	shr.u32 	%r11328, %r29348, 30;
	shf.l.wrap.b32 	%r11329, %r29349, %r29348, 2;
	shl.b32 	%r11330, %r29349, 2;
	shr.u32 	%r11331, %r11329, 31;
	add.s32 	%r11332, %r11331, %r11328;
	neg.s32 	%r11333, %r11332;
	setp.lt.s32 	%p646, %r1768, 0;
	selp.b32 	%r29350, %r11333, %r11332, %p646;
	xor.b32  	%r11334, %r11329, %r1768;
	shr.s32 	%r11335, %r11329, 31;
	xor.b32  	%r11336, %r11335, %r11329;
	xor.b32  	%r11337, %r11335, %r11330;
	cvt.u64.u32 	%rd1222, %r11336;
	shl.b64 	%rd1223, %rd1222, 32;
	cvt.u64.u32 	%rd1224, %r11337;
	or.b64  	%rd1225, %rd1223, %rd1224;
	cvt.rn.f64.s64 	%fd1, %rd1225;
	mul.f64 	%fd2, %fd1, 0d3BF921FB54442D19;
	cvt.rn.f32.f64 	%f385, %fd2;
	neg.f32 	%f386, %f385;
	setp.lt.s32 	%p647, %r11334, 0;
	selp.f32 	%f1641, %f386, %f385, %p647;
$L__BB4_1717:
	mul.f32 	%f388, %f1641, %f1641;
	fma.rn.f32 	%f389, %f388, 0f3C190000, 0f3B560000;
	fma.rn.f32 	%f390, %f389, %f388, 0f3CC70000;
	fma.rn.f32 	%f391, %f390, %f388, 0f3D5B0000;
	fma.rn.f32 	%f392, %f391, %f388, 0f3E089438;
	fma.rn.f32 	%f393, %f392, %f388, 0f3EAAAA88;
	mul.rn.f32 	%f394, %f388, %f1641;
	fma.rn.f32 	%f395, %f393, %f394, %f1641;
	abs.f32 	%f396, %f1641;
	setp.eq.f32 	%p648, %f396, 0f3A00B43C;
	selp.f32 	%f397, %f1641, %f395, %p648;
	and.b32  	%r11339, %r29350, 1;
	setp.eq.b32 	%p649, %r11339, 1;
	neg.f32 	%f398, %f397;
	rcp.approx.ftz.f32 	%f399, %f398;
	selp.f32 	%f400, %f399, %f397, %p649;
	mov.b32 	%r11340, %f400;
	shr.u32 	%r11341, %r11340, 8;
	abs.f32 	%f401, %f400;
	setp.nan.f32 	%p650, %f401, %f401;
	setp.lt.u32 	%p651, %r11340, 256;
	shl.b32 	%r11342, %r11340, 24;
	shr.s32 	%r11343, %r11342, 31;
	selp.b32 	%r11344, %r11343, 256, %p651;
	add.s32 	%r11345, %r11344, %r11340;
	shr.u32 	%r11346, %r11345, 7;
	and.b32  	%r11347, %r11346, 1;
	selp.b32 	%r11348, 0, %r11347, %p650;
	add.s32 	%r11349, %r11348, %r11341;
	selp.u32 	%r11350, 1, 0, %p650;
	or.b32  	%r11351, %r11349, %r11350;
	shl.b32 	%r11352, %r11351, 5;
	or.b32  	%r29351, %r11352, 3;
$L__BB4_1718:
	shl.b32 	%r11630, %r29351, 3;
	or.b32  	%r11631, %r11630, 3;
	and.b32  	%r11632, %r29338, 7;
	setp.eq.s32 	%p807, %r11632, 0;
	selp.b32 	%r29354, %r29338, %r11631, %p807;
	selp.b32 	%r1794, %r11631, %r29338, %p807;
	and.b32  	%r11633, %r29354, 7;
	setp.ne.s32 	%p808, %r11633, 0;
	@%p808 bra 	$L__BB4_1722;
$L__BB4_1719:
	and.b32  	%r11634, %r1794, 7;
	setp.ne.s32 	%p809, %r11634, 0;
	@%p809 bra 	$L__BB4_1731;
$L__BB4_1720:
	shr.u32 	%r11635, %r1794, 3;
	setp.gt.u32 	%p810, %r1794, 65535;
	shr.u32 	%r11636, %r1794, 1;
	mov.u32 	%r11637, shared_mem;
	add.s32 	%r11638, %r11637, %r11636;
	add.s32 	%r1790, %r11638, 65536;
	mul.wide.u32 	%rd1237, %r11635, 4;
	add.s64 	%rd141, %rd13, %rd1237;
	@%p810 bra 	$L__BB4_1725;
	atom.shared.exch.b32 	%r29357, [%r1790], -1;
	bra.uni 	$L__BB4_1726;
$L__BB4_1722:
	cvt.u64.u32 	%rd1254, %r1794;
	shl.b64 	%rd1255, %rd1254, 32;
	cvt.u64.u32 	%rd1256, %r29354;
	or.b64  	%rd140, %rd1255, %rd1256;
	mul.wide.u32 	%rd1257, %r29354, 8;
	and.b32  	%r11660, %r1794, 7;
	cvt.u64.u32 	%rd1258, %r11660;
	mov.b64 	%rd1259, 56;
	cvt.u32.u64 	%r11661, %rd1259;
	cvt.u32.u64 	%r11662, %rd1257;
	and.b32  	%r11663, %r11662, %r11661;
	cvt.u32.u64 	%r11664, %rd1258;
	or.b32  	%r11665, %r11663, %r11664;
	mov.b64 	%rd1260, 9130730411292422402;
	shr.u64 	%rd1261, %rd1260, %r11665;
	mov.b64 	%rd1262, 1736168554312260608;
	shr.u64 	%rd1263, %rd1262, %r11665;
	mov.b64 	%rd1264, -506390041275138048;
	shr.u64 	%rd1265, %rd1264, %r11665;
	shl.b64 	%rd1266, %rd1265, 2;
	cvt.u32.u64 	%r11666, %rd1263;
	mov.b64 	%rd1267, 2;
	cvt.u32.u64 	%r11667, %rd1267;
	and.b32  	%r11668, %r11666, %r11667;
	cvt.u32.u64 	%r11669, %rd1261;
	mov.b64 	%rd1268, 1;
	cvt.u32.u64 	%r11670, %rd1268;
	and.b32  	%r11671, %r11669, %r11670;
	or.b32  	%r11672, %r11671, %r11668;
	cvt.u32.u64 	%r11673, %rd1266;
	mov.b64 	%rd1269, 4;
	cvt.u32.u64 	%r11674, %rd1269;
	and.b32  	%r11675, %r11673, %r11674;
	or.b32  	%r11676, %r11672, %r11675;
	mov.b16 	%rs69, 1;
	shl.b16 	%rs70, %rs69, %r11676;
	and.b16  	%rs71, %rs70, 29;
	setp.eq.s16 	%p832, %rs71, 0;
	@%p832 bra 	$L__BB4_1724;
	add.s32 	%r11677, %r53, 1;
	st.local.u32 	[%rd12+536], %r11677;
	mul.wide.u32 	%rd1270, %r53, 8;
	add.s64 	%rd1271, %rd12, %rd1270;
	st.local.u64 	[%rd1271+544], %rd140;
	bra.uni 	$L__BB4_2060;
$L__BB4_1724:
	add.s32 	%r11678, %r52, 1;
	st.local.u32 	[%rd12+2592], %r11678;
	mul.wide.u32 	%rd1272, %r52, 8;
	add.s64 	%rd1273, %rd12, %rd1272;
	st.local.u64 	[%rd1273+2600], %rd140;
	bra.uni 	$L__BB4_2060;
$L__BB4_1725:
	atom.global.exch.b32 	%r29357, [%rd141], -1;
$L__BB4_1726:
	add.s32 	%r11639, %r29357, 1;
	setp.lt.u32 	%p811, %r11639, 2;
	@%p811 bra 	$L__BB4_1731;
	@%p810 bra 	$L__BB4_1729;
	atom.shared.exch.b32 	%r11641, [%r1790], 0;
	bra.uni 	$L__BB4_1730;
$L__BB4_1729:
	atom.global.exch.b32 	%r11640, [%rd141], 0;
$L__BB4_1730:
	and.b32  	%r11642, %r29357, 7;
	setp.eq.s32 	%p813, %r11642, 0;
	mov.u32 	%r1794, %r29357;
	@%p813 bra 	$L__BB4_1720;
$L__BB4_1731:
	setp.lt.u32 	%p814, %r29354, 65529;
	@%p814 bra 	$L__BB4_1743;
	and.b32  	%r1795, %r1794, 4;
	setp.eq.s32 	%p815, %r1795, 0;
	and.b32  	%r11643, %r1794, 3;
	setp.ne.s32 	%p816, %r11643, 0;
	and.pred  	%p817, %p815, %p816;
	setp.gt.u32 	%p818, %r1794, 65535;
	or.pred  	%p819, %p818, %p817;
	@%p819 bra 	$L__BB4_1736;
	and.b32  	%r11644, %r1794, 7;
	setp.eq.s32 	%p820, %r11644, 0;
	mov.u32 	%r29360, %r1794;
	mov.u32 	%r29361, %r29354;
	@%p820 bra 	$L__BB4_1748;
	@%p815 bra 	$L__BB4_1736;
	cvt.u64.u32 	%rd1238, %r1794;
	shl.b64 	%rd1239, %rd1238, 32;
	cvt.u64.u32 	%rd1240, %r29354;
	or.b64  	%rd1241, %rd1239, %rd1240;
	add.s32 	%r11645, %r53, 1;
	st.local.u32 	[%rd12+536], %r11645;
	mul.wide.u32 	%rd1242, %r53, 8;
	add.s64 	%rd1243, %rd12, %rd1242;
	st.local.u64 	[%rd1243+544], %rd1241;
	bra.uni 	$L__BB4_2060;
$L__BB4_1736:
	shr.u32 	%r1796, %r29354, 3;
	setp.gt.u32 	%p822, %r29354, 65535;
	@%p822 bra 	$L__BB4_1738;
	shl.b32 	%r11646, %r1796, 2;
	mov.u32 	%r11647, shared_mem;
	add.s32 	%r11648, %r11647, %r11646;
	ld.shared.u32 	%r29359, [%r11648+65536];
	bra.uni 	$L__BB4_1739;
$L__BB4_1738:
	mul.wide.u32 	%rd1244, %r1796, 4;
	add.s64 	%rd1245, %rd13, %rd1244;
	ld.global.u32 	%r29359, [%rd1245];
$L__BB4_1739:
	setp.ne.s32 	%p823, %r29359, 0;
	@%p823 bra 	$L__BB4_1743;
	cvt.u64.u32 	%rd1246, %r1794;
	shl.b64 	%rd1247, %rd1246, 32;
	cvt.u64.u32 	%rd1248, %r29354;
	or.b64  	%rd142, %rd1247, %rd1248;
	and.b32  	%r11649, %r1794, 7;
	setp.eq.s32 	%p824, %r11649, 1;
	@%p824 bra 	$L__BB4_1742;
	add.s32 	%r11650, %r53, 1;
	st.local.u32 	[%rd12+536], %r11650;
	mul.wide.u32 	%rd1249, %r53, 8;
	add.s64 	%rd1250, %rd12, %rd1249;
	st.local.u64 	[%rd1250+544], %rd142;
	bra.uni 	$L__BB4_2060;
$L__BB4_1742:
	add.s32 	%r11651, %r52, 1;
	st.local.u32 	[%rd12+2592], %r11651;
	mul.wide.u32 	%rd1251, %r52, 8;
	add.s64 	%rd1252, %rd12, %rd1251;
	st.local.u64 	[%rd1252+2600], %rd142;
	bra.uni 	$L__BB4_2060;
$L__BB4_1743:
	shr.u32 	%r1800, %r29354, 3;
	setp.gt.u32 	%p825, %r29354, 65535;
	@%p825 bra 	$L__BB4_1746;
	shl.b32 	%r11653, %r1800, 2;
	mov.u32 	%r11654, shared_mem;
	add.s32 	%r11655, %r11654, %r11653;
	add.s32 	%r1801, %r11655, 65536;
	atom.shared.exch.b32 	%r29360, [%r11655+65536], %r1794;
	setp.eq.s32 	%p827, %r29360, -1;
	@%p827 bra 	$L__BB4_2060;
	atom.shared.exch.b32 	%r11656, [%r1801], 0;
	mov.u32 	%r29361, %r1794;
	bra.uni 	$L__BB4_1748;
$L__BB4_1746:
	mul.wide.u32 	%rd1253, %r1800, 4;
	add.s64 	%rd143, %rd13, %rd1253;
	atom.global.exch.b32 	%r29360, [%rd143], %r1794;
	setp.eq.s32 	%p826, %r29360, -1;
	@%p826 bra 	$L__BB4_2060;
	atom.global.exch.b32 	%r11652, [%rd143], 0;
	mov.u32 	%r29361, %r1794;
$L__BB4_1748:
	and.b32  	%r11657, %r29360, 7;
	setp.ne.s32 	%p828, %r11657, 0;
	and.b32  	%r11658, %r29361, 7;
	setp.eq.s32 	%p829, %r11658, 0;
	and.pred  	%p830, %p828, %p829;
	selp.b32 	%r29354, %r29361, %r29360, %p830;
	selp.b32 	%r1794, %r29360, %r29361, %p830;
	and.b32  	%r11659, %r29354, 7;
	setp.eq.s32 	%p831, %r11659, 0;
	@%p831 bra 	$L__BB4_1719;
	bra.uni 	$L__BB4_1722;
$L__BB4_1749:
	cvt.u64.u32 	%rd1171, %r29338;
	shl.b64 	%rd1172, %rd1171, 32;
	cvt.u64.u32 	%rd1173, %r63;
	or.b64  	%rd144, %rd1172, %rd1173;
	setp.gt.u32 	%p527, %r29334, 8191;
	@%p527 bra 	$L__BB4_1751;
	shl.b32 	%r11180, %r29334, 3;
	mov.u32 	%r11181, shared_mem;
	add.s32 	%r11182, %r11181, %r11180;
	atom.shared.exch.b64 	%rd1177, [%r11182], %rd144;
	bra.uni 	$L__BB4_1752;
$L__BB4_1751:
	mul.wide.u32 	%rd1174, %r29334, 8;
	add.s64 	%rd1175, %rd1, %rd1174;
	atom.global.exch.b64 	%rd1176, [%rd1175+201326600], %rd144;
$L__BB4_1752:
	shl.b32 	%r11183, %r29334, 3;
	or.b32  	%r1818, %r11183, 6;
	and.b32  	%r11184, %r29364, 7;
	setp.ne.s32 	%p528, %r11184, 0;
	@%p528 bra 	$L__BB4_1756;
$L__BB4_1753:
	and.b32  	%r11185, %r1818, 7;
	setp.ne.s32 	%p529, %r11185, 0;
	@%p529 bra 	$L__BB4_1765;
$L__BB4_1754:
	shr.u32 	%r11186, %r1818, 3;
	setp.gt.u32 	%p530, %r1818, 65535;
	shr.u32 	%r11187, %r1818, 1;
	mov.u32 	%r11188, shared_mem;
	add.s32 	%r11189, %r11188, %r11187;
	add.s32 	%r1814, %r11189, 65536;
	mul.wide.u32 	%rd1178, %r11186, 4;
	add.s64 	%rd146, %rd13, %rd1178;
	@%p530 bra 	$L__BB4_1759;
	atom.shared.exch.b32 	%r29367, [%r1814], -1;
	bra.uni 	$L__BB4_1760;
$L__BB4_1756:
	cvt.u64.u32 	%rd1195, %r1818;
	shl.b64 	%rd1196, %rd1195, 32;
	cvt.u64.u32 	%rd1197, %r29364;
	or.b64  	%rd145, %rd1196, %rd1197;
	mul.wide.u32 	%rd1198, %r29364, 8;
	and.b32  	%r11211, %r1818, 7;
	cvt.u64.u32 	%rd1199, %r11211;
	mov.b64 	%rd1200, 56;
	cvt.u32.u64 	%r11212, %rd1200;
	cvt.u32.u64 	%r11213, %rd1198;
	and.b32  	%r11214, %r11213, %r11212;
	cvt.u32.u64 	%r11215, %rd1199;
	or.b32  	%r11216, %r11214, %r11215;
	mov.b64 	%rd1201, 9130730411292422402;
	shr.u64 	%rd1202, %rd1201, %r11216;
	mov.b64 	%rd1203, 1736168554312260608;
	shr.u64 	%rd1204, %rd1203, %r11216;
	mov.b64 	%rd1205, -506390041275138048;
	shr.u64 	%rd1206, %rd1205, %r11216;
	shl.b64 	%rd1207, %rd1206, 2;
	cvt.u32.u64 	%r11217, %rd1204;
	mov.b64 	%rd1208, 2;
	cvt.u32.u64 	%r11218, %rd1208;
	and.b32  	%r11219, %r11217, %r11218;
	cvt.u32.u64 	%r11220, %rd1202;
	mov.b64 	%rd1209, 1;
	cvt.u32.u64 	%r11221, %rd1209;
	and.b32  	%r11222, %r11220, %r11221;
	or.b32  	%r11223, %r11222, %r11219;
	cvt.u32.u64 	%r11224, %rd1207;
	mov.b64 	%rd1210, 4;
	cvt.u32.u64 	%r11225, %rd1210;
	and.b32  	%r11226, %r11224, %r11225;
	or.b32  	%r11227, %r11223, %r11226;
	mov.b16 	%rs37, 1;
	shl.b16 	%rs38, %rs37, %r11227;
	and.b16  	%rs39, %rs38, 29;
	setp.eq.s16 	%p552, %rs39, 0;
	@%p552 bra 	$L__BB4_1758;
	add.s32 	%r11228, %r53, 1;
	st.local.u32 	[%rd12+536], %r11228;
	mul.wide.u32 	%rd1211, %r53, 8;
	add.s64 	%rd1212, %rd12, %rd1211;
	st.local.u64 	[%rd1212+544], %rd145;
	bra.uni 	$L__BB4_2060;
$L__BB4_1758:
	add.s32 	%r11229, %r52, 1;
	st.local.u32 	[%rd12+2592], %r11229;
	mul.wide.u32 	%rd1213, %r52, 8;
	add.s64 	%rd1214, %rd12, %rd1213;
	st.local.u64 	[%rd1214+2600], %rd145;
	bra.uni 	$L__BB4_2060;
$L__BB4_1759:
	atom.global.exch.b32 	%r29367, [%rd146], -1;
$L__BB4_1760:
	add.s32 	%r11190, %r29367, 1;
	setp.lt.u32 	%p531, %r11190, 2;
	@%p531 bra 	$L__BB4_1765;
	@%p530 bra 	$L__BB4_1763;
	atom.shared.exch.b32 	%r11192, [%r1814], 0;
	bra.uni 	$L__BB4_1764;
$L__BB4_1763:
	atom.global.exch.b32 	%r11191, [%rd146], 0;
$L__BB4_1764:
	and.b32  	%r11193, %r29367, 7;
	setp.eq.s32 	%p533, %r11193, 0;
	mov.u32 	%r1818, %r29367;
	@%p533 bra 	$L__BB4_1754;
$L__BB4_1765:
	setp.lt.u32 	%p534, %r29364, 65529;
	@%p534 bra 	$L__BB4_1777;
	and.b32  	%r1819, %r1818, 4;
	setp.eq.s32 	%p535, %r1819, 0;
	and.b32  	%r11194, %r1818, 3;
	setp.ne.s32 	%p536, %r11194, 0;
	and.pred  	%p537, %p535, %p536;
	setp.gt.u32 	%p538, %r1818, 65535;
	or.pred  	%p539, %p538, %p537;
	@%p539 bra 	$L__BB4_1770;
	and.b32  	%r11195, %r1818, 7;
	setp.eq.s32 	%p540, %r11195, 0;
	mov.u32 	%r29370, %r1818;
	mov.u32 	%r29371, %r29364;
	@%p540 bra 	$L__BB4_1782;
	@%p535 bra 	$L__BB4_1770;
	cvt.u64.u32 	%rd1179, %r1818;
	shl.b64 	%rd1180, %rd1179, 32;
	cvt.u64.u32 	%rd1181, %r29364;
	or.b64  	%rd1182, %rd1180, %rd1181;
	add.s32 	%r11196, %r53, 1;
	st.local.u32 	[%rd12+536], %r11196;
	mul.wide.u32 	%rd1183, %r53, 8;
	add.s64 	%rd1184, %rd12, %rd1183;
	st.local.u64 	[%rd1184+544], %rd1182;
	bra.uni 	$L__BB4_2060;
$L__BB4_1770:
	shr.u32 	%r1820, %r29364, 3;
	setp.gt.u32 	%p542, %r29364, 65535;
	@%p542 bra 	$L__BB4_1772;
	shl.b32 	%r11197, %r1820, 2;
	mov.u32 	%r11198, shared_mem;
	add.s32 	%r11199, %r11198, %r11197;
	ld.shared.u32 	%r29369, [%r11199+65536];
	bra.uni 	$L__BB4_1773;
$L__BB4_1772:
	mul.wide.u32 	%rd1185, %r1820, 4;
	add.s64 	%rd1186, %rd13, %rd1185;
	ld.global.u32 	%r29369, [%rd1186];
$L__BB4_1773:
	setp.ne.s32 	%p543, %r29369, 0;
	@%p543 bra 	$L__BB4_1777;
	cvt.u64.u32 	%rd1187, %r1818;
	shl.b64 	%rd1188, %rd1187, 32;
	cvt.u64.u32 	%rd1189, %r29364;
	or.b64  	%rd147, %rd1188, %rd1189;
	and.b32  	%r11200, %r1818, 7;
	setp.eq.s32 	%p544, %r11200, 1;
	@%p544 bra 	$L__BB4_1776;
	add.s32 	%r11201, %r53, 1;
	st.local.u32 	[%rd12+536], %r11201;
	mul.wide.u32 	%rd1190, %r53, 8;
	add.s64 	%rd1191, %rd12, %rd1190;
	st.local.u64 	[%rd1191+544], %rd147;
	bra.uni 	$L__BB4_2060;
$L__BB4_1776:
	add.s32 	%r11202, %r52, 1;
	st.local.u32 	[%rd12+2592], %r11202;
	mul.wide.u32 	%rd1192, %r52, 8;
	add.s64 	%rd1193, %rd12, %rd1192;
	st.local.u64 	[%rd1193+2600], %rd147;
	bra.uni 	$L__BB4_2060;
$L__BB4_1777:
	shr.u32 	%r1824, %r29364, 3;
	setp.gt.u32 	%p545, %r29364, 65535;
	@%p545 bra 	$L__BB4_1780;
	shl.b32 	%r11204, %r1824, 2;
	mov.u32 	%r11205, shared_mem;
	add.s32 	%r11206, %r11205, %r11204;
	add.s32 	%r1825, %r11206, 65536;
	atom.shared.exch.b32 	%r29370, [%r11206+65536], %r1818;
	setp.eq.s32 	%p547, %r29370, -1;
	@%p547 bra 	$L__BB4_2060;
	atom.shared.exch.b32 	%r11207, [%r1825], 0;
	mov.u32 	%r29371, %r1818;
	bra.uni 	$L__BB4_1782;
$L__BB4_1780:
	mul.wide.u32 	%rd1194, %r1824, 4;
	add.s64 	%rd148, %rd13, %rd1194;
	atom.global.exch.b32 	%r29370, [%rd148], %r1818;
	setp.eq.s32 	%p546, %r29370, -1;
	@%p546 bra 	$L__BB4_2060;
	atom.global.exch.b32 	%r11203, [%rd148], 0;
	mov.u32 	%r29371, %r1818;
$L__BB4_1782:
	and.b32  	%r11208, %r29370, 7;
	setp.ne.s32 	%p548, %r11208, 0;
	and.b32  	%r11209, %r29371, 7;
	setp.eq.s32 	%p549, %r11209, 0;
	and.pred  	%p550, %p548, %p549;
	selp.b32 	%r29364, %r29371, %r29370, %p550;
	selp.b32 	%r1818, %r29370, %r29371, %p550;
	and.b32  	%r11210, %r29364, 7;
	setp.eq.s32 	%p551, %r11210, 0;
	@%p551 bra 	$L__BB4_1753;
	bra.uni 	$L__BB4_1756;
$L__BB4_1783:
	setp.eq.s16 	%p94, %rs3, 6;
	@%p94 bra 	$L__BB4_1460;
	sub.s32 	%r10671, 256, %r52;
	sub.s32 	%r10672, 256, %r53;
	min.u32 	%r1832, %r10671, %r10672;
	ld.local.u32 	%r10673, [%rd12+12];
	setp.eq.s32 	%p99, %r10673, 2;
	@%p99 bra 	$L__BB4_1791;
	mov.b32 	%r29372, 0;
	mov.u32 	%r29374, %r29372;
$L__BB4_1786:
	ld.global.u32 	%r10675, [%rd20];
	and.b32  	%r10676, %r10675, 32767;
	add.s32 	%r1835, %r10676, %r33;
	mul.wide.u32 	%rd794, %r1835, 8;
	add.s64 	%rd795, %rd1, %rd794;
	ld.global.u64 	%rd796, [%rd795+201326600];
	add.s32 	%r10677, %r10675, 1;
	st.global.u32 	[%rd20], %r10677;
	setp.lt.u32 	%p100, %r1835, 8192;
	setp.ne.s64 	%p101, %rd796, 0;
	or.pred  	%p102, %p100, %p101;
	@%p102 bra 	$L__BB4_1788;
	add.s32 	%r1836, %r29374, 1;
	mul.wide.u32 	%rd798, %r29374, 4;
	add.s64 	%rd799, %rd12, %rd798;
	st.local.u32 	[%rd799+24], %r1835;
	mov.u32 	%r29374, %r1836;
$L__BB4_1788:
	add.s32 	%r29372, %r29372, 1;
	setp.lt.u32 	%p103, %r29372, 32768;
	@%p103 bra 	$L__BB4_1790;
	mov.u64 	%rd800, $str$1;
	cvta.global.u64 	%rd801, %rd800;
	{ // callseq 2, 0
	.param .b64 param0;
	st.param.b64 	[param0], %rd801;
	.param .b64 param1;
	st.param.b64 	[param1], 0;
	.param .b32 retval0;
	call.uni (retval0), 
	vprintf, 
	(
	param0, 
	param1
	);
	ld.param.b32 	%r10678, [retval0];
	} // callseq 2
$L__BB4_1790:
	setp.lt.u32 	%p105, %r29374, 2;
	mov.pred 	%p12008, -1;
	@%p105 bra 	$L__BB4_1786;
	bra.uni 	$L__BB4_1980;
$L__BB4_1791:
	ld.local.u32 	%r1839, [%rd12+4];
	shl.b32 	%r1840, %r1839, 7;
	and.b32  	%r10681, %r1840, 8064;
	add.s32 	%r1841, %r10681, %r2;
	shl.b32 	%r10682, %r1839, 10;
	and.b32  	%r10683, %r10682, 64512;
	add.s32 	%r10684, %r4, %r10683;
	ld.shared.u64 	%rd802, [%r10684];
	setp.eq.s32 	%p106, %r1841, 0;
	setp.ne.s64 	%p107, %rd802, 0;
	mov.b32 	%r29376, 0;
	or.pred  	%p108, %p106, %p107;
	@%p108 bra 	$L__BB4_1793;
	st.local.u32 	[%rd12+24], %r1841;
	mov.b32 	%r29376, 1;
$L__BB4_1793:
	add.s32 	%r29437, %r1839, 2;
	add.s32 	%r10686, %r1840, 128;
	and.b32  	%r10687, %r10686, 8064;
	add.s32 	%r1844, %r10687, %r2;
	shl.b32 	%r10688, %r10686, 3;
	and.b32  	%r10689, %r10688, 64512;
	add.s32 	%r10690, %r4, %r10689;
	ld.shared.u64 	%rd804, [%r10690];
	setp.eq.s32 	%p109, %r1844, 0;
	setp.ne.s64 	%p110, %rd804, 0;
	or.pred  	%p111, %p109, %p110;
	@%p111 bra 	$L__BB4_1795;
	add.s32 	%r1845, %r29376, 1;
	mul.wide.u32 	%rd806, %r29376, 4;
	add.s64 	%rd807, %rd12, %rd806;
	st.local.u32 	[%rd807+24], %r1844;
	mov.u32 	%r29376, %r1845;
$L__BB4_1795:
	setp.gt.u32 	%p113, %r29376, 1;
	mov.pred 	%p12008, -1;
	@%p113 bra 	$L__BB4_1979;
	add.s32 	%r1847, %r1839, 3;
	shl.b32 	%r10691, %r29437, 7;
	and.b32  	%r10692, %r10691, 8064;
	add.s32 	%r1848, %r10692, %r2;
	shl.b32 	%r10693, %r29437, 10;
	and.b32  	%r10694, %r10693, 64512;
	add.s32 	%r10695, %r4, %r10694;
	ld.shared.u64 	%rd808, [%r10695];
	setp.eq.s32 	%p114, %r1848, 0;
	setp.ne.s64 	%p115, %rd808, 0;
	or.pred  	%p116, %p114, %p115;
	@%p116 bra 	$L__BB4_1798;
	add.s32 	%r1849, %r29376, 1;
	mul.wide.u32 	%rd810, %r29376, 4;
	add.s64 	%rd811, %rd12, %rd810;
	st.local.u32 	[%rd811+24], %r1848;
	mov.u32 	%r29376, %r1849;
$L__BB4_1798:
	setp.gt.u32 	%p118, %r29376, 1;
	mov.u32 	%r29437, %r1847;
	@%p118 bra 	$L__BB4_1979;
	add.s32 	%r29437, %r1839, 4;
	shl.b32 	%r10696, %r1847, 7;
	and.b32  	%r10697, %r10696, 8064;
	add.s32 	%r1852, %r10697, %r2;
	shl.b32 	%r10698, %r1847, 10;
	and.b32  	%r10699, %r10698, 64512;
	add.s32 	%r10700, %r4, %r10699;
	ld.shared.u64 	%rd812, [%r10700];
	setp.eq.s32 	%p119, %r1852, 0;
	setp.ne.s64 	%p120, %rd812, 0;
	or.pred  	%p121, %p119, %p120;
	@%p121 bra 	$L__BB4_1801;
	add.s32 	%r1853, %r29376, 1;
	mul.wide.u32 	%rd814, %r29376, 4;
	add.s64 	%rd815, %rd12, %rd814;
	st.local.u32 	[%rd815+24], %r1852;
	mov.u32 	%r29376, %r1853;
$L__BB4_1801:
	setp.gt.u32 	%p123, %r29376, 1;
	@%p123 bra 	$L__BB4_1979;
	add.s32 	%r1855, %r1839, 5;
	shl.b32 	%r10701, %r29437, 7;
	and.b32  	%r10702, %r10701, 8064;
	add.s32 	%r1856, %r10702, %r2;
	shl.b32 	%r10703, %r29437, 10;
	and.b32  	%r10704, %r10703, 64512;
	add.s32 	%r10705, %r4, %r10704;
	ld.shared.u64 	%rd816, [%r10705];
	setp.eq.s32 	%p124, %r1856, 0;
	setp.ne.s64 	%p125, %rd816, 0;
	or.pred  	%p126, %p124, %p125;
	@%p126 bra 	$L__BB4_1804;
	add.s32 	%r1857, %r29376, 1;
	mul.wide.u32 	%rd818, %r29376, 4;
	add.s64 	%rd819, %rd12, %rd818;
	st.local.u32 	[%rd819+24], %r1856;
	mov.u32 	%r29376, %r1857;
$L__BB4_1804:
	setp.gt.u32 	%p128, %r29376, 1;
	mov.u32 	%r29437, %r1855;
	@%p128 bra 	$L__BB4_1979;
	add.s32 	%r29437, %r1839, 6;
	shl.b32 	%r10706, %r1855, 7;
	and.b32  	%r10707, %r10706, 8064;
	add.s32 	%r1860, %r10707, %r2;
	shl.b32 	%r10708, %r1855, 10;
	and.b32  	%r10709, %r10708, 64512;
	add.s32 	%r10710, %r4, %r10709;
	ld.shared.u64 	%rd820, [%r10710];
	setp.eq.s32 	%p129, %r1860, 0;
	setp.ne.s64 	%p130, %rd820, 0;
	or.pred  	%p131, %p129, %p130;
	@%p131 bra 	$L__BB4_1807;
	add.s32 	%r1861, %r29376, 1;
	mul.wide.u32 	%rd822, %r29376, 4;
	add.s64 	%rd823, %rd12, %rd822;
	st.local.u32 	[%rd823+24], %r1860;
	mov.u32 	%r29376, %r1861;
$L__BB4_1807:
	setp.gt.u32 	%p133, %r29376, 1;
	@%p133 bra 	$L__BB4_1979;
	add.s32 	%r1863, %r1839, 7;
	shl.b32 	%r10711, %r29437, 7;
	and.b32  	%r10712, %r10711, 8064;
	add.s32 	%r1864, %r10712, %r2;
	shl.b32 	%r10713, %r29437, 10;
	and.b32  	%r10714, %r10713, 64512;
	add.s32 	%r10715, %r4, %r10714;
	ld.shared.u64 	%rd824, [%r10715];
	setp.eq.s32 	%p134, %r1864, 0;
	setp.ne.s64 	%p135, %rd824, 0;
	or.pred  	%p136, %p134, %p135;
	@%p136 bra 	$L__BB4_1810;
	add.s32 	%r1865, %r29376, 1;
	mul.wide.u32 	%rd826, %r29376, 4;
	add.s64 	%rd827, %rd12, %rd826;
	st.local.u32 	[%rd827+24], %r1864;
	mov.u32 	%r29376, %r1865;
$L__BB4_1810:
	setp.gt.u32 	%p138, %r29376, 1;
	mov.u32 	%r29437, %r1863;
	@%p138 bra 	$L__BB4_1979;
	add.s32 	%r29437, %r1839, 8;
	shl.b32 	%r10716, %r1863, 7;
	and.b32  	%r10717, %r10716, 8064;
	add.s32 	%r1868, %r10717, %r2;
	shl.b32 	%r10718, %r1863, 10;
	and.b32  	%r10719, %r10718, 64512;
	add.s32 	%r10720, %r4, %r10719;
	ld.shared.u64 	%rd828, [%r10720];
	setp.eq.s32 	%p139, %r1868, 0;
	setp.ne.s64 	%p140, %rd828, 0;
	or.pred  	%p141, %p139, %p140;
	@%p141 bra 	$L__BB4_1813;
	add.s32 	%r1869, %r29376, 1;
	mul.wide.u32 	%rd830, %r29376, 4;
	add.s64 	%rd831, %rd12, %rd830;
	st.local.u32 	[%rd831+24], %r1868;
	mov.u32 	%r29376, %r1869;
$L__BB4_1813:
	setp.gt.u32 	%p143, %r29376, 1;
	@%p143 bra 	$L__BB4_1979;
	add.s32 	%r1871, %r1839, 9;
	shl.b32 	%r10721, %r29437, 7;
	and.b32  	%r10722, %r10721, 8064;
	add.s32 	%r1872, %r10722, %r2;
	shl.b32 	%r10723, %r29437, 10;
	and.b32  	%r10724, %r10723, 64512;
	add.s32 	%r10725, %r4, %r10724;
	ld.shared.u64 	%rd832, [%r10725];
	setp.eq.s32 	%p144, %r1872, 0;
	setp.ne.s64 	%p145, %rd832, 0;
	or.pred  	%p146, %p144, %p145;
	@%p146 bra 	$L__BB4_1816;
	add.s32 	%r1873, %r29376, 1;
	mul.wide.u32 	%rd834, %r29376, 4;
	add.s64 	%rd835, %rd12, %rd834;
	st.local.u32 	[%rd835+24], %r1872;
	mov.u32 	%r29376, %r1873;
$L__BB4_1816:
	setp.gt.u32 	%p148, %r29376, 1;
	mov.u32 	%r29437, %r1871;
	@%p148 bra 	$L__BB4_1979;
	add.s32 	%r29437, %r1839, 10;
	shl.b32 	%r10726, %r1871, 7;
	and.b32  	%r10727, %r10726, 8064;
	add.s32 	%r1876, %r10727, %r2;
	shl.b32 	%r10728, %r1871, 10;
	and.b32  	%r10729, %r10728, 64512;
	add.s32 	%r10730, %r4, %r10729;
	ld.shared.u64 	%rd836, [%r10730];
	setp.eq.s32 	%p149, %r1876, 0;
	setp.ne.s64 	%p150, %rd836, 0;
	or.pred  	%p151, %p149, %p150;
	@%p151 bra 	$L__BB4_1819;
	add.s32 	%r1877, %r29376, 1;
	mul.wide.u32 	%rd838, %r29376, 4;
	add.s64 	%rd839, %rd12, %rd838;
	st.local.u32 	[%rd839+24], %r1876;
	mov.u32 	%r29376, %r1877;
$L__BB4_1819:
	setp.gt.u32 	%p153, %r29376, 1;
	@%p153 bra 	$L__BB4_1979;
	add.s32 	%r1879, %r1839, 11;
	shl.b32 	%r10731, %r29437, 7;
	and.b32  	%r10732, %r10731, 8064;
	add.s32 	%r1880, %r10732, %r2;
	shl.b32 	%r10733, %r29437, 10;
	and.b32  	%r10734, %r10733, 64512;
	add.s32 	%r10735, %r4, %r10734;
	ld.shared.u64 	%rd840, [%r10735];
	setp.eq.s32 	%p154, %r1880, 0;
	setp.ne.s64 	%p155, %rd840, 0;
	or.pred  	%p156, %p154, %p155;
	@%p156 bra 	$L__BB4_1822;
	add.s32 	%r1881, %r29376, 1;
	mul.wide.u32 	%rd842, %r29376, 4;
	add.s64 	%rd843, %rd12, %rd842;
	st.local.u32 	[%rd843+24], %r1880;
	mov.u32 	%r29376, %r1881;
$L__BB4_1822:
	setp.gt.u32 	%p158, %r29376, 1;
	mov.u32 	%r29437, %r1879;
	@%p158 bra 	$L__BB4_1979;
	add.s32 	%r29437, %r1839, 12;
	shl.b32 	%r10736, %r1879, 7;
	and.b32  	%r10737, %r10736, 8064;
	add.s32 	%r1884, %r10737, %r2;
	shl.b32 	%r10738, %r1879, 10;
	and.b32  	%r10739, %r10738, 64512;
	add.s32 	%r10740, %r4, %r10739;
	ld.shared.u64 	%rd844, [%r10740];
	setp.eq.s32 	%p159, %r1884, 0;
	setp.ne.s64 	%p160, %rd844, 0;
	or.pred  	%p161, %p159, %p160;
	@%p161 bra 	$L__BB4_1825;
	add.s32 	%r1885, %r29376, 1;
	mul.wide.u32 	%rd846, %r29376, 4;
	add.s64 	%rd847, %rd12, %rd846;
	st.local.u32 	[%rd847+24], %r1884;
	mov.u32 	%r29376, %r1885;
$L__BB4_1825:
	setp.gt.u32 	%p163, %r29376, 1;
	@%p163 bra 	$L__BB4_1979;
	add.s32 	%r1887, %r1839, 13;
	shl.b32 	%r10741, %r29437, 7;
	and.b32  	%r10742, %r10741, 8064;
	add.s32 	%r1888, %r10742, %r2;
	shl.b32 	%r10743, %r29437, 10;
	and.b32  	%r10744, %r10743, 64512;
	add.s32 	%r10745, %r4, %r10744;
	ld.shared.u64 	%rd848, [%r10745];
	setp.eq.s32 	%p164, %r1888, 0;
	setp.ne.s64 	%p165, %rd848, 0;
	or.pred  	%p166, %p164, %p165;
	@%p166 bra 	$L__BB4_1828;
	add.s32 	%r1889, %r29376, 1;
	mul.wide.u32 	%rd850, %r29376, 4;
	add.s64 	%rd851, %rd12, %rd850;
	st.local.u32 	[%rd851+24], %r1888;
	mov.u32 	%r29376, %r1889;
$L__BB4_1828:
	setp.gt.u32 	%p168, %r29376, 1;
	mov.u32 	%r29437, %r1887;
	@%p168 bra 	$L__BB4_1979;
	add.s32 	%r29437, %r1839, 14;
	shl.b32 	%r10746, %r1887, 7;
	and.b32  	%r10747, %r10746, 8064;
	add.s32 	%r1892, %r10747, %r2;
	shl.b32 	%r10748, %r1887, 10;
	and.b32  	%r10749, %r10748, 64512;
	add.s32 	%r10750, %r4, %r10749;
	ld.shared.u64 	%rd852, [%r10750];
	setp.eq.s32 	%p169, %r1892, 0;
	setp.ne.s64 	%p170, %rd852, 0;
	or.pred  	%p171, %p169, %p170;
	@%p171 bra 	$L__BB4_1831;
	add.s32 	%r1893, %r29376, 1;
	mul.wide.u32 	%rd854, %r29376, 4;
	add.s64 	%rd855, %rd12, %rd854;
	st.local.u32 	[%rd855+24], %r1892;
	mov.u32 	%r29376, %r1893;
$L__BB4_1831:
	setp.gt.u32 	%p173, %r29376, 1;
	@%p173 bra 	$L__BB4_1979;
	add.s32 	%r1895, %r1839, 15;
	shl.b32 	%r10751, %r29437, 7;
	and.b32  	%r10752, %r10751, 8064;
	add.s32 	%r1896, %r10752, %r2;
	shl.b32 	%r10753, %r29437, 10;
	and.b32  	%r10754, %r10753, 64512;
	add.s32 	%r10755, %r4, %r10754;
	ld.shared.u64 	%rd856, [%r10755];
	setp.eq.s32 	%p174, %r1896, 0;
	setp.ne.s64 	%p175, %rd856, 0;
	or.pred  	%p176, %p174, %p175;
	@%p176 bra 	$L__BB4_1834;
	add.s32 	%r1897, %r29376, 1;
	mul.wide.u32 	%rd858, %r29376, 4;
	add.s64 	%rd859, %rd12, %rd858;
	st.local.u32 	[%rd859+24], %r1896;
	mov.u32 	%r29376, %r1897;
$L__BB4_1834:
	setp.gt.u32 	%p178, %r29376, 1;
	mov.u32 	%r29437, %r1895;
	@%p178 bra 	$L__BB4_1979;
	add.s32 	%r29437, %r1839, 16;
	shl.b32 	%r10756, %r1895, 7;
	and.b32  	%r10757, %r10756, 8064;
	add.s32 	%r1900, %r10757, %r2;
	shl.b32 	%r10758, %r1895, 10;
	and.b32  	%r10759, %r10758, 64512;
	add.s32 	%r10760, %r4, %r10759;
	ld.shared.u64 	%rd860, [%r10760];
	setp.eq.s32 	%p179, %r1900, 0;
	setp.ne.s64 	%p180, %rd860, 0;
	or.pred  	%p181, %p179, %p180;
	@%p181 bra 	$L__BB4_1837;
	add.s32 	%r1901, %r29376, 1;
	mul.wide.u32 	%rd862, %r29376, 4;
	add.s64 	%rd863, %rd12, %rd862;
	st.local.u32 	[%rd863+24], %r1900;
	mov.u32 	%r29376, %r1901;
$L__BB4_1837:
	setp.gt.u32 	%p183, %r29376, 1;
	@%p183 bra 	$L__BB4_1979;
	add.s32 	%r1903, %r1839, 17;
	shl.b32 	%r10761, %r29437, 7;
	and.b32  	%r10762, %r10761, 8064;
	add.s32 	%r1904, %r10762, %r2;
	shl.b32 	%r10763, %r29437, 10;
	and.b32  	%r10764, %r10763, 64512;
	add.s32 	%r10765, %r4, %r10764;
	ld.shared.u64 	%rd864, [%r10765];
	setp.eq.s32 	%p184, %r1904, 0;
	setp.ne.s64 	%p185, %rd864, 0;
	or.pred  	%p186, %p184, %p185;
	@%p186 bra 	$L__BB4_1840;
	add.s32 	%r1905, %r29376, 1;
	mul.wide.u32 	%rd866, %r29376, 4;
	add.s64 	%rd867, %rd12, %rd866;
	st.local.u32 	[%rd867+24], %r1904;
	mov.u32 	%r29376, %r1905;
$L__BB4_1840:
	setp.gt.u32 	%p188, %r29376, 1;
	mov.u32 	%r29437, %r1903;
	@%p188 bra 	$L__BB4_1979;
	add.s32 	%r29437, %r1839, 18;
	shl.b32 	%r10766, %r1903, 7;
	and.b32  	%r10767, %r10766, 8064;
	add.s32 	%r1908, %r10767, %r2;
	shl.b32 	%r10768, %r1903, 10;
	and.b32  	%r10769, %r10768, 64512;
	add.s32 	%r10770, %r4, %r10769;
	ld.shared.u64 	%rd868, [%r10770];
	setp.eq.s32 	%p189, %r1908, 0;
	setp.ne.s64 	%p190, %rd868, 0;
	or.pred  	%p191, %p189, %p190;
	@%p191 bra 	$L__BB4_1843;
	add.s32 	%r1909, %r29376, 1;
	mul.wide.u32 	%rd870, %r29376, 4;
	add.s64 	%rd871, %rd12, %rd870;
	st.local.u32 	[%rd871+24], %r1908;
	mov.u32 	%r29376, %r1909;
$L__BB4_1843:
	setp.gt.u32 	%p193, %r29376, 1;
	@%p193 bra 	$L__BB4_1979;
	add.s32 	%r1911, %r1839, 19;
	shl.b32 	%r10771, %r29437, 7;
	and.b32  	%r10772, %r10771, 8064;
	add.s32 	%r1912, %r10772, %r2;
	shl.b32 	%r10773, %r29437, 10;
	and.b32  	%r10774, %r10773, 64512;
	add.s32 	%r10775, %r4, %r10774;
	ld.shared.u64 	%rd872, [%r10775];
	setp.eq.s32 	%p194, %r1912, 0;
	setp.ne.s64 	%p195, %rd872, 0;
	or.pred  	%p196, %p194, %p195;
	@%p196 bra 	$L__BB4_1846;
	add.s32 	%r1913, %r29376, 1;
	mul.wide.u32 	%rd874, %r29376, 4;
	add.s64 	%rd875, %rd12, %rd874;
	st.local.u32 	[%rd875+24], %r1912;
	mov.u32 	%r29376, %r1913;
$L__BB4_1846:
	setp.gt.u32 	%p198, %r29376, 1;
	mov.u32 	%r29437, %r1911;
	@%p198 bra 	$L__BB4_1979;
	add.s32 	%r29437, %r1839, 20;
	shl.b32 	%r10776, %r1911, 7;
	and.b32  	%r10777, %r10776, 8064;
	add.s32 	%r1916, %r10777, %r2;
	shl.b32 	%r10778, %r1911, 10;
	and.b32  	%r10779, %r10778, 64512;
	add.s32 	%r10780, %r4, %r10779;
	ld.shared.u64 	%rd876, [%r10780];
	setp.eq.s32 	%p199, %r1916, 0;
	setp.ne.s64 	%p200, %rd876, 0;
	or.pred  	%p201, %p199, %p200;
	@%p201 bra 	$L__BB4_1849;
	add.s32 	%r1917, %r29376, 1;
	mul.wide.u32 	%rd878, %r29376, 4;
	add.s64 	%rd879, %rd12, %rd878;
	st.local.u32 	[%rd879+24], %r1916;
	mov.u32 	%r29376, %r1917;
$L__BB4_1849:
	setp.gt.u32 	%p203, %r29376, 1;
	@%p203 bra 	$L__BB4_1979;
	add.s32 	%r1919, %r1839, 21;
	shl.b32 	%r10781, %r29437, 7;
	and.b32  	%r10782, %r10781, 8064;
	add.s32 	%r1920, %r10782, %r2;
	shl.b32 	%r10783, %r29437, 10;
	and.b32  	%r10784, %r10783, 64512;
	add.s32 	%r10785, %r4, %r10784;
	ld.shared.u64 	%rd880, [%r10785];
	setp.eq.s32 	%p204, %r1920, 0;
	setp.ne.s64 	%p205, %rd880, 0;
	or.pred  	%p206, %p204, %p205;
	@%p206 bra 	$L__BB4_1852;
	add.s32 	%r1921, %r29376, 1;
	mul.wide.u32 	%rd882, %r29376, 4;
	add.s64 	%rd883, %rd12, %rd882;
	st.local.u32 	[%rd883+24], %r1920;
	mov.u32 	%r29376, %r1921;
$L__BB4_1852:
	setp.gt.u32 	%p208, %r29376, 1;
	mov.u32 	%r29437, %r1919;
	@%p208 bra 	$L__BB4_1979;
	add.s32 	%r29437, %r1839, 22;
	shl.b32 	%r10786, %r1919, 7;
	and.b32  	%r10787, %r10786, 8064;
	add.s32 	%r1924, %r10787, %r2;
	shl.b32 	%r10788, %r1919, 10;
	and.b32  	%r10789, %r10788, 64512;
	add.s32 	%r10790, %r4, %r10789;
	ld.shared.u64 	%rd884, [%r10790];
	setp.eq.s32 	%p209, %r1924, 0;
	setp.ne.s64 	%p210, %rd884, 0;
	or.pred  	%p211, %p209, %p210;
	@%p211 bra 	$L__BB4_1855;
	add.s32 	%r1925, %r29376, 1;
	mul.wide.u32 	%rd886, %r29376, 4;
	add.s64 	%rd887, %rd12, %rd886;
	st.local.u32 	[%rd887+24], %r1924;
	mov.u32 	%r29376, %r1925;
$L__BB4_1855:
	setp.gt.u32 	%p213, %r29376, 1;
	@%p213 bra 	$L__BB4_1979;
	add.s32 	%r1927, %r1839, 23;
	shl.b32 	%r10791, %r29437, 7;
	and.b32  	%r10792, %r10791, 8064;
	add.s32 	%r1928, %r10792, %r2;
	shl.b32 	%r10793, %r29437, 10;
	and.b32  	%r10794, %r10793, 64512;
	add.s32 	%r10795, %r4, %r10794;
	ld.shared.u64 	%rd888, [%r10795];
	setp.eq.s32 	%p214, %r1928, 0;
	setp.ne.s64 	%p215, %rd888, 0;
	or.pred  	%p216, %p214, %p215;
	@%p216 bra 	$L__BB4_1858;
	add.s32 	%r1929, %r29376, 1;
	mul.wide.u32 	%rd890, %r29376, 4;
	add.s64 	%rd891, %rd12, %rd890;
	st.local.u32 	[%rd891+24], %r1928;
	mov.u32 	%r29376, %r1929;
$L__BB4_1858:
	setp.gt.u32 	%p218, %r29376, 1;
	mov.u32 	%r29437, %r1927;
	@%p218 bra 	$L__BB4_1979;
	add.s32 	%r29437, %r1839, 24;
	shl.b32 	%r10796, %r1927, 7;
	and.b32  	%r10797, %r10796, 8064;
	add.s32 	%r1932, %r10797, %r2;
	shl.b32 	%r10798, %r1927, 10;
	and.b32  	%r10799, %r10798, 64512;
	add.s32 	%r10800, %r4, %r10799;
	ld.shared.u64 	%rd892, [%r10800];
	setp.eq.s32 	%p219, %r1932, 0;
	setp.ne.s64 	%p220, %rd892, 0;
	or.pred  	%p221, %p219, %p220;
	@%p221 bra 	$L__BB4_1861;
	add.s32 	%r1933, %r29376, 1;
	mul.wide.u32 	%rd894, %r29376, 4;
	add.s64 	%rd895, %rd12, %rd894;
	st.local.u32 	[%rd895+24], %r1932;
	mov.u32 	%r29376, %r1933;
$L__BB4_1861:
	setp.gt.u32 	%p223, %r29376, 1;
	@%p223 bra 	$L__BB4_1979;
	add.s32 	%r1935, %r1839, 25;
	shl.b32 	%r10801, %r29437, 7;
	and.b32  	%r10802, %r10801, 8064;
	add.s32 	%r1936, %r10802, %r2;
	shl.b32 	%r10803, %r29437, 10;
	and.b32  	%r10804, %r10803, 64512;
	add.s32 	%r10805, %r4, %r10804;
	ld.shared.u64 	%rd896, [%r10805];
	setp.eq.s32 	%p224, %r1936, 0;
	setp.ne.s64 	%p225, %rd896, 0;
	or.pred  	%p226, %p224, %p225;
	@%p226 bra 	$L__BB4_1864;
	add.s32 	%r1937, %r29376, 1;
	mul.wide.u32 	%rd898, %r29376, 4;
	add.s64 	%rd899, %rd12, %rd898;
	st.local.u32 	[%rd899+24], %r1936;
	mov.u32 	%r29376, %r1937;
$L__BB4_1864:
	setp.gt.u32 	%p228, %r29376, 1;
	mov.u32 	%r29437, %r1935;
	@%p228 bra 	$L__BB4_1979;
	add.s32 	%r29437, %r1839, 26;
	shl.b32 	%r10806, %r1935, 7;
	and.b32  	%r10807, %r10806, 8064;
	add.s32 	%r1940, %r10807, %r2;
	shl.b32 	%r10808, %r1935, 10;
	and.b32  	%r10809, %r10808, 64512;
	add.s32 	%r10810, %r4, %r10809;
	ld.shared.u64 	%rd900, [%r10810];
	setp.eq.s32 	%p229, %r1940, 0;
	setp.ne.s64 	%p230, %rd900, 0;
	or.pred  	%p231, %p229, %p230;
	@%p231 bra 	$L__BB4_1867;
	add.s32 	%r1941, %r29376, 1;
	mul.wide.u32 	%rd902, %r29376, 4;
	add.s64 	%rd903, %rd12, %rd902;
	st.local.u32 	[%rd903+24], %r1940;
	mov.u32 	%r29376, %r1941;
$L__BB4_1867:
	setp.gt.u32 	%p233, %r29376, 1;
	@%p233 bra 	$L__BB4_1979;
	add.s32 	%r1943, %r1839, 27;
	shl.b32 	%r10811, %r29437, 7;
	and.b32  	%r10812, %r10811, 8064;
	add.s32 	%r1944, %r10812, %r2;
	shl.b32 	%r10813, %r29437, 10;
	and.b32  	%r10814, %r10813, 64512;
	add.s32 	%r10815, %r4, %r10814;
	ld.shared.u64 	%rd904, [%r10815];
	setp.eq.s32 	%p234, %r1944, 0;
	setp.ne.s64 	%p235, %rd904, 0;
	or.pred  	%p236, %p234, %p235;
	@%p236 bra 	$L__BB4_1870;
	add.s32 	%r1945, %r29376, 1;
	mul.wide.u32 	%rd906, %r29376, 4;
	add.s64 	%rd907, %rd12, %rd906;
	st.local.u32 	[%rd907+24], %r1944;
	mov.u32 	%r29376, %r1945;
$L__BB4_1870:
	setp.gt.u32 	%p238, %r29376, 1;
	mov.u32 	%r29437, %r1943;
	@%p238 bra 	$L__BB4_1979;
	add.s32 	%r29437, %r1839, 28;
	shl.b32 	%r10816, %r1943, 7;
	and.b32  	%r10817, %r10816, 8064;
	add.s32 	%r1948, %r10817, %r2;
	shl.b32 	%r10818, %r1943, 10;
	and.b32  	%r10819, %r10818, 64512;
	add.s32 	%r10820, %r4, %r10819;
	ld.shared.u64 	%rd908, [%r10820];
	setp.eq.s32 	%p239, %r1948, 0;
	setp.ne.s64 	%p240, %rd908, 0;
	or.pred  	%p241, %p239, %p240;
	@%p241 bra 	$L__BB4_1873;
	add.s32 	%r1949, %r29376, 1;
	mul.wide.u32 	%rd910, %r29376, 4;
	add.s64 	%rd911, %rd12, %rd910;
	st.local.u32 	[%rd911+24], %r1948;
	mov.u32 	%r29376, %r1949;
$L__BB4_1873:
	setp.gt.u32 	%p243, %r29376, 1;
	@%p243 bra 	$L__BB4_1979;
	add.s32 	%r1951, %r1839, 29;
	shl.b32 	%r10821, %r29437, 7;
	and.b32  	%r10822, %r10821, 8064;
	add.s32 	%r1952, %r10822, %r2;
	shl.b32 	%r10823, %r29437, 10;
	and.b32  	%r10824, %r10823, 64512;
	add.s32 	%r10825, %r4, %r10824;
	ld.shared.u64 	%rd912, [%r10825];
	setp.eq.s32 	%p244, %r1952, 0;
	setp.ne.s64 	%p245, %rd912, 0;
	or.pred  	%p246, %p244, %p245;
	@%p246 bra 	$L__BB4_1876;
	add.s32 	%r1953, %r29376, 1;
	mul.wide.u32 	%rd914, %r29376, 4;
	add.s64 	%rd915, %rd12, %rd914;
	st.local.u32 	[%rd915+24], %r1952;
	mov.u32 	%r29376, %r1953;
$L__BB4_1876:
	setp.gt.u32 	%p248, %r29376, 1;
	mov.u32 	%r29437, %r1951;
	@%p248 bra 	$L__BB4_1979;
	add.s32 	%r29437, %r1839, 30;
	shl.b32 	%r10826, %r1951, 7;
	and.b32  	%r10827, %r10826, 8064;
	add.s32 	%r1956, %r10827, %r2;
	shl.b32 	%r10828, %r1951, 10;
	and.b32  	%r10829, %r10828, 64512;
	add.s32 	%r10830, %r4, %r10829;
	ld.shared.u64 	%rd916, [%r10830];
	setp.eq.s32 	%p249, %r1956, 0;
	setp.ne.s64 	%p250, %rd916, 0;
	or.pred  	%p251, %p249, %p250;
	@%p251 bra 	$L__BB4_1879;
	add.s32 	%r1957, %r29376, 1;
	mul.wide.u32 	%rd918, %r29376, 4;
	add.s64 	%rd919, %rd12, %rd918;
	st.local.u32 	[%rd919+24], %r1956;
	mov.u32 	%r29376, %r1957;
$L__BB4_1879:
	setp.gt.u32 	%p253, %r29376, 1;
	@%p253 bra 	$L__BB4_1979;
	add.s32 	%r1959, %r1839, 31;
	shl.b32 	%r10831, %r29437, 7;
	and.b32  	%r10832, %r10831, 8064;
	add.s32 	%r1960, %r10832, %r2;
	shl.b32 	%r10833, %r29437, 10;
	and.b32  	%r10834, %r10833, 64512;
	add.s32 	%r10835, %r4, %r10834;
	ld.shared.u64 	%rd920, [%r10835];
	setp.eq.s32 	%p254, %r1960, 0;
	setp.ne.s64 	%p255, %rd920, 0;
	or.pred  	%p256, %p254, %p255;
	@%p256 bra 	$L__BB4_1882;
	add.s32 	%r1961, %r29376, 1;
	mul.wide.u32 	%rd922, %r29376, 4;
	add.s64 	%rd923, %rd12, %rd922;
	st.local.u32 	[%rd923+24], %r1960;
	mov.u32 	%r29376, %r1961;
$L__BB4_1882:
	setp.gt.u32 	%p258, %r29376, 1;
	mov.u32 	%r29437, %r1959;
	@%p258 bra 	$L__BB4_1979;
	add.s32 	%r29437, %r1839, 32;
	shl.b32 	%r10836, %r1959, 7;
	and.b32  	%r10837, %r10836, 8064;
	add.s32 	%r1964, %r10837, %r2;
	shl.b32 	%r10838, %r1959, 10;
	and.b32  	%r10839, %r10838, 64512;
	add.s32 	%r10840, %r4, %r10839;
	ld.shared.u64 	%rd924, [%r10840];
	setp.eq.s32 	%p259, %r1964, 0;
	setp.ne.s64 	%p260, %rd924, 0;
	or.pred  	%p261, %p259, %p260;
	@%p261 bra 	$L__BB4_1885;
	add.s32 	%r1965, %r29376, 1;
	mul.wide.u32 	%rd926, %r29376, 4;
	add.s64 	%rd927, %rd12, %rd926;
	st.local.u32 	[%rd927+24], %r1964;
	mov.u32 	%r29376, %r1965;
$L__BB4_1885:
	setp.gt.u32 	%p263, %r29376, 1;
	@%p263 bra 	$L__BB4_1979;
	add.s32 	%r1967, %r1839, 33;
	shl.b32 	%r10841, %r29437, 7;
	and.b32  	%r10842, %r10841, 8064;
	add.s32 	%r1968, %r10842, %r2;
	shl.b32 	%r10843, %r29437, 10;
	and.b32  	%r10844, %r10843, 64512;
	add.s32 	%r10845, %r4, %r10844;
	ld.shared.u64 	%rd928, [%r10845];
	setp.eq.s32 	%p264, %r1968, 0;
	setp.ne.s64 	%p265, %rd928, 0;
	or.pred  	%p266, %p264, %p265;
	@%p266 bra 	$L__BB4_1888;
	add.s32 	%r1969, %r29376, 1;
	mul.wide.u32 	%rd930, %r29376, 4;
	add.s64 	%rd931, %rd12, %rd930;
	st.local.u32 	[%rd931+24], %r1968;
	mov.u32 	%r29376, %r1969;
$L__BB4_1888:
	setp.gt.u32 	%p268, %r29376, 1;
	mov.u32 	%r29437, %r1967;
	@%p268 bra 	$L__BB4_1979;
	add.s32 	%r29437, %r1839, 34;
	shl.b32 	%r10846, %r1967, 7;
	and.b32  	%r10847, %r10846, 8064;
	add.s32 	%r1972, %r10847, %r2;
	shl.b32 	%r10848, %r1967, 10;
	and.b32  	%r10849, %r10848, 64512;
	add.s32 	%r10850, %r4, %r10849;
	ld.shared.u64 	%rd932, [%r10850];
	setp.eq.s32 	%p269, %r1972, 0;
	setp.ne.s64 	%p270, %rd932, 0;
	or.pred  	%p271, %p269, %p270;
	@%p271 bra 	$L__BB4_1891;
	add.s32 	%r1973, %r29376, 1;
	mul.wide.u32 	%rd934, %r29376, 4;
	add.s64 	%rd935, %rd12, %rd934;
	st.local.u32 	[%rd935+24], %r1972;
	mov.u32 	%r29376, %r1973;
$L__BB4_1891:
	setp.gt.u32 	%p273, %r29376, 1;
	@%p273 bra 	$L__BB4_1979;
	add.s32 	%r1975, %r1839, 35;
	shl.b32 	%r10851, %r29437, 7;
	and.b32  	%r10852, %r10851, 8064;
	add.s32 	%r1976, %r10852, %r2;
	shl.b32 	%r10853, %r29437, 10;
	and.b32  	%r10854, %r10853, 64512;
	add.s32 	%r10855, %r4, %r10854;
	ld.shared.u64 	%rd936, [%r10855];
	setp.eq.s32 	%p274, %r1976, 0;
	setp.ne.s64 	%p275, %rd936, 0;
	or.pred  	%p276, %p274, %p275;
	@%p276 bra 	$L__BB4_1894;
	add.s32 	%r1977, %r29376, 1;
	mul.wide.u32 	%rd938, %r29376, 4;
	add.s64 	%rd939, %rd12, %rd938;
	st.local.u32 	[%rd939+24], %r1976;
	mov.u32 	%r29376, %r1977;
$L__BB4_1894:
	setp.gt.u32 	%p278, %r29376, 1;
	mov.u32 	%r29437, %r1975;
	@%p278 bra 	$L__BB4_1979;
	add.s32 	%r29437, %r1839, 36;
	shl.b32 	%r10856, %r1975, 7;
	and.b32  	%r10857, %r10856, 8064;
	add.s32 	%r1980, %r10857, %r2;
	shl.b32 	%r10858, %r1975, 10;
	and.b32  	%r10859, %r10858, 64512;
	add.s32 	%r10860, %r4, %r10859;
	ld.shared.u64 	%rd940, [%r10860];
	setp.eq.s32 	%p279, %r1980, 0;
	setp.ne.s64 	%p280, %rd940, 0;
	or.pred  	%p281, %p279, %p280;
	@%p281 bra 	$L__BB4_1897;
	add.s32 	%r1981, %r29376, 1;
	mul.wide.u32 	%rd942, %r29376, 4;
	add.s64 	%rd943, %rd12, %rd942;
	st.local.u32 	[%rd943+24], %r1980;
	mov.u32 	%r29376, %r1981;
$L__BB4_1897:
	setp.gt.u32 	%p283, %r29376, 1;
	@%p283 bra 	$L__BB4_1979;
	add.s32 	%r1983, %r1839, 37;
	shl.b32 	%r10861, %r29437, 7;
	and.b32  	%r10862, %r10861, 8064;
	add.s32 	%r1984, %r10862, %r2;
	shl.b32 	%r10863, %r29437, 10;
	and.b32  	%r10864, %r10863, 64512;
	add.s32 	%r10865, %r4, %r10864;
	ld.shared.u64 	%rd944, [%r10865];
	setp.eq.s32 	%p284, %r1984, 0;
	setp.ne.s64 	%p285, %rd944, 0;
	or.pred  	%p286, %p284, %p285;
	@%p286 bra 	$L__BB4_1900;
	add.s32 	%r1985, %r29376, 1;
	mul.wide.u32 	%rd946, %r29376, 4;
	add.s64 	%rd947, %rd12, %rd946;
	st.local.u32 	[%rd947+24], %r1984;
	mov.u32 	%r29376, %r1985;
$L__BB4_1900:
	setp.gt.u32 	%p288, %r29376, 1;
	mov.u32 	%r29437, %r1983;
	@%p288 bra 	$L__BB4_1979;
	add.s32 	%r29437, %r1839, 38;
	shl.b32 	%r10866, %r1983, 7;
	and.b32  	%r10867, %r10866, 8064;
	add.s32 	%r1988, %r10867, %r2;
	shl.b32 	%r10868, %r1983, 10;
	and.b32  	%r10869, %r10868, 64512;
	add.s32 	%r10870, %r4, %r10869;
	ld.shared.u64 	%rd948, [%r10870];
	setp.eq.s32 	%p289, %r1988, 0;
	setp.ne.s64 	%p290, %rd948, 0;
	or.pred  	%p291, %p289, %p290;
	@%p291 bra 	$L__BB4_1903;
	add.s32 	%r1989, %r29376, 1;
	mul.wide.u32 	%rd950, %r29376, 4;
	add.s64 	%rd951, %rd12, %rd950;
	st.local.u32 	[%rd951+24], %r1988;
	mov.u32 	%r29376, %r1989;
$L__BB4_1903:
	setp.gt.u32 	%p293, %r29376, 1;
	@%p293 bra 	$L__BB4_1979;
	add.s32 	%r1991, %r1839, 39;
	shl.b32 	%r10871, %r29437, 7;
	and.b32  	%r10872, %r10871, 8064;
	add.s32 	%r1992, %r10872, %r2;
	shl.b32 	%r10873, %r29437, 10;
	and.b32  	%r10874, %r10873, 64512;
	add.s32 	%r10875, %r4, %r10874;
	ld.shared.u64 	%rd952, [%r10875];
	setp.eq.s32 	%p294, %r1992, 0;
	setp.ne.s64 	%p295, %rd952, 0;
	or.pred  	%p296, %p294, %p295;
	@%p296 bra 	$L__BB4_1906;
	add.s32 	%r1993, %r29376, 1;
	mul.wide.u32 	%rd954, %r29376, 4;
	add.s64 	%rd955, %rd12, %rd954;
	st.local.u32 	[%rd955+24], %r1992;
	mov.u32 	%r29376, %r1993;
$L__BB4_1906:
	setp.gt.u32 	%p298, %r29376, 1;
	mov.u32 	%r29437, %r1991;
	@%p298 bra 	$L__BB4_1979;
	add.s32 	%r29437, %r1839, 40;
	shl.b32 	%r10876, %r1991, 7;
	and.b32  	%r10877, %r10876, 8064;
	add.s32 	%r1996, %r10877, %r2;
	shl.b32 	%r10878, %r1991, 10;
	and.b32  	%r10879, %r10878, 64512;
	add.s32 	%r10880, %r4, %r10879;
	ld.shared.u64 	%rd956, [%r10880];
	setp.eq.s32 	%p299, %r1996, 0;
	setp.ne.s64 	%p300, %rd956, 0;
	or.pred  	%p301, %p299, %p300;
	@%p301 bra 	$L__BB4_1909;
	add.s32 	%r1997, %r29376, 1;
	mul.wide.u32 	%rd958, %r29376, 4;
	add.s64 	%rd959, %rd12, %rd958;
	st.local.u32 	[%rd959+24], %r1996;
	mov.u32 	%r29376, %r1997;
$L__BB4_1909:
	setp.gt.u32 	%p303, %r29376, 1;
	@%p303 bra 	$L__BB4_1979;
	add.s32 	%r1999, %r1839, 41;
	shl.b32 	%r10881, %r29437, 7;
	and.b32  	%r10882, %r10881, 8064;
	add.s32 	%r2000, %r10882, %r2;
	shl.b32 	%r10883, %r29437, 10;
	and.b32  	%r10884, %r10883, 64512;
	add.s32 	%r10885, %r4, %r10884;
	ld.shared.u64 	%rd960, [%r10885];
	setp.eq.s32 	%p304, %r2000, 0;
	setp.ne.s64 	%p305, %rd960, 0;
	or.pred  	%p306, %p304, %p305;
	@%p306 bra 	$L__BB4_1912;
	add.s32 	%r2001, %r29376, 1;
	mul.wide.u32 	%rd962, %r29376, 4;
	add.s64 	%rd963, %rd12, %rd962;
	st.local.u32 	[%rd963+24], %r2000;
	mov.u32 	%r29376, %r2001;
$L__BB4_1912:
	setp.gt.u32 	%p308, %r29376, 1;
	mov.u32 	%r29437, %r1999;
	@%p308 bra 	$L__BB4_1979;
	add.s32 	%r29437, %r1839, 42;
	shl.b32 	%r10886, %r1999, 7;
	and.b32  	%r10887, %r10886, 8064;
	add.s32 	%r2004, %r10887, %r2;
	shl.b32 	%r10888, %r1999, 10;
	and.b32  	%r10889, %r10888, 64512;
	add.s32 	%r10890, %r4, %r10889;
	ld.shared.u64 	%rd964, [%r10890];
	setp.eq.s32 	%p309, %r2004, 0;
	setp.ne.s64 	%p310, %rd964, 0;
	or.pred  	%p311, %p309, %p310;
	@%p311 bra 	$L__BB4_1915;
	add.s32 	%r2005, %r29376, 1;
	mul.wide.u32 	%rd966, %r29376, 4;
	add.s64 	%rd967, %rd12, %rd966;
	st.local.u32 	[%rd967+24], %r2004;
	mov.u32 	%r29376, %r2005;
$L__BB4_1915:
	setp.gt.u32 	%p313, %r29376, 1;
	@%p313 bra 	$L__BB4_1979;
	add.s32 	%r2007, %r1839, 43;
	shl.b32 	%r10891, %r29437, 7;
	and.b32  	%r10892, %r10891, 8064;
	add.s32 	%r2008, %r10892, %r2;
	shl.b32 	%r10893, %r29437, 10;
	and.b32  	%r10894, %r10893, 64512;
	add.s32 	%r10895, %r4, %r10894;
	ld.shared.u64 	%rd968, [%r10895];
	setp.eq.s32 	%p314, %r2008, 0;
	setp.ne.s64 	%p315, %rd968, 0;
	or.pred  	%p316, %p314, %p315;
	@%p316 bra 	$L__BB4_1918;
	add.s32 	%r2009, %r29376, 1;
	mul.wide.u32 	%rd970, %r29376, 4;
	add.s64 	%rd971, %rd12, %rd970;
	st.local.u32 	[%rd971+24], %r2008;
	mov.u32 	%r29376, %r2009;
$L__BB4_1918:
	setp.gt.u32 	%p318, %r29376, 1;
	mov.u32 	%r29437, %r2007;
	@%p318 bra 	$L__BB4_1979;
	add.s32 	%r29437, %r1839, 44;
	shl.b32 	%r10896, %r2007, 7;
	and.b32  	%r10897, %r10896, 8064;
	add.s32 	%r2012, %r10897, %r2;
	shl.b32 	%r10898, %r2007, 10;
	and.b32  	%r10899, %r10898, 64512;
	add.s32 	%r10900, %r4, %r10899;
	ld.shared.u64 	%rd972, [%r10900];
	setp.eq.s32 	%p319, %r2012, 0;
	setp.ne.s64 	%p320, %rd972, 0;
	or.pred  	%p321, %p319, %p320;
	@%p321 bra 	$L__BB4_1921;
	add.s32 	%r2013, %r29376, 1;
	mul.wide.u32 	%rd974, %r29376, 4;
	add.s64 	%rd975, %rd12, %rd974;
	st.local.u32 	[%rd975+24], %r2012;
	mov.u32 	%r29376, %r2013;
$L__BB4_1921:
	setp.gt.u32 	%p323, %r29376, 1;
	@%p323 bra 	$L__BB4_1979;
	add.s32 	%r2015, %r1839, 45;
	shl.b32 	%r10901, %r29437, 7;
	and.b32  	%r10902, %r10901, 8064;
	add.s32 	%r2016, %r10902, %r2;
	shl.b32 	%r10903, %r29437, 10;
	and.b32  	%r10904, %r10903, 64512;
	add.s32 	%r10905, %r4, %r10904;
	ld.shared.u64 	%rd976, [%r10905];
	setp.eq.s32 	%p324, %r2016, 0;
	setp.ne.s64 	%p325, %rd976, 0;
	or.pred  	%p326, %p324, %p325;
	@%p326 bra 	$L__BB4_1924;
	add.s32 	%r2017, %r29376, 1;
	mul.wide.u32 	%rd978, %r29376, 4;
	add.s64 	%rd979, %rd12, %rd978;
	st.local.u32 	[%rd979+24], %r2016;
	mov.u32 	%r29376, %r2017;
$L__BB4_1924:
	setp.gt.u32 	%p328, %r29376, 1;
	mov.u32 	%r29437, %r2015;
	@%p328 bra 	$L__BB4_1979;
	add.s32 	%r29437, %r1839, 46;
	shl.b32 	%r10906, %r2015, 7;
	and.b32  	%r10907, %r10906, 8064;
	add.s32 	%r2020, %r10907, %r2;
	shl.b32 	%r10908, %r2015, 10;
	and.b32  	%r10909, %r10908, 64512;
	add.s32 	%r10910, %r4, %r10909;
	ld.shared.u64 	%rd980, [%r10910];
	setp.eq.s32 	%p329, %r2020, 0;
	setp.ne.s64 	%p330, %rd980, 0;
	or.pred  	%p331, %p329, %p330;
	@%p331 bra 	$L__BB4_1927;
	add.s32 	%r2021, %r29376, 1;
	mul.wide.u32 	%rd982, %r29376, 4;
	add.s64 	%rd983, %rd12, %rd982;
	st.local.u32 	[%rd983+24], %r2020;
	mov.u32 	%r29376, %r2021;
$L__BB4_1927:
	setp.gt.u32 	%p333, %r29376, 1;
	@%p333 bra 	$L__BB4_1979;
	add.s32 	%r2023, %r1839, 47;
	shl.b32 	%r10911, %r29437, 7;
	and.b32  	%r10912, %r10911, 8064;
	add.s32 	%r2024, %r10912, %r2;
	shl.b32 	%r10913, %r29437, 10;
	and.b32  	%r10914, %r10913, 64512;
	add.s32 	%r10915, %r4, %r10914;
	ld.shared.u64 	%rd984, [%r10915];
	setp.eq.s32 	%p334, %r2024, 0;
	setp.ne.s64 	%p335, %rd984, 0;
	or.pred  	%p336, %p334, %p335;
	@%p336 bra 	$L__BB4_1930;
	add.s32 	%r2025, %r29376, 1;
	mul.wide.u32 	%rd986, %r29376, 4;
	add.s64 	%rd987, %rd12, %rd986;
	st.local.u32 	[%rd987+24], %r2024;
	mov.u32 	%r29376, %r2025;
$L__BB4_1930:
	setp.gt.u32 	%p338, %r29376, 1;
	mov.u32 	%r29437, %r2023;
	@%p338 bra 	$L__BB4_1979;
	add.s32 	%r29437, %r1839, 48;
	shl.b32 	%r10916, %r2023, 7;
	and.b32  	%r10917, %r10916, 8064;
	add.s32 	%r2028, %r10917, %r2;
	shl.b32 	%r10918, %r2023, 10;
	and.b32  	%r10919, %r10918, 64512;
	add.s32 	%r10920, %r4, %r10919;
	ld.shared.u64 	%rd988, [%r10920];
	setp.eq.s32 	%p339, %r2028, 0;
	setp.ne.s64 	%p340, %rd988, 0;
	or.pred  	%p341, %p339, %p340;
	@%p341 bra 	$L__BB4_1933;
	add.s32 	%r2029, %r29376, 1;
	mul.wide.u32 	%rd990, %r29376, 4;
	add.s64 	%rd991, %rd12, %rd990;
	st.local.u32 	[%rd991+24], %r2028;
	mov.u32 	%r29376, %r2029;
$L__BB4_1933:
	setp.gt.u32 	%p343, %r29376, 1;
	@%p343 bra 	$L__BB4_1979;
	add.s32 	%r2031, %r1839, 49;
	shl.b32 	%r10921, %r29437, 7;
	and.b32  	%r10922, %r10921, 8064;
	add.s32 	%r2032, %r10922, %r2;
	shl.b32 	%r10923, %r29437, 10;
	and.b32  	%r10924, %r10923, 64512;
	add.s32 	%r10925, %r4, %r10924;
	ld.shared.u64 	%rd992, [%r10925];
	setp.eq.s32 	%p344, %r2032, 0;
	setp.ne.s64 	%p345, %rd992, 0;
	or.pred  	%p346, %p344, %p345;
	@%p346 bra 	$L__BB4_1936;
	add.s32 	%r2033, %r29376, 1;
	mul.wide.u32 	%rd994, %r29376, 4;
	add.s64 	%rd995, %rd12, %rd994;
	st.local.u32 	[%rd995+24], %r2032;
	mov.u32 	%r29376, %r2033;
$L__BB4_1936:
	setp.gt.u32 	%p348, %r29376, 1;
	mov.u32 	%r29437, %r2031;
	@%p348 bra 	$L__BB4_1979;
	add.s32 	%r29437, %r1839, 50;
	shl.b32 	%r10926, %r2031, 7;
	and.b32  	%r10927, %r10926, 8064;
	add.s32 	%r2036, %r10927, %r2;
	shl.b32 	%r10928, %r2031, 10;
	and.b32  	%r10929, %r10928, 64512;
	add.s32 	%r10930, %r4, %r10929;
	ld.shared.u64 	%rd996, [%r10930];
	setp.eq.s32 	%p349, %r2036, 0;
	setp.ne.s64 	%p350, %rd996, 0;
	or.pred  	%p351, %p349, %p350;
	@%p351 bra 	$L__BB4_1939;
	add.s32 	%r2037, %r29376, 1;
	mul.wide.u32 	%rd998, %r29376, 4;
	add.s64 	%rd999, %rd12, %rd998;
	st.local.u32 	[%rd999+24], %r2036;
	mov.u32 	%r29376, %r2037;
$L__BB4_1939:
	setp.gt.u32 	%p353, %r29376, 1;
	@%p353 bra 	$L__BB4_1979;
	add.s32 	%r2039, %r1839, 51;
	shl.b32 	%r10931, %r29437, 7;
	and.b32  	%r10932, %r10931, 8064;
	add.s32 	%r2040, %r10932, %r2;
	shl.b32 	%r10933, %r29437, 10;
	and.b32  	%r10934, %r10933, 64512;
	add.s32 	%r10935, %r4, %r10934;
	ld.shared.u64 	%rd1000, [%r10935];
	setp.eq.s32 	%p354, %r2040, 0;
	setp.ne.s64 	%p355, %rd1000, 0;
	or.pred  	%p356, %p354, %p355;
	@%p356 bra 	$L__BB4_1942;
	add.s32 	%r2041, %r29376, 1;
	mul.wide.u32 	%rd1002, %r29376, 4;
	add.s64 	%rd1003, %rd12, %rd1002;
	st.local.u32 	[%rd1003+24], %r2040;
	mov.u32 	%r29376, %r2041;
$L__BB4_1942:
	setp.gt.u32 	%p358, %r29376, 1;
	mov.u32 	%r29437, %r2039;
	@%p358 bra 	$L__BB4_1979;
	add.s32 	%r29437, %r1839, 52;
	shl.b32 	%r10936, %r2039, 7;
	and.b32  	%r10937, %r10936, 8064;
	add.s32 	%r2044, %r10937, %r2;
	shl.b32 	%r10938, %r2039, 10;
	and.b32  	%r10939, %r10938, 64512;
	add.s32 	%r10940, %r4, %r10939;
	ld.shared.u64 	%rd1004, [%r10940];
	setp.eq.s32 	%p359, %r2044, 0;
	setp.ne.s64 	%p360, %rd1004, 0;
	or.pred  	%p361, %p359, %p360;
	@%p361 bra 	$L__BB4_1945;
	add.s32 	%r2045, %r29376, 1;
	mul.wide.u32 	%rd1006, %r29376, 4;
	add.s64 	%rd1007, %rd12, %rd1006;
	st.local.u32 	[%rd1007+24], %r2044;
	mov.u32 	%r29376, %r2045;
$L__BB4_1945:
	setp.gt.u32 	%p363, %r29376, 1;
	@%p363 bra 	$L__BB4_1979;
	add.s32 	%r2047, %r1839, 53;
	shl.b32 	%r10941, %r29437, 7;
	and.b32  	%r10942, %r10941, 8064;
	add.s32 	%r2048, %r10942, %r2;
	shl.b32 	%r10943, %r29437, 10;
	and.b32  	%r10944, %r10943, 64512;
	add.s32 	%r10945, %r4, %r10944;
	ld.shared.u64 	%rd1008, [%r10945];
	setp.eq.s32 	%p364, %r2048, 0;
	setp.ne.s64 	%p365, %rd1008, 0;
	or.pred  	%p366, %p364, %p365;
	@%p366 bra 	$L__BB4_1948;
	add.s32 	%r2049, %r29376, 1;
	mul.wide.u32 	%rd1010, %r29376, 4;
	add.s64 	%rd1011, %rd12, %rd1010;
	st.local.u32 	[%rd1011+24], %r2048;
	mov.u32 	%r29376, %r2049;
$L__BB4_1948:
	setp.gt.u32 	%p368, %r29376, 1;
	mov.u32 	%r29437, %r2047;
	@%p368 bra 	$L__BB4_1979;
	add.s32 	%r29437, %r1839, 54;
	shl.b32 	%r10946, %r2047, 7;
	and.b32  	%r10947, %r10946, 8064;
	add.s32 	%r2052, %r10947, %r2;
	shl.b32 	%r10948, %r2047, 10;
	and.b32  	%r10949, %r10948, 64512;
	add.s32 	%r10950, %r4, %r10949;
	ld.shared.u64 	%rd1012, [%r10950];
	setp.eq.s32 	%p369, %r2052, 0;
	setp.ne.s64 	%p370, %rd1012, 0;
	or.pred  	%p371, %p369, %p370;
	@%p371 bra 	$L__BB4_1951;
	add.s32 	%r2053, %r29376, 1;
	mul.wide.u32 	%rd1014, %r29376, 4;
	add.s64 	%rd1015, %rd12, %rd1014;
	st.local.u32 	[%rd1015+24], %r2052;
	mov.u32 	%r29376, %r2053;
$L__BB4_1951:
	setp.gt.u32 	%p373, %r29376, 1;
	@%p373 bra 	$L__BB4_1979;
	add.s32 	%r2055, %r1839, 55;
	shl.b32 	%r10951, %r29437, 7;
	and.b32  	%r10952, %r10951, 8064;
	add.s32 	%r2056, %r10952, %r2;
	shl.b32 	%r10953, %r29437, 10;
	and.b32  	%r10954, %r10953, 64512;
	add.s32 	%r10955, %r4, %r10954;
	ld.shared.u64 	%rd1016, [%r10955];
	setp.eq.s32 	%p374, %r2056, 0;
	setp.ne.s64 	%p375, %rd1016, 0;
	or.pred  	%p376, %p374, %p375;
	@%p376 bra 	$L__BB4_1954;
	add.s32 	%r2057, %r29376, 1;
	mul.wide.u32 	%rd1018, %r29376, 4;
	add.s64 	%rd1019, %rd12, %rd1018;
	st.local.u32 	[%rd1019+24], %r2056;
	mov.u32 	%r29376, %r2057;
$L__BB4_1954:
	setp.gt.u32 	%p378, %r29376, 1;
	mov.u32 	%r29437, %r2055;
	@%p378 bra 	$L__BB4_1979;
	add.s32 	%r29437, %r1839, 56;
	shl.b32 	%r10956, %r2055, 7;
	and.b32  	%r10957, %r10956, 8064;
	add.s32 	%r2060, %r10957, %r2;
	shl.b32 	%r10958, %r2055, 10;
	and.b32  	%r10959, %r10958, 64512;
	add.s32 	%r10960, %r4, %r10959;
	ld.shared.u64 	%rd1020, [%r10960];
	setp.eq.s32 	%p379, %r2060, 0;
	setp.ne.s64 	%p380, %rd1020, 0;
	or.pred  	%p381, %p379, %p380;
	@%p381 bra 	$L__BB4_1957;
	add.s32 	%r2061, %r29376, 1;
	mul.wide.u32 	%rd1022, %r29376, 4;
	add.s64 	%rd1023, %rd12, %rd1022;
	st.local.u32 	[%rd1023+24], %r2060;
	mov.u32 	%r29376, %r2061;
$L__BB4_1957:
	setp.gt.u32 	%p383, %r29376, 1;
	@%p383 bra 	$L__BB4_1979;
	add.s32 	%r2063, %r1839, 57;
	shl.b32 	%r10961, %r29437, 7;
	and.b32  	%r10962, %r10961, 8064;
	add.s32 	%r2064, %r10962, %r2;
	shl.b32 	%r10963, %r29437, 10;
	and.b32  	%r10964, %r10963, 64512;
	add.s32 	%r10965, %r4, %r10964;
	ld.shared.u64 	%rd1024, [%r10965];
	setp.eq.s32 	%p384, %r2064, 0;
	setp.ne.s64 	%p385, %rd1024, 0;
	or.pred  	%p386, %p384, %p385;
	@%p386 bra 	$L__BB4_1960;
	add.s32 	%r2065, %r29376, 1;
	mul.wide.u32 	%rd1026, %r29376, 4;
	add.s64 	%rd1027, %rd12, %rd1026;
	st.local.u32 	[%rd1027+24], %r2064;
	mov.u32 	%r29376, %r2065;
$L__BB4_1960:
	setp.gt.u32 	%p388, %r29376, 1;
	mov.u32 	%r29437, %r2063;
	@%p388 bra 	$L__BB4_1979;
	add.s32 	%r29437, %r1839, 58;
	shl.b32 	%r10966, %r2063, 7;
	and.b32  	%r10967, %r10966, 8064;
	add.s32 	%r2068, %r10967, %r2;
	shl.b32 	%r10968, %r2063, 10;
	and.b32  	%r10969, %r10968, 64512;
	add.s32 	%r10970, %r4, %r10969;
	ld.shared.u64 	%rd1028, [%r10970];
	setp.eq.s32 	%p389, %r2068, 0;
	setp.ne.s64 	%p390, %rd1028, 0;
	or.pred  	%p391, %p389, %p390;
	@%p391 bra 	$L__BB4_1963;
	add.s32 	%r2069, %r29376, 1;
	mul.wide.u32 	%rd1030, %r29376, 4;
	add.s64 	%rd1031, %rd12, %rd1030;
	st.local.u32 	[%rd1031+24], %r2068;
	mov.u32 	%r29376, %r2069;
$L__BB4_1963:
	setp.gt.u32 	%p393, %r29376, 1;
	@%p393 bra 	$L__BB4_1979;
	add.s32 	%r2071, %r1839, 59;
	shl.b32 	%r10971, %r29437, 7;
	and.b32  	%r10972, %r10971, 8064;
	add.s32 	%r2072, %r10972, %r2;
	shl.b32 	%r10973, %r29437, 10;
	and.b32  	%r10974, %r10973, 64512;
	add.s32 	%r10975, %r4, %r10974;
	ld.shared.u64 	%rd1032, [%r10975];
	setp.eq.s32 	%p394, %r2072, 0;
	setp.ne.s64 	%p395, %rd1032, 0;
	or.pred  	%p396, %p394, %p395;
	@%p396 bra 	$L__BB4_1966;
	add.s32 	%r2073, %r29376, 1;
	mul.wide.u32 	%rd1034, %r29376, 4;
	add.s64 	%rd1035, %rd12, %rd1034;
	st.local.u32 	[%rd1035+24], %r2072;
	mov.u32 	%r29376, %r2073;
$L__BB4_1966:
	setp.gt.u32 	%p398, %r29376, 1;
	mov.u32 	%r29437, %r2071;
	@%p398 bra 	$L__BB4_1979;
	add.s32 	%r29437, %r1839, 60;
	shl.b32 	%r10976, %r2071, 7;
	and.b32  	%r10977, %r10976, 8064;
	add.s32 	%r2076, %r10977, %r2;
	shl.b32 	%r10978, %r2071, 10;
	and.b32  	%r10979, %r10978, 64512;
	add.s32 	%r10980, %r4, %r10979;
	ld.shared.u64 	%rd1036, [%r10980];
	setp.eq.s32 	%p399, %r2076, 0;
	setp.ne.s64 	%p400, %rd1036, 0;
	or.pred  	%p401, %p399, %p400;
	@%p401 bra 	$L__BB4_1969;
	add.s32 	%r2077, %r29376, 1;
	mul.wide.u32 	%rd1038, %r29376, 4;
	add.s64 	%rd1039, %rd12, %rd1038;
	st.local.u32 	[%rd1039+24], %r2076;
	mov.u32 	%r29376, %r2077;
$L__BB4_1969:
	setp.gt.u32 	%p403, %r29376, 1;
	@%p403 bra 	$L__BB4_1979;
	add.s32 	%r2079, %r1839, 61;
	shl.b32 	%r10981, %r29437, 7;
	and.b32  	%r10982, %r10981, 8064;
	add.s32 	%r2080, %r10982, %r2;
	shl.b32 	%r10983, %r29437, 10;
	and.b32  	%r10984, %r10983, 64512;
	add.s32 	%r10985, %r4, %r10984;
	ld.shared.u64 	%rd1040, [%r10985];
	setp.eq.s32 	%p404, %r2080, 0;
	setp.ne.s64 	%p405, %rd1040, 0;
	or.pred  	%p406, %p404, %p405;
	@%p406 bra 	$L__BB4_1972;
	add.s32 	%r2081, %r29376, 1;
	mul.wide.u32 	%rd1042, %r29376, 4;
	add.s64 	%rd1043, %rd12, %rd1042;
	st.local.u32 	[%rd1043+24], %r2080;
	mov.u32 	%r29376, %r2081;
$L__BB4_1972:
	setp.gt.u32 	%p408, %r29376, 1;
	mov.u32 	%r29437, %r2079;
	@%p408 bra 	$L__BB4_1979;
	add.s32 	%r29437, %r1839, 62;
	shl.b32 	%r10986, %r2079, 7;
	and.b32  	%r10987, %r10986, 8064;
	add.s32 	%r2084, %r10987, %r2;
	shl.b32 	%r10988, %r2079, 10;
	and.b32  	%r10989, %r10988, 64512;
	add.s32 	%r10990, %r4, %r10989;
	ld.shared.u64 	%rd1044, [%r10990];
	setp.eq.s32 	%p409, %r2084, 0;
	setp.ne.s64 	%p410, %rd1044, 0;
	or.pred  	%p411, %p409, %p410;
	@%p411 bra 	$L__BB4_1975;
	add.s32 	%r2085, %r29376, 1;
	mul.wide.u32 	%rd1046, %r29376, 4;
	add.s64 	%rd1047, %rd12, %rd1046;
	st.local.u32 	[%rd1047+24], %r2084;
	mov.u32 	%r29376, %r2085;
$L__BB4_1975:
	setp.gt.u32 	%p413, %r29376, 1;
	@%p413 bra 	$L__BB4_1979;
	shl.b32 	%r10991, %r29437, 7;
	and.b32  	%r10992, %r10991, 8064;
	add.s32 	%r2087, %r10992, %r2;
	shl.b32 	%r10993, %r29437, 10;
	and.b32  	%r10994, %r10993, 64512;
	add.s32 	%r10995, %r4, %r10994;
	ld.shared.u64 	%rd1048, [%r10995];
	setp.eq.s32 	%p415, %r2087, 0;
	setp.ne.s64 	%p416, %rd1048, 0;
	mov.pred 	%p12007, -1;
	or.pred  	%p417, %p415, %p416;
	@%p417 bra 	$L__BB4_1978;
	mul.wide.u32 	%rd1050, %r29376, 4;
	add.s64 	%rd1051, %rd12, %rd1050;
	st.local.u32 	[%rd1051+24], %r2087;
	setp.eq.s32 	%p12007, %r29376, 0;
$L__BB4_1978:
	selp.b32 	%r10996, 64, 63, %p12007;
	add.s32 	%r29437, %r1839, %r10996;
	not.pred 	%p12008, %p12007;
$L__BB4_1979:
	st.local.u32 	[%rd12+4], %r29437;
$L__BB4_1980:
	setp.eq.s32 	%p418, %r1832, 0;
	not.pred 	%p419, %p12008;
	or.pred  	%p420, %p418, %p419;
	@%p420 bra 	$L__BB4_2056;
	shr.u32 	%r2090, %r62, 3;
	setp.gt.u32 	%p421, %r62, 65535;
	@%p421 bra 	$L__BB4_1983;
	shl.b32 	%r10997, %r2090, 3;
	mov.u32 	%r10998, shared_mem;
	add.s32 	%r10999, %r10998, %r10997;
	atom.shared.exch.b64 	%rd10879, [%r10999], 0;
	bra.uni 	$L__BB4_1984;
$L__BB4_1983:
	mul.wide.u32 	%rd1052, %r2090, 8;
	add.s64 	%rd1053, %rd1, %rd1052;
	atom.global.exch.b64 	%rd10879, [%rd1053+201326600], 0;
$L__BB4_1984:
	cvt.u32.u64 	%r2091, %rd10879;
	setp.gt.u32 	%p422, %r63, 255;
	@%p422 bra 	$L__BB4_2019;
	shr.u64 	%rd1103, %rd10879, 32;
	ld.local.u32 	%r2092, [%rd12+24];
	or.b64  	%rd152, %rd1103, 8589934592;
	setp.gt.u32 	%p451, %r2092, 8191;
	@%p451 bra 	$L__BB4_1987;
	shl.b32 	%r11062, %r2092, 3;
	mov.u32 	%r11063, shared_mem;
	add.s32 	%r11064, %r11063, %r11062;
	atom.shared.exch.b64 	%rd1107, [%r11064], %rd152;
	bra.uni 	$L__BB4_1988;
$L__BB4_1987:
	mul.wide.u32 	%rd1104, %r2092, 8;
	add.s64 	%rd1105, %rd1, %rd1104;
	atom.global.exch.b64 	%rd1106, [%rd1105+201326600], %rd152;
$L__BB4_1988:
	shl.b32 	%r11065, %r2092, 3;
	or.b32  	%r11066, %r11065, 4;
	and.b32  	%r11067, %r2091, 7;
	setp.eq.s32 	%p452, %r11067, 0;
	selp.b32 	%r29440, %r2091, %r11066, %p452;
	selp.b32 	%r2104, %r11066, %r2091, %p452;
	and.b32  	%r11068, %r29440, 7;
	setp.ne.s32 	%p453, %r11068, 0;
	@%p453 bra 	$L__BB4_1992;
$L__BB4_1989:
	and.b32  	%r11069, %r2104, 7;
	setp.ne.s32 	%p454, %r11069, 0;
	@%p454 bra 	$L__BB4_2001;
$L__BB4_1990:
	shr.u32 	%r11070, %r2104, 3;
	setp.gt.u32 	%p455, %r2104, 65535;
	shr.u32 	%r11071, %r2104, 1;
	mov.u32 	%r11072, shared_mem;
	add.s32 	%r11073, %r11072, %r11071;
	add.s32 	%r2100, %r11073, 65536;
	mul.wide.u32 	%rd1108, %r11070, 4;
	add.s64 	%rd154, %rd13, %rd1108;
	@%p455 bra 	$L__BB4_1995;
	atom.shared.exch.b32 	%r29443, [%r2100], -1;
	bra.uni 	$L__BB4_1996;
$L__BB4_1992:
	cvt.u64.u32 	%rd1125, %r2104;
	shl.b64 	%rd1126, %rd1125, 32;
	cvt.u64.u32 	%rd1127, %r29440;
	or.b64  	%rd153, %rd1126, %rd1127;
	mul.wide.u32 	%rd1128, %r29440, 8;
	and.b32  	%r11098, %r2104, 7;
	cvt.u64.u32 	%rd1129, %r11098;
	mov.b64 	%rd1130, 56;
	cvt.u32.u64 	%r11099, %rd1130;
	cvt.u32.u64 	%r11100, %rd1128;
	and.b32  	%r11101, %r11100, %r11099;
	cvt.u32.u64 	%r11102, %rd1129;
	or.b32  	%r11103, %r11101, %r11102;
	mov.b64 	%rd1131, 9130730411292422402;
	shr.u64 	%rd1132, %rd1131, %r11103;
	mov.b64 	%rd1133, 1736168554312260608;
	shr.u64 	%rd1134, %rd1133, %r11103;
	mov.b64 	%rd1135, -506390041275138048;
	shr.u64 	%rd1136, %rd1135, %r11103;
	shl.b64 	%rd1137, %rd1136, 2;
	cvt.u32.u64 	%r11104, %rd1134;
	mov.b64 	%rd1138, 2;
	cvt.u32.u64 	%r11105, %rd1138;
	and.b32  	%r11106, %r11104, %r11105;
	cvt.u32.u64 	%r11107, %rd1132;
	mov.b64 	%rd1139, 1;
	cvt.u32.u64 	%r11108, %rd1139;
	and.b32  	%r11109, %r11107, %r11108;
	or.b32  	%r11110, %r11109, %r11106;
	cvt.u32.u64 	%r11111, %rd1137;
	mov.b64 	%rd1140, 4;
	cvt.u32.u64 	%r11112, %rd1140;
	and.b32  	%r11113, %r11111, %r11112;
	or.b32  	%r11114, %r11110, %r11113;
	mov.b16 	%rs34, 1;
	shl.b16 	%rs35, %rs34, %r11114;
	and.b16  	%rs36, %rs35, 29;
	setp.eq.s16 	%p477, %rs36, 0;
	@%p477 bra 	$L__BB4_1994;
	ld.local.u32 	%r11115, [%rd12+536];
	add.s32 	%r11116, %r11115, 1;
	st.local.u32 	[%rd12+536], %r11116;
	mul.wide.u32 	%rd1141, %r11115, 8;
	add.s64 	%rd1142, %rd12, %rd1141;
	st.local.u64 	[%rd1142+544], %rd153;
	bra.uni 	$L__BB4_2060;
$L__BB4_1994:
	ld.local.u32 	%r11117, [%rd12+2592];
	add.s32 	%r11118, %r11117, 1;
	st.local.u32 	[%rd12+2592], %r11118;
	mul.wide.u32 	%rd1143, %r11117, 8;
	add.s64 	%rd1144, %rd12, %rd1143;
	st.local.u64 	[%rd1144+2600], %rd153;
	bra.uni 	$L__BB4_2060;
$L__BB4_1995:
	atom.global.exch.b32 	%r29443, [%rd154], -1;
$L__BB4_1996:
	add.s32 	%r11074, %r29443, 1;
	setp.lt.u32 	%p456, %r11074, 2;
	@%p456 bra 	$L__BB4_2001;
	@%p455 bra 	$L__BB4_1999;
	atom.shared.exch.b32 	%r11076, [%r2100], 0;
	bra.uni 	$L__BB4_2000;
$L__BB4_1999:
	atom.global.exch.b32 	%r11075, [%rd154], 0;
$L__BB4_2000:
	and.b32  	%r11077, %r29443, 7;
	setp.eq.s32 	%p458, %r11077, 0;
	mov.u32 	%r2104, %r29443;
	@%p458 bra 	$L__BB4_1990;
$L__BB4_2001:
	setp.lt.u32 	%p459, %r29440, 65529;
	@%p459 bra 	$L__BB4_2013;
	and.b32  	%r2105, %r2104, 4;
	setp.eq.s32 	%p460, %r2105, 0;
	and.b32  	%r11078, %r2104, 3;
	setp.ne.s32 	%p461, %r11078, 0;
	and.pred  	%p462, %p460, %p461;
	setp.gt.u32 	%p463, %r2104, 65535;
	or.pred  	%p464, %p463, %p462;
	@%p464 bra 	$L__BB4_2006;
	and.b32  	%r11079, %r2104, 7;
	setp.eq.s32 	%p465, %r11079, 0;
	mov.u32 	%r29446, %r2104;
	mov.u32 	%r29447, %r29440;
	@%p465 bra 	$L__BB4_2018;
	@%p460 bra 	$L__BB4_2006;
	cvt.u64.u32 	%rd1109, %r2104;
	shl.b64 	%rd1110, %rd1109, 32;
	cvt.u64.u32 	%rd1111, %r29440;
	or.b64  	%rd1112, %rd1110, %rd1111;
	ld.local.u32 	%r11080, [%rd12+536];
	add.s32 	%r11081, %r11080, 1;
	st.local.u32 	[%rd12+536], %r11081;
	mul.wide.u32 	%rd1113, %r11080, 8;
	add.s64 	%rd1114, %rd12, %rd1113;
	st.local.u64 	[%rd1114+544], %rd1112;
	bra.uni 	$L__BB4_2060;
$L__BB4_2006:
	shr.u32 	%r2106, %r29440, 3;
	setp.gt.u32 	%p467, %r29440, 65535;
	@%p467 bra 	$L__BB4_2008;
	shl.b32 	%r11082, %r2106, 2;
	mov.u32 	%r11083, shared_mem;
	add.s32 	%r11084, %r11083, %r11082;
	ld.shared.u32 	%r29445, [%r11084+65536];
	bra.uni 	$L__BB4_2009;
$L__BB4_2008:
	mul.wide.u32 	%rd1115, %r2106, 4;
	add.s64 	%rd1116, %rd13, %rd1115;
	ld.global.u32 	%r29445, [%rd1116];
$L__BB4_2009:
	setp.ne.s32 	%p468, %r29445, 0;
	@%p468 bra 	$L__BB4_2013;
	cvt.u64.u32 	%rd1117, %r2104;
	shl.b64 	%rd1118, %rd1117, 32;
	cvt.u64.u32 	%rd1119, %r29440;
	or.b64  	%rd155, %rd1118, %rd1119;
	and.b32  	%r11085, %r2104, 7;
	setp.eq.s32 	%p469, %r11085, 1;
	@%p469 bra 	$L__BB4_2012;
	ld.local.u32 	%r11086, [%rd12+536];
	add.s32 	%r11087, %r11086, 1;
	st.local.u32 	[%rd12+536], %r11087;
	mul.wide.u32 	%rd1120, %r11086, 8;
	add.s64 	%rd1121, %rd12, %rd1120;
	st.local.u64 	[%rd1121+544], %rd155;
	bra.uni 	$L__BB4_2060;
$L__BB4_2012:
	ld.local.u32 	%r11088, [%rd12+2592];
	add.s32 	%r11089, %r11088, 1;
	st.local.u32 	[%rd12+2592], %r11089;
	mul.wide.u32 	%rd1122, %r11088, 8;
	add.s64 	%rd1123, %rd12, %rd1122;
	st.local.u64 	[%rd1123+2600], %rd155;
	bra.uni 	$L__BB4_2060;
$L__BB4_2013:
	shr.u32 	%r2110, %r29440, 3;
	setp.gt.u32 	%p470, %r29440, 65535;
	@%p470 bra 	$L__BB4_2016;
	shl.b32 	%r11091, %r2110, 2;
	mov.u32 	%r11092, shared_mem;
	add.s32 	%r11093, %r11092, %r11091;
	add.s32 	%r2111, %r11093, 65536;
	atom.shared.exch.b32 	%r29446, [%r11093+65536], %r2104;
	setp.eq.s32 	%p472, %r29446, -1;
	@%p472 bra 	$L__BB4_2060;
	atom.shared.exch.b32 	%r11094, [%r2111], 0;
	mov.u32 	%r29447, %r2104;
	bra.uni 	$L__BB4_2018;
$L__BB4_2016:
	mul.wide.u32 	%rd1124, %r2110, 4;
	add.s64 	%rd156, %rd13, %rd1124;
	atom.global.exch.b32 	%r29446, [%rd156], %r2104;
	setp.eq.s32 	%p471, %r29446, -1;
	@%p471 bra 	$L__BB4_2060;
	atom.global.exch.b32 	%r11090, [%rd156], 0;
	mov.u32 	%r29447, %r2104;
$L__BB4_2018:
	and.b32  	%r11095, %r29446, 7;
	setp.ne.s32 	%p473, %r11095, 0;
	and.b32  	%r11096, %r29447, 7;
	setp.eq.s32 	%p474, %r11096, 0;
	and.pred  	%p475, %p473, %p474;
	selp.b32 	%r29440, %r29447, %r29446, %p475;
	selp.b32 	%r2104, %r29446, %r29447, %p475;
	and.b32  	%r11097, %r29440, 7;
	setp.eq.s32 	%p476, %r11097, 0;
	@%p476 bra 	$L__BB4_1989;
	bra.uni 	$L__BB4_1992;
$L__BB4_2019:
	ld.local.v2.u32 	{%r2118, %r2119}, [%rd12+24];
	cvt.u64.u32 	%rd1054, %r2119;
	shl.b64 	%rd1055, %rd1054, 35;
	or.b64  	%rd157, %rd1055, 17179869186;
	setp.gt.u32 	%p423, %r2118, 8191;
	@%p423 bra 	$L__BB4_2021;
	shl.b32 	%r11000, %r2118, 3;
	mov.u32 	%r11001, shared_mem;
	add.s32 	%r11002, %r11001, %r11000;
	atom.shared.exch.b64 	%rd1059, [%r11002], %rd157;
	bra.uni 	$L__BB4_2022;
$L__BB4_2021:
	mul.wide.u32 	%rd1056, %r2118, 8;
	add.s64 	%rd1057, %rd1, %rd1056;
	atom.global.exch.b64 	%rd1058, [%rd1057+201326600], %rd157;
$L__BB4_2022:
	and.b32  	%r11003, %r63, -256;
	add.s32 	%r11004, %r11003, -245;
	and.b64  	%rd1060, %rd10879, -4294967296;
	cvt.u64.u32 	%rd1061, %r11004;
	or.b64  	%rd158, %rd1060, %rd1061;
	setp.gt.u32 	%p424, %r2119, 8191;
	@%p424 bra 	$L__BB4_2024;
	shl.b32 	%r11005, %r2119, 3;
	mov.u32 	%r11006, shared_mem;
	add.s32 	%r11007, %r11006, %r11005;
	atom.shared.exch.b64 	%rd1065, [%r11007], %rd158;
	bra.uni 	$L__BB4_2025;
$L__BB4_2024:
	mul.wide.u32 	%rd1062, %r2119, 8;
	add.s64 	%rd1063, %rd1, %rd1062;
	atom.global.exch.b64 	%rd1064, [%rd1063+201326600], %rd158;
$L__BB4_2025:
	shl.b32 	%r11008, %r2118, 3;
	or.b32  	%r11009, %r11008, 4;
	and.b32  	%r11010, %r2091, 7;
	setp.eq.s32 	%p425, %r11010, 0;
	selp.b32 	%r29450, %r2091, %r11009, %p425;
	selp.b32 	%r2131, %r11009, %r2091, %p425;
	and.b32  	%r11011, %r29450, 7;
	setp.ne.s32 	%p426, %r11011, 0;
	@%p426 bra 	$L__BB4_2029;
$L__BB4_2026:
	and.b32  	%r11012, %r2131, 7;
	setp.ne.s32 	%p427, %r11012, 0;
	@%p427 bra 	$L__BB4_2038;
$L__BB4_2027:
	shr.u32 	%r11013, %r2131, 3;
	setp.gt.u32 	%p428, %r2131, 65535;
	shr.u32 	%r11014, %r2131, 1;
	mov.u32 	%r11015, shared_mem;
	add.s32 	%r11016, %r11015, %r11014;
	add.s32 	%r2127, %r11016, 65536;
	mul.wide.u32 	%rd1066, %r11013, 4;
	add.s64 	%rd160, %rd13, %rd1066;
	@%p428 bra 	$L__BB4_2032;
	atom.shared.exch.b32 	%r29453, [%r2127], -1;
	bra.uni 	$L__BB4_2033;
$L__BB4_2029:
	cvt.u64.u32 	%rd1083, %r2131;
	shl.b64 	%rd1084, %rd1083, 32;
	cvt.u64.u32 	%rd1085, %r29450;
	or.b64  	%rd159, %rd1084, %rd1085;
	mul.wide.u32 	%rd1086, %r29450, 8;
	and.b32  	%r11041, %r2131, 7;
	cvt.u64.u32 	%rd1087, %r11041;
	mov.b64 	%rd1088, 56;
	cvt.u32.u64 	%r11042, %rd1088;
	cvt.u32.u64 	%r11043, %rd1086;
	and.b32  	%r11044, %r11043, %r11042;
	cvt.u32.u64 	%r11045, %rd1087;
	or.b32  	%r11046, %r11044, %r11045;
	mov.b64 	%rd1089, 9130730411292422402;
	shr.u64 	%rd1090, %rd1089, %r11046;
	mov.b64 	%rd1091, 1736168554312260608;
	shr.u64 	%rd1092, %rd1091, %r11046;
	mov.b64 	%rd1093, -506390041275138048;
	shr.u64 	%rd1094, %rd1093, %r11046;
	shl.b64 	%rd1095, %rd1094, 2;
	cvt.u32.u64 	%r11047, %rd1092;
	mov.b64 	%rd1096, 2;
	cvt.u32.u64 	%r11048, %rd1096;
	and.b32  	%r11049, %r11047, %r11048;
	cvt.u32.u64 	%r11050, %rd1090;
	mov.b64 	%rd1097, 1;
	cvt.u32.u64 	%r11051, %rd1097;
	and.b32  	%r11052, %r11050, %r11051;
	or.b32  	%r11053, %r11052, %r11049;
	cvt.u32.u64 	%r11054, %rd1095;
	mov.b64 	%rd1098, 4;
	cvt.u32.u64 	%r11055, %rd1098;
	and.b32  	%r11056, %r11054, %r11055;
	or.b32  	%r11057, %r11053, %r11056;
	mov.b16 	%rs31, 1;
	shl.b16 	%rs32, %rs31, %r11057;
	and.b16  	%rs33, %rs32, 29;
	setp.eq.s16 	%p450, %rs33, 0;
	@%p450 bra 	$L__BB4_2031;
	ld.local.u32 	%r11058, [%rd12+536];
	add.s32 	%r11059, %r11058, 1;
	st.local.u32 	[%rd12+536], %r11059;
	mul.wide.u32 	%rd1099, %r11058, 8;
	add.s64 	%rd1100, %rd12, %rd1099;
	st.local.u64 	[%rd1100+544], %rd159;
	bra.uni 	$L__BB4_2060;
$L__BB4_2031:
	ld.local.u32 	%r11060, [%rd12+2592];
	add.s32 	%r11061, %r11060, 1;
	st.local.u32 	[%rd12+2592], %r11061;
	mul.wide.u32 	%rd1101, %r11060, 8;
	add.s64 	%rd1102, %rd12, %rd1101;
	st.local.u64 	[%rd1102+2600], %rd159;
	bra.uni 	$L__BB4_2060;
$L__BB4_2032:
	atom.global.exch.b32 	%r29453, [%rd160], -1;
$L__BB4_2033:
	add.s32 	%r11017, %r29453, 1;
	setp.lt.u32 	%p429, %r11017, 2;
	@%p429 bra 	$L__BB4_2038;
	@%p428 bra 	$L__BB4_2036;
	atom.shared.exch.b32 	%r11019, [%r2127], 0;
	bra.uni 	$L__BB4_2037;
$L__BB4_2036:
	atom.global.exch.b32 	%r11018, [%rd160], 0;
$L__BB4_2037:
	and.b32  	%r11020, %r29453, 7;
	setp.eq.s32 	%p431, %r11020, 0;
	mov.u32 	%r2131, %r29453;
	@%p431 bra 	$L__BB4_2027;
$L__BB4_2038:
	setp.lt.u32 	%p432, %r29450, 65529;
	@%p432 bra 	$L__BB4_2050;
	and.b32  	%r2132, %r2131, 4;
	setp.eq.s32 	%p433, %r2132, 0;
	and.b32  	%r11021, %r2131, 3;
	setp.ne.s32 	%p434, %r11021, 0;
	and.pred  	%p435, %p433, %p434;
	setp.gt.u32 	%p436, %r2131, 65535;
	or.pred  	%p437, %p436, %p435;
	@%p437 bra 	$L__BB4_2043;
	and.b32  	%r11022, %r2131, 7;
	setp.eq.s32 	%p438, %r11022, 0;
	mov.u32 	%r29456, %r2131;
	mov.u32 	%r29457, %r29450;
	@%p438 bra 	$L__BB4_2055;
	@%p433 bra 	$L__BB4_2043;
	cvt.u64.u32 	%rd1067, %r2131;
	shl.b64 	%rd1068, %rd1067, 32;
	cvt.u64.u32 	%rd1069, %r29450;
	or.b64  	%rd1070, %rd1068, %rd1069;
	ld.local.u32 	%r11023, [%rd12+536];
	add.s32 	%r11024, %r11023, 1;
	st.local.u32 	[%rd12+536], %r11024;
	mul.wide.u32 	%rd1071, %r11023, 8;
	add.s64 	%rd1072, %rd12, %rd1071;
	st.local.u64 	[%rd1072+544], %rd1070;
	bra.uni 	$L__BB4_2060;
$L__BB4_2043:
	shr.u32 	%r2133, %r29450, 3;
	setp.gt.u32 	%p440, %r29450, 65535;
	@%p440 bra 	$L__BB4_2045;
	shl.b32 	%r11025, %r2133, 2;
	mov.u32 	%r11026, shared_mem;
	add.s32 	%r11027, %r11026, %r11025;
	ld.shared.u32 	%r29455, [%r11027+65536];
	bra.uni 	$L__BB4_2046;
$L__BB4_2045:
	mul.wide.u32 	%rd1073, %r2133, 4;
	add.s64 	%rd1074, %rd13, %rd1073;
	ld.global.u32 	%r29455, [%rd1074];
$L__BB4_2046:
	setp.ne.s32 	%p441, %r29455, 0;
	@%p441 bra 	$L__BB4_2050;
	cvt.u64.u32 	%rd1075, %r2131;
	shl.b64 	%rd1076, %rd1075, 32;
	cvt.u64.u32 	%rd1077, %r29450;
	or.b64  	%rd161, %rd1076, %rd1077;
	and.b32  	%r11028, %r2131, 7;
	setp.eq.s32 	%p442, %r11028, 1;
	@%p442 bra 	$L__BB4_2049;
	ld.local.u32 	%r11029, [%rd12+536];
	add.s32 	%r11030, %r11029, 1;
	st.local.u32 	[%rd12+536], %r11030;
	mul.wide.u32 	%rd1078, %r11029, 8;
	add.s64 	%rd1079, %rd12, %rd1078;
	st.local.u64 	[%rd1079+544], %rd161;
	bra.uni 	$L__BB4_2060;
$L__BB4_2049:
	ld.local.u32 	%r11031, [%rd12+2592];
	add.s32 	%r11032, %r11031, 1;
	st.local.u32 	[%rd12+2592], %r11032;
	mul.wide.u32 	%rd1080, %r11031, 8;
	add.s64 	%rd1081, %rd12, %rd1080;
	st.local.u64 	[%rd1081+2600], %rd161;
	bra.uni 	$L__BB4_2060;
$L__BB4_2050:
	shr.u32 	%r2137, %r29450, 3;
	setp.gt.u32 	%p443, %r29450, 65535;
	@%p443 bra 	$L__BB4_2053;
	shl.b32 	%r11034, %r2137, 2;
	mov.u32 	%r11035, shared_mem;
	add.s32 	%r11036, %r11035, %r11034;
	add.s32 	%r2138, %r11036, 65536;
	atom.shared.exch.b32 	%r29456, [%r11036+65536], %r2131;
	setp.eq.s32 	%p445, %r29456, -1;
	@%p445 bra 	$L__BB4_2060;
	atom.shared.exch.b32 	%r11037, [%r2138], 0;
	mov.u32 	%r29457, %r2131;
	bra.uni 	$L__BB4_2055;
$L__BB4_2053:
	mul.wide.u32 	%rd1082, %r2137, 4;
	add.s64 	%rd162, %rd13, %rd1082;
	atom.global.exch.b32 	%r29456, [%rd162], %r2131;
	setp.eq.s32 	%p444, %r29456, -1;
	@%p444 bra 	$L__BB4_2060;
	atom.global.exch.b32 	%r11033, [%rd162], 0;
	mov.u32 	%r29457, %r2131;
$L__BB4_2055:
	and.b32  	%r11038, %r29456, 7;
	setp.ne.s32 	%p446, %r11038, 0;
	and.b32  	%r11039, %r29457, 7;
	setp.eq.s32 	%p447, %r11039, 0;
	and.pred  	%p448, %p446, %p447;
	selp.b32 	%r29450, %r29457, %r29456, %p448;
	selp.b32 	%r2131, %r29456, %r29457, %p448;
	and.b32  	%r11040, %r29450, 7;
	setp.eq.s32 	%p449, %r11040, 0;
	@%p449 bra 	$L__BB4_2026;
	bra.uni 	$L__BB4_2029;
$L__BB4_2056:
	cvt.u32.u16 	%r14256, %rs3;
	mov.b16 	%rs121, 1;
	shl.b16 	%rs122, %rs121, %r14256;
	and.b16  	%rs123, %rs122, 29;
	setp.eq.s16 	%p2446, %rs123, 0;
	@%p2446 bra 	$L__BB4_2058;
	ld.local.u32 	%r14257, [%rd12+536];
	add.s32 	%r14258, %r14257, 1;
	st.local.u32 	[%rd12+536], %r14258;
	mul.wide.u32 	%rd2757, %r14257, 8;
	add.s64 	%rd2758, %rd12, %rd2757;
	st.local.u64 	[%rd2758+544], %rd24;
	bra.uni 	$L__BB4_2061;
$L__BB4_2058:
	ld.local.u32 	%r14259, [%rd12+2592];
	add.s32 	%r14260, %r14259, 1;
	st.local.u32 	[%rd12+2592], %r14260;
	mul.wide.u32 	%rd2759, %r14259, 8;
	add.s64 	%rd2760, %rd12, %rd2759;
	st.local.u64 	[%rd2760+2600], %rd24;
	bra.uni 	$L__BB4_2061;
$L__BB4_2059:
	ld.local.u32 	%r14252, [%rd12+2592];
	add.s32 	%r14253, %r14252, 1;
	st.local.u32 	[%rd12+2592], %r14253;
	mul.wide.u32 	%rd2755, %r14252, 8;
	add.s64 	%rd2756, %rd12, %rd2755;
	st.local.u64 	[%rd2756+2600], %rd58;
$L__BB4_2060:
	ld.local.u32 	%r14254, [%rd12+16];
	add.s32 	%r14255, %r14254, 1;
	st.local.u32 	[%rd12+16], %r14255;
$L__BB4_2061:
	ld.local.u32 	%r2145, [%rd12+536];
	setp.eq.s32 	%p2447, %r2145, 0;
	mov.b32 	%r2146, 0;
	@%p2447 bra 	$L__BB4_4079;
	mov.u32 	%r2146, %r2145;
$L__BB4_2063:
	add.s32 	%r2147, %r2146, -1;
	st.local.u32 	[%rd12+536], %r2147;
	shl.b32 	%r14262, %r2147, 3;
	cvt.u64.u32 	%rd2761, %r14262;
	and.b64  	%rd2762, %rd2761, 2040;
	add.s64 	%rd2763, %rd12, %rd2762;
	ld.local.u64 	%rd163, [%rd2763+544];
	cvt.u32.u64 	%r2150, %rd163;
	shr.u64 	%rd164, %rd163, 32;
	shl.b64 	%rd2764, %rd163, 3;
	cvt.u32.u64 	%r14263, %rd164;
	mov.b64 	%rd2765, 7;
	cvt.u32.u64 	%r14264, %rd2765;
	and.b32  	%r14265, %r14263, %r14264;
	cvt.u32.u64 	%r14266, %rd2764;
	mov.b64 	%rd2766, 56;
	cvt.u32.u64 	%r14267, %rd2766;
	and.b32  	%r14268, %r14266, %r14267;
	or.b32  	%r14269, %r14268, %r14265;
	mov.b64 	%rd2767, 9130730411292422402;
	shr.u64 	%rd2768, %rd2767, %r14269;
	and.b64  	%rd2769, %rd2768, 1;
	mov.b64 	%rd2770, 1736168554312260608;
	shr.u64 	%rd2771, %rd2770, %r14269;
	and.b64  	%rd2772, %rd2771, 2;
	or.b64  	%rd2773, %rd2769, %rd2772;
	mov.b64 	%rd2774, -506390041275138048;
	shr.u64 	%rd2775, %rd2774, %r14269;
	shl.b64 	%rd2776, %rd2775, 2;
	and.b64  	%rd2777, %rd2776, 4;
	or.b64  	%rd2778, %rd2773, %rd2777;
	cvt.u16.u64 	%rs7, %rd2778;
	setp.eq.s64 	%p2449, %rd163, 0;
	mov.pred 	%p12018, -1;
	@%p2449 bra 	$L__BB4_4078;
	and.b64  	%rd2779, %rd163, 7;
	setp.eq.s64 	%p2450, %rd2779, 1;
	setp.eq.s64 	%p2451, %rd164, 4294967288;
	and.pred  	%p2452, %p2450, %p2451;
	mov.b32 	%r2149, -8;
	@%p2452 bra 	$L__BB4_2242;
	cvt.u32.u64 	%r14271, %rd164;
	cvt.u16.u64 	%rs125, %rd164;
	and.b16  	%rs126, %rs125, 7;
	cvt.u16.u64 	%rs127, %rd163;
	and.b16  	%rs128, %rs127, 7;
	setp.lt.u16 	%p2453, %rs126, %rs128;
	selp.b32 	%r2149, %r2150, %r14271, %p2453;
	selp.b32 	%r2150, %r14271, %r2150, %p2453;
	setp.gt.s16 	%p2454, %rs7, 3;
	@%p2454 bra 	$L__BB4_2074;
	setp.gt.s16 	%p2458, %rs7, 1;
	@%p2458 bra 	$L__BB4_2803;
	setp.eq.s16 	%p2460, %rs7, 0;
	@%p2460 bra 	$L__BB4_2068;
	bra.uni 	$L__BB4_2242;
$L__BB4_2068:
	and.b32  	%r16581, %r2150, 4;
	setp.eq.s32 	%p4005, %r16581, 0;
	and.b32  	%r16582, %r2150, 3;
	setp.ne.s32 	%p4006, %r16582, 0;
	and.pred  	%p4007, %p4005, %p4006;
	@%p4007 bra 	$L__BB4_2210;
	setp.lt.u32 	%p4008, %r2150, 65536;
	and.b32  	%r16583, %r2149, -65532;
	setp.ne.s32 	%p4009, %r16583, 4;
	or.pred  	%p4010, %p4008, %p4009;
	@%p4010 bra 	$L__BB4_2210;
	ld.local.u32 	%r2151, [%rd12+2592];
	sub.s32 	%r16584, 256, %r2151;
	sub.s32 	%r16585, 257, %r2146;
	min.u32 	%r16586, %r16584, %r16585;
	setp.lt.u32 	%p4011, %r16586, 3;
	@%p4011 bra 	$L__BB4_4073;
	ld.local.u32 	%r16587, [%rd12+20];
	add.s32 	%r16588, %r16587, 1;
	st.local.u32 	[%rd12+20], %r16588;
	and.b32  	%r16589, %r2149, -8;
	mov.u32 	%r16590, shared_mem;
	add.s32 	%r16591, %r16590, %r16589;
	atom.shared.exch.b64 	%rd165, [%r16591], 0;
	cvt.u32.u64 	%r2178, %rd165;
	and.b32  	%r16592, %r2178, 7;
	setp.ne.s32 	%p4012, %r16592, 0;
	@%p4012 bra 	$L__BB4_2085;
$L__BB4_2072:
	shr.u32 	%r16593, %r2178, 3;
	setp.gt.u32 	%p4013, %r2178, 65535;
	shr.u32 	%r16594, %r2178, 1;
	mov.u32 	%r16595, shared_mem;
	add.s32 	%r16596, %r16595, %r16594;
	add.s32 	%r2154, %r16596, 65536;
	mul.wide.u32 	%rd3982, %r16593, 4;
	add.s64 	%rd166, %rd13, %rd3982;
	@%p4013 bra 	$L__BB4_2079;
	atom.shared.exch.b32 	%r29460, [%r2154], -1;
	bra.uni 	$L__BB4_2080;
$L__BB4_2074:
	setp.gt.s16 	%p2455, %rs7, 5;
	@%p2455 bra 	$L__BB4_3800;
	setp.eq.s16 	%p2457, %rs7, 4;
	@%p2457 bra 	$L__BB4_2076;
	bra.uni 	$L__BB4_2936;
$L__BB4_2076:
	ld.local.u32 	%r3017, [%rd12+2592];
	sub.s32 	%r16374, 256, %r3017;
	sub.s32 	%r16375, 257, %r2146;
	min.u32 	%r16376, %r16374, %r16375;
	setp.lt.u32 	%p3888, %r16376, 2;
	@%p3888 bra 	$L__BB4_4073;
	shr.u32 	%r3018, %r2150, 3;
	setp.gt.u32 	%p3889, %r2150, 65535;
	@%p3889 bra 	$L__BB4_2870;
	shl.b32 	%r16377, %r3018, 3;
	mov.u32 	%r16378, shared_mem;
	add.s32 	%r16379, %r16378, %r16377;
	atom.shared.exch.b64 	%rd10882, [%r16379], 0;
	bra.uni 	$L__BB4_2871;
$L__BB4_2079:
	atom.global.exch.b32 	%r29460, [%rd166], -1;
$L__BB4_2080:
	add.s32 	%r16597, %r29460, 1;
	setp.lt.u32 	%p4014, %r16597, 2;
	@%p4014 bra 	$L__BB4_2085;
	@%p4013 bra 	$L__BB4_2083;
	atom.shared.exch.b32 	%r16599, [%r2154], 0;
	bra.uni 	$L__BB4_2084;
$L__BB4_2083:
	atom.global.exch.b32 	%r16598, [%rd166], 0;
$L__BB4_2084:
	and.b32  	%r16600, %r29460, 7;
	setp.eq.s32 	%p4016, %r16600, 0;
	mov.u32 	%r2178, %r29460;
	@%p4016 bra 	$L__BB4_2072;
$L__BB4_2085:
	{ .reg .b32 tmp; mov.b64 {tmp, %r2207}, %rd165; }
	and.b32  	%r16601, %r2207, 7;
	setp.ne.s32 	%p4017, %r16601, 0;
	@%p4017 bra 	$L__BB4_2094;
$L__BB4_2086:
	shr.u32 	%r16602, %r2207, 3;
	setp.gt.u32 	%p4018, %r2207, 65535;
	shr.u32 	%r16603, %r2207, 1;
	mov.u32 	%r16604, shared_mem;
	add.s32 	%r16605, %r16604, %r16603;
	add.s32 	%r2161, %r16605, 65536;
	mul.wide.u32 	%rd3983, %r16602, 4;
	add.s64 	%rd167, %rd13, %rd3983;
	@%p4018 bra 	$L__BB4_2088;
	atom.shared.exch.b32 	%r29463, [%r2161], -1;
	bra.uni 	$L__BB4_2089;
$L__BB4_2088:
	atom.global.exch.b32 	%r29463, [%rd167], -1;
$L__BB4_2089:
	add.s32 	%r16606, %r29463, 1;
	setp.lt.u32 	%p4019, %r16606, 2;
	@%p4019 bra 	$L__BB4_2094;
	@%p4018 bra 	$L__BB4_2092;
	atom.shared.exch.b32 	%r16608, [%r2161], 0;
	bra.uni 	$L__BB4_2093;
$L__BB4_2092:
	atom.global.exch.b32 	%r16607, [%rd167], 0;
$L__BB4_2093:
	and.b32  	%r16609, %r29463, 7;
	setp.eq.s32 	%p4021, %r16609, 0;
	mov.u32 	%r2207, %r29463;
	@%p4021 bra 	$L__BB4_2086;
$L__BB4_2094:
	and.b32  	%r16610, %r2178, 4;
	setp.eq.s32 	%p4022, %r16610, 0;
	and.b32  	%r16611, %r2178, 3;
	setp.ne.s32 	%p4023, %r16611, 0;
	and.pred  	%p4024, %p4022, %p4023;
	setp.gt.u32 	%p4025, %r2178, 65535;
	or.pred  	%p4026, %p4025, %p4024;
	mov.u32 	%r29475, %r2178;
	@%p4026 bra 	$L__BB4_2133;
	mov.b32 	%r29465, 0;
$L__BB4_2096:
	ld.global.u32 	%r16613, [%rd20+65536];
	and.b32  	%r16614, %r16613, 32767;
	add.s32 	%r2167, %r16614, %r33;
	mul.wide.u32 	%rd3984, %r2167, 4;
	add.s64 	%rd3985, %rd13, %rd3984;
	ld.global.u32 	%r16615, [%rd3985];
	add.s32 	%r16617, %r16613, 1;
	st.global.u32 	[%rd20+65536], %r16617;
	setp.gt.u32 	%p4027, %r2167, 8191;
	setp.eq.s32 	%p4028, %r16615, 0;
	and.pred  	%p4029, %p4027, %p4028;
	@%p4029 bra 	$L__BB4_2099;
	add.s32 	%r29465, %r29465, 1;
	setp.lt.u32 	%p4030, %r29465, 32768;
	@%p4030 bra 	$L__BB4_2096;
	mov.u64 	%rd3986, $str$1;
	cvta.global.u64 	%rd3987, %rd3986;
	{ // callseq 15, 0
	.param .b64 param0;
	st.param.b64 	[param0], %rd3987;
	.param .b64 param1;
	st.param.b64 	[param1], 0;
	.param .b32 retval0;
	call.uni (retval0), 
	vprintf, 
	(
	param0, 
	param1
	);
	ld.param.b32 	%r16618, [retval0];
	} // callseq 15
	bra.uni 	$L__BB4_2096;
$L__BB4_2099:
	shl.b32 	%r29475, %r2167, 3;
	and.b32  	%r2170, %r2167, 536870911;
	setp.gt.u32 	%p4031, %r2170, 8191;
	@%p4031 bra 	$L__BB4_2101;
	shl.b32 	%r16621, %r2170, 2;
	mov.u32 	%r16622, shared_mem;
	add.s32 	%r16623, %r16622, %r16621;
	atom.shared.exch.b32 	%r16624, [%r16623+65536], -1;
	bra.uni 	$L__BB4_2102;
$L__BB4_2101:
	mul.wide.u32 	%rd3988, %r2170, 4;
	add.s64 	%rd3989, %rd13, %rd3988;
	atom.global.exch.b32 	%r16620, [%rd3989], -1;
$L__BB4_2102:
	mov.u32 	%r2172, %r29475;
$L__BB4_2103:
	and.b32  	%r16625, %r2178, 7;
	setp.ne.s32 	%p4032, %r16625, 0;
	@%p4032 bra 	$L__BB4_2114;
$L__BB4_2104:
	shr.u32 	%r16626, %r2178, 3;
	setp.gt.u32 	%p4033, %r2178, 65535;
	shr.u32 	%r16627, %r2178, 1;
	mov.u32 	%r16628, shared_mem;
	add.s32 	%r16629, %r16628, %r16627;
	add.s32 	%r2174, %r16629, 65536;
	mul.wide.u32 	%rd3990, %r16626, 4;
	add.s64 	%rd169, %rd13, %rd3990;
	@%p4033 bra 	$L__BB4_2108;
	atom.shared.exch.b32 	%r29469, [%r2174], -1;
	bra.uni 	$L__BB4_2109;
$L__BB4_2106:
	cvt.u64.u32 	%rd4007, %r2172;
	cvt.u64.u32 	%rd4008, %r2178;
	shl.b64 	%rd4009, %rd4008, 32;
	or.b64  	%rd168, %rd4009, %rd4007;
	mul.wide.u32 	%rd4010, %r2172, 8;
	and.b32  	%r16649, %r2178, 7;
	cvt.u64.u32 	%rd4011, %r16649;
	mov.b64 	%rd4012, 56;
	cvt.u32.u64 	%r16650, %rd4012;
	cvt.u32.u64 	%r16651, %rd4010;
	and.b32  	%r16652, %r16651, %r16650;
	cvt.u32.u64 	%r16653, %rd4011;
	or.b32  	%r16654, %r16652, %r16653;
	mov.b64 	%rd4013, 9130730411292422402;
	shr.u64 	%rd4014, %rd4013, %r16654;
	mov.b64 	%rd4015, 1736168554312260608;
	shr.u64 	%rd4016, %rd4015, %r16654;
	mov.b64 	%rd4017, -506390041275138048;
	shr.u64 	%rd4018, %rd4017, %r16654;
	shl.b64 	%rd4019, %rd4018, 2;
	cvt.u32.u64 	%r16655, %rd4016;
	mov.b64 	%rd4020, 2;
	cvt.u32.u64 	%r16656, %rd4020;
	and.b32  	%r16657, %r16655, %r16656;
	cvt.u32.u64 	%r16658, %rd4014;
	mov.b64 	%rd4021, 1;
	cvt.u32.u64 	%r16659, %rd4021;
	and.b32  	%r16660, %r16658, %r16659;
	or.b32  	%r16661, %r16660, %r16657;
	cvt.u32.u64 	%r16662, %rd4019;
	mov.b64 	%rd4022, 4;
	cvt.u32.u64 	%r16663, %rd4022;
	and.b32  	%r16664, %r16662, %r16663;
	or.b32  	%r16665, %r16661, %r16664;
	mov.b16 	%rs194, 1;
	shl.b16 	%rs195, %rs194, %r16665;
	and.b16  	%rs196, %rs195, 29;
	setp.eq.s16 	%p4055, %rs196, 0;
	@%p4055 bra 	$L__BB4_2132;
	st.local.u32 	[%rd12+536], %r2146;
	mul.wide.u32 	%rd4023, %r2147, 8;
	add.s64 	%rd4024, %rd12, %rd4023;
	st.local.u64 	[%rd4024+544], %rd168;
	mov.u32 	%r2147, %r2146;
	bra.uni 	$L__BB4_2133;
$L__BB4_2108:
	atom.global.exch.b32 	%r29469, [%rd169], -1;
$L__BB4_2109:
	add.s32 	%r16630, %r29469, 1;
	setp.lt.u32 	%p4034, %r16630, 2;
	@%p4034 bra 	$L__BB4_2114;
	@%p4033 bra 	$L__BB4_2112;
	atom.shared.exch.b32 	%r16632, [%r2174], 0;
	bra.uni 	$L__BB4_2113;
$L__BB4_2112:
	atom.global.exch.b32 	%r16631, [%rd169], 0;
$L__BB4_2113:
	and.b32  	%r16633, %r29469, 7;
	setp.eq.s32 	%p4036, %r16633, 0;
	mov.u32 	%r2178, %r29469;
	@%p4036 bra 	$L__BB4_2104;
$L__BB4_2114:
	setp.lt.u32 	%p4037, %r2172, 65529;
	@%p4037 bra 	$L__BB4_2126;
	and.b32  	%r2179, %r2178, 4;
	setp.eq.s32 	%p4038, %r2179, 0;
	and.b32  	%r16634, %r2178, 3;
	setp.ne.s32 	%p4039, %r16634, 0;
	and.pred  	%p4040, %p4038, %p4039;
	setp.gt.u32 	%p4041, %r2178, 65535;
	or.pred  	%p4042, %p4041, %p4040;
	@%p4042 bra 	$L__BB4_2119;
	and.b32  	%r16635, %r2178, 7;
	setp.eq.s32 	%p4043, %r16635, 0;
	mov.u32 	%r29472, %r2178;
	mov.u32 	%r29473, %r2172;
	@%p4043 bra 	$L__BB4_2131;
	@%p4038 bra 	$L__BB4_2119;
	cvt.u64.u32 	%rd3991, %r2178;
	shl.b64 	%rd3992, %rd3991, 32;
	cvt.u64.u32 	%rd3993, %r2172;
	or.b64  	%rd3994, %rd3992, %rd3993;
	st.local.u32 	[%rd12+536], %r2146;
	mul.wide.u32 	%rd3995, %r2147, 8;
	add.s64 	%rd3996, %rd12, %rd3995;
	st.local.u64 	[%rd3996+544], %rd3994;
	mov.u32 	%r2147, %r2146;
	bra.uni 	$L__BB4_2133;
$L__BB4_2119:
	shr.u32 	%r2180, %r2172, 3;
	setp.gt.u32 	%p4045, %r2172, 65535;
	@%p4045 bra 	$L__BB4_2121;
	shl.b32 	%r16636, %r2180, 2;
	mov.u32 	%r16637, shared_mem;
	add.s32 	%r16638, %r16637, %r16636;
	ld.shared.u32 	%r29471, [%r16638+65536];
	bra.uni 	$L__BB4_2122;
$L__BB4_2121:
	mul.wide.u32 	%rd3997, %r2180, 4;
	add.s64 	%rd3998, %rd13, %rd3997;
	ld.global.u32 	%r29471, [%rd3998];
$L__BB4_2122:
	setp.ne.s32 	%p4046, %r29471, 0;
	@%p4046 bra 	$L__BB4_2126;
	cvt.u64.u32 	%rd3999, %r2178;
	shl.b64 	%rd4000, %rd3999, 32;
	cvt.u64.u32 	%rd4001, %r2172;
	or.b64  	%rd170, %rd4000, %rd4001;
	and.b32  	%r16639, %r2178, 7;
	setp.eq.s32 	%p4047, %r16639, 1;
	@%p4047 bra 	$L__BB4_2125;
	st.local.u32 	[%rd12+536], %r2146;
	mul.wide.u32 	%rd4002, %r2147, 8;
	add.s64 	%rd4003, %rd12, %rd4002;
	st.local.u64 	[%rd4003+544], %rd170;
	mov.u32 	%r2147, %r2146;
	bra.uni 	$L__BB4_2133;
$L__BB4_2125:
	add.s32 	%r16640, %r2151, 1;
	st.local.u32 	[%rd12+2592], %r16640;
	mul.wide.u32 	%rd4004, %r2151, 8;
	add.s64 	%rd4005, %rd12, %rd4004;
	st.local.u64 	[%rd4005+2600], %rd170;
	bra.uni 	$L__BB4_2133;
$L__BB4_2126:
	shr.u32 	%r2184, %r2172, 3;
	setp.gt.u32 	%p4048, %r2172, 65535;
	@%p4048 bra 	$L__BB4_2129;
	shl.b32 	%r16642, %r2184, 2;
	mov.u32 	%r16643, shared_mem;
	add.s32 	%r16644, %r16643, %r16642;
	add.s32 	%r2185, %r16644, 65536;
	atom.shared.exch.b32 	%r29472, [%r16644+65536], %r2178;
	setp.eq.s32 	%p4050, %r29472, -1;
	@%p4050 bra 	$L__BB4_2133;
	atom.shared.exch.b32 	%r16645, [%r2185], 0;
	mov.u32 	%r29473, %r2178;
	bra.uni 	$L__BB4_2131;
$L__BB4_2129:
	mul.wide.u32 	%rd4006, %r2184, 4;
	add.s64 	%rd171, %rd13, %rd4006;
	atom.global.exch.b32 	%r29472, [%rd171], %r2178;
	setp.eq.s32 	%p4049, %r29472, -1;
	@%p4049 bra 	$L__BB4_2133;
	atom.global.exch.b32 	%r16641, [%rd171], 0;
	mov.u32 	%r29473, %r2178;
$L__BB4_2131:
	and.b32  	%r16646, %r29472, 7;
	setp.ne.s32 	%p4051, %r16646, 0;
	and.b32  	%r16647, %r29473, 7;
	setp.eq.s32 	%p4052, %r16647, 0;
	and.pred  	%p4053, %p4051, %p4052;
	selp.b32 	%r2172, %r29473, %r29472, %p4053;
	selp.b32 	%r2178, %r29472, %r29473, %p4053;
	and.b32  	%r16648, %r2172, 7;
	setp.eq.s32 	%p4054, %r16648, 0;
	@%p4054 bra 	$L__BB4_2103;
	bra.uni 	$L__BB4_2106;
$L__BB4_2132:
	add.s32 	%r16666, %r2151, 1;
	st.local.u32 	[%rd12+2592], %r16666;
	mul.wide.u32 	%rd4025, %r2151, 8;
	add.s64 	%rd4026, %rd12, %rd4025;
	st.local.u64 	[%rd4026+2600], %rd168;
$L__BB4_2133:
	and.b32  	%r16667, %r2207, 4;
	setp.eq.s32 	%p4056, %r16667, 0;
	and.b32  	%r16668, %r2207, 3;
	setp.ne.s32 	%p4057, %r16668, 0;
	and.pred  	%p4058, %p4056, %p4057;
	setp.gt.u32 	%p4059, %r2207, 65535;
	or.pred  	%p4060, %p4059, %p4058;
	mov.u32 	%r29486, %r2207;
	@%p4060 bra 	$L__BB4_2172;
	mov.b32 	%r29476, 0;
$L__BB4_2135:
	ld.global.u32 	%r16670, [%rd20+65536];
	and.b32  	%r16671, %r16670, 32767;
	add.s32 	%r2195, %r16671, %r33;
	mul.wide.u32 	%rd4027, %r2195, 4;
	add.s64 	%rd4028, %rd13, %rd4027;
	ld.global.u32 	%r16672, [%rd4028];
	add.s32 	%r16674, %r16670, 1;
	st.global.u32 	[%rd20+65536], %r16674;
	setp.gt.u32 	%p4061, %r2195, 8191;
	setp.eq.s32 	%p4062, %r16672, 0;
	and.pred  	%p4063, %p4061, %p4062;
	@%p4063 bra 	$L__BB4_2138;
	add.s32 	%r29476, %r29476, 1;
	setp.lt.u32 	%p4064, %r29476, 32768;
	@%p4064 bra 	$L__BB4_2135;
	mov.u64 	%rd4029, $str$1;
	cvta.global.u64 	%rd4030, %rd4029;
	{ // callseq 16, 0
	.param .b64 param0;
	st.param.b64 	[param0], %rd4030;
	.param .b64 param1;
	st.param.b64 	[param1], 0;
	.param .b32 retval0;
	call.uni (retval0), 
	vprintf, 
	(
	param0, 
	param1
	);
	ld.param.b32 	%r16675, [retval0];
	} // callseq 16
	bra.uni 	$L__BB4_2135;
$L__BB4_2138:
	shl.b32 	%r29486, %r2195, 3;
	and.b32  	%r2198, %r2195, 536870911;
	setp.gt.u32 	%p4065, %r2198, 8191;
	@%p4065 bra 	$L__BB4_2140;
	shl.b32 	%r16678, %r2198, 2;
	mov.u32 	%r16679, shared_mem;
	add.s32 	%r16680, %r16679, %r16678;
	atom.shared.exch.b32 	%r16681, [%r16680+65536], -1;
	bra.uni 	$L__BB4_2141;
$L__BB4_2140:
	mul.wide.u32 	%rd4031, %r2198, 4;
	add.s64 	%rd4032, %rd13, %rd4031;
	atom.global.exch.b32 	%r16677, [%rd4032], -1;
$L__BB4_2141:
	mov.u32 	%r2200, %r29486;
$L__BB4_2142:
	and.b32  	%r16682, %r2207, 7;
	setp.ne.s32 	%p4066, %r16682, 0;
	@%p4066 bra 	$L__BB4_2153;
$L__BB4_2143:
	shr.u32 	%r16683, %r2207, 3;
	setp.gt.u32 	%p4067, %r2207, 65535;
	shr.u32 	%r16684, %r2207, 1;
	mov.u32 	%r16685, shared_mem;
	add.s32 	%r16686, %r16685, %r16684;
	add.s32 	%r2203, %r16686, 65536;
	mul.wide.u32 	%rd4033, %r16683, 4;
	add.s64 	%rd173, %rd13, %rd4033;
	@%p4067 bra 	$L__BB4_2147;
	atom.shared.exch.b32 	%r29480, [%r2203], -1;
	bra.uni 	$L__BB4_2148;
$L__BB4_2145:
	cvt.u64.u32 	%rd4050, %r2200;
	cvt.u64.u32 	%rd4051, %r2207;
	shl.b64 	%rd4052, %rd4051, 32;
	or.b64  	%rd172, %rd4052, %rd4050;
	mul.wide.u32 	%rd4053, %r2200, 8;
	and.b32  	%r16707, %r2207, 7;
	cvt.u64.u32 	%rd4054, %r16707;
	mov.b64 	%rd4055, 56;
	cvt.u32.u64 	%r16708, %rd4055;
	cvt.u32.u64 	%r16709, %rd4053;
	and.b32  	%r16710, %r16709, %r16708;
	cvt.u32.u64 	%r16711, %rd4054;
	or.b32  	%r16712, %r16710, %r16711;
	mov.b64 	%rd4056, 9130730411292422402;
	shr.u64 	%rd4057, %rd4056, %r16712;
	mov.b64 	%rd4058, 1736168554312260608;
	shr.u64 	%rd4059, %rd4058, %r16712;
	mov.b64 	%rd4060, -506390041275138048;
	shr.u64 	%rd4061, %rd4060, %r16712;
	shl.b64 	%rd4062, %rd4061, 2;
	cvt.u32.u64 	%r16713, %rd4059;
	mov.b64 	%rd4063, 2;
	cvt.u32.u64 	%r16714, %rd4063;
	and.b32  	%r16715, %r16713, %r16714;
	cvt.u32.u64 	%r16716, %rd4057;
	mov.b64 	%rd4064, 1;
	cvt.u32.u64 	%r16717, %rd4064;
	and.b32  	%r16718, %r16716, %r16717;
	or.b32  	%r16719, %r16718, %r16715;
	cvt.u32.u64 	%r16720, %rd4062;
	mov.b64 	%rd4065, 4;
	cvt.u32.u64 	%r16721, %rd4065;
	and.b32  	%r16722, %r16720, %r16721;
	or.b32  	%r16723, %r16719, %r16722;
	mov.b16 	%rs197, 1;
	shl.b16 	%rs198, %rs197, %r16723;
	and.b16  	%rs199, %rs198, 29;
	setp.eq.s16 	%p4089, %rs199, 0;
	@%p4089 bra 	$L__BB4_2171;
	add.s32 	%r2201, %r2147, 1;
	st.local.u32 	[%rd12+536], %r2201;
	mul.wide.u32 	%rd4066, %r2147, 8;
	add.s64 	%rd4067, %rd12, %rd4066;
	st.local.u64 	[%rd4067+544], %rd172;
	mov.u32 	%r2147, %r2201;
	bra.uni 	$L__BB4_2172;
$L__BB4_2147:
	atom.global.exch.b32 	%r29480, [%rd173], -1;
$L__BB4_2148:
	add.s32 	%r16687, %r29480, 1;
	setp.lt.u32 	%p4068, %r16687, 2;
	@%p4068 bra 	$L__BB4_2153;
	@%p4067 bra 	$L__BB4_2151;
	atom.shared.exch.b32 	%r16689, [%r2203], 0;
	bra.uni 	$L__BB4_2152;
$L__BB4_2151:
	atom.global.exch.b32 	%r16688, [%rd173], 0;
$L__BB4_2152:
	and.b32  	%r16690, %r29480, 7;
	setp.eq.s32 	%p4070, %r16690, 0;
	mov.u32 	%r2207, %r29480;
	@%p4070 bra 	$L__BB4_2143;
$L__BB4_2153:
	setp.lt.u32 	%p4071, %r2200, 65529;
	@%p4071 bra 	$L__BB4_2165;
	and.b32  	%r2208, %r2207, 4;
	setp.eq.s32 	%p4072, %r2208, 0;
	and.b32  	%r16691, %r2207, 3;
	setp.ne.s32 	%p4073, %r16691, 0;
	and.pred  	%p4074, %p4072, %p4073;
	setp.gt.u32 	%p4075, %r2207, 65535;
	or.pred  	%p4076, %p4075, %p4074;
	@%p4076 bra 	$L__BB4_2158;
	and.b32  	%r16692, %r2207, 7;
	setp.eq.s32 	%p4077, %r16692, 0;
	mov.u32 	%r29483, %r2207;
	mov.u32 	%r29484, %r2200;
	@%p4077 bra 	$L__BB4_2170;
	@%p4072 bra 	$L__BB4_2158;
	cvt.u64.u32 	%rd4034, %r2207;
	shl.b64 	%rd4035, %rd4034, 32;
	cvt.u64.u32 	%rd4036, %r2200;
	or.b64  	%rd4037, %rd4035, %rd4036;
	add.s32 	%r2209, %r2147, 1;
	st.local.u32 	[%rd12+536], %r2209;
	mul.wide.u32 	%rd4038, %r2147, 8;
	add.s64 	%rd4039, %rd12, %rd4038;
	st.local.u64 	[%rd4039+544], %rd4037;
	mov.u32 	%r2147, %r2209;
	bra.uni 	$L__BB4_2172;
$L__BB4_2158:
	shr.u32 	%r2210, %r2200, 3;
	setp.gt.u32 	%p4079, %r2200, 65535;
	@%p4079 bra 	$L__BB4_2160;
	shl.b32 	%r16693, %r2210, 2;
	mov.u32 	%r16694, shared_mem;
	add.s32 	%r16695, %r16694, %r16693;
	ld.shared.u32 	%r29482, [%r16695+65536];
	bra.uni 	$L__BB4_2161;
$L__BB4_2160:
	mul.wide.u32 	%rd4040, %r2210, 4;
	add.s64 	%rd4041, %rd13, %rd4040;
	ld.global.u32 	%r29482, [%rd4041];
$L__BB4_2161:
	setp.ne.s32 	%p4080, %r29482, 0;
	@%p4080 bra 	$L__BB4_2165;
	cvt.u64.u32 	%rd4042, %r2207;
	shl.b64 	%rd4043, %rd4042, 32;
	cvt.u64.u32 	%rd4044, %r2200;
	or.b64  	%rd174, %rd4043, %rd4044;
	and.b32  	%r16696, %r2207, 7;
	setp.eq.s32 	%p4081, %r16696, 1;
	@%p4081 bra 	$L__BB4_2164;
	add.s32 	%r2214, %r2147, 1;
	st.local.u32 	[%rd12+536], %r2214;
	mul.wide.u32 	%rd4045, %r2147, 8;
	add.s64 	%rd4046, %rd12, %rd4045;
	st.local.u64 	[%rd4046+544], %rd174;
	mov.u32 	%r2147, %r2214;
	bra.uni 	$L__BB4_2172;
$L__BB4_2164:
	ld.local.u32 	%r16697, [%rd12+2592];
	add.s32 	%r16698, %r16697, 1;
	st.local.u32 	[%rd12+2592], %r16698;
	mul.wide.u32 	%rd4047, %r16697, 8;
	add.s64 	%rd4048, %rd12, %rd4047;
	st.local.u64 	[%rd4048+2600], %rd174;
	bra.uni 	$L__BB4_2172;
$L__BB4_2165:
	shr.u32 	%r2215, %r2200, 3;
	setp.gt.u32 	%p4082, %r2200, 65535;
	@%p4082 bra 	$L__BB4_2168;
	shl.b32 	%r16700, %r2215, 2;
	mov.u32 	%r16701, shared_mem;
	add.s32 	%r16702, %r16701, %r16700;
	add.s32 	%r2216, %r16702, 65536;
	atom.shared.exch.b32 	%r29483, [%r16702+65536], %r2207;
	setp.eq.s32 	%p4084, %r29483, -1;
	@%p4084 bra 	$L__BB4_2172;
	atom.shared.exch.b32 	%r16703, [%r2216], 0;
	mov.u32 	%r29484, %r2207;
	bra.uni 	$L__BB4_2170;
$L__BB4_2168:
	mul.wide.u32 	%rd4049, %r2215, 4;
	add.s64 	%rd175, %rd13, %rd4049;
	atom.global.exch.b32 	%r29483, [%rd175], %r2207;
	setp.eq.s32 	%p4083, %r29483, -1;
	@%p4083 bra 	$L__BB4_2172;
	atom.global.exch.b32 	%r16699, [%rd175], 0;
	mov.u32 	%r29484, %r2207;
$L__BB4_2170:
	and.b32  	%r16704, %r29483, 7;
	setp.ne.s32 	%p4085, %r16704, 0;
	and.b32  	%r16705, %r29484, 7;
	setp.eq.s32 	%p4086, %r16705, 0;
	and.pred  	%p4087, %p4085, %p4086;
	selp.b32 	%r2200, %r29484, %r29483, %p4087;
	selp.b32 	%r2207, %r29483, %r29484, %p4087;
	and.b32  	%r16706, %r2200, 7;
	setp.eq.s32 	%p4088, %r16706, 0;
	@%p4088 bra 	$L__BB4_2142;
	bra.uni 	$L__BB4_2145;
$L__BB4_2171:
	ld.local.u32 	%r16724, [%rd12+2592];
	add.s32 	%r16725, %r16724, 1;
	st.local.u32 	[%rd12+2592], %r16725;
	mul.wide.u32 	%rd4068, %r16724, 8;
	add.s64 	%rd4069, %rd12, %rd4068;
	st.local.u64 	[%rd4069+2600], %rd172;
$L__BB4_2172:
	mov.b32 	%r29487, 0;
$L__BB4_2173:
	ld.global.u32 	%r16727, [%rd20];
	and.b32  	%r16728, %r16727, 32767;
	add.s32 	%r2226, %r16728, %r33;
	mul.wide.u32 	%rd4070, %r2226, 8;
	add.s64 	%rd4071, %rd1, %rd4070;
	ld.global.u64 	%rd4072, [%rd4071+201326600];
	add.s32 	%r16729, %r16727, 1;
	st.global.u32 	[%rd20], %r16729;
	setp.gt.u32 	%p4090, %r2226, 8191;
	setp.eq.s64 	%p4091, %rd4072, 0;
	and.pred  	%p4092, %p4090, %p4091;
	@%p4092 bra 	$L__BB4_2176;
	add.s32 	%r29487, %r29487, 1;
	setp.lt.u32 	%p4093, %r29487, 32768;
	@%p4093 bra 	$L__BB4_2173;
	mov.u64 	%rd4074, $str$1;
	cvta.global.u64 	%rd4075, %rd4074;
	{ // callseq 17, 0
	.param .b64 param0;
	st.param.b64 	[param0], %rd4075;
	.param .b64 param1;
	st.param.b64 	[param1], 0;
	.param .b32 retval0;
	call.uni (retval0), 
	vprintf, 
	(
	param0, 
	param1
	);
	ld.param.b32 	%r16730, [retval0];
	} // callseq 17
	bra.uni 	$L__BB4_2173;
$L__BB4_2176:
	shl.b32 	%r16732, %r2226, 3;
	and.b32  	%r16733, %r2149, 7;
	or.b32  	%r2239, %r16732, %r16733;
	and.b32  	%r2229, %r2226, 536870911;
	cvt.u64.u32 	%rd4076, %r29486;
	shl.b64 	%rd4077, %rd4076, 32;
	cvt.u64.u32 	%rd4078, %r29475;
	or.b64  	%rd176, %rd4077, %rd4078;
	setp.gt.u32 	%p4094, %r2229, 8191;
	@%p4094 bra 	$L__BB4_2178;
	shl.b32 	%r16734, %r2229, 3;
	mov.u32 	%r16735, shared_mem;
	add.s32 	%r16736, %r16735, %r16734;
	atom.shared.exch.b64 	%rd4082, [%r16736], %rd176;
	bra.uni 	$L__BB4_2179;
$L__BB4_2178:
	mul.wide.u32 	%rd4079, %r2229, 8;
	add.s64 	%rd4080, %rd1, %rd4079;
	atom.global.exch.b64 	%rd4081, [%rd4080+201326600], %rd176;
$L__BB4_2179:
	and.b32  	%r16737, %r2150, 7;
	setp.ne.s32 	%p4095, %r16737, 0;
	@%p4095 bra 	$L__BB4_2183;
$L__BB4_2180:
	and.b32  	%r16738, %r2239, 7;
	setp.ne.s32 	%p4096, %r16738, 0;
	@%p4096 bra 	$L__BB4_2192;
$L__BB4_2181:
	shr.u32 	%r16739, %r2239, 3;
	setp.gt.u32 	%p4097, %r2239, 65535;
	shr.u32 	%r16740, %r2239, 1;
	mov.u32 	%r16741, shared_mem;
	add.s32 	%r16742, %r16741, %r16740;
	add.s32 	%r2235, %r16742, 65536;
	mul.wide.u32 	%rd4083, %r16739, 4;
	add.s64 	%rd178, %rd13, %rd4083;
	@%p4097 bra 	$L__BB4_2186;
	atom.shared.exch.b32 	%r29493, [%r2235], -1;
	bra.uni 	$L__BB4_2187;
$L__BB4_2183:
	cvt.u64.u32 	%rd4100, %r2239;
	shl.b64 	%rd4101, %rd4100, 32;
	cvt.u64.u32 	%rd4102, %r2150;
	or.b64  	%rd177, %rd4101, %rd4102;
	mul.wide.u32 	%rd4103, %r2150, 8;
	and.b32  	%r16765, %r2239, 7;
	cvt.u64.u32 	%rd4104, %r16765;
	mov.b64 	%rd4105, 56;
	cvt.u32.u64 	%r16766, %rd4105;
	cvt.u32.u64 	%r16767, %rd4103;
	and.b32  	%r16768, %r16767, %r16766;
	cvt.u32.u64 	%r16769, %rd4104;
	or.b32  	%r16770, %r16768, %r16769;
	mov.b64 	%rd4106, 9130730411292422402;
	shr.u64 	%rd4107, %rd4106, %r16770;
	mov.b64 	%rd4108, 1736168554312260608;
	shr.u64 	%rd4109, %rd4108, %r16770;
	mov.b64 	%rd4110, -506390041275138048;
	shr.u64 	%rd4111, %rd4110, %r16770;
	shl.b64 	%rd4112, %rd4111, 2;
	cvt.u32.u64 	%r16771, %rd4109;
	mov.b64 	%rd4113, 2;
	cvt.u32.u64 	%r16772, %rd4113;
	and.b32  	%r16773, %r16771, %r16772;
	cvt.u32.u64 	%r16774, %rd4107;
	mov.b64 	%rd4114, 1;
	cvt.u32.u64 	%r16775, %rd4114;
	and.b32  	%r16776, %r16774, %r16775;
	or.b32  	%r16777, %r16776, %r16773;
	cvt.u32.u64 	%r16778, %rd4112;
	mov.b64 	%rd4115, 4;
	cvt.u32.u64 	%r16779, %rd4115;
	and.b32  	%r16780, %r16778, %r16779;
	or.b32  	%r16781, %r16777, %r16780;
	mov.b16 	%rs200, 1;
	shl.b16 	%rs201, %rs200, %r16781;
	and.b16  	%rs202, %rs201, 29;
	setp.eq.s16 	%p4124, %rs202, 0;
	@%p4124 bra 	$L__BB4_2185;
	add.s32 	%r16782, %r2147, 1;
	st.local.u32 	[%rd12+536], %r16782;
	mul.wide.u32 	%rd4116, %r2147, 8;
	add.s64 	%rd4117, %rd12, %rd4116;
	st.local.u64 	[%rd4117+544], %rd177;
	bra.uni 	$L__BB4_4078;
$L__BB4_2185:
	ld.local.u32 	%r16783, [%rd12+2592];
	add.s32 	%r16784, %r16783, 1;
	st.local.u32 	[%rd12+2592], %r16784;
	mul.wide.u32 	%rd4118, %r16783, 8;
	add.s64 	%rd4119, %rd12, %rd4118;
	st.local.u64 	[%rd4119+2600], %rd177;
	bra.uni 	$L__BB4_4078;
$L__BB4_2186:
	atom.global.exch.b32 	%r29493, [%rd178], -1;
$L__BB4_2187:
	add.s32 	%r16743, %r29493, 1;
	setp.lt.u32 	%p4098, %r16743, 2;
	@%p4098 bra 	$L__BB4_2192;
	@%p4097 bra 	$L__BB4_2190;
	atom.shared.exch.b32 	%r16745, [%r2235], 0;
	bra.uni 	$L__BB4_2191;
$L__BB4_2190:
	atom.global.exch.b32 	%r16744, [%rd178], 0;
$L__BB4_2191:
	and.b32  	%r16746, %r29493, 7;
	setp.eq.s32 	%p4100, %r16746, 0;
	mov.u32 	%r2239, %r29493;
	@%p4100 bra 	$L__BB4_2181;
$L__BB4_2192:
	setp.lt.u32 	%p4101, %r2150, 65529;
	@%p4101 bra 	$L__BB4_2204;
	and.b32  	%r2240, %r2239, 4;
	setp.eq.s32 	%p4102, %r2240, 0;
	and.b32  	%r16747, %r2239, 3;
	setp.ne.s32 	%p4103, %r16747, 0;
	and.pred  	%p4104, %p4102, %p4103;
	setp.gt.u32 	%p4105, %r2239, 65535;
	or.pred  	%p4106, %p4105, %p4104;
	@%p4106 bra 	$L__BB4_2197;
	and.b32  	%r16748, %r2239, 7;
	setp.eq.s32 	%p4107, %r16748, 0;
	mov.u32 	%r29496, %r2239;
	mov.u32 	%r29497, %r2150;
	@%p4107 bra 	$L__BB4_2209;
	@%p4102 bra 	$L__BB4_2197;
	cvt.u64.u32 	%rd4084, %r2239;
	shl.b64 	%rd4085, %rd4084, 32;
	cvt.u64.u32 	%rd4086, %r2150;
	or.b64  	%rd4087, %rd4085, %rd4086;
	add.s32 	%r16749, %r2147, 1;
	st.local.u32 	[%rd12+536], %r16749;
	mul.wide.u32 	%rd4088, %r2147, 8;
	add.s64 	%rd4089, %rd12, %rd4088;
	st.local.u64 	[%rd4089+544], %rd4087;
	bra.uni 	$L__BB4_4078;
$L__BB4_2197:
	shr.u32 	%r2241, %r2150, 3;
	setp.gt.u32 	%p4110, %r2150, 65535;
	@%p4110 bra 	$L__BB4_2199;
	shl.b32 	%r16750, %r2241, 2;
	mov.u32 	%r16751, shared_mem;
	add.s32 	%r16752, %r16751, %r16750;
	ld.shared.u32 	%r29495, [%r16752+65536];
	bra.uni 	$L__BB4_2200;
$L__BB4_2199:
	mul.wide.u32 	%rd4090, %r2241, 4;
	add.s64 	%rd4091, %rd13, %rd4090;
	ld.global.u32 	%r29495, [%rd4091];
$L__BB4_2200:
	setp.ne.s32 	%p4111, %r29495, 0;
	@%p4111 bra 	$L__BB4_2204;
	cvt.u64.u32 	%rd4092, %r2239;
	shl.b64 	%rd4093, %rd4092, 32;
	cvt.u64.u32 	%rd4094, %r2150;
	or.b64  	%rd179, %rd4093, %rd4094;
	and.b32  	%r16753, %r2239, 7;
	setp.eq.s32 	%p4112, %r16753, 1;
	@%p4112 bra 	$L__BB4_2203;
	add.s32 	%r16754, %r2147, 1;
	st.local.u32 	[%rd12+536], %r16754;
	mul.wide.u32 	%rd4095, %r2147, 8;
	add.s64 	%rd4096, %rd12, %rd4095;
	st.local.u64 	[%rd4096+544], %rd179;
	bra.uni 	$L__BB4_4078;
$L__BB4_2203:
	ld.local.u32 	%r16755, [%rd12+2592];
	add.s32 	%r16756, %r16755, 1;
	st.local.u32 	[%rd12+2592], %r16756;
	mul.wide.u32 	%rd4097, %r16755, 8;
	add.s64 	%rd4098, %rd12, %rd4097;
	st.local.u64 	[%rd4098+2600], %rd179;
	bra.uni 	$L__BB4_4078;
$L__BB4_2204:
	shr.u32 	%r2245, %r2150, 3;
	setp.gt.u32 	%p4115, %r2150, 65535;
	@%p4115 bra 	$L__BB4_2207;
	shl.b32 	%r16758, %r2245, 2;
	mov.u32 	%r16759, shared_mem;
	add.s32 	%r16760, %r16759, %r16758;
	add.s32 	%r2246, %r16760, 65536;
	atom.shared.exch.b32 	%r29496, [%r16760+65536], %r2239;
	setp.eq.s32 	%p4119, %r29496, -1;
	@%p4119 bra 	$L__BB4_4078;
	atom.shared.exch.b32 	%r16761, [%r2246], 0;
	mov.u32 	%r29497, %r2239;
	bra.uni 	$L__BB4_2209;
$L__BB4_2207:
	mul.wide.u32 	%rd4099, %r2245, 4;
	add.s64 	%rd180, %rd13, %rd4099;
	atom.global.exch.b32 	%r29496, [%rd180], %r2239;
	setp.eq.s32 	%p4117, %r29496, -1;
	@%p4117 bra 	$L__BB4_4078;
	atom.global.exch.b32 	%r16757, [%rd180], 0;
	mov.u32 	%r29497, %r2239;
$L__BB4_2209:
	and.b32  	%r16762, %r29496, 7;
	setp.ne.s32 	%p4120, %r16762, 0;
	and.b32  	%r16763, %r29497, 7;
	setp.eq.s32 	%p4121, %r16763, 0;
	and.pred  	%p4122, %p4120, %p4121;
	selp.b32 	%r2150, %r29497, %r29496, %p4122;
	selp.b32 	%r2239, %r29496, %r29497, %p4122;
	and.b32  	%r16764, %r2150, 7;
	setp.eq.s32 	%p4123, %r16764, 0;
	@%p4123 bra 	$L__BB4_2180;
	bra.uni 	$L__BB4_2183;
$L__BB4_2210:
	ld.local.u32 	%r2253, [%rd12+2592];
	sub.s32 	%r16785, 256, %r2253;
	sub.s32 	%r16786, 257, %r2146;
	min.u32 	%r16787, %r16785, %r16786;
	setp.eq.s32 	%p4127, %r16787, 0;
	@%p4127 bra 	$L__BB4_4073;
	and.b32  	%r16788, %r2150, 7;
	setp.ne.s32 	%p4128, %r16788, 0;
	and.b32  	%r16789, %r2149, 7;
	setp.eq.s32 	%p4129, %r16789, 0;
	and.pred  	%p4130, %p4128, %p4129;
	selp.b32 	%r29500, %r2149, %r2150, %p4130;
	selp.b32 	%r2265, %r2150, %r2149, %p4130;
	and.b32  	%r16790, %r29500, 7;
	setp.ne.s32 	%p4131, %r16790, 0;
	@%p4131 bra 	$L__BB4_2215;
$L__BB4_2212:
	and.b32  	%r16791, %r2265, 7;
	setp.ne.s32 	%p4132, %r16791, 0;
	@%p4132 bra 	$L__BB4_2224;
$L__BB4_2213:
	shr.u32 	%r16792, %r2265, 3;
	setp.gt.u32 	%p4133, %r2265, 65535;
	shr.u32 	%r16793, %r2265, 1;
	mov.u32 	%r16794, shared_mem;
	add.s32 	%r16795, %r16794, %r16793;
	add.s32 	%r2261, %r16795, 65536;
	mul.wide.u32 	%rd4120, %r16792, 4;
	add.s64 	%rd182, %rd13, %rd4120;
	@%p4133 bra 	$L__BB4_2218;
	atom.shared.exch.b32 	%r29503, [%r2261], -1;
	bra.uni 	$L__BB4_2219;
$L__BB4_2215:
	cvt.u64.u32 	%rd4137, %r2265;
	shl.b64 	%rd4138, %rd4137, 32;
	cvt.u64.u32 	%rd4139, %r29500;
	or.b64  	%rd181, %rd4138, %rd4139;
	mul.wide.u32 	%rd4140, %r29500, 8;
	and.b32  	%r16815, %r2265, 7;
	cvt.u64.u32 	%rd4141, %r16815;
	mov.b64 	%rd4142, 56;
	cvt.u32.u64 	%r16816, %rd4142;
	cvt.u32.u64 	%r16817, %rd4140;
	and.b32  	%r16818, %r16817, %r16816;
	cvt.u32.u64 	%r16819, %rd4141;
	or.b32  	%r16820, %r16818, %r16819;
	mov.b64 	%rd4143, 9130730411292422402;
	shr.u64 	%rd4144, %rd4143, %r16820;
	mov.b64 	%rd4145, 1736168554312260608;
	shr.u64 	%rd4146, %rd4145, %r16820;
	mov.b64 	%rd4147, -506390041275138048;
	shr.u64 	%rd4148, %rd4147, %r16820;
	shl.b64 	%rd4149, %rd4148, 2;
	cvt.u32.u64 	%r16821, %rd4146;
	mov.b64 	%rd4150, 2;
	cvt.u32.u64 	%r16822, %rd4150;
	and.b32  	%r16823, %r16821, %r16822;
	cvt.u32.u64 	%r16824, %rd4144;
	mov.b64 	%rd4151, 1;
	cvt.u32.u64 	%r16825, %rd4151;
	and.b32  	%r16826, %r16824, %r16825;
	or.b32  	%r16827, %r16826, %r16823;
	cvt.u32.u64 	%r16828, %rd4149;
	mov.b64 	%rd4152, 4;
	cvt.u32.u64 	%r16829, %rd4152;
	and.b32  	%r16830, %r16828, %r16829;
	or.b32  	%r16831, %r16827, %r16830;
	mov.b16 	%rs203, 1;
	shl.b16 	%rs204, %rs203, %r16831;
	and.b16  	%rs205, %rs204, 29;
	setp.eq.s16 	%p4160, %rs205, 0;
	@%p4160 bra 	$L__BB4_2217;
	st.local.u32 	[%rd12+536], %r2146;
	mul.wide.u32 	%rd4153, %r2147, 8;
	add.s64 	%rd4154, %rd12, %rd4153;
	st.local.u64 	[%rd4154+544], %rd181;
	bra.uni 	$L__BB4_4078;
$L__BB4_2217:
	add.s32 	%r16832, %r2253, 1;
	st.local.u32 	[%rd12+2592], %r16832;
	mul.wide.u32 	%rd4155, %r2253, 8;
	add.s64 	%rd4156, %rd12, %rd4155;
	st.local.u64 	[%rd4156+2600], %rd181;
	bra.uni 	$L__BB4_4078;
$L__BB4_2218:
	atom.global.exch.b32 	%r29503, [%rd182], -1;
$L__BB4_2219:
	add.s32 	%r16796, %r29503, 1;
	setp.lt.u32 	%p4134, %r16796, 2;
	@%p4134 bra 	$L__BB4_2224;
	@%p4133 bra 	$L__BB4_2222;
	atom.shared.exch.b32 	%r16798, [%r2261], 0;
	bra.uni 	$L__BB4_2223;
$L__BB4_2222:
	atom.global.exch.b32 	%r16797, [%rd182], 0;
$L__BB4_2223:
	and.b32  	%r16799, %r29503, 7;
	setp.eq.s32 	%p4136, %r16799, 0;
	mov.u32 	%r2265, %r29503;
	@%p4136 bra 	$L__BB4_2213;
$L__BB4_2224:
	setp.lt.u32 	%p4137, %r29500, 65529;
	@%p4137 bra 	$L__BB4_2236;
	and.b32  	%r2266, %r2265, 4;
	setp.eq.s32 	%p4138, %r2266, 0;
	and.b32  	%r16800, %r2265, 3;
	setp.ne.s32 	%p4139, %r16800, 0;
	and.pred  	%p4140, %p4138, %p4139;
	setp.gt.u32 	%p4141, %r2265, 65535;
	or.pred  	%p4142, %p4141, %p4140;
	@%p4142 bra 	$L__BB4_2229;
	and.b32  	%r16801, %r2265, 7;
	setp.eq.s32 	%p4143, %r16801, 0;
	mov.u32 	%r29506, %r2265;
	mov.u32 	%r29507, %r29500;
	@%p4143 bra 	$L__BB4_2241;
	@%p4138 bra 	$L__BB4_2229;
	cvt.u64.u32 	%rd4121, %r2265;
	shl.b64 	%rd4122, %rd4121, 32;
	cvt.u64.u32 	%rd4123, %r29500;
	or.b64  	%rd4124, %rd4122, %rd4123;
	st.local.u32 	[%rd12+536], %r2146;
	mul.wide.u32 	%rd4125, %r2147, 8;
	add.s64 	%rd4126, %rd12, %rd4125;
	st.local.u64 	[%rd4126+544], %rd4124;
	bra.uni 	$L__BB4_4078;
$L__BB4_2229:
	shr.u32 	%r2267, %r29500, 3;
	setp.gt.u32 	%p4146, %r29500, 65535;
	@%p4146 bra 	$L__BB4_2231;
	shl.b32 	%r16802, %r2267, 2;
	mov.u32 	%r16803, shared_mem;
	add.s32 	%r16804, %r16803, %r16802;
	ld.shared.u32 	%r29505, [%r16804+65536];
	bra.uni 	$L__BB4_2232;
$L__BB4_2231:
	mul.wide.u32 	%rd4127, %r2267, 4;
	add.s64 	%rd4128, %rd13, %rd4127;
	ld.global.u32 	%r29505, [%rd4128];
$L__BB4_2232:
	setp.ne.s32 	%p4147, %r29505, 0;
	@%p4147 bra 	$L__BB4_2236;
	cvt.u64.u32 	%rd4129, %r2265;
	shl.b64 	%rd4130, %rd4129, 32;
	cvt.u64.u32 	%rd4131, %r29500;
	or.b64  	%rd183, %rd4130, %rd4131;
	and.b32  	%r16805, %r2265, 7;
	setp.eq.s32 	%p4148, %r16805, 1;
	@%p4148 bra 	$L__BB4_2235;
	st.local.u32 	[%rd12+536], %r2146;
	mul.wide.u32 	%rd4132, %r2147, 8;
	add.s64 	%rd4133, %rd12, %rd4132;
	st.local.u64 	[%rd4133+544], %rd183;
	bra.uni 	$L__BB4_4078;
$L__BB4_2235:
	add.s32 	%r16806, %r2253, 1;
	st.local.u32 	[%rd12+2592], %r16806;
	mul.wide.u32 	%rd4134, %r2253, 8;
	add.s64 	%rd4135, %rd12, %rd4134;
	st.local.u64 	[%rd4135+2600], %rd183;
	bra.uni 	$L__BB4_4078;
$L__BB4_2236:
	shr.u32 	%r2271, %r29500, 3;
	setp.gt.u32 	%p4151, %r29500, 65535;
	@%p4151 bra 	$L__BB4_2239;
	shl.b32 	%r16808, %r2271, 2;
	mov.u32 	%r16809, shared_mem;
	add.s32 	%r16810, %r16809, %r16808;
	add.s32 	%r2272, %r16810, 65536;
	atom.shared.exch.b32 	%r29506, [%r16810+65536], %r2265;
	setp.eq.s32 	%p4155, %r29506, -1;
	@%p4155 bra 	$L__BB4_4078;
	atom.shared.exch.b32 	%r16811, [%r2272], 0;
	mov.u32 	%r29507, %r2265;
	bra.uni 	$L__BB4_2241;
$L__BB4_2239:
	mul.wide.u32 	%rd4136, %r2271, 4;
	add.s64 	%rd184, %rd13, %rd4136;
	atom.global.exch.b32 	%r29506, [%rd184], %r2265;
	setp.eq.s32 	%p4153, %r29506, -1;
	@%p4153 bra 	$L__BB4_4078;
	atom.global.exch.b32 	%r16807, [%rd184], 0;
	mov.u32 	%r29507, %r2265;
$L__BB4_2241:
	and.b32  	%r16812, %r29506, 7;
	setp.ne.s32 	%p4156, %r16812, 0;
	and.b32  	%r16813, %r29507, 7;
	setp.eq.s32 	%p4157, %r16813, 0;
	and.pred  	%p4158, %p4156, %p4157;
	selp.b32 	%r29500, %r29507, %r29506, %p4158;
	selp.b32 	%r2265, %r29506, %r29507, %p4158;
	and.b32  	%r16814, %r29500, 7;
	setp.eq.s32 	%p4159, %r16814, 0;
	@%p4159 bra 	$L__BB4_2212;
	bra.uni 	$L__BB4_2215;
$L__BB4_2242:
	shr.u32 	%r16833, %r2150, 3;
	and.b32  	%r16834, %r16833, 268435455;
	mul.wide.u32 	%rd4157, %r16834, 1304;
	mov.u64 	%rd4158, BOOK;
	add.s64 	%rd4159, %rd4158, %rd4157;
	add.s64 	%rd185, %rd4159, 8;
	ld.global.u8 	%rs206, [%rd4159+264];
	setp.eq.s16 	%p4163, %rs206, 0;
	and.b32  	%r2281, %r2149, 7;
	setp.ne.s32 	%p4164, %r2281, 5;
	or.pred  	%p4165, %p4163, %p4164;
	@%p4165 bra 	$L__BB4_2308;
	ld.local.u32 	%r2282, [%rd12+2592];
	sub.s32 	%r17749, 256, %r2282;
	sub.s32 	%r17750, 257, %r2146;
	min.u32 	%r17751, %r17749, %r17750;
	setp.lt.u32 	%p4764, %r17751, 2;
	@%p4764 bra 	$L__BB4_4073;
	shr.u32 	%r2283, %r2149, 3;
	setp.gt.u32 	%p4765, %r2149, 65535;
	@%p4765 bra 	$L__BB4_2246;
	shl.b32 	%r17752, %r2283, 3;
	mov.u32 	%r17753, shared_mem;
	add.s32 	%r17754, %r17753, %r17752;
	atom.shared.exch.b64 	%rd10880, [%r17754], 0;
	bra.uni 	$L__BB4_2247;
$L__BB4_2246:
	mul.wide.u32 	%rd4667, %r2283, 8;
	add.s64 	%rd4668, %rd1, %rd4667;
	atom.global.exch.b64 	%rd10880, [%rd4668+201326600], 0;
$L__BB4_2247:
	cvt.u32.u64 	%r17755, %rd10880;
	{ .reg .b32 tmp; mov.b64 {tmp, %r2284}, %rd10880; }
	and.b32  	%r2285, %r2150, 7;
	setp.ne.s32 	%p4766, %r2285, 0;
	and.b32  	%r17756, %r17755, 7;
	setp.eq.s32 	%p4767, %r17756, 0;
	and.pred  	%p4768, %p4766, %p4767;
	selp.b32 	%r29512, %r17755, %r2150, %p4768;
	selp.b32 	%r2297, %r2150, %r17755, %p4768;
	and.b32  	%r17757, %r29512, 7;
	setp.ne.s32 	%p4769, %r17757, 0;
	@%p4769 bra 	$L__BB4_2251;
$L__BB4_2248:
	and.b32  	%r17758, %r2297, 7;
	setp.ne.s32 	%p4770, %r17758, 0;
	@%p4770 bra 	$L__BB4_2259;
$L__BB4_2249:
	shr.u32 	%r17759, %r2297, 3;
	setp.gt.u32 	%p4771, %r2297, 65535;
	shr.u32 	%r17760, %r2297, 1;
	mov.u32 	%r17761, shared_mem;
	add.s32 	%r17762, %r17761, %r17760;
	add.s32 	%r2293, %r17762, 65536;
	mul.wide.u32 	%rd4669, %r17759, 4;
	add.s64 	%rd190, %rd13, %rd4669;
	@%p4771 bra 	$L__BB4_2253;
	atom.shared.exch.b32 	%r29515, [%r2293], -1;
	bra.uni 	$L__BB4_2254;
$L__BB4_2251:
	cvt.u64.u32 	%rd4686, %r2297;
	shl.b64 	%rd4687, %rd4686, 32;
	cvt.u64.u32 	%rd4688, %r29512;
	or.b64  	%rd189, %rd4687, %rd4688;
	mul.wide.u32 	%rd4689, %r29512, 8;
	and.b32  	%r17782, %r2297, 7;
	cvt.u64.u32 	%rd4690, %r17782;
	mov.b64 	%rd4691, 56;
	cvt.u32.u64 	%r17783, %rd4691;
	cvt.u32.u64 	%r17784, %rd4689;
	and.b32  	%r17785, %r17784, %r17783;
	cvt.u32.u64 	%r17786, %rd4690;
	or.b32  	%r17787, %r17785, %r17786;
	mov.b64 	%rd4692, 9130730411292422402;
	shr.u64 	%rd4693, %rd4692, %r17787;
	mov.b64 	%rd4694, 1736168554312260608;
	shr.u64 	%rd4695, %rd4694, %r17787;
	mov.b64 	%rd4696, -506390041275138048;
	shr.u64 	%rd4697, %rd4696, %r17787;
	shl.b64 	%rd4698, %rd4697, 2;
	cvt.u32.u64 	%r17788, %rd4695;
	mov.b64 	%rd4699, 2;
	cvt.u32.u64 	%r17789, %rd4699;
	and.b32  	%r17790, %r17788, %r17789;
	cvt.u32.u64 	%r17791, %rd4693;
	mov.b64 	%rd4700, 1;
	cvt.u32.u64 	%r17792, %rd4700;
	and.b32  	%r17793, %r17791, %r17792;
	or.b32  	%r17794, %r17793, %r17790;
	cvt.u32.u64 	%r17795, %rd4698;
	mov.b64 	%rd4701, 4;
	cvt.u32.u64 	%r17796, %rd4701;
	and.b32  	%r17797, %r17795, %r17796;
	or.b32  	%r17798, %r17794, %r17797;
	mov.b16 	%rs213, 1;
	shl.b16 	%rs214, %rs213, %r17798;
	and.b16  	%rs215, %rs214, 29;
	setp.eq.s16 	%p4793, %rs215, 0;
	@%p4793 bra 	$L__BB4_2277;
	st.local.u32 	[%rd12+536], %r2146;
	mul.wide.u32 	%rd4702, %r2147, 8;
	add.s64 	%rd4703, %rd12, %rd4702;
	st.local.u64 	[%rd4703+544], %rd189;
	mov.u32 	%r2147, %r2146;
	bra.uni 	$L__BB4_2278;
$L__BB4_2253:
	atom.global.exch.b32 	%r29515, [%rd190], -1;
$L__BB4_2254:
	add.s32 	%r17763, %r29515, 1;
	setp.lt.u32 	%p4772, %r17763, 2;
	@%p4772 bra 	$L__BB4_2259;
	@%p4771 bra 	$L__BB4_2257;
	atom.shared.exch.b32 	%r17765, [%r2293], 0;
	bra.uni 	$L__BB4_2258;
$L__BB4_2257:
	atom.global.exch.b32 	%r17764, [%rd190], 0;
$L__BB4_2258:
	and.b32  	%r17766, %r29515, 7;
	setp.eq.s32 	%p4774, %r17766, 0;
	mov.u32 	%r2297, %r29515;
	@%p4774 bra 	$L__BB4_2249;
$L__BB4_2259:
	setp.lt.u32 	%p4775, %r29512, 65529;
	@%p4775 bra 	$L__BB4_2271;
	and.b32  	%r2298, %r2297, 4;
	setp.eq.s32 	%p4776, %r2298, 0;
	and.b32  	%r17767, %r2297, 3;
	setp.ne.s32 	%p4777, %r17767, 0;
	and.pred  	%p4778, %p4776, %p4777;
	setp.gt.u32 	%p4779, %r2297, 65535;
	or.pred  	%p4780, %p4779, %p4778;
	@%p4780 bra 	$L__BB4_2264;
	and.b32  	%r17768, %r2297, 7;
	setp.eq.s32 	%p4781, %r17768, 0;
	mov.u32 	%r29518, %r2297;
	mov.u32 	%r29519, %r29512;
	@%p4781 bra 	$L__BB4_2276;
	@%p4776 bra 	$L__BB4_2264;
	cvt.u64.u32 	%rd4670, %r2297;
	shl.b64 	%rd4671, %rd4670, 32;
	cvt.u64.u32 	%rd4672, %r29512;
	or.b64  	%rd4673, %rd4671, %rd4672;
	st.local.u32 	[%rd12+536], %r2146;
	mul.wide.u32 	%rd4674, %r2147, 8;
	add.s64 	%rd4675, %rd12, %rd4674;
	st.local.u64 	[%rd4675+544], %rd4673;
	mov.u32 	%r2147, %r2146;
	bra.uni 	$L__BB4_2278;
$L__BB4_2264:
	shr.u32 	%r2299, %r29512, 3;
	setp.gt.u32 	%p4783, %r29512, 65535;
	@%p4783 bra 	$L__BB4_2266;
	shl.b32 	%r17769, %r2299, 2;
	mov.u32 	%r17770, shared_mem;
	add.s32 	%r17771, %r17770, %r17769;
	ld.shared.u32 	%r29517, [%r17771+65536];
	bra.uni 	$L__BB4_2267;
$L__BB4_2266:
	mul.wide.u32 	%rd4676, %r2299, 4;
	add.s64 	%rd4677, %rd13, %rd4676;
	ld.global.u32 	%r29517, [%rd4677];
$L__BB4_2267:
	setp.ne.s32 	%p4784, %r29517, 0;
	@%p4784 bra 	$L__BB4_2271;
	cvt.u64.u32 	%rd4678, %r2297;
	shl.b64 	%rd4679, %rd4678, 32;
	cvt.u64.u32 	%rd4680, %r29512;
	or.b64  	%rd191, %rd4679, %rd4680;
	and.b32  	%r17772, %r2297, 7;
	setp.eq.s32 	%p4785, %r17772, 1;
	@%p4785 bra 	$L__BB4_2270;
	st.local.u32 	[%rd12+536], %r2146;
	mul.wide.u32 	%rd4681, %r2147, 8;
	add.s64 	%rd4682, %rd12, %rd4681;
	st.local.u64 	[%rd4682+544], %rd191;
	mov.u32 	%r2147, %r2146;
	bra.uni 	$L__BB4_2278;
$L__BB4_2270:
	add.s32 	%r17773, %r2282, 1;
	st.local.u32 	[%rd12+2592], %r17773;
	mul.wide.u32 	%rd4683, %r2282, 8;
	add.s64 	%rd4684, %rd12, %rd4683;
	st.local.u64 	[%rd4684+2600], %rd191;
	bra.uni 	$L__BB4_2278;
$L__BB4_2271:
	shr.u32 	%r2303, %r29512, 3;
	setp.gt.u32 	%p4786, %r29512, 65535;
	@%p4786 bra 	$L__BB4_2274;
	shl.b32 	%r17775, %r2303, 2;
	mov.u32 	%r17776, shared_mem;
	add.s32 	%r17777, %r17776, %r17775;
	add.s32 	%r2304, %r17777, 65536;
	atom.shared.exch.b32 	%r29518, [%r17777+65536], %r2297;
	setp.eq.s32 	%p4788, %r29518, -1;
	@%p4788 bra 	$L__BB4_2278;
	atom.shared.exch.b32 	%r17778, [%r2304], 0;
	mov.u32 	%r29519, %r2297;
	bra.uni 	$L__BB4_2276;
$L__BB4_2274:
	mul.wide.u32 	%rd4685, %r2303, 4;
	add.s64 	%rd192, %rd13, %rd4685;
	atom.global.exch.b32 	%r29518, [%rd192], %r2297;
	setp.eq.s32 	%p4787, %r29518, -1;
	@%p4787 bra 	$L__BB4_2278;
	atom.global.exch.b32 	%r17774, [%rd192], 0;
	mov.u32 	%r29519, %r2297;
$L__BB4_2276:
	and.b32  	%r17779, %r29518, 7;
	setp.ne.s32 	%p4789, %r17779, 0;
	and.b32  	%r17780, %r29519, 7;
	setp.eq.s32 	%p4790, %r17780, 0;
	and.pred  	%p4791, %p4789, %p4790;
	selp.b32 	%r29512, %r29519, %r29518, %p4791;
	selp.b32 	%r2297, %r29518, %r29519, %p4791;
	and.b32  	%r17781, %r29512, 7;
	setp.eq.s32 	%p4792, %r17781, 0;
	@%p4792 bra 	$L__BB4_2248;
	bra.uni 	$L__BB4_2251;
$L__BB4_2277:
	add.s32 	%r17799, %r2282, 1;
	st.local.u32 	[%rd12+2592], %r17799;
	mul.wide.u32 	%rd4704, %r2282, 8;
	add.s64 	%rd4705, %rd12, %rd4704;
	st.local.u64 	[%rd4705+2600], %rd189;
$L__BB4_2278:
	and.b32  	%r17800, %r2284, 7;
	setp.eq.s32 	%p4795, %r17800, 0;
	and.pred  	%p4796, %p4766, %p4795;
	selp.b32 	%r29523, %r2284, %r2150, %p4796;
	selp.b32 	%r2323, %r2150, %r2284, %p4796;
	and.b32  	%r17801, %r29523, 7;
	setp.ne.s32 	%p4797, %r17801, 0;
	@%p4797 bra 	$L__BB4_2282;
$L__BB4_2279:
	and.b32  	%r17802, %r2323, 7;
	setp.ne.s32 	%p4798, %r17802, 0;
	@%p4798 bra 	$L__BB4_2290;
$L__BB4_2280:
	shr.u32 	%r17803, %r2323, 3;
	setp.gt.u32 	%p4799, %r2323, 65535;
	shr.u32 	%r17804, %r2323, 1;
	mov.u32 	%r17805, shared_mem;
	add.s32 	%r17806, %r17805, %r17804;
	add.s32 	%r2319, %r17806, 65536;
	mul.wide.u32 	%rd4706, %r17803, 4;
	add.s64 	%rd194, %rd13, %rd4706;
	@%p4799 bra 	$L__BB4_2284;
	atom.shared.exch.b32 	%r29526, [%r2319], -1;
	bra.uni 	$L__BB4_2285;
$L__BB4_2282:
	cvt.u64.u32 	%rd4723, %r2323;
	shl.b64 	%rd4724, %rd4723, 32;
	cvt.u64.u32 	%rd4725, %r29523;
	or.b64  	%rd193, %rd4724, %rd4725;
	mul.wide.u32 	%rd4726, %r29523, 8;
	and.b32  	%r17829, %r2323, 7;
	cvt.u64.u32 	%rd4727, %r17829;
	mov.b64 	%rd4728, 56;
	cvt.u32.u64 	%r17830, %rd4728;
	cvt.u32.u64 	%r17831, %rd4726;
	and.b32  	%r17832, %r17831, %r17830;
	cvt.u32.u64 	%r17833, %rd4727;
	or.b32  	%r17834, %r17832, %r17833;
	mov.b64 	%rd4729, 9130730411292422402;
	shr.u64 	%rd4730, %rd4729, %r17834;
	mov.b64 	%rd4731, 1736168554312260608;
	shr.u64 	%rd4732, %rd4731, %r17834;
	mov.b64 	%rd4733, -506390041275138048;
	shr.u64 	%rd4734, %rd4733, %r17834;
	shl.b64 	%rd4735, %rd4734, 2;
	cvt.u32.u64 	%r17835, %rd4732;
	mov.b64 	%rd4736, 2;
	cvt.u32.u64 	%r17836, %rd4736;
	and.b32  	%r17837, %r17835, %r17836;
	cvt.u32.u64 	%r17838, %rd4730;
	mov.b64 	%rd4737, 1;
	cvt.u32.u64 	%r17839, %rd4737;
	and.b32  	%r17840, %r17838, %r17839;
	or.b32  	%r17841, %r17840, %r17837;
	cvt.u32.u64 	%r17842, %rd4735;
	mov.b64 	%rd4738, 4;
	cvt.u32.u64 	%r17843, %rd4738;
	and.b32  	%r17844, %r17842, %r17843;
	or.b32  	%r17845, %r17841, %r17844;
	mov.b16 	%rs216, 1;
	shl.b16 	%rs217, %rs216, %r17845;
	and.b16  	%rs218, %rs217, 29;
	setp.eq.s16 	%p4821, %rs218, 0;
	@%p4821 bra 	$L__BB4_4076;
	add.s32 	%r17846, %r2147, 1;
	st.local.u32 	[%rd12+536], %r17846;
	mul.wide.u32 	%rd4739, %r2147, 8;
	add.s64 	%rd4740, %rd12, %rd4739;
	st.local.u64 	[%rd4740+544], %rd193;
	bra.uni 	$L__BB4_4077;
$L__BB4_2284:
	atom.global.exch.b32 	%r29526, [%rd194], -1;
$L__BB4_2285:
	add.s32 	%r17807, %r29526, 1;
	setp.lt.u32 	%p4800, %r17807, 2;
	@%p4800 bra 	$L__BB4_2290;
	@%p4799 bra 	$L__BB4_2288;
	atom.shared.exch.b32 	%r17809, [%r2319], 0;
	bra.uni 	$L__BB4_2289;
$L__BB4_2288:
	atom.global.exch.b32 	%r17808, [%rd194], 0;
$L__BB4_2289:
	and.b32  	%r17810, %r29526, 7;
	setp.eq.s32 	%p4802, %r17810, 0;
	mov.u32 	%r2323, %r29526;
	@%p4802 bra 	$L__BB4_2280;
$L__BB4_2290:
	setp.lt.u32 	%p4803, %r29523, 65529;
	@%p4803 bra 	$L__BB4_2302;
	and.b32  	%r2324, %r2323, 4;
	setp.eq.s32 	%p4804, %r2324, 0;
	and.b32  	%r17811, %r2323, 3;
	setp.ne.s32 	%p4805, %r17811, 0;
	and.pred  	%p4806, %p4804, %p4805;
	setp.gt.u32 	%p4807, %r2323, 65535;
	or.pred  	%p4808, %p4807, %p4806;
	@%p4808 bra 	$L__BB4_2295;
	and.b32  	%r17812, %r2323, 7;
	setp.eq.s32 	%p4809, %r17812, 0;
	mov.u32 	%r29529, %r2323;
	mov.u32 	%r29530, %r29523;
	@%p4809 bra 	$L__BB4_2307;
	@%p4804 bra 	$L__BB4_2295;
	cvt.u64.u32 	%rd4707, %r2323;
	shl.b64 	%rd4708, %rd4707, 32;
	cvt.u64.u32 	%rd4709, %r29523;
	or.b64  	%rd4710, %rd4708, %rd4709;
	add.s32 	%r17813, %r2147, 1;
	st.local.u32 	[%rd12+536], %r17813;
	mul.wide.u32 	%rd4711, %r2147, 8;
	add.s64 	%rd4712, %rd12, %rd4711;
	st.local.u64 	[%rd4712+544], %rd4710;
	bra.uni 	$L__BB4_4077;
$L__BB4_2295:
	shr.u32 	%r2325, %r29523, 3;
	setp.gt.u32 	%p4811, %r29523, 65535;
	@%p4811 bra 	$L__BB4_2297;
	shl.b32 	%r17814, %r2325, 2;
	mov.u32 	%r17815, shared_mem;
	add.s32 	%r17816, %r17815, %r17814;
	ld.shared.u32 	%r29528, [%r17816+65536];
	bra.uni 	$L__BB4_2298;
$L__BB4_2297:
	mul.wide.u32 	%rd4713, %r2325, 4;
	add.s64 	%rd4714, %rd13, %rd4713;
	ld.global.u32 	%r29528, [%rd4714];
$L__BB4_2298:
	setp.ne.s32 	%p4812, %r29528, 0;
	@%p4812 bra 	$L__BB4_2302;
	cvt.u64.u32 	%rd4715, %r2323;
	shl.b64 	%rd4716, %rd4715, 32;
	cvt.u64.u32 	%rd4717, %r29523;
	or.b64  	%rd195, %rd4716, %rd4717;
	and.b32  	%r17817, %r2323, 7;
	setp.eq.s32 	%p4813, %r17817, 1;
	@%p4813 bra 	$L__BB4_2301;
	add.s32 	%r17818, %r2147, 1;
	st.local.u32 	[%rd12+536], %r17818;
	mul.wide.u32 	%rd4718, %r2147, 8;
	add.s64 	%rd4719, %rd12, %rd4718;
	st.local.u64 	[%rd4719+544], %rd195;
	bra.uni 	$L__BB4_4077;
$L__BB4_2301:
	ld.local.u32 	%r17819, [%rd12+2592];
	add.s32 	%r17820, %r17819, 1;
	st.local.u32 	[%rd12+2592], %r17820;
	mul.wide.u32 	%rd4720, %r17819, 8;
	add.s64 	%rd4721, %rd12, %rd4720;
	st.local.u64 	[%rd4721+2600], %rd195;
	bra.uni 	$L__BB4_4077;
$L__BB4_2302:
	shr.u32 	%r2329, %r29523, 3;
	setp.gt.u32 	%p4814, %r29523, 65535;
	@%p4814 bra 	$L__BB4_2305;
	shl.b32 	%r17822, %r2329, 2;
	mov.u32 	%r17823, shared_mem;
	add.s32 	%r17824, %r17823, %r17822;
	add.s32 	%r2330, %r17824, 65536;
	atom.shared.exch.b32 	%r29529, [%r17824+65536], %r2323;
	setp.eq.s32 	%p4816, %r29529, -1;
	@%p4816 bra 	$L__BB4_4077;
	atom.shared.exch.b32 	%r17825, [%r2330], 0;
	mov.u32 	%r29530, %r2323;
	bra.uni 	$L__BB4_2307;
$L__BB4_2305:
	mul.wide.u32 	%rd4722, %r2329, 4;
	add.s64 	%rd196, %rd13, %rd4722;
	atom.global.exch.b32 	%r29529, [%rd196], %r2323;
	setp.eq.s32 	%p4815, %r29529, -1;
	@%p4815 bra 	$L__BB4_4077;
	atom.global.exch.b32 	%r17821, [%rd196], 0;
	mov.u32 	%r29530, %r2323;
$L__BB4_2307:
	and.b32  	%r17826, %r29529, 7;
	setp.ne.s32 	%p4817, %r17826, 0;
	and.b32  	%r17827, %r29530, 7;
	setp.eq.s32 	%p4818, %r17827, 0;
	and.pred  	%p4819, %p4817, %p4818;
	selp.b32 	%r29523, %r29530, %r29529, %p4819;
	selp.b32 	%r2323, %r29529, %r29530, %p4819;
	and.b32  	%r17828, %r29523, 7;
	setp.eq.s32 	%p4820, %r17828, 0;
	@%p4820 bra 	$L__BB4_2279;
	bra.uni 	$L__BB4_2282;
$L__BB4_2308:
	ld.global.u32 	%r2337, [%rd185+260];
	ld.global.v2.u32 	{%r2338, %r2339}, [%rd185+264];
	ld.local.u32 	%r16835, [%rd12+2592];
	sub.s32 	%r16836, 256, %r16835;
	sub.s32 	%r16837, 257, %r2146;
	min.u32 	%r2340, %r16836, %r16837;
	ld.local.u32 	%r16838, [%rd12+12];
	setp.eq.s32 	%p4166, %r16838, 2;
	@%p4166 bra 	$L__BB4_2323;
	setp.eq.s32 	%p4167, %r2338, 0;
	mov.b32 	%r29602, 0;
	@%p4167 bra 	$L__BB4_2316;
	mov.b32 	%r29531, 0;
	mov.u32 	%r29602, %r29531;
$L__BB4_2311:
	ld.global.u32 	%r16841, [%rd20];
	and.b32  	%r16842, %r16841, 32767;
	add.s32 	%r2343, %r16842, %r33;
	mul.wide.u32 	%rd4160, %r2343, 8;
	add.s64 	%rd4161, %rd1, %rd4160;
	ld.global.u64 	%rd4162, [%rd4161+201326600];
	add.s32 	%r16843, %r16841, 1;
	st.global.u32 	[%rd20], %r16843;
	setp.lt.u32 	%p4168, %r2343, 8192;
	setp.ne.s64 	%p4169, %rd4162, 0;
	or.pred  	%p4170, %p4168, %p4169;
	@%p4170 bra 	$L__BB4_2313;
	add.s32 	%r2344, %r29602, 1;
	mul.wide.u32 	%rd4164, %r29602, 4;
	add.s64 	%rd4165, %rd12, %rd4164;
	st.local.u32 	[%rd4165+24], %r2343;
	mov.u32 	%r29602, %r2344;
$L__BB4_2313:
	add.s32 	%r29531, %r29531, 1;
	setp.lt.u32 	%p4171, %r29531, 32768;
	@%p4171 bra 	$L__BB4_2315;
	mov.u64 	%rd4166, $str$1;
	cvta.global.u64 	%rd4167, %rd4166;
	{ // callseq 18, 0
	.param .b64 param0;
	st.param.b64 	[param0], %rd4167;
	.param .b64 param1;
	st.param.b64 	[param1], 0;
	.param .b32 retval0;
	call.uni (retval0), 
	vprintf, 
	(
	param0, 
	param1
	);
	ld.param.b32 	%r16844, [retval0];
	} // callseq 18
$L__BB4_2315:
	setp.lt.u32 	%p4172, %r29602, %r2338;
	@%p4172 bra 	$L__BB4_2311;
$L__BB4_2316:
	setp.eq.s32 	%p4173, %r2339, 0;
	mov.b32 	%r29668, 0;
	@%p4173 bra 	$L__BB4_2705;
	mov.b32 	%r29535, 0;
	mov.u32 	%r29668, %r29535;
$L__BB4_2318:
	ld.global.u32 	%r16848, [%rd20+65536];
	and.b32  	%r16849, %r16848, 32767;
	add.s32 	%r2350, %r16849, %r33;
	mul.wide.u32 	%rd4168, %r2350, 4;
	add.s64 	%rd4169, %rd13, %rd4168;
	ld.global.u32 	%r16850, [%rd4169];
	add.s32 	%r16852, %r16848, 1;
	st.global.u32 	[%rd20+65536], %r16852;
	setp.lt.u32 	%p4174, %r2350, 8192;
	setp.ne.s32 	%p4175, %r16850, 0;
	or.pred  	%p4176, %p4174, %p4175;
	@%p4176 bra 	$L__BB4_2320;
	add.s32 	%r2351, %r29668, 1;
	mul.wide.u32 	%rd4170, %r29668, 4;
	add.s64 	%rd4171, %rd12, %rd4170;
	st.local.u32 	[%rd4171+280], %r2350;
	mov.u32 	%r29668, %r2351;
$L__BB4_2320:
	add.s32 	%r29535, %r29535, 1;
	setp.lt.u32 	%p4177, %r29535, 32768;
	@%p4177 bra 	$L__BB4_2322;
	mov.u64 	%rd4172, $str$1;
	cvta.global.u64 	%rd4173, %rd4172;
	{ // callseq 19, 0
	.param .b64 param0;
	st.param.b64 	[param0], %rd4173;
	.param .b64 param1;
	st.param.b64 	[param1], 0;
	.param .b32 retval0;
	call.uni (retval0), 
	vprintf, 
	(
	param0, 
	param1
	);
	ld.param.b32 	%r16853, [retval0];
	} // callseq 19
$L__BB4_2322:
	setp.lt.u32 	%p4178, %r29668, %r2339;
	@%p4178 bra 	$L__BB4_2318;
	bra.uni 	$L__BB4_2705;
$L__BB4_2323:
	setp.eq.s32 	%p4179, %r2338, 0;
	mov.b32 	%r29602, 0;
	@%p4179 bra 	$L__BB4_2514;
	ld.local.u32 	%r2354, [%rd12+4];
	add.s32 	%r29601, %r2354, 1;
	shl.b32 	%r16857, %r2354, 7;
	and.b32  	%r16858, %r16857, 8064;
	add.s32 	%r2356, %r16858, %r2;
	shl.b32 	%r16859, %r2354, 10;
	and.b32  	%r16860, %r16859, 64512;
	add.s32 	%r16861, %r4, %r16860;
	ld.shared.u64 	%rd4174, [%r16861];
	setp.eq.s32 	%p4180, %r2356, 0;
	setp.ne.s64 	%p4181, %rd4174, 0;
	mov.b32 	%r29538, 0;
	or.pred  	%p4182, %p4180, %p4181;
	@%p4182 bra 	$L__BB4_2326;
	st.local.u32 	[%rd12+24], %r2356;
	mov.b32 	%r29538, 1;
$L__BB4_2326:
	setp.ge.u32 	%p4183, %r29538, %r2338;
	mov.b32 	%r29602, 1;
	@%p4183 bra 	$L__BB4_2513;
	add.s32 	%r2358, %r2354, 2;
	shl.b32 	%r16864, %r29601, 7;
	and.b32  	%r16865, %r16864, 8064;
	add.s32 	%r2359, %r16865, %r2;
	shl.b32 	%r16866, %r29601, 10;
	and.b32  	%r16867, %r16866, 64512;
	add.s32 	%r16868, %r4, %r16867;
	ld.shared.u64 	%rd4176, [%r16868];
	setp.eq.s32 	%p4184, %r2359, 0;
	setp.ne.s64 	%p4185, %rd4176, 0;
	or.pred  	%p4186, %p4184, %p4185;
	mov.u32 	%r29602, %r29538;
	@%p4186 bra 	$L__BB4_2329;
	add.s32 	%r29602, %r29538, 1;
	mul.wide.u32 	%rd4178, %r29538, 4;
	add.s64 	%rd4179, %rd12, %rd4178;
	st.local.u32 	[%rd4179+24], %r2359;
$L__BB4_2329:
	setp.ge.u32 	%p4187, %r29602, %r2338;
	mov.u32 	%r29601, %r2358;
	@%p4187 bra 	$L__BB4_2513;
	add.s32 	%r29601, %r2354, 3;
	shl.b32 	%r16869, %r2358, 7;
	and.b32  	%r16870, %r16869, 8064;
	add.s32 	%r2363, %r16870, %r2;
	shl.b32 	%r16871, %r2358, 10;
	and.b32  	%r16872, %r16871, 64512;
	add.s32 	%r16873, %r4, %r16872;
	ld.shared.u64 	%rd4180, [%r16873];
	setp.eq.s32 	%p4188, %r2363, 0;
	setp.ne.s64 	%p4189, %rd4180, 0;
	or.pred  	%p4190, %p4188, %p4189;
	@%p4190 bra 	$L__BB4_2332;
	add.s32 	%r2364, %r29602, 1;
	mul.wide.u32 	%rd4182, %r29602, 4;
	add.s64 	%rd4183, %rd12, %rd4182;
	st.local.u32 	[%rd4183+24], %r2363;
	mov.u32 	%r29602, %r2364;
$L__BB4_2332:
	setp.ge.u32 	%p4191, %r29602, %r2338;
	@%p4191 bra 	$L__BB4_2513;
	add.s32 	%r2366, %r2354, 4;
	shl.b32 	%r16874, %r29601, 7;
	and.b32  	%r16875, %r16874, 8064;
	add.s32 	%r2367, %r16875, %r2;
	shl.b32 	%r16876, %r29601, 10;
	and.b32  	%r16877, %r16876, 64512;
	add.s32 	%r16878, %r4, %r16877;
	ld.shared.u64 	%rd4184, [%r16878];
	setp.eq.s32 	%p4192, %r2367, 0;
	setp.ne.s64 	%p4193, %rd4184, 0;
	or.pred  	%p4194, %p4192, %p4193;
	@%p4194 bra 	$L__BB4_2335;
	add.s32 	%r2368, %r29602, 1;
	mul.wide.u32 	%rd4186, %r29602, 4;
	add.s64 	%rd4187, %rd12, %rd4186;
	st.local.u32 	[%rd4187+24], %r2367;
	mov.u32 	%r29602, %r2368;
$L__BB4_2335:
	setp.ge.u32 	%p4195, %r29602, %r2338;
	mov.u32 	%r29601, %r2366;
	@%p4195 bra 	$L__BB4_2513;
	add.s32 	%r29601, %r2354, 5;
	shl.b32 	%r16879, %r2366, 7;
	and.b32  	%r16880, %r16879, 8064;
	add.s32 	%r2371, %r16880, %r2;
	shl.b32 	%r16881, %r2366, 10;
	and.b32  	%r16882, %r16881, 64512;
	add.s32 	%r16883, %r4, %r16882;
	ld.shared.u64 	%rd4188, [%r16883];
	setp.eq.s32 	%p4196, %r2371, 0;
	setp.ne.s64 	%p4197, %rd4188, 0;
	or.pred  	%p4198, %p4196, %p4197;
	@%p4198 bra 	$L__BB4_2338;
	add.s32 	%r2372, %r29602, 1;
	mul.wide.u32 	%rd4190, %r29602, 4;
	add.s64 	%rd4191, %rd12, %rd4190;
	st.local.u32 	[%rd4191+24], %r2371;
	mov.u32 	%r29602, %r2372;
$L__BB4_2338:
	setp.ge.u32 	%p4199, %r29602, %r2338;
	@%p4199 bra 	$L__BB4_2513;
	add.s32 	%r2374, %r2354, 6;
	shl.b32 	%r16884, %r29601, 7;
	and.b32  	%r16885, %r16884, 8064;
	add.s32 	%r2375, %r16885, %r2;
	shl.b32 	%r16886, %r29601, 10;
	and.b32  	%r16887, %r16886, 64512;
	add.s32 	%r16888, %r4, %r16887;
	ld.shared.u64 	%rd4192, [%r16888];
	setp.eq.s32 	%p4200, %r2375, 0;
	setp.ne.s64 	%p4201, %rd4192, 0;
	or.pred  	%p4202, %p4200, %p4201;
	@%p4202 bra 	$L__BB4_2341;
	add.s32 	%r2376, %r29602, 1;
	mul.wide.u32 	%rd4194, %r29602, 4;
	add.s64 	%rd4195, %rd12, %rd4194;
	st.local.u32 	[%rd4195+24], %r2375;
	mov.u32 	%r29602, %r2376;
$L__BB4_2341:
	setp.ge.u32 	%p4203, %r29602, %r2338;
	mov.u32 	%r29601, %r2374;
	@%p4203 bra 	$L__BB4_2513;
	add.s32 	%r29601, %r2354, 7;
	shl.b32 	%r16889, %r2374, 7;
	and.b32  	%r16890, %r16889, 8064;
	add.s32 	%r2379, %r16890, %r2;
	shl.b32 	%r16891, %r2374, 10;
	and.b32  	%r16892, %r16891, 64512;
	add.s32 	%r16893, %r4, %r16892;
	ld.shared.u64 	%rd4196, [%r16893];
	setp.eq.s32 	%p4204, %r2379, 0;
	setp.ne.s64 	%p4205, %rd4196, 0;
	or.pred  	%p4206, %p4204, %p4205;
	@%p4206 bra 	$L__BB4_2344;
	add.s32 	%r2380, %r29602, 1;
	mul.wide.u32 	%rd4198, %r29602, 4;
	add.s64 	%rd4199, %rd12, %rd4198;
	st.local.u32 	[%rd4199+24], %r2379;
	mov.u32 	%r29602, %r2380;
$L__BB4_2344:
	setp.ge.u32 	%p4207, %r29602, %r2338;
	@%p4207 bra 	$L__BB4_2513;
	add.s32 	%r2382, %r2354, 8;
	shl.b32 	%r16894, %r29601, 7;
	and.b32  	%r16895, %r16894, 8064;
	add.s32 	%r2383, %r16895, %r2;
	shl.b32 	%r16896, %r29601, 10;
	and.b32  	%r16897, %r16896, 64512;
	add.s32 	%r16898, %r4, %r16897;
	ld.shared.u64 	%rd4200, [%r16898];
	setp.eq.s32 	%p4208, %r2383, 0;
	setp.ne.s64 	%p4209, %rd4200, 0;
	or.pred  	%p4210, %p4208, %p4209;
	@%p4210 bra 	$L__BB4_2347;
	add.s32 	%r2384, %r29602, 1;
	mul.wide.u32 	%rd4202, %r29602, 4;
	add.s64 	%rd4203, %rd12, %rd4202;
	st.local.u32 	[%rd4203+24], %r2383;
	mov.u32 	%r29602, %r2384;
$L__BB4_2347:
	setp.ge.u32 	%p4211, %r29602, %r2338;
	mov.u32 	%r29601, %r2382;
	@%p4211 bra 	$L__BB4_2513;
	add.s32 	%r29601, %r2354, 9;
	shl.b32 	%r16899, %r2382, 7;
	and.b32  	%r16900, %r16899, 8064;
	add.s32 	%r2387, %r16900, %r2;
	shl.b32 	%r16901, %r2382, 10;
	and.b32  	%r16902, %r16901, 64512;
	add.s32 	%r16903, %r4, %r16902;
	ld.shared.u64 	%rd4204, [%r16903];
	setp.eq.s32 	%p4212, %r2387, 0;
	setp.ne.s64 	%p4213, %rd4204, 0;
	or.pred  	%p4214, %p4212, %p4213;
	@%p4214 bra 	$L__BB4_2350;
	add.s32 	%r2388, %r29602, 1;
	mul.wide.u32 	%rd4206, %r29602, 4;
	add.s64 	%rd4207, %rd12, %rd4206;
	st.local.u32 	[%rd4207+24], %r2387;
	mov.u32 	%r29602, %r2388;
$L__BB4_2350:
	setp.ge.u32 	%p4215, %r29602, %r2338;
	@%p4215 bra 	$L__BB4_2513;
	add.s32 	%r2390, %r2354, 10;
	shl.b32 	%r16904, %r29601, 7;
	and.b32  	%r16905, %r16904, 8064;
	add.s32 	%r2391, %r16905, %r2;
	shl.b32 	%r16906, %r29601, 10;
	and.b32  	%r16907, %r16906, 64512;
	add.s32 	%r16908, %r4, %r16907;
	ld.shared.u64 	%rd4208, [%r16908];
	setp.eq.s32 	%p4216, %r2391, 0;
	setp.ne.s64 	%p4217, %rd4208, 0;
	or.pred  	%p4218, %p4216, %p4217;
	@%p4218 bra 	$L__BB4_2353;
	add.s32 	%r2392, %r29602, 1;
	mul.wide.u32 	%rd4210, %r29602, 4;
	add.s64 	%rd4211, %rd12, %rd4210;
	st.local.u32 	[%rd4211+24], %r2391;
	mov.u32 	%r29602, %r2392;
$L__BB4_2353:
	setp.ge.u32 	%p4219, %r29602, %r2338;
	mov.u32 	%r29601, %r2390;
	@%p4219 bra 	$L__BB4_2513;
	add.s32 	%r29601, %r2354, 11;
	shl.b32 	%r16909, %r2390, 7;
	and.b32  	%r16910, %r16909, 8064;
	add.s32 	%r2395, %r16910, %r2;
	shl.b32 	%r16911, %r2390, 10;
	and.b32  	%r16912, %r16911, 64512;
	add.s32 	%r16913, %r4, %r16912;
	ld.shared.u64 	%rd4212, [%r16913];
	setp.eq.s32 	%p4220, %r2395, 0;
	setp.ne.s64 	%p4221, %rd4212, 0;
	or.pred  	%p4222, %p4220, %p4221;
	@%p4222 bra 	$L__BB4_2356;
	add.s32 	%r2396, %r29602, 1;
	mul.wide.u32 	%rd4214, %r29602, 4;
	add.s64 	%rd4215, %rd12, %rd4214;
	st.local.u32 	[%rd4215+24], %r2395;
	mov.u32 	%r29602, %r2396;
$L__BB4_2356:
	setp.ge.u32 	%p4223, %r29602, %r2338;
	@%p4223 bra 	$L__BB4_2513;
	add.s32 	%r2398, %r2354, 12;
	shl.b32 	%r16914, %r29601, 7;
	and.b32  	%r16915, %r16914, 8064;
	add.s32 	%r2399, %r16915, %r2;
	shl.b32 	%r16916, %r29601, 10;
	and.b32  	%r16917, %r16916, 64512;
	add.s32 	%r16918, %r4, %r16917;
	ld.shared.u64 	%rd4216, [%r16918];
	setp.eq.s32 	%p4224, %r2399, 0;
	setp.ne.s64 	%p4225, %rd4216, 0;
	or.pred  	%p4226, %p4224, %p4225;
	@%p4226 bra 	$L__BB4_2359;
	add.s32 	%r2400, %r29602, 1;
	mul.wide.u32 	%rd4218, %r29602, 4;
	add.s64 	%rd4219, %rd12, %rd4218;
	st.local.u32 	[%rd4219+24], %r2399;
	mov.u32 	%r29602, %r2400;
$L__BB4_2359:
	setp.ge.u32 	%p4227, %r29602, %r2338;
	mov.u32 	%r29601, %r2398;
	@%p4227 bra 	$L__BB4_2513;
	add.s32 	%r29601, %r2354, 13;
	shl.b32 	%r16919, %r2398, 7;
	and.b32  	%r16920, %r16919, 8064;
	add.s32 	%r2403, %r16920, %r2;
	shl.b32 	%r16921, %r2398, 10;
	and.b32  	%r16922, %r16921, 64512;
	add.s32 	%r16923, %r4, %r16922;
	ld.shared.u64 	%rd4220, [%r16923];
	setp.eq.s32 	%p4228, %r2403, 0;
	setp.ne.s64 	%p4229, %rd4220, 0;
	or.pred  	%p4230, %p4228, %p4229;
	@%p4230 bra 	$L__BB4_2362;
	add.s32 	%r2404, %r29602, 1;
	mul.wide.u32 	%rd4222, %r29602, 4;
	add.s64 	%rd4223, %rd12, %rd4222;
	st.local.u32 	[%rd4223+24], %r2403;
	mov.u32 	%r29602, %r2404;
$L__BB4_2362:
	setp.ge.u32 	%p4231, %r29602, %r2338;
	@%p4231 bra 	$L__BB4_2513;
	add.s32 	%r2406, %r2354, 14;
	shl.b32 	%r16924, %r29601, 7;
	and.b32  	%r16925, %r16924, 8064;
	add.s32 	%r2407, %r16925, %r2;
	shl.b32 	%r16926, %r29601, 10;
	and.b32  	%r16927, %r16926, 64512;
	add.s32 	%r16928, %r4, %r16927;
	ld.shared.u64 	%rd4224, [%r16928];
	setp.eq.s32 	%p4232, %r2407, 0;
	setp.ne.s64 	%p4233, %rd4224, 0;
	or.pred  	%p4234, %p4232, %p4233;
	@%p4234 bra 	$L__BB4_2365;
	add.s32 	%r2408, %r29602, 1;
	mul.wide.u32 	%rd4226, %r29602, 4;
	add.s64 	%rd4227, %rd12, %rd4226;
	st.local.u32 	[%rd4227+24], %r2407;
	mov.u32 	%r29602, %r2408;
$L__BB4_2365:
	setp.ge.u32 	%p4235, %r29602, %r2338;
	mov.u32 	%r29601, %r2406;
	@%p4235 bra 	$L__BB4_2513;
	add.s32 	%r29601, %r2354, 15;
	shl.b32 	%r16929, %r2406, 7;
	and.b32  	%r16930, %r16929, 8064;
	add.s32 	%r2411, %r16930, %r2;
	shl.b32 	%r16931, %r2406, 10;
	and.b32  	%r16932, %r16931, 64512;
	add.s32 	%r16933, %r4, %r16932;
	ld.shared.u64 	%rd4228, [%r16933];
	setp.eq.s32 	%p4236, %r2411, 0;
	setp.ne.s64 	%p4237, %rd4228, 0;
	or.pred  	%p4238, %p4236, %p4237;
	@%p4238 bra 	$L__BB4_2368;
	add.s32 	%r2412, %r29602, 1;
	mul.wide.u32 	%rd4230, %r29602, 4;
	add.s64 	%rd4231, %rd12, %rd4230;
	st.local.u32 	[%rd4231+24], %r2411;
	mov.u32 	%r29602, %r2412;
$L__BB4_2368:
	setp.ge.u32 	%p4239, %r29602, %r2338;
	@%p4239 bra 	$L__BB4_2513;
	add.s32 	%r2414, %r2354, 16;
	shl.b32 	%r16934, %r29601, 7;
	and.b32  	%r16935, %r16934, 8064;
	add.s32 	%r2415, %r16935, %r2;
	shl.b32 	%r16936, %r29601, 10;
	and.b32  	%r16937, %r16936, 64512;
	add.s32 	%r16938, %r4, %r16937;
	ld.shared.u64 	%rd4232, [%r16938];
	setp.eq.s32 	%p4240, %r2415, 0;
	setp.ne.s64 	%p4241, %rd4232, 0;
	or.pred  	%p4242, %p4240, %p4241;
	@%p4242 bra 	$L__BB4_2371;
	add.s32 	%r2416, %r29602, 1;
	mul.wide.u32 	%rd4234, %r29602, 4;
	add.s64 	%rd4235, %rd12, %rd4234;
	st.local.u32 	[%rd4235+24], %r2415;
	mov.u32 	%r29602, %r2416;
$L__BB4_2371:
	setp.ge.u32 	%p4243, %r29602, %r2338;
	mov.u32 	%r29601, %r2414;
	@%p4243 bra 	$L__BB4_2513;
	add.s32 	%r29601, %r2354, 17;
	shl.b32 	%r16939, %r2414, 7;
	and.b32  	%r16940, %r16939, 8064;
	add.s32 	%r2419, %r16940, %r2;
	shl.b32 	%r16941, %r2414, 10;
	and.b32  	%r16942, %r16941, 64512;
	add.s32 	%r16943, %r4, %r16942;
	ld.shared.u64 	%rd4236, [%r16943];
	setp.eq.s32 	%p4244, %r2419, 0;
	setp.ne.s64 	%p4245, %rd4236, 0;
	or.pred  	%p4246, %p4244, %p4245;
	@%p4246 bra 	$L__BB4_2374;
	add.s32 	%r2420, %r29602, 1;
	mul.wide.u32 	%rd4238, %r29602, 4;
	add.s64 	%rd4239, %rd12, %rd4238;
	st.local.u32 	[%rd4239+24], %r2419;
	mov.u32 	%r29602, %r2420;
$L__BB4_2374:
	setp.ge.u32 	%p4247, %r29602, %r2338;
	@%p4247 bra 	$L__BB4_2513;
	add.s32 	%r2422, %r2354, 18;
	shl.b32 	%r16944, %r29601, 7;
	and.b32  	%r16945, %r16944, 8064;
	add.s32 	%r2423, %r16945, %r2;
	shl.b32 	%r16946, %r29601, 10;
	and.b32  	%r16947, %r16946, 64512;
	add.s32 	%r16948, %r4, %r16947;
	ld.shared.u64 	%rd4240, [%r16948];
	setp.eq.s32 	%p4248, %r2423, 0;
	setp.ne.s64 	%p4249, %rd4240, 0;
	or.pred  	%p4250, %p4248, %p4249;
	@%p4250 bra 	$L__BB4_2377;
	add.s32 	%r2424, %r29602, 1;
	mul.wide.u32 	%rd4242, %r29602, 4;
	add.s64 	%rd4243, %rd12, %rd4242;
	st.local.u32 	[%rd4243+24], %r2423;
	mov.u32 	%r29602, %r2424;
$L__BB4_2377:
	setp.ge.u32 	%p4251, %r29602, %r2338;
	mov.u32 	%r29601, %r2422;
	@%p4251 bra 	$L__BB4_2513;
	add.s32 	%r29601, %r2354, 19;
	shl.b32 	%r16949, %r2422, 7;
	and.b32  	%r16950, %r16949, 8064;
	add.s32 	%r2427, %r16950, %r2;
	shl.b32 	%r16951, %r2422, 10;
	and.b32  	%r16952, %r16951, 64512;
	add.s32 	%r16953, %r4, %r16952;
	ld.shared.u64 	%rd4244, [%r16953];
	setp.eq.s32 	%p4252, %r2427, 0;
	setp.ne.s64 	%p4253, %rd4244, 0;
	or.pred  	%p4254, %p4252, %p4253;
	@%p4254 bra 	$L__BB4_2380;
	add.s32 	%r2428, %r29602, 1;
	mul.wide.u32 	%rd4246, %r29602, 4;
	add.s64 	%rd4247, %rd12, %rd4246;
	st.local.u32 	[%rd4247+24], %r2427;
	mov.u32 	%r29602, %r2428;
$L__BB4_2380:
	setp.ge.u32 	%p4255, %r29602, %r2338;
	@%p4255 bra 	$L__BB4_2513;
	add.s32 	%r2430, %r2354, 20;
	shl.b32 	%r16954, %r29601, 7;
	and.b32  	%r16955, %r16954, 8064;
	add.s32 	%r2431, %r16955, %r2;
	shl.b32 	%r16956, %r29601, 10;
	and.b32  	%r16957, %r16956, 64512;
	add.s32 	%r16958, %r4, %r16957;
	ld.shared.u64 	%rd4248, [%r16958];
	setp.eq.s32 	%p4256, %r2431, 0;
	setp.ne.s64 	%p4257, %rd4248, 0;
	or.pred  	%p4258, %p4256, %p4257;
	@%p4258 bra 	$L__BB4_2383;
	add.s32 	%r2432, %r29602, 1;
	mul.wide.u32 	%rd4250, %r29602, 4;
	add.s64 	%rd4251, %rd12, %rd4250;
	st.local.u32 	[%rd4251+24], %r2431;
	mov.u32 	%r29602, %r2432;
$L__BB4_2383:
	setp.ge.u32 	%p4259, %r29602, %r2338;
	mov.u32 	%r29601, %r2430;
	@%p4259 bra 	$L__BB4_2513;
	add.s32 	%r29601, %r2354, 21;
	shl.b32 	%r16959, %r2430, 7;
	and.b32  	%r16960, %r16959, 8064;
	add.s32 	%r2435, %r16960, %r2;
	shl.b32 	%r16961, %r2430, 10;
	and.b32  	%r16962, %r16961, 64512;
	add.s32 	%r16963, %r4, %r16962;
	ld.shared.u64 	%rd4252, [%r16963];
	setp.eq.s32 	%p4260, %r2435, 0;
	setp.ne.s64 	%p4261, %rd4252, 0;
	or.pred  	%p4262, %p4260, %p4261;
	@%p4262 bra 	$L__BB4_2386;
	add.s32 	%r2436, %r29602, 1;
	mul.wide.u32 	%rd4254, %r29602, 4;
	add.s64 	%rd4255, %rd12, %rd4254;
	st.local.u32 	[%rd4255+24], %r2435;
	mov.u32 	%r29602, %r2436;
$L__BB4_2386:
	setp.ge.u32 	%p4263, %r29602, %r2338;
	@%p4263 bra 	$L__BB4_2513;
	add.s32 	%r2438, %r2354, 22;
	shl.b32 	%r16964, %r29601, 7;
	and.b32  	%r16965, %r16964, 8064;
	add.s32 	%r2439, %r16965, %r2;
	shl.b32 	%r16966, %r29601, 10;
	and.b32  	%r16967, %r16966, 64512;
	add.s32 	%r16968, %r4, %r16967;
	ld.shared.u64 	%rd4256, [%r16968];
	setp.eq.s32 	%p4264, %r2439, 0;
	setp.ne.s64 	%p4265, %rd4256, 0;
	or.pred  	%p4266, %p4264, %p4265;
	@%p4266 bra 	$L__BB4_2389;
	add.s32 	%r2440, %r29602, 1;
	mul.wide.u32 	%rd4258, %r29602, 4;
	add.s64 	%rd4259, %rd12, %rd4258;
	st.local.u32 	[%rd4259+24], %r2439;
	mov.u32 	%r29602, %r2440;
$L__BB4_2389:
	setp.ge.u32 	%p4267, %r29602, %r2338;
	mov.u32 	%r29601, %r2438;
	@%p4267 bra 	$L__BB4_2513;
	add.s32 	%r29601, %r2354, 23;
	shl.b32 	%r16969, %r2438, 7;
	and.b32  	%r16970, %r16969, 8064;
	add.s32 	%r2443, %r16970, %r2;
	shl.b32 	%r16971, %r2438, 10;
	and.b32  	%r16972, %r16971, 64512;
	add.s32 	%r16973, %r4, %r16972;
	ld.shared.u64 	%rd4260, [%r16973];
	setp.eq.s32 	%p4268, %r2443, 0;
	setp.ne.s64 	%p4269, %rd4260, 0;
	or.pred  	%p4270, %p4268, %p4269;
	@%p4270 bra 	$L__BB4_2392;
	add.s32 	%r2444, %r29602, 1;
	mul.wide.u32 	%rd4262, %r29602, 4;
	add.s64 	%rd4263, %rd12, %rd4262;
	st.local.u32 	[%rd4263+24], %r2443;
	mov.u32 	%r29602, %r2444;
$L__BB4_2392:
	setp.ge.u32 	%p4271, %r29602, %r2338;
	@%p4271 bra 	$L__BB4_2513;
	add.s32 	%r2446, %r2354, 24;
	shl.b32 	%r16974, %r29601, 7;
	and.b32  	%r16975, %r16974, 8064;
	add.s32 	%r2447, %r16975, %r2;
	shl.b32 	%r16976, %r29601, 10;
	and.b32  	%r16977, %r16976, 64512;
	add.s32 	%r16978, %r4, %r16977;
	ld.shared.u64 	%rd4264, [%r16978];
	setp.eq.s32 	%p4272, %r2447, 0;
	setp.ne.s64 	%p4273, %rd4264, 0;
	or.pred  	%p4274, %p4272, %p4273;
	@%p4274 bra 	$L__BB4_2395;
	add.s32 	%r2448, %r29602, 1;
	mul.wide.u32 	%rd4266, %r29602, 4;
	add.s64 	%rd4267, %rd12, %rd4266;
	st.local.u32 	[%rd4267+24], %r2447;
	mov.u32 	%r29602, %r2448;
$L__BB4_2395:
	setp.ge.u32 	%p4275, %r29602, %r2338;
	mov.u32 	%r29601, %r2446;
	@%p4275 bra 	$L__BB4_2513;
	add.s32 	%r29601, %r2354, 25;
	shl.b32 	%r16979, %r2446, 7;
	and.b32  	%r16980, %r16979, 8064;
	add.s32 	%r2451, %r16980, %r2;
	shl.b32 	%r16981, %r2446, 10;
	and.b32  	%r16982, %r16981, 64512;
	add.s32 	%r16983, %r4, %r16982;
	ld.shared.u64 	%rd4268, [%r16983];
	setp.eq.s32 	%p4276, %r2451, 0;
	setp.ne.s64 	%p4277, %rd4268, 0;
	or.pred  	%p4278, %p4276, %p4277;
	@%p4278 bra 	$L__BB4_2398;
	add.s32 	%r2452, %r29602, 1;
	mul.wide.u32 	%rd4270, %r29602, 4;
	add.s64 	%rd4271, %rd12, %rd4270;
	st.local.u32 	[%rd4271+24], %r2451;
	mov.u32 	%r29602, %r2452;
$L__BB4_2398:
	setp.ge.u32 	%p4279, %r29602, %r2338;
	@%p4279 bra 	$L__BB4_2513;
	add.s32 	%r2454, %r2354, 26;
	shl.b32 	%r16984, %r29601, 7;
	and.b32  	%r16985, %r16984, 8064;
	add.s32 	%r2455, %r16985, %r2;
	shl.b32 	%r16986, %r29601, 10;
	and.b32  	%r16987, %r16986, 64512;
	add.s32 	%r16988, %r4, %r16987;
	ld.shared.u64 	%rd4272, [%r16988];
	setp.eq.s32 	%p4280, %r2455, 0;
	setp.ne.s64 	%p4281, %rd4272, 0;
	or.pred  	%p4282, %p4280, %p4281;
	@%p4282 bra 	$L__BB4_2401;
	add.s32 	%r2456, %r29602, 1;
	mul.wide.u32 	%rd4274, %r29602, 4;
	add.s64 	%rd4275, %rd12, %rd4274;
	st.local.u32 	[%rd4275+24], %r2455;
	mov.u32 	%r29602, %r2456;
$L__BB4_2401:
	setp.ge.u32 	%p4283, %r29602, %r2338;
	mov.u32 	%r29601, %r2454;
	@%p4283 bra 	$L__BB4_2513;
	add.s32 	%r29601, %r2354, 27;
	shl.b32 	%r16989, %r2454, 7;
	and.b32  	%r16990, %r16989, 8064;
	add.s32 	%r2459, %r16990, %r2;
	shl.b32 	%r16991, %r2454, 10;
	and.b32  	%r16992, %r16991, 64512;
	add.s32 	%r16993, %r4, %r16992;
	ld.shared.u64 	%rd4276, [%r16993];
	setp.eq.s32 	%p4284, %r2459, 0;
	setp.ne.s64 	%p4285, %rd4276, 0;
	or.pred  	%p4286, %p4284, %p4285;
	@%p4286 bra 	$L__BB4_2404;
	add.s32 	%r2460, %r29602, 1;
	mul.wide.u32 	%rd4278, %r29602, 4;
	add.s64 	%rd4279, %rd12, %rd4278;
	st.local.u32 	[%rd4279+24], %r2459;
	mov.u32 	%r29602, %r2460;
$L__BB4_2404:
	setp.ge.u32 	%p4287, %r29602, %r2338;
	@%p4287 bra 	$L__BB4_2513;
	add.s32 	%r2462, %r2354, 28;
	shl.b32 	%r16994, %r29601, 7;
	and.b32  	%r16995, %r16994, 8064;
	add.s32 	%r2463, %r16995, %r2;
	shl.b32 	%r16996, %r29601, 10;
	and.b32  	%r16997, %r16996, 64512;
	add.s32 	%r16998, %r4, %r16997;
	ld.shared.u64 	%rd4280, [%r16998];
	setp.eq.s32 	%p4288, %r2463, 0;
	setp.ne.s64 	%p4289, %rd4280, 0;
	or.pred  	%p4290, %p4288, %p4289;
	@%p4290 bra 	$L__BB4_2407;
	add.s32 	%r2464, %r29602, 1;
	mul.wide.u32 	%rd4282, %r29602, 4;
	add.s64 	%rd4283, %rd12, %rd4282;
	st.local.u32 	[%rd4283+24], %r2463;
	mov.u32 	%r29602, %r2464;
$L__BB4_2407:
	setp.ge.u32 	%p4291, %r29602, %r2338;
	mov.u32 	%r29601, %r2462;
	@%p4291 bra 	$L__BB4_2513;
	add.s32 	%r29601, %r2354, 29;
	shl.b32 	%r16999, %r2462, 7;
	and.b32  	%r17000, %r16999, 8064;
	add.s32 	%r2467, %r17000, %r2;
	shl.b32 	%r17001, %r2462, 10;
	and.b32  	%r17002, %r17001, 64512;
	add.s32 	%r17003, %r4, %r17002;
	ld.shared.u64 	%rd4284, [%r17003];
	setp.eq.s32 	%p4292, %r2467, 0;
	setp.ne.s64 	%p4293, %rd4284, 0;
	or.pred  	%p4294, %p4292, %p4293;
	@%p4294 bra 	$L__BB4_2410;
	add.s32 	%r2468, %r29602, 1;
	mul.wide.u32 	%rd4286, %r29602, 4;
	add.s64 	%rd4287, %rd12, %rd4286;
	st.local.u32 	[%rd4287+24], %r2467;
	mov.u32 	%r29602, %r2468;
$L__BB4_2410:
	setp.ge.u32 	%p4295, %r29602, %r2338;
	@%p4295 bra 	$L__BB4_2513;
	add.s32 	%r2470, %r2354, 30;
	shl.b32 	%r17004, %r29601, 7;
	and.b32  	%r17005, %r17004, 8064;
	add.s32 	%r2471, %r17005, %r2;
	shl.b32 	%r17006, %r29601, 10;
	and.b32  	%r17007, %r17006, 64512;
	add.s32 	%r17008, %r4, %r17007;
	ld.shared.u64 	%rd4288, [%r17008];
	setp.eq.s32 	%p4296, %r2471, 0;
	setp.ne.s64 	%p4297, %rd4288, 0;
	or.pred  	%p4298, %p4296, %p4297;
	@%p4298 bra 	$L__BB4_2413;
	add.s32 	%r2472, %r29602, 1;
	mul.wide.u32 	%rd4290, %r29602, 4;
	add.s64 	%rd4291, %rd12, %rd4290;
	st.local.u32 	[%rd4291+24], %r2471;
	mov.u32 	%r29602, %r2472;
$L__BB4_2413:
	setp.ge.u32 	%p4299, %r29602, %r2338;
	mov.u32 	%r29601, %r2470;
	@%p4299 bra 	$L__BB4_2513;
	add.s32 	%r29601, %r2354, 31;
	shl.b32 	%r17009, %r2470, 7;
	and.b32  	%r17010, %r17009, 8064;
	add.s32 	%r2475, %r17010, %r2;
	shl.b32 	%r17011, %r2470, 10;
	and.b32  	%r17012, %r17011, 64512;
	add.s32 	%r17013, %r4, %r17012;
	ld.shared.u64 	%rd4292, [%r17013];
	setp.eq.s32 	%p4300, %r2475, 0;
	setp.ne.s64 	%p4301, %rd4292, 0;
	or.pred  	%p4302, %p4300, %p4301;
	@%p4302 bra 	$L__BB4_2416;
	add.s32 	%r2476, %r29602, 1;
	mul.wide.u32 	%rd4294, %r29602, 4;
	add.s64 	%rd4295, %rd12, %rd4294;
	st.local.u32 	[%rd4295+24], %r2475;
	mov.u32 	%r29602, %r2476;
$L__BB4_2416:
	setp.ge.u32 	%p4303, %r29602, %r2338;
	@%p4303 bra 	$L__BB4_2513;
	add.s32 	%r2478, %r2354, 32;
	shl.b32 	%r17014, %r29601, 7;
	and.b32  	%r17015, %r17014, 8064;
	add.s32 	%r2479, %r17015, %r2;
	shl.b32 	%r17016, %r29601, 10;
	and.b32  	%r17017, %r17016, 64512;
	add.s32 	%r17018, %r4, %r17017;
	ld.shared.u64 	%rd4296, [%r17018];
	setp.eq.s32 	%p4304, %r2479, 0;
	setp.ne.s64 	%p4305, %rd4296, 0;
	or.pred  	%p4306, %p4304, %p4305;
	@%p4306 bra 	$L__BB4_2419;
	add.s32 	%r2480, %r29602, 1;
	mul.wide.u32 	%rd4298, %r29602, 4;
	add.s64 	%rd4299, %rd12, %rd4298;
	st.local.u32 	[%rd4299+24], %r2479;
	mov.u32 	%r29602, %r2480;
$L__BB4_2419:
	setp.ge.u32 	%p4307, %r29602, %r2338;
	mov.u32 	%r29601, %r2478;
	@%p4307 bra 	$L__BB4_2513;
	add.s32 	%r29601, %r2354, 33;
	shl.b32 	%r17019, %r2478, 7;
	and.b32  	%r17020, %r17019, 8064;
	add.s32 	%r2483, %r17020, %r2;
	shl.b32 	%r17021, %r2478, 10;
	and.b32  	%r17022, %r17021, 64512;
	add.s32 	%r17023, %r4, %r17022;
	ld.shared.u64 	%rd4300, [%r17023];
	setp.eq.s32 	%p4308, %r2483, 0;
	setp.ne.s64 	%p4309, %rd4300, 0;
	or.pred  	%p4310, %p4308, %p4309;
	@%p4310 bra 	$L__BB4_2422;
	add.s32 	%r2484, %r29602, 1;
	mul.wide.u32 	%rd4302, %r29602, 4;
	add.s64 	%rd4303, %rd12, %rd4302;
	st.local.u32 	[%rd4303+24], %r2483;
	mov.u32 	%r29602, %r2484;
$L__BB4_2422:
	setp.ge.u32 	%p4311, %r29602, %r2338;
	@%p4311 bra 	$L__BB4_2513;
	add.s32 	%r2486, %r2354, 34;
	shl.b32 	%r17024, %r29601, 7;
	and.b32  	%r17025, %r17024, 8064;
	add.s32 	%r2487, %r17025, %r2;
	shl.b32 	%r17026, %r29601, 10;
	and.b32  	%r17027, %r17026, 64512;
	add.s32 	%r17028, %r4, %r17027;
	ld.shared.u64 	%rd4304, [%r17028];
	setp.eq.s32 	%p4312, %r2487, 0;
	setp.ne.s64 	%p4313, %rd4304, 0;
	or.pred  	%p4314, %p4312, %p4313;
	@%p4314 bra 	$L__BB4_2425;
	add.s32 	%r2488, %r29602, 1;
	mul.wide.u32 	%rd4306, %r29602, 4;
	add.s64 	%rd4307, %rd12, %rd4306;
	st.local.u32 	[%rd4307+24], %r2487;
	mov.u32 	%r29602, %r2488;
$L__BB4_2425:
	setp.ge.u32 	%p4315, %r29602, %r2338;
	mov.u32 	%r29601, %r2486;
	@%p4315 bra 	$L__BB4_2513;
	add.s32 	%r29601, %r2354, 35;
	shl.b32 	%r17029, %r2486, 7;
	and.b32  	%r17030, %r17029, 8064;
	add.s32 	%r2491, %r17030, %r2;
	shl.b32 	%r17031, %r2486, 10;
	and.b32  	%r17032, %r17031, 64512;
	add.s32 	%r17033, %r4, %r17032;
	ld.shared.u64 	%rd4308, [%r17033];
	setp.eq.s32 	%p4316, %r2491, 0;
	setp.ne.s64 	%p4317, %rd4308, 0;
	or.pred  	%p4318, %p4316, %p4317;
	@%p4318 bra 	$L__BB4_2428;
	add.s32 	%r2492, %r29602, 1;
	mul.wide.u32 	%rd4310, %r29602, 4;
	add.s64 	%rd4311, %rd12, %rd4310;
	st.local.u32 	[%rd4311+24], %r2491;
	mov.u32 	%r29602, %r2492;
$L__BB4_2428:
	setp.ge.u32 	%p4319, %r29602, %r2338;
	@%p4319 bra 	$L__BB4_2513;
	add.s32 	%r2494, %r2354, 36;
	shl.b32 	%r17034, %r29601, 7;
	and.b32  	%r17035, %r17034, 8064;
	add.s32 	%r2495, %r17035, %r2;
	shl.b32 	%r17036, %r29601, 10;
	and.b32  	%r17037, %r17036, 64512;
	add.s32 	%r17038, %r4, %r17037;
	ld.shared.u64 	%rd4312, [%r17038];
	setp.eq.s32 	%p4320, %r2495, 0;
	setp.ne.s64 	%p4321, %rd4312, 0;
	or.pred  	%p4322, %p4320, %p4321;
	@%p4322 bra 	$L__BB4_2431;
	add.s32 	%r2496, %r29602, 1;
	mul.wide.u32 	%rd4314, %r29602, 4;
	add.s64 	%rd4315, %rd12, %rd4314;
	st.local.u32 	[%rd4315+24], %r2495;
	mov.u32 	%r29602, %r2496;
$L__BB4_2431:
	setp.ge.u32 	%p4323, %r29602, %r2338;
	mov.u32 	%r29601, %r2494;
	@%p4323 bra 	$L__BB4_2513;
	add.s32 	%r29601, %r2354, 37;
	shl.b32 	%r17039, %r2494, 7;
	and.b32  	%r17040, %r17039, 8064;
	add.s32 	%r2499, %r17040, %r2;
	shl.b32 	%r17041, %r2494, 10;
	and.b32  	%r17042, %r17041, 64512;
	add.s32 	%r17043, %r4, %r17042;
	ld.shared.u64 	%rd4316, [%r17043];
	setp.eq.s32 	%p4324, %r2499, 0;
	setp.ne.s64 	%p4325, %rd4316, 0;
	or.pred  	%p4326, %p4324, %p4325;
	@%p4326 bra 	$L__BB4_2434;
	add.s32 	%r2500, %r29602, 1;
	mul.wide.u32 	%rd4318, %r29602, 4;
	add.s64 	%rd4319, %rd12, %rd4318;
	st.local.u32 	[%rd4319+24], %r2499;
	mov.u32 	%r29602, %r2500;
$L__BB4_2434:
	setp.ge.u32 	%p4327, %r29602, %r2338;
	@%p4327 bra 	$L__BB4_2513;
	add.s32 	%r2502, %r2354, 38;
	shl.b32 	%r17044, %r29601, 7;
	and.b32  	%r17045, %r17044, 8064;
	add.s32 	%r2503, %r17045, %r2;
	shl.b32 	%r17046, %r29601, 10;
	and.b32  	%r17047, %r17046, 64512;
	add.s32 	%r17048, %r4, %r17047;
	ld.shared.u64 	%rd4320, [%r17048];
	setp.eq.s32 	%p4328, %r2503, 0;
	setp.ne.s64 	%p4329, %rd4320, 0;
	or.pred  	%p4330, %p4328, %p4329;
	@%p4330 bra 	$L__BB4_2437;
	add.s32 	%r2504, %r29602, 1;
	mul.wide.u32 	%rd4322, %r29602, 4;
	add.s64 	%rd4323, %rd12, %rd4322;
	st.local.u32 	[%rd4323+24], %r2503;
	mov.u32 	%r29602, %r2504;
$L__BB4_2437:
	setp.ge.u32 	%p4331, %r29602, %r2338;
	mov.u32 	%r29601, %r2502;
	@%p4331 bra 	$L__BB4_2513;
	add.s32 	%r29601, %r2354, 39;
	shl.b32 	%r17049, %r2502, 7;
	and.b32  	%r17050, %r17049, 8064;
	add.s32 	%r2507, %r17050, %r2;
	shl.b32 	%r17051, %r2502, 10;
	and.b32  	%r17052, %r17051, 64512;
	add.s32 	%r17053, %r4, %r17052;
	ld.shared.u64 	%rd4324, [%r17053];
	setp.eq.s32 	%p4332, %r2507, 0;
	setp.ne.s64 	%p4333, %rd4324, 0;
	or.pred  	%p4334, %p4332, %p4333;
	@%p4334 bra 	$L__BB4_2440;
	add.s32 	%r2508, %r29602, 1;
	mul.wide.u32 	%rd4326, %r29602, 4;
	add.s64 	%rd4327, %rd12, %rd4326;
	st.local.u32 	[%rd4327+24], %r2507;
	mov.u32 	%r29602, %r2508;
$L__BB4_2440:
	setp.ge.u32 	%p4335, %r29602, %r2338;
	@%p4335 bra 	$L__BB4_2513;
	add.s32 	%r2510, %r2354, 40;
	shl.b32 	%r17054, %r29601, 7;
	and.b32  	%r17055, %r17054, 8064;
	add.s32 	%r2511, %r17055, %r2;
	shl.b32 	%r17056, %r29601, 10;
	and.b32  	%r17057, %r17056, 64512;
	add.s32 	%r17058, %r4, %r17057;
	ld.shared.u64 	%rd4328, [%r17058];
	setp.eq.s32 	%p4336, %r2511, 0;
	setp.ne.s64 	%p4337, %rd4328, 0;
	or.pred  	%p4338, %p4336, %p4337;
	@%p4338 bra 	$L__BB4_2443;
	add.s32 	%r2512, %r29602, 1;
	mul.wide.u32 	%rd4330, %r29602, 4;
	add.s64 	%rd4331, %rd12, %rd4330;
	st.local.u32 	[%rd4331+24], %r2511;
	mov.u32 	%r29602, %r2512;
$L__BB4_2443:
	setp.ge.u32 	%p4339, %r29602, %r2338;
	mov.u32 	%r29601, %r2510;
	@%p4339 bra 	$L__BB4_2513;
	add.s32 	%r29601, %r2354, 41;
	shl.b32 	%r17059, %r2510, 7;
	and.b32  	%r17060, %r17059, 8064;
	add.s32 	%r2515, %r17060, %r2;
	shl.b32 	%r17061, %r2510, 10;
	and.b32  	%r17062, %r17061, 64512;
	add.s32 	%r17063, %r4, %r17062;
	ld.shared.u64 	%rd4332, [%r17063];
	setp.eq.s32 	%p4340, %r2515, 0;
	setp.ne.s64 	%p4341, %rd4332, 0;
	or.pred  	%p4342, %p4340, %p4341;
	@%p4342 bra 	$L__BB4_2446;
	add.s32 	%r2516, %r29602, 1;
	mul.wide.u32 	%rd4334, %r29602, 4;
	add.s64 	%rd4335, %rd12, %rd4334;
	st.local.u32 	[%rd4335+24], %r2515;
	mov.u32 	%r29602, %r2516;
$L__BB4_2446:
	setp.ge.u32 	%p4343, %r29602, %r2338;
	@%p4343 bra 	$L__BB4_2513;
	add.s32 	%r2518, %r2354, 42;
	shl.b32 	%r17064, %r29601, 7;
	and.b32  	%r17065, %r17064, 8064;
	add.s32 	%r2519, %r17065, %r2;
	shl.b32 	%r17066, %r29601, 10;
	and.b32  	%r17067, %r17066, 64512;
	add.s32 	%r17068, %r4, %r17067;
	ld.shared.u64 	%rd4336, [%r17068];
	setp.eq.s32 	%p4344, %r2519, 0;
	setp.ne.s64 	%p4345, %rd4336, 0;
	or.pred  	%p4346, %p4344, %p4345;
	@%p4346 bra 	$L__BB4_2449;
	add.s32 	%r2520, %r29602, 1;
	mul.wide.u32 	%rd4338, %r29602, 4;
	add.s64 	%rd4339, %rd12, %rd4338;
	st.local.u32 	[%rd4339+24], %r2519;
	mov.u32 	%r29602, %r2520;
$L__BB4_2449:
	setp.ge.u32 	%p4347, %r29602, %r2338;
	mov.u32 	%r29601, %r2518;
	@%p4347 bra 	$L__BB4_2513;
	add.s32 	%r29601, %r2354, 43;
	shl.b32 	%r17069, %r2518, 7;
	and.b32  	%r17070, %r17069, 8064;
	add.s32 	%r2523, %r17070, %r2;
	shl.b32 	%r17071, %r2518, 10;
	and.b32  	%r17072, %r17071, 64512;
	add.s32 	%r17073, %r4, %r17072;
	ld.shared.u64 	%rd4340, [%r17073];
	setp.eq.s32 	%p4348, %r2523, 0;
	setp.ne.s64 	%p4349, %rd4340, 0;
	or.pred  	%p4350, %p4348, %p4349;
	@%p4350 bra 	$L__BB4_2452;
	add.s32 	%r2524, %r29602, 1;
	mul.wide.u32 	%rd4342, %r29602, 4;
	add.s64 	%rd4343, %rd12, %rd4342;
	st.local.u32 	[%rd4343+24], %r2523;
	mov.u32 	%r29602, %r2524;
$L__BB4_2452:
	setp.ge.u32 	%p4351, %r29602, %r2338;
	@%p4351 bra 	$L__BB4_2513;
	add.s32 	%r2526, %r2354, 44;
	shl.b32 	%r17074, %r29601, 7;
	and.b32  	%r17075, %r17074, 8064;
	add.s32 	%r2527, %r17075, %r2;
	shl.b32 	%r17076, %r29601, 10;
	and.b32  	%r17077, %r17076, 64512;
	add.s32 	%r17078, %r4, %r17077;
	ld.shared.u64 	%rd4344, [%r17078];
	setp.eq.s32 	%p4352, %r2527, 0;
	setp.ne.s64 	%p4353, %rd4344, 0;
	or.pred  	%p4354, %p4352, %p4353;
	@%p4354 bra 	$L__BB4_2455;
	add.s32 	%r2528, %r29602, 1;
	mul.wide.u32 	%rd4346, %r29602, 4;
	add.s64 	%rd4347, %rd12, %rd4346;
	st.local.u32 	[%rd4347+24], %r2527;
	mov.u32 	%r29602, %r2528;
$L__BB4_2455:
	setp.ge.u32 	%p4355, %r29602, %r2338;
	mov.u32 	%r29601, %r2526;
	@%p4355 bra 	$L__BB4_2513;
	add.s32 	%r29601, %r2354, 45;
	shl.b32 	%r17079, %r2526, 7;
	and.b32  	%r17080, %r17079, 8064;
	add.s32 	%r2531, %r17080, %r2;
	shl.b32 	%r17081, %r2526, 10;
	and.b32  	%r17082, %r17081, 64512;
	add.s32 	%r17083, %r4, %r17082;
	ld.shared.u64 	%rd4348, [%r17083];
	setp.eq.s32 	%p4356, %r2531, 0;
	setp.ne.s64 	%p4357, %rd4348, 0;
	or.pred  	%p4358, %p4356, %p4357;
	@%p4358 bra 	$L__BB4_2458;
	add.s32 	%r2532, %r29602, 1;
	mul.wide.u32 	%rd4350, %r29602, 4;
	add.s64 	%rd4351, %rd12, %rd4350;
	st.local.u32 	[%rd4351+24], %r2531;
	mov.u32 	%r29602, %r2532;
$L__BB4_2458:
	setp.ge.u32 	%p4359, %r29602, %r2338;
	@%p4359 bra 	$L__BB4_2513;
	add.s32 	%r2534, %r2354, 46;
	shl.b32 	%r17084, %r29601, 7;
	and.b32  	%r17085, %r17084, 8064;
	add.s32 	%r2535, %r17085, %r2;
	shl.b32 	%r17086, %r29601, 10;
	and.b32  	%r17087, %r17086, 64512;
	add.s32 	%r17088, %r4, %r17087;
	ld.shared.u64 	%rd4352, [%r17088];
	setp.eq.s32 	%p4360, %r2535, 0;
	setp.ne.s64 	%p4361, %rd4352, 0;
	or.pred  	%p4362, %p4360, %p4361;
	@%p4362 bra 	$L__BB4_2461;
	add.s32 	%r2536, %r29602, 1;
	mul.wide.u32 	%rd4354, %r29602, 4;
	add.s64 	%rd4355, %rd12, %rd4354;
	st.local.u32 	[%rd4355+24], %r2535;
	mov.u32 	%r29602, %r2536;
$L__BB4_2461:
	setp.ge.u32 	%p4363, %r29602, %r2338;
	mov.u32 	%r29601, %r2534;
	@%p4363 bra 	$L__BB4_2513;
	add.s32 	%r29601, %r2354, 47;
	shl.b32 	%r17089, %r2534, 7;
	and.b32  	%r17090, %r17089, 8064;
	add.s32 	%r2539, %r17090, %r2;
	shl.b32 	%r17091, %r2534, 10;
	and.b32  	%r17092, %r17091, 64512;
	add.s32 	%r17093, %r4, %r17092;
	ld.shared.u64 	%rd4356, [%r17093];
	setp.eq.s32 	%p4364, %r2539, 0;
	setp.ne.s64 	%p4365, %rd4356, 0;
	or.pred  	%p4366, %p4364, %p4365;
	@%p4366 bra 	$L__BB4_2464;
	add.s32 	%r2540, %r29602, 1;
	mul.wide.u32 	%rd4358, %r29602, 4;
	add.s64 	%rd4359, %rd12, %rd4358;
	st.local.u32 	[%rd4359+24], %r2539;
	mov.u32 	%r29602, %r2540;
$L__BB4_2464:
	setp.ge.u32 	%p4367, %r29602, %r2338;
	@%p4367 bra 	$L__BB4_2513;
	add.s32 	%r2542, %r2354, 48;
	shl.b32 	%r17094, %r29601, 7;
	and.b32  	%r17095, %r17094, 8064;
	add.s32 	%r2543, %r17095, %r2;
	shl.b32 	%r17096, %r29601, 10;
	and.b32  	%r17097, %r17096, 64512;
	add.s32 	%r17098, %r4, %r17097;
	ld.shared.u64 	%rd4360, [%r17098];
	setp.eq.s32 	%p4368, %r2543, 0;
	setp.ne.s64 	%p4369, %rd4360, 0;
	or.pred  	%p4370, %p4368, %p4369;
	@%p4370 bra 	$L__BB4_2467;
	add.s32 	%r2544, %r29602, 1;
	mul.wide.u32 	%rd4362, %r29602, 4;
	add.s64 	%rd4363, %rd12, %rd4362;
	st.local.u32 	[%rd4363+24], %r2543;
	mov.u32 	%r29602, %r2544;
$L__BB4_2467:
	setp.ge.u32 	%p4371, %r29602, %r2338;
	mov.u32 	%r29601, %r2542;
	@%p4371 bra 	$L__BB4_2513;
	add.s32 	%r29601, %r2354, 49;
	shl.b32 	%r17099, %r2542, 7;
	and.b32  	%r17100, %r17099, 8064;
	add.s32 	%r2547, %r17100, %r2;
	shl.b32 	%r17101, %r2542, 10;
	and.b32  	%r17102, %r17101, 64512;
	add.s32 	%r17103, %r4, %r17102;
	ld.shared.u64 	%rd4364, [%r17103];
	setp.eq.s32 	%p4372, %r2547, 0;
	setp.ne.s64 	%p4373, %rd4364, 0;
	or.pred  	%p4374, %p4372, %p4373;
	@%p4374 bra 	$L__BB4_2470;
	add.s32 	%r2548, %r29602, 1;
	mul.wide.u32 	%rd4366, %r29602, 4;
	add.s64 	%rd4367, %rd12, %rd4366;
	st.local.u32 	[%rd4367+24], %r2547;
	mov.u32 	%r29602, %r2548;
$L__BB4_2470:
	setp.ge.u32 	%p4375, %r29602, %r2338;
	@%p4375 bra 	$L__BB4_2513;
	add.s32 	%r2550, %r2354, 50;
	shl.b32 	%r17104, %r29601, 7;
	and.b32  	%r17105, %r17104, 8064;
	add.s32 	%r2551, %r17105, %r2;
	shl.b32 	%r17106, %r29601, 10;
	and.b32  	%r17107, %r17106, 64512;
	add.s32 	%r17108, %r4, %r17107;
	ld.shared.u64 	%rd4368, [%r17108];
	setp.eq.s32 	%p4376, %r2551, 0;
	setp.ne.s64 	%p4377, %rd4368, 0;
	or.pred  	%p4378, %p4376, %p4377;
	@%p4378 bra 	$L__BB4_2473;
	add.s32 	%r2552, %r29602, 1;
	mul.wide.u32 	%rd4370, %r29602, 4;
	add.s64 	%rd4371, %rd12, %rd4370;
	st.local.u32 	[%rd4371+24], %r2551;
	mov.u32 	%r29602, %r2552;
$L__BB4_2473:
	setp.ge.u32 	%p4379, %r29602, %r2338;
	mov.u32 	%r29601, %r2550;
	@%p4379 bra 	$L__BB4_2513;
	add.s32 	%r29601, %r2354, 51;
	shl.b32 	%r17109, %r2550, 7;
	and.b32  	%r17110, %r17109, 8064;
	add.s32 	%r2555, %r17110, %r2;
	shl.b32 	%r17111, %r2550, 10;
	and.b32  	%r17112, %r17111, 64512;
	add.s32 	%r17113, %r4, %r17112;
	ld.shared.u64 	%rd4372, [%r17113];
	setp.eq.s32 	%p4380, %r2555, 0;
	setp.ne.s64 	%p4381, %rd4372, 0;
	or.pred  	%p4382, %p4380, %p4381;
	@%p4382 bra 	$L__BB4_2476;
	add.s32 	%r2556, %r29602, 1;
	mul.wide.u32 	%rd4374, %r29602, 4;
	add.s64 	%rd4375, %rd12, %rd4374;
	st.local.u32 	[%rd4375+24], %r2555;
	mov.u32 	%r29602, %r2556;
$L__BB4_2476:
	setp.ge.u32 	%p4383, %r29602, %r2338;
	@%p4383 bra 	$L__BB4_2513;
	add.s32 	%r2558, %r2354, 52;
	shl.b32 	%r17114, %r29601, 7;
	and.b32  	%r17115, %r17114, 8064;
	add.s32 	%r2559, %r17115, %r2;
	shl.b32 	%r17116, %r29601, 10;
	and.b32  	%r17117, %r17116, 64512;
	add.s32 	%r17118, %r4, %r17117;
	ld.shared.u64 	%rd4376, [%r17118];
	setp.eq.s32 	%p4384, %r2559, 0;
	setp.ne.s64 	%p4385, %rd4376, 0;
	or.pred  	%p4386, %p4384, %p4385;
	@%p4386 bra 	$L__BB4_2479;
	add.s32 	%r2560, %r29602, 1;
	mul.wide.u32 	%rd4378, %r29602, 4;
	add.s64 	%rd4379, %rd12, %rd4378;
	st.local.u32 	[%rd4379+24], %r2559;
	mov.u32 	%r29602, %r2560;
$L__BB4_2479:
	setp.ge.u32 	%p4387, %r29602, %r2338;
	mov.u32 	%r29601, %r2558;
	@%p4387 bra 	$L__BB4_2513;
	add.s32 	%r29601, %r2354, 53;
	shl.b32 	%r17119, %r2558, 7;
	and.b32  	%r17120, %r17119, 8064;
	add.s32 	%r2563, %r17120, %r2;
	shl.b32 	%r17121, %r2558, 10;
	and.b32  	%r17122, %r17121, 64512;
	add.s32 	%r17123, %r4, %r17122;
	ld.shared.u64 	%rd4380, [%r17123];
	setp.eq.s32 	%p4388, %r2563, 0;
	setp.ne.s64 	%p4389, %rd4380, 0;
	or.pred  	%p4390, %p4388, %p4389;
	@%p4390 bra 	$L__BB4_2482;
	add.s32 	%r2564, %r29602, 1;
	mul.wide.u32 	%rd4382, %r29602, 4;
	add.s64 	%rd4383, %rd12, %rd4382;
	st.local.u32 	[%rd4383+24], %r2563;
	mov.u32 	%r29602, %r2564;
$L__BB4_2482:
	setp.ge.u32 	%p4391, %r29602, %r2338;
	@%p4391 bra 	$L__BB4_2513;
	add.s32 	%r2566, %r2354, 54;
	shl.b32 	%r17124, %r29601, 7;
	and.b32  	%r17125, %r17124, 8064;
	add.s32 	%r2567, %r17125, %r2;
	shl.b32 	%r17126, %r29601, 10;
	and.b32  	%r17127, %r17126, 64512;
	add.s32 	%r17128, %r4, %r17127;
	ld.shared.u64 	%rd4384, [%r17128];
	setp.eq.s32 	%p4392, %r2567, 0;
	setp.ne.s64 	%p4393, %rd4384, 0;
	or.pred  	%p4394, %p4392, %p4393;
	@%p4394 bra 	$L__BB4_2485;
	add.s32 	%r2568, %r29602, 1;
	mul.wide.u32 	%rd4386, %r29602, 4;
	add.s64 	%rd4387, %rd12, %rd4386;
	st.local.u32 	[%rd4387+24], %r2567;
	mov.u32 	%r29602, %r2568;
$L__BB4_2485:
	setp.ge.u32 	%p4395, %r29602, %r2338;
	mov.u32 	%r29601, %r2566;
	@%p4395 bra 	$L__BB4_2513;
	add.s32 	%r29601, %r2354, 55;
	shl.b32 	%r17129, %r2566, 7;
	and.b32  	%r17130, %r17129, 8064;
	add.s32 	%r2571, %r17130, %r2;
	shl.b32 	%r17131, %r2566, 10;
	and.b32  	%r17132, %r17131, 64512;
	add.s32 	%r17133, %r4, %r17132;
	ld.shared.u64 	%rd4388, [%r17133];
	setp.eq.s32 	%p4396, %r2571, 0;
	setp.ne.s64 	%p4397, %rd4388, 0;
	or.pred  	%p4398, %p4396, %p4397;
	@%p4398 bra 	$L__BB4_2488;
	add.s32 	%r2572, %r29602, 1;
	mul.wide.u32 	%rd4390, %r29602, 4;
	add.s64 	%rd4391, %rd12, %rd4390;
	st.local.u32 	[%rd4391+24], %r2571;
	mov.u32 	%r29602, %r2572;
$L__BB4_2488:
	setp.ge.u32 	%p4399, %r29602, %r2338;
	@%p4399 bra 	$L__BB4_2513;
	add.s32 	%r2574, %r2354, 56;
	shl.b32 	%r17134, %r29601, 7;
	and.b32  	%r17135, %r17134, 8064;
	add.s32 	%r2575, %r17135, %r2;
	shl.b32 	%r17136, %r29601, 10;
	and.b32  	%r17137, %r17136, 64512;
	add.s32 	%r17138, %r4, %r17137;
	ld.shared.u64 	%rd4392, [%r17138];
	setp.eq.s32 	%p4400, %r2575, 0;
	setp.ne.s64 	%p4401, %rd4392, 0;
	or.pred  	%p4402, %p4400, %p4401;
	@%p4402 bra 	$L__BB4_2491;
	add.s32 	%r2576, %r29602, 1;
	mul.wide.u32 	%rd4394, %r29602, 4;
	add.s64 	%rd4395, %rd12, %rd4394;
	st.local.u32 	[%rd4395+24], %r2575;
	mov.u32 	%r29602, %r2576;
$L__BB4_2491:
	setp.ge.u32 	%p4403, %r29602, %r2338;
	mov.u32 	%r29601, %r2574;
	@%p4403 bra 	$L__BB4_2513;
	add.s32 	%r29601, %r2354, 57;
	shl.b32 	%r17139, %r2574, 7;
	and.b32  	%r17140, %r17139, 8064;
	add.s32 	%r2579, %r17140, %r2;
	shl.b32 	%r17141, %r2574, 10;
	and.b32  	%r17142, %r17141, 64512;
	add.s32 	%r17143, %r4, %r17142;
	ld.shared.u64 	%rd4396, [%r17143];
	setp.eq.s32 	%p4404, %r2579, 0;
	setp.ne.s64 	%p4405, %rd4396, 0;
	or.pred  	%p4406, %p4404, %p4405;
	@%p4406 bra 	$L__BB4_2494;
	add.s32 	%r2580, %r29602, 1;
	mul.wide.u32 	%rd4398, %r29602, 4;
	add.s64 	%rd4399, %rd12, %rd4398;
	st.local.u32 	[%rd4399+24], %r2579;
	mov.u32 	%r29602, %r2580;
$L__BB4_2494:
	setp.ge.u32 	%p4407, %r29602, %r2338;
	@%p4407 bra 	$L__BB4_2513;
	add.s32 	%r2582, %r2354, 58;
	shl.b32 	%r17144, %r29601, 7;
	and.b32  	%r17145, %r17144, 8064;
	add.s32 	%r2583, %r17145, %r2;
	shl.b32 	%r17146, %r29601, 10;
	and.b32  	%r17147, %r17146, 64512;
	add.s32 	%r17148, %r4, %r17147;
	ld.shared.u64 	%rd4400, [%r17148];
	setp.eq.s32 	%p4408, %r2583, 0;
	setp.ne.s64 	%p4409, %rd4400, 0;
	or.pred  	%p4410, %p4408, %p4409;
	@%p4410 bra 	$L__BB4_2497;
	add.s32 	%r2584, %r29602, 1;
	mul.wide.u32 	%rd4402, %r29602, 4;
	add.s64 	%rd4403, %rd12, %rd4402;
	st.local.u32 	[%rd4403+24], %r2583;
	mov.u32 	%r29602, %r2584;
$L__BB4_2497:
	setp.ge.u32 	%p4411, %r29602, %r2338;
	mov.u32 	%r29601, %r2582;
	@%p4411 bra 	$L__BB4_2513;
	add.s32 	%r29601, %r2354, 59;
	shl.b32 	%r17149, %r2582, 7;
	and.b32  	%r17150, %r17149, 8064;
	add.s32 	%r2587, %r17150, %r2;
	shl.b32 	%r17151, %r2582, 10;
	and.b32  	%r17152, %r17151, 64512;
	add.s32 	%r17153, %r4, %r17152;
	ld.shared.u64 	%rd4404, [%r17153];
	setp.eq.s32 	%p4412, %r2587, 0;
	setp.ne.s64 	%p4413, %rd4404, 0;
	or.pred  	%p4414, %p4412, %p4413;
	@%p4414 bra 	$L__BB4_2500;
	add.s32 	%r2588, %r29602, 1;
	mul.wide.u32 	%rd4406, %r29602, 4;
	add.s64 	%rd4407, %rd12, %rd4406;
	st.local.u32 	[%rd4407+24], %r2587;
	mov.u32 	%r29602, %r2588;
$L__BB4_2500:
	setp.ge.u32 	%p4415, %r29602, %r2338;
	@%p4415 bra 	$L__BB4_2513;
	add.s32 	%r2590, %r2354, 60;
	shl.b32 	%r17154, %r29601, 7;
	and.b32  	%r17155, %r17154, 8064;
	add.s32 	%r2591, %r17155, %r2;
	shl.b32 	%r17156, %r29601, 10;
	and.b32  	%r17157, %r17156, 64512;
	add.s32 	%r17158, %r4, %r17157;
	ld.shared.u64 	%rd4408, [%r17158];
	setp.eq.s32 	%p4416, %r2591, 0;
	setp.ne.s64 	%p4417, %rd4408, 0;
	or.pred  	%p4418, %p4416, %p4417;
	@%p4418 bra 	$L__BB4_2503;
	add.s32 	%r2592, %r29602, 1;
	mul.wide.u32 	%rd4410, %r29602, 4;
	add.s64 	%rd4411, %rd12, %rd4410;
	st.local.u32 	[%rd4411+24], %r2591;
	mov.u32 	%r29602, %r2592;
$L__BB4_2503:
	setp.ge.u32 	%p4419, %r29602, %r2338;
	mov.u32 	%r29601, %r2590;
	@%p4419 bra 	$L__BB4_2513;
	add.s32 	%r29601, %r2354, 61;
	shl.b32 	%r17159, %r2590, 7;
	and.b32  	%r17160, %r17159, 8064;
	add.s32 	%r2595, %r17160, %r2;
	shl.b32 	%r17161, %r2590, 10;
	and.b32  	%r17162, %r17161, 64512;
	add.s32 	%r17163, %r4, %r17162;
	ld.shared.u64 	%rd4412, [%r17163];
	setp.eq.s32 	%p4420, %r2595, 0;
	setp.ne.s64 	%p4421, %rd4412, 0;
	or.pred  	%p4422, %p4420, %p4421;
	@%p4422 bra 	$L__BB4_2506;
	add.s32 	%r2596, %r29602, 1;
	mul.wide.u32 	%rd4414, %r29602, 4;
	add.s64 	%rd4415, %rd12, %rd4414;
	st.local.u32 	[%rd4415+24], %r2595;
	mov.u32 	%r29602, %r2596;
$L__BB4_2506:
	setp.ge.u32 	%p4423, %r29602, %r2338;
	@%p4423 bra 	$L__BB4_2513;
	add.s32 	%r2598, %r2354, 62;
	shl.b32 	%r17164, %r29601, 7;
	and.b32  	%r17165, %r17164, 8064;
	add.s32 	%r2599, %r17165, %r2;
	shl.b32 	%r17166, %r29601, 10;
	and.b32  	%r17167, %r17166, 64512;
	add.s32 	%r17168, %r4, %r17167;
	ld.shared.u64 	%rd4416, [%r17168];
	setp.eq.s32 	%p4424, %r2599, 0;
	setp.ne.s64 	%p4425, %rd4416, 0;
	or.pred  	%p4426, %p4424, %p4425;
	@%p4426 bra 	$L__BB4_2509;
	add.s32 	%r2600, %r29602, 1;
	mul.wide.u32 	%rd4418, %r29602, 4;
	add.s64 	%rd4419, %rd12, %rd4418;
	st.local.u32 	[%rd4419+24], %r2599;
	mov.u32 	%r29602, %r2600;
$L__BB4_2509:
	setp.ge.u32 	%p4427, %r29602, %r2338;
	mov.u32 	%r29601, %r2598;
	@%p4427 bra 	$L__BB4_2513;
	shl.b32 	%r17169, %r2598, 7;
	and.b32  	%r17170, %r17169, 8064;
	add.s32 	%r2602, %r17170, %r2;
	shl.b32 	%r17171, %r2598, 10;
	and.b32  	%r17172, %r17171, 64512;
	add.s32 	%r17173, %r4, %r17172;
	ld.shared.u64 	%rd4420, [%r17173];
	setp.eq.s32 	%p4428, %r2602, 0;
	setp.ne.s64 	%p4429, %rd4420, 0;
	or.pred  	%p4430, %p4428, %p4429;
	@%p4430 bra 	$L__BB4_2512;
	add.s32 	%r2603, %r29602, 1;
	mul.wide.u32 	%rd4422, %r29602, 4;
	add.s64 	%rd4423, %rd12, %rd4422;
	st.local.u32 	[%rd4423+24], %r2602;
	mov.u32 	%r29602, %r2603;
$L__BB4_2512:
	setp.lt.u32 	%p4431, %r29602, %r2338;
	selp.b32 	%r17174, 64, 63, %p4431;
	add.s32 	%r29601, %r2354, %r17174;
$L__BB4_2513:
	st.local.u32 	[%rd12+4], %r29601;
$L__BB4_2514:
	setp.eq.s32 	%p4432, %r2339, 0;
	mov.b32 	%r29668, 0;
	@%p4432 bra 	$L__BB4_2705;
	ld.local.u32 	%r2609, [%rd12+8];
	add.s32 	%r29667, %r2609, 1;
	shl.b32 	%r17177, %r2609, 7;
	and.b32  	%r17178, %r17177, 8064;
	add.s32 	%r2611, %r17178, %r2;
	shl.b32 	%r17179, %r2609, 9;
	and.b32  	%r17180, %r17179, 32256;
	add.s32 	%r17181, %r5, %r17180;
	ld.shared.u32 	%r17182, [%r17181];
	setp.eq.s32 	%p4433, %r2611, 0;
	setp.ne.s32 	%p4434, %r17182, 0;
	mov.b32 	%r29604, 0;
	or.pred  	%p4435, %p4433, %p4434;
	@%p4435 bra 	$L__BB4_2517;
	st.local.u32 	[%rd12+280], %r2611;
	mov.b32 	%r29604, 1;
$L__BB4_2517:
	setp.ge.u32 	%p4436, %r29604, %r2339;
	mov.b32 	%r29668, 1;
	@%p4436 bra 	$L__BB4_2704;
	add.s32 	%r2613, %r2609, 2;
	shl.b32 	%r17186, %r29667, 7;
	and.b32  	%r17187, %r17186, 8064;
	add.s32 	%r2614, %r17187, %r2;
	shl.b32 	%r17188, %r29667, 9;
	and.b32  	%r17189, %r17188, 32256;
	add.s32 	%r17190, %r5, %r17189;
	ld.shared.u32 	%r17191, [%r17190];
	setp.eq.s32 	%p4437, %r2614, 0;
	setp.ne.s32 	%p4438, %r17191, 0;
	or.pred  	%p4439, %p4437, %p4438;
	mov.u32 	%r29668, %r29604;
	@%p4439 bra 	$L__BB4_2520;
	add.s32 	%r29668, %r29604, 1;
	mul.wide.u32 	%rd4424, %r29604, 4;
	add.s64 	%rd4425, %rd12, %rd4424;
	st.local.u32 	[%rd4425+280], %r2614;
$L__BB4_2520:
	setp.ge.u32 	%p4440, %r29668, %r2339;
	mov.u32 	%r29667, %r2613;
	@%p4440 bra 	$L__BB4_2704;
	add.s32 	%r29667, %r2609, 3;
	shl.b32 	%r17193, %r2613, 7;
	and.b32  	%r17194, %r17193, 8064;
	add.s32 	%r2618, %r17194, %r2;
	shl.b32 	%r17195, %r2613, 9;
	and.b32  	%r17196, %r17195, 32256;
	add.s32 	%r17197, %r5, %r17196;
	ld.shared.u32 	%r17198, [%r17197];
	setp.eq.s32 	%p4441, %r2618, 0;
	setp.ne.s32 	%p4442, %r17198, 0;
	or.pred  	%p4443, %p4441, %p4442;
	@%p4443 bra 	$L__BB4_2523;
	add.s32 	%r2619, %r29668, 1;
	mul.wide.u32 	%rd4426, %r29668, 4;
	add.s64 	%rd4427, %rd12, %rd4426;
	st.local.u32 	[%rd4427+280], %r2618;
	mov.u32 	%r29668, %r2619;
$L__BB4_2523:
	setp.ge.u32 	%p4444, %r29668, %r2339;
	@%p4444 bra 	$L__BB4_2704;
	add.s32 	%r2621, %r2609, 4;
	shl.b32 	%r17200, %r29667, 7;
	and.b32  	%r17201, %r17200, 8064;
	add.s32 	%r2622, %r17201, %r2;
	shl.b32 	%r17202, %r29667, 9;
	and.b32  	%r17203, %r17202, 32256;
	add.s32 	%r17204, %r5, %r17203;
	ld.shared.u32 	%r17205, [%r17204];
	setp.eq.s32 	%p4445, %r2622, 0;
	setp.ne.s32 	%p4446, %r17205, 0;
	or.pred  	%p4447, %p4445, %p4446;
	@%p4447 bra 	$L__BB4_2526;
	add.s32 	%r2623, %r29668, 1;
	mul.wide.u32 	%rd4428, %r29668, 4;
	add.s64 	%rd4429, %rd12, %rd4428;
	st.local.u32 	[%rd4429+280], %r2622;
	mov.u32 	%r29668, %r2623;
$L__BB4_2526:
	setp.ge.u32 	%p4448, %r29668, %r2339;
	mov.u32 	%r29667, %r2621;
	@%p4448 bra 	$L__BB4_2704;
	add.s32 	%r29667, %r2609, 5;
	shl.b32 	%r17207, %r2621, 7;
	and.b32  	%r17208, %r17207, 8064;
	add.s32 	%r2626, %r17208, %r2;
	shl.b32 	%r17209, %r2621, 9;
	and.b32  	%r17210, %r17209, 32256;
	add.s32 	%r17211, %r5, %r17210;
	ld.shared.u32 	%r17212, [%r17211];
	setp.eq.s32 	%p4449, %r2626, 0;
	setp.ne.s32 	%p4450, %r17212, 0;
	or.pred  	%p4451, %p4449, %p4450;
	@%p4451 bra 	$L__BB4_2529;
	add.s32 	%r2627, %r29668, 1;
	mul.wide.u32 	%rd4430, %r29668, 4;
	add.s64 	%rd4431, %rd12, %rd4430;
	st.local.u32 	[%rd4431+280], %r2626;
	mov.u32 	%r29668, %r2627;
$L__BB4_2529:
	setp.ge.u32 	%p4452, %r29668, %r2339;
	@%p4452 bra 	$L__BB4_2704;
	add.s32 	%r2629, %r2609, 6;
	shl.b32 	%r17214, %r29667, 7;
	and.b32  	%r17215, %r17214, 8064;
	add.s32 	%r2630, %r17215, %r2;
	shl.b32 	%r17216, %r29667, 9;
	and.b32  	%r17217, %r17216, 32256;
	add.s32 	%r17218, %r5, %r17217;
	ld.shared.u32 	%r17219, [%r17218];
	setp.eq.s32 	%p4453, %r2630, 0;
	setp.ne.s32 	%p4454, %r17219, 0;
	or.pred  	%p4455, %p4453, %p4454;
	@%p4455 bra 	$L__BB4_2532;
	add.s32 	%r2631, %r29668, 1;
	mul.wide.u32 	%rd4432, %r29668, 4;
	add.s64 	%rd4433, %rd12, %rd4432;
	st.local.u32 	[%rd4433+280], %r2630;
	mov.u32 	%r29668, %r2631;
$L__BB4_2532:
	setp.ge.u32 	%p4456, %r29668, %r2339;
	mov.u32 	%r29667, %r2629;
	@%p4456 bra 	$L__BB4_2704;
	add.s32 	%r29667, %r2609, 7;
	shl.b32 	%r17221, %r2629, 7;
	and.b32  	%r17222, %r17221, 8064;
	add.s32 	%r2634, %r17222, %r2;
	shl.b32 	%r17223, %r2629, 9;
	and.b32  	%r17224, %r17223, 32256;
	add.s32 	%r17225, %r5, %r17224;
	ld.shared.u32 	%r17226, [%r17225];
	setp.eq.s32 	%p4457, %r2634, 0;
	setp.ne.s32 	%p4458, %r17226, 0;
	or.pred  	%p4459, %p4457, %p4458;
	@%p4459 bra 	$L__BB4_2535;
	add.s32 	%r2635, %r29668, 1;
	mul.wide.u32 	%rd4434, %r29668, 4;
	add.s64 	%rd4435, %rd12, %rd4434;
	st.local.u32 	[%rd4435+280], %r2634;
	mov.u32 	%r29668, %r2635;
$L__BB4_2535:
	setp.ge.u32 	%p4460, %r29668, %r2339;
	@%p4460 bra 	$L__BB4_2704;
	add.s32 	%r2637, %r2609, 8;
	shl.b32 	%r17228, %r29667, 7;
	and.b32  	%r17229, %r17228, 8064;
	add.s32 	%r2638, %r17229, %r2;
	shl.b32 	%r17230, %r29667, 9;
	and.b32  	%r17231, %r17230, 32256;
	add.s32 	%r17232, %r5, %r17231;
	ld.shared.u32 	%r17233, [%r17232];
	setp.eq.s32 	%p4461, %r2638, 0;
	setp.ne.s32 	%p4462, %r17233, 0;
	or.pred  	%p4463, %p4461, %p4462;
	@%p4463 bra 	$L__BB4_2538;
	add.s32 	%r2639, %r29668, 1;
	mul.wide.u32 	%rd4436, %r29668, 4;
	add.s64 	%rd4437, %rd12, %rd4436;
	st.local.u32 	[%rd4437+280], %r2638;
	mov.u32 	%r29668, %r2639;
$L__BB4_2538:
	setp.ge.u32 	%p4464, %r29668, %r2339;
	mov.u32 	%r29667, %r2637;
	@%p4464 bra 	$L__BB4_2704;
	add.s32 	%r29667, %r2609, 9;
	shl.b32 	%r17235, %r2637, 7;
	and.b32  	%r17236, %r17235, 8064;
	add.s32 	%r2642, %r17236, %r2;
	shl.b32 	%r17237, %r2637, 9;
	and.b32  	%r17238, %r17237, 32256;
	add.s32 	%r17239, %r5, %r17238;
	ld.shared.u32 	%r17240, [%r17239];
	setp.eq.s32 	%p4465, %r2642, 0;
	setp.ne.s32 	%p4466, %r17240, 0;
	or.pred  	%p4467, %p4465, %p4466;
	@%p4467 bra 	$L__BB4_2541;
	add.s32 	%r2643, %r29668, 1;
	mul.wide.u32 	%rd4438, %r29668, 4;
	add.s64 	%rd4439, %rd12, %rd4438;
	st.local.u32 	[%rd4439+280], %r2642;
	mov.u32 	%r29668, %r2643;
$L__BB4_2541:
	setp.ge.u32 	%p4468, %r29668, %r2339;
	@%p4468 bra 	$L__BB4_2704;
	add.s32 	%r2645, %r2609, 10;
	shl.b32 	%r17242, %r29667, 7;
	and.b32  	%r17243, %r17242, 8064;
	add.s32 	%r2646, %r17243, %r2;
	shl.b32 	%r17244, %r29667, 9;
	and.b32  	%r17245, %r17244, 32256;
	add.s32 	%r17246, %r5, %r17245;
	ld.shared.u32 	%r17247, [%r17246];
	setp.eq.s32 	%p4469, %r2646, 0;
	setp.ne.s32 	%p4470, %r17247, 0;
	or.pred  	%p4471, %p4469, %p4470;
	@%p4471 bra 	$L__BB4_2544;
	add.s32 	%r2647, %r29668, 1;
	mul.wide.u32 	%rd4440, %r29668, 4;
	add.s64 	%rd4441, %rd12, %rd4440;
	st.local.u32 	[%rd4441+280], %r2646;
	mov.u32 	%r29668, %r2647;
$L__BB4_2544:
	setp.ge.u32 	%p4472, %r29668, %r2339;
	mov.u32 	%r29667, %r2645;
	@%p4472 bra 	$L__BB4_2704;
	add.s32 	%r29667, %r2609, 11;
	shl.b32 	%r17249, %r2645, 7;
	and.b32  	%r17250, %r17249, 8064;
	add.s32 	%r2650, %r17250, %r2;
	shl.b32 	%r17251, %r2645, 9;
	and.b32  	%r17252, %r17251, 32256;
	add.s32 	%r17253, %r5, %r17252;
	ld.shared.u32 	%r17254, [%r17253];
	setp.eq.s32 	%p4473, %r2650, 0;
	setp.ne.s32 	%p4474, %r17254, 0;
	or.pred  	%p4475, %p4473, %p4474;
	@%p4475 bra 	$L__BB4_2547;
	add.s32 	%r2651, %r29668, 1;
	mul.wide.u32 	%rd4442, %r29668, 4;
	add.s64 	%rd4443, %rd12, %rd4442;
	st.local.u32 	[%rd4443+280], %r2650;
	mov.u32 	%r29668, %r2651;
$L__BB4_2547:
	setp.ge.u32 	%p4476, %r29668, %r2339;
	@%p4476 bra 	$L__BB4_2704;
	add.s32 	%r2653, %r2609, 12;
	shl.b32 	%r17256, %r29667, 7;
	and.b32  	%r17257, %r17256, 8064;
	add.s32 	%r2654, %r17257, %r2;
	shl.b32 	%r17258, %r29667, 9;
	and.b32  	%r17259, %r17258, 32256;
	add.s32 	%r17260, %r5, %r17259;
	ld.shared.u32 	%r17261, [%r17260];
	setp.eq.s32 	%p4477, %r2654, 0;
	setp.ne.s32 	%p4478, %r17261, 0;
	or.pred  	%p4479, %p4477, %p4478;
	@%p4479 bra 	$L__BB4_2550;
	add.s32 	%r2655, %r29668, 1;
	mul.wide.u32 	%rd4444, %r29668, 4;
	add.s64 	%rd4445, %rd12, %rd4444;
	st.local.u32 	[%rd4445+280], %r2654;
	mov.u32 	%r29668, %r2655;
$L__BB4_2550:
	setp.ge.u32 	%p4480, %r29668, %r2339;
	mov.u32 	%r29667, %r2653;
	@%p4480 bra 	$L__BB4_2704;
	add.s32 	%r29667, %r2609, 13;
	shl.b32 	%r17263, %r2653, 7;
	and.b32  	%r17264, %r17263, 8064;
	add.s32 	%r2658, %r17264, %r2;
	shl.b32 	%r17265, %r2653, 9;
	and.b32  	%r17266, %r17265, 32256;
	add.s32 	%r17267, %r5, %r17266;
	ld.shared.u32 	%r17268, [%r17267];
	setp.eq.s32 	%p4481, %r2658, 0;
	setp.ne.s32 	%p4482, %r17268, 0;
	or.pred  	%p4483, %p4481, %p4482;
	@%p4483 bra 	$L__BB4_2553;
	add.s32 	%r2659, %r29668, 1;
	mul.wide.u32 	%rd4446, %r29668, 4;
	add.s64 	%rd4447, %rd12, %rd4446;
	st.local.u32 	[%rd4447+280], %r2658;
	mov.u32 	%r29668, %r2659;
$L__BB4_2553:
	setp.ge.u32 	%p4484, %r29668, %r2339;
	@%p4484 bra 	$L__BB4_2704;
	add.s32 	%r2661, %r2609, 14;
	shl.b32 	%r17270, %r29667, 7;
	and.b32  	%r17271, %r17270, 8064;
	add.s32 	%r2662, %r17271, %r2;
	shl.b32 	%r17272, %r29667, 9;
	and.b32  	%r17273, %r17272, 32256;
	add.s32 	%r17274, %r5, %r17273;
	ld.shared.u32 	%r17275, [%r17274];
	setp.eq.s32 	%p4485, %r2662, 0;
	setp.ne.s32 	%p4486, %r17275, 0;
	or.pred  	%p4487, %p4485, %p4486;
	@%p4487 bra 	$L__BB4_2556;
	add.s32 	%r2663, %r29668, 1;
	mul.wide.u32 	%rd4448, %r29668, 4;
	add.s64 	%rd4449, %rd12, %rd4448;
	st.local.u32 	[%rd4449+280], %r2662;
	mov.u32 	%r29668, %r2663;
$L__BB4_2556:
	setp.ge.u32 	%p4488, %r29668, %r2339;
	mov.u32 	%r29667, %r2661;
	@%p4488 bra 	$L__BB4_2704;
	add.s32 	%r29667, %r2609, 15;
	shl.b32 	%r17277, %r2661, 7;
	and.b32  	%r17278, %r17277, 8064;
	add.s32 	%r2666, %r17278, %r2;
	shl.b32 	%r17279, %r2661, 9;
	and.b32  	%r17280, %r17279, 32256;
	add.s32 	%r17281, %r5, %r17280;
	ld.shared.u32 	%r17282, [%r17281];
	setp.eq.s32 	%p4489, %r2666, 0;
	setp.ne.s32 	%p4490, %r17282, 0;
	or.pred  	%p4491, %p4489, %p4490;
	@%p4491 bra 	$L__BB4_2559;
	add.s32 	%r2667, %r29668, 1;
	mul.wide.u32 	%rd4450, %r29668, 4;
	add.s64 	%rd4451, %rd12, %rd4450;
	st.local.u32 	[%rd4451+280], %r2666;
	mov.u32 	%r29668, %r2667;
$L__BB4_2559:
	setp.ge.u32 	%p4492, %r29668, %r2339;
	@%p4492 bra 	$L__BB4_2704;
	add.s32 	%r2669, %r2609, 16;
	shl.b32 	%r17284, %r29667, 7;
	and.b32  	%r17285, %r17284, 8064;
	add.s32 	%r2670, %r17285, %r2;
	shl.b32 	%r17286, %r29667, 9;
	and.b32  	%r17287, %r17286, 32256;
	add.s32 	%r17288, %r5, %r17287;
	ld.shared.u32 	%r17289, [%r17288];
	setp.eq.s32 	%p4493, %r2670, 0;
	setp.ne.s32 	%p4494, %r17289, 0;
	or.pred  	%p4495, %p4493, %p4494;
	@%p4495 bra 	$L__BB4_2562;
	add.s32 	%r2671, %r29668, 1;
	mul.wide.u32 	%rd4452, %r29668, 4;
	add.s64 	%rd4453, %rd12, %rd4452;
	st.local.u32 	[%rd4453+280], %r2670;
	mov.u32 	%r29668, %r2671;
$L__BB4_2562:
	setp.ge.u32 	%p4496, %r29668, %r2339;
	mov.u32 	%r29667, %r2669;
	@%p4496 bra 	$L__BB4_2704;
	add.s32 	%r29667, %r2609, 17;
	shl.b32 	%r17291, %r2669, 7;
	and.b32  	%r17292, %r17291, 8064;
	add.s32 	%r2674, %r17292, %r2;
	shl.b32 	%r17293, %r2669, 9;
	and.b32  	%r17294, %r17293, 32256;
	add.s32 	%r17295, %r5, %r17294;
	ld.shared.u32 	%r17296, [%r17295];
	setp.eq.s32 	%p4497, %r2674, 0;
	setp.ne.s32 	%p4498, %r17296, 0;
	or.pred  	%p4499, %p4497, %p4498;
	@%p4499 bra 	$L__BB4_2565;
	add.s32 	%r2675, %r29668, 1;
	mul.wide.u32 	%rd4454, %r29668, 4;
	add.s64 	%rd4455, %rd12, %rd4454;
	st.local.u32 	[%rd4455+280], %r2674;
	mov.u32 	%r29668, %r2675;
$L__BB4_2565:
	setp.ge.u32 	%p4500, %r29668, %r2339;
	@%p4500 bra 	$L__BB4_2704;
	add.s32 	%r2677, %r2609, 18;
	shl.b32 	%r17298, %r29667, 7;
	and.b32  	%r17299, %r17298, 8064;
	add.s32 	%r2678, %r17299, %r2;
	shl.b32 	%r17300, %r29667, 9;
	and.b32  	%r17301, %r17300, 32256;
	add.s32 	%r17302, %r5, %r17301;
	ld.shared.u32 	%r17303, [%r17302];
	setp.eq.s32 	%p4501, %r2678, 0;
	setp.ne.s32 	%p4502, %r17303, 0;
	or.pred  	%p4503, %p4501, %p4502;
	@%p4503 bra 	$L__BB4_2568;
	add.s32 	%r2679, %r29668, 1;
	mul.wide.u32 	%rd4456, %r29668, 4;
	add.s64 	%rd4457, %rd12, %rd4456;
	st.local.u32 	[%rd4457+280], %r2678;
	mov.u32 	%r29668, %r2679;
$L__BB4_2568:
	setp.ge.u32 	%p4504, %r29668, %r2339;
	mov.u32 	%r29667, %r2677;
	@%p4504 bra 	$L__BB4_2704;
	add.s32 	%r29667, %r2609, 19;
	shl.b32 	%r17305, %r2677, 7;
	and.b32  	%r17306, %r17305, 8064;
	add.s32 	%r2682, %r17306, %r2;
	shl.b32 	%r17307, %r2677, 9;
	and.b32  	%r17308, %r17307, 32256;
	add.s32 	%r17309, %r5, %r17308;
	ld.shared.u32 	%r17310, [%r17309];
	setp.eq.s32 	%p4505, %r2682, 0;
	setp.ne.s32 	%p4506, %r17310, 0;
	or.pred  	%p4507, %p4505, %p4506;
	@%p4507 bra 	$L__BB4_2571;
	add.s32 	%r2683, %r29668, 1;
	mul.wide.u32 	%rd4458, %r29668, 4;
	add.s64 	%rd4459, %rd12, %rd4458;
	st.local.u32 	[%rd4459+280], %r2682;
	mov.u32 	%r29668, %r2683;
$L__BB4_2571:
	setp.ge.u32 	%p4508, %r29668, %r2339;
	@%p4508 bra 	$L__BB4_2704;
	add.s32 	%r2685, %r2609, 20;
	shl.b32 	%r17312, %r29667, 7;
	and.b32  	%r17313, %r17312, 8064;
	add.s32 	%r2686, %r17313, %r2;
	shl.b32 	%r17314, %r29667, 9;
	and.b32  	%r17315, %r17314, 32256;
	add.s32 	%r17316, %r5, %r17315;
	ld.shared.u32 	%r17317, [%r17316];
	setp.eq.s32 	%p4509, %r2686, 0;
	setp.ne.s32 	%p4510, %r17317, 0;
	or.pred  	%p4511, %p4509, %p4510;
	@%p4511 bra 	$L__BB4_2574;
	add.s32 	%r2687, %r29668, 1;
	mul.wide.u32 	%rd4460, %r29668, 4;
	add.s64 	%rd4461, %rd12, %rd4460;
	st.local.u32 	[%rd4461+280], %r2686;
	mov.u32 	%r29668, %r2687;
$L__BB4_2574:
	setp.ge.u32 	%p4512, %r29668, %r2339;
	mov.u32 	%r29667, %r2685;
	@%p4512 bra 	$L__BB4_2704;
	add.s32 	%r29667, %r2609, 21;
	shl.b32 	%r17319, %r2685, 7;
	and.b32  	%r17320, %r17319, 8064;
	add.s32 	%r2690, %r17320, %r2;
	shl.b32 	%r17321, %r2685, 9;
	and.b32  	%r17322, %r17321, 32256;
	add.s32 	%r17323, %r5, %r17322;
	ld.shared.u32 	%r17324, [%r17323];
	setp.eq.s32 	%p4513, %r2690, 0;
	setp.ne.s32 	%p4514, %r17324, 0;
	or.pred  	%p4515, %p4513, %p4514;
	@%p4515 bra 	$L__BB4_2577;
	add.s32 	%r2691, %r29668, 1;
	mul.wide.u32 	%rd4462, %r29668, 4;
	add.s64 	%rd4463, %rd12, %rd4462;
	st.local.u32 	[%rd4463+280], %r2690;
	mov.u32 	%r29668, %r2691;
$L__BB4_2577:
	setp.ge.u32 	%p4516, %r29668, %r2339;
	@%p4516 bra 	$L__BB4_2704;
	add.s32 	%r2693, %r2609, 22;
	shl.b32 	%r17326, %r29667, 7;
	and.b32  	%r17327, %r17326, 8064;
	add.s32 	%r2694, %r17327, %r2;
	shl.b32 	%r17328, %r29667, 9;
	and.b32  	%r17329, %r17328, 32256;
	add.s32 	%r17330, %r5, %r17329;
	ld.shared.u32 	%r17331, [%r17330];
	setp.eq.s32 	%p4517, %r2694, 0;
	setp.ne.s32 	%p4518, %r17331, 0;
	or.pred  	%p4519, %p4517, %p4518;
	@%p4519 bra 	$L__BB4_2580;
	add.s32 	%r2695, %r29668, 1;
	mul.wide.u32 	%rd4464, %r29668, 4;
	add.s64 	%rd4465, %rd12, %rd4464;
	st.local.u32 	[%rd4465+280], %r2694;
	mov.u32 	%r29668, %r2695;
$L__BB4_2580:
	setp.ge.u32 	%p4520, %r29668, %r2339;
	mov.u32 	%r29667, %r2693;
	@%p4520 bra 	$L__BB4_2704;
	add.s32 	%r29667, %r2609, 23;
	shl.b32 	%r17333, %r2693, 7;
	and.b32  	%r17334, %r17333, 8064;
	add.s32 	%r2698, %r17334, %r2;
	shl.b32 	%r17335, %r2693, 9;
	and.b32  	%r17336, %r17335, 32256;
	add.s32 	%r17337, %r5, %r17336;
	ld.shared.u32 	%r17338, [%r17337];
	setp.eq.s32 	%p4521, %r2698, 0;
	setp.ne.s32 	%p4522, %r17338, 0;
	or.pred  	%p4523, %p4521, %p4522;
	@%p4523 bra 	$L__BB4_2583;
	add.s32 	%r2699, %r29668, 1;
	mul.wide.u32 	%rd4466, %r29668, 4;
	add.s64 	%rd4467, %rd12, %rd4466;
	st.local.u32 	[%rd4467+280], %r2698;
	mov.u32 	%r29668, %r2699;
$L__BB4_2583:
	setp.ge.u32 	%p4524, %r29668, %r2339;
	@%p4524 bra 	$L__BB4_2704;
	add.s32 	%r2701, %r2609, 24;
	shl.b32 	%r17340, %r29667, 7;
	and.b32  	%r17341, %r17340, 8064;
	add.s32 	%r2702, %r17341, %r2;
	shl.b32 	%r17342, %r29667, 9;
	and.b32  	%r17343, %r17342, 32256;
	add.s32 	%r17344, %r5, %r17343;
	ld.shared.u32 	%r17345, [%r17344];
	setp.eq.s32 	%p4525, %r2702, 0;
	setp.ne.s32 	%p4526, %r17345, 0;
	or.pred  	%p4527, %p4525, %p4526;
	@%p4527 bra 	$L__BB4_2586;
	add.s32 	%r2703, %r29668, 1;
	mul.wide.u32 	%rd4468, %r29668, 4;
	add.s64 	%rd4469, %rd12, %rd4468;
	st.local.u32 	[%rd4469+280], %r2702;
	mov.u32 	%r29668, %r2703;
$L__BB4_2586:
	setp.ge.u32 	%p4528, %r29668, %r2339;
	mov.u32 	%r29667, %r2701;
	@%p4528 bra 	$L__BB4_2704;
	add.s32 	%r29667, %r2609, 25;
	shl.b32 	%r17347, %r2701, 7;
	and.b32  	%r17348, %r17347, 8064;
	add.s32 	%r2706, %r17348, %r2;
	shl.b32 	%r17349, %r2701, 9;
	and.b32  	%r17350, %r17349, 32256;
	add.s32 	%r17351, %r5, %r17350;
	ld.shared.u32 	%r17352, [%r17351];
	setp.eq.s32 	%p4529, %r2706, 0;
	setp.ne.s32 	%p4530, %r17352, 0;
	or.pred  	%p4531, %p4529, %p4530;
	@%p4531 bra 	$L__BB4_2589;
	add.s32 	%r2707, %r29668, 1;
	mul.wide.u32 	%rd4470, %r29668, 4;
	add.s64 	%rd4471, %rd12, %rd4470;
	st.local.u32 	[%rd4471+280], %r2706;
	mov.u32 	%r29668, %r2707;
$L__BB4_2589:
	setp.ge.u32 	%p4532, %r29668, %r2339;
	@%p4532 bra 	$L__BB4_2704;
	add.s32 	%r2709, %r2609, 26;
	shl.b32 	%r17354, %r29667, 7;
	and.b32  	%r17355, %r17354, 8064;
	add.s32 	%r2710, %r17355, %r2;
	shl.b32 	%r17356, %r29667, 9;
	and.b32  	%r17357, %r17356, 32256;
	add.s32 	%r17358, %r5, %r17357;
	ld.shared.u32 	%r17359, [%r17358];
	setp.eq.s32 	%p4533, %r2710, 0;
	setp.ne.s32 	%p4534, %r17359, 0;
	or.pred  	%p4535, %p4533, %p4534;
	@%p4535 bra 	$L__BB4_2592;
	add.s32 	%r2711, %r29668, 1;
	mul.wide.u32 	%rd4472, %r29668, 4;
	add.s64 	%rd4473, %rd12, %rd4472;
	st.local.u32 	[%rd4473+280], %r2710;
	mov.u32 	%r29668, %r2711;
$L__BB4_2592:
	setp.ge.u32 	%p4536, %r29668, %r2339;
	mov.u32 	%r29667, %r2709;
	@%p4536 bra 	$L__BB4_2704;
	add.s32 	%r29667, %r2609, 27;
	shl.b32 	%r17361, %r2709, 7;
	and.b32  	%r17362, %r17361, 8064;
	add.s32 	%r2714, %r17362, %r2;
	shl.b32 	%r17363, %r2709, 9;
	and.b32  	%r17364, %r17363, 32256;
	add.s32 	%r17365, %r5, %r17364;
	ld.shared.u32 	%r17366, [%r17365];
	setp.eq.s32 	%p4537, %r2714, 0;
	setp.ne.s32 	%p4538, %r17366, 0;
	or.pred  	%p4539, %p4537, %p4538;
	@%p4539 bra 	$L__BB4_2595;
	add.s32 	%r2715, %r29668, 1;
	mul.wide.u32 	%rd4474, %r29668, 4;
	add.s64 	%rd4475, %rd12, %rd4474;
	st.local.u32 	[%rd4475+280], %r2714;
	mov.u32 	%r29668, %r2715;
$L__BB4_2595:
	setp.ge.u32 	%p4540, %r29668, %r2339;
	@%p4540 bra 	$L__BB4_2704;
	add.s32 	%r2717, %r2609, 28;
	shl.b32 	%r17368, %r29667, 7;
	and.b32  	%r17369, %r17368, 8064;
	add.s32 	%r2718, %r17369, %r2;
	shl.b32 	%r17370, %r29667, 9;
	and.b32  	%r17371, %r17370, 32256;
	add.s32 	%r17372, %r5, %r17371;
	ld.shared.u32 	%r17373, [%r17372];
	setp.eq.s32 	%p4541, %r2718, 0;
	setp.ne.s32 	%p4542, %r17373, 0;
	or.pred  	%p4543, %p4541, %p4542;
	@%p4543 bra 	$L__BB4_2598;
	add.s32 	%r2719, %r29668, 1;
	mul.wide.u32 	%rd4476, %r29668, 4;
	add.s64 	%rd4477, %rd12, %rd4476;
	st.local.u32 	[%rd4477+280], %r2718;
	mov.u32 	%r29668, %r2719;
$L__BB4_2598:
	setp.ge.u32 	%p4544, %r29668, %r2339;
	mov.u32 	%r29667, %r2717;
	@%p4544 bra 	$L__BB4_2704;
	add.s32 	%r29667, %r2609, 29;
	shl.b32 	%r17375, %r2717, 7;
	and.b32  	%r17376, %r17375, 8064;
	add.s32 	%r2722, %r17376, %r2;
	shl.b32 	%r17377, %r2717, 9;
	and.b32  	%r17378, %r17377, 32256;
	add.s32 	%r17379, %r5, %r17378;
	ld.shared.u32 	%r17380, [%r17379];
	setp.eq.s32 	%p4545, %r2722, 0;
	setp.ne.s32 	%p4546, %r17380, 0;
	or.pred  	%p4547, %p4545, %p4546;
	@%p4547 bra 	$L__BB4_2601;
	add.s32 	%r2723, %r29668, 1;
	mul.wide.u32 	%rd4478, %r29668, 4;
	add.s64 	%rd4479, %rd12, %rd4478;
	st.local.u32 	[%rd4479+280], %r2722;
	mov.u32 	%r29668, %r2723;
$L__BB4_2601:
	setp.ge.u32 	%p4548, %r29668, %r2339;
	@%p4548 bra 	$L__BB4_2704;
	add.s32 	%r2725, %r2609, 30;
	shl.b32 	%r17382, %r29667, 7;
	and.b32  	%r17383, %r17382, 8064;
	add.s32 	%r2726, %r17383, %r2;
	shl.b32 	%r17384, %r29667, 9;
	and.b32  	%r17385, %r17384, 32256;
	add.s32 	%r17386, %r5, %r17385;
	ld.shared.u32 	%r17387, [%r17386];
	setp.eq.s32 	%p4549, %r2726, 0;
	setp.ne.s32 	%p4550, %r17387, 0;
	or.pred  	%p4551, %p4549, %p4550;
	@%p4551 bra 	$L__BB4_2604;
	add.s32 	%r2727, %r29668, 1;
	mul.wide.u32 	%rd4480, %r29668, 4;
	add.s64 	%rd4481, %rd12, %rd4480;
	st.local.u32 	[%rd4481+280], %r2726;
	mov.u32 	%r29668, %r2727;
$L__BB4_2604:
	setp.ge.u32 	%p4552, %r29668, %r2339;
	mov.u32 	%r29667, %r2725;
	@%p4552 bra 	$L__BB4_2704;
	add.s32 	%r29667, %r2609, 31;
	shl.b32 	%r17389, %r2725, 7;
	and.b32  	%r17390, %r17389, 8064;
	add.s32 	%r2730, %r17390, %r2;
	shl.b32 	%r17391, %r2725, 9;
	and.b32  	%r17392, %r17391, 32256;
	add.s32 	%r17393, %r5, %r17392;
	ld.shared.u32 	%r17394, [%r17393];
	setp.eq.s32 	%p4553, %r2730, 0;
	setp.ne.s32 	%p4554, %r17394, 0;
	or.pred  	%p4555, %p4553, %p4554;
	@%p4555 bra 	$L__BB4_2607;
	add.s32 	%r2731, %r29668, 1;
	mul.wide.u32 	%rd4482, %r29668, 4;
	add.s64 	%rd4483, %rd12, %rd4482;
	st.local.u32 	[%rd4483+280], %r2730;
	mov.u32 	%r29668, %r2731;
$L__BB4_2607:
	setp.ge.u32 	%p4556, %r29668, %r2339;
	@%p4556 bra 	$L__BB4_2704;
	add.s32 	%r2733, %r2609, 32;
	shl.b32 	%r17396, %r29667, 7;
	and.b32  	%r17397, %r17396, 8064;
	add.s32 	%r2734, %r17397, %r2;
	shl.b32 	%r17398, %r29667, 9;
	and.b32  	%r17399, %r17398, 32256;
	add.s32 	%r17400, %r5, %r17399;
	ld.shared.u32 	%r17401, [%r17400];
	setp.eq.s32 	%p4557, %r2734, 0;
	setp.ne.s32 	%p4558, %r17401, 0;
	or.pred  	%p4559, %p4557, %p4558;
	@%p4559 bra 	$L__BB4_2610;
	add.s32 	%r2735, %r29668, 1;
	mul.wide.u32 	%rd4484, %r29668, 4;
	add.s64 	%rd4485, %rd12, %rd4484;
	st.local.u32 	[%rd4485+280], %r2734;
	mov.u32 	%r29668, %r2735;
$L__BB4_2610:
	setp.ge.u32 	%p4560, %r29668, %r2339;
	mov.u32 	%r29667, %r2733;
	@%p4560 bra 	$L__BB4_2704;
	add.s32 	%r29667, %r2609, 33;
	shl.b32 	%r17403, %r2733, 7;
	and.b32  	%r17404, %r17403, 8064;
	add.s32 	%r2738, %r17404, %r2;
	shl.b32 	%r17405, %r2733, 9;
	and.b32  	%r17406, %r17405, 32256;
	add.s32 	%r17407, %r5, %r17406;
	ld.shared.u32 	%r17408, [%r17407];
	setp.eq.s32 	%p4561, %r2738, 0;
	setp.ne.s32 	%p4562, %r17408, 0;
	or.pred  	%p4563, %p4561, %p4562;
	@%p4563 bra 	$L__BB4_2613;
	add.s32 	%r2739, %r29668, 1;
	mul.wide.u32 	%rd4486, %r29668, 4;
	add.s64 	%rd4487, %rd12, %rd4486;
	st.local.u32 	[%rd4487+280], %r2738;
	mov.u32 	%r29668, %r2739;
$L__BB4_2613:
	setp.ge.u32 	%p4564, %r29668, %r2339;
	@%p4564 bra 	$L__BB4_2704;
	add.s32 	%r2741, %r2609, 34;
	shl.b32 	%r17410, %r29667, 7;
	and.b32  	%r17411, %r17410, 8064;
	add.s32 	%r2742, %r17411, %r2;
	shl.b32 	%r17412, %r29667, 9;
	and.b32  	%r17413, %r17412, 32256;
	add.s32 	%r17414, %r5, %r17413;
	ld.shared.u32 	%r17415, [%r17414];
	setp.eq.s32 	%p4565, %r2742, 0;
	setp.ne.s32 	%p4566, %r17415, 0;
	or.pred  	%p4567, %p4565, %p4566;
	@%p4567 bra 	$L__BB4_2616;
	add.s32 	%r2743, %r29668, 1;
	mul.wide.u32 	%rd4488, %r29668, 4;
	add.s64 	%rd4489, %rd12, %rd4488;
	st.local.u32 	[%rd4489+280], %r2742;
	mov.u32 	%r29668, %r2743;
$L__BB4_2616:
	setp.ge.u32 	%p4568, %r29668, %r2339;
	mov.u32 	%r29667, %r2741;
	@%p4568 bra 	$L__BB4_2704;
	add.s32 	%r29667, %r2609, 35;
	shl.b32 	%r17417, %r2741, 7;
	and.b32  	%r17418, %r17417, 8064;
	add.s32 	%r2746, %r17418, %r2;
	shl.b32 	%r17419, %r2741, 9;
	and.b32  	%r17420, %r17419, 32256;
	add.s32 	%r17421, %r5, %r17420;
	ld.shared.u32 	%r17422, [%r17421];
	setp.eq.s32 	%p4569, %r2746, 0;
	setp.ne.s32 	%p4570, %r17422, 0;
	or.pred  	%p4571, %p4569, %p4570;
	@%p4571 bra 	$L__BB4_2619;
	add.s32 	%r2747, %r29668, 1;
	mul.wide.u32 	%rd4490, %r29668, 4;
	add.s64 	%rd4491, %rd12, %rd4490;
	st.local.u32 	[%rd4491+280], %r2746;
	mov.u32 	%r29668, %r2747;
$L__BB4_2619:
	setp.ge.u32 	%p4572, %r29668, %r2339;
	@%p4572 bra 	$L__BB4_2704;
	add.s32 	%r2749, %r2609, 36;
	shl.b32 	%r17424, %r29667, 7;
	and.b32  	%r17425, %r17424, 8064;
	add.s32 	%r2750, %r17425, %r2;
	shl.b32 	%r17426, %r29667, 9;
	and.b32  	%r17427, %r17426, 32256;
	add.s32 	%r17428, %r5, %r17427;
	ld.shared.u32 	%r17429, [%r17428];
	setp.eq.s32 	%p4573, %r2750, 0;
	setp.ne.s32 	%p4574, %r17429, 0;
	or.pred  	%p4575, %p4573, %p4574;
	@%p4575 bra 	$L__BB4_2622;
	add.s32 	%r2751, %r29668, 1;
	mul.wide.u32 	%rd4492, %r29668, 4;
	add.s64 	%rd4493, %rd12, %rd4492;
	st.local.u32 	[%rd4493+280], %r2750;
	mov.u32 	%r29668, %r2751;
$L__BB4_2622:
	setp.ge.u32 	%p4576, %r29668, %r2339;
	mov.u32 	%r29667, %r2749;
	@%p4576 bra 	$L__BB4_2704;
	add.s32 	%r29667, %r2609, 37;
	shl.b32 	%r17431, %r2749, 7;
	and.b32  	%r17432, %r17431, 8064;
	add.s32 	%r2754, %r17432, %r2;
	shl.b32 	%r17433, %r2749, 9;
	and.b32  	%r17434, %r17433, 32256;
	add.s32 	%r17435, %r5, %r17434;
	ld.shared.u32 	%r17436, [%r17435];
	setp.eq.s32 	%p4577, %r2754, 0;
	setp.ne.s32 	%p4578, %r17436, 0;
	or.pred  	%p4579, %p4577, %p4578;
	@%p4579 bra 	$L__BB4_2625;
	add.s32 	%r2755, %r29668, 1;
	mul.wide.u32 	%rd4494, %r29668, 4;
	add.s64 	%rd4495, %rd12, %rd4494;
	st.local.u32 	[%rd4495+280], %r2754;
	mov.u32 	%r29668, %r2755;
$L__BB4_2625:
	setp.ge.u32 	%p4580, %r29668, %r2339;
	@%p4580 bra 	$L__BB4_2704;
	add.s32 	%r2757, %r2609, 38;
	shl.b32 	%r17438, %r29667, 7;
	and.b32  	%r17439, %r17438, 8064;
	add.s32 	%r2758, %r17439, %r2;
	shl.b32 	%r17440, %r29667, 9;
	and.b32  	%r17441, %r17440, 32256;
	add.s32 	%r17442, %r5, %r17441;
	ld.shared.u32 	%r17443, [%r17442];
	setp.eq.s32 	%p4581, %r2758, 0;
	setp.ne.s32 	%p4582, %r17443, 0;
	or.pred  	%p4583, %p4581, %p4582;
	@%p4583 bra 	$L__BB4_2628;
	add.s32 	%r2759, %r29668, 1;
	mul.wide.u32 	%rd4496, %r29668, 4;
	add.s64 	%rd4497, %rd12, %rd4496;
	st.local.u32 	[%rd4497+280], %r2758;
	mov.u32 	%r29668, %r2759;
$L__BB4_2628:
	setp.ge.u32 	%p4584, %r29668, %r2339;
	mov.u32 	%r29667, %r2757;
	@%p4584 bra 	$L__BB4_2704;
	add.s32 	%r29667, %r2609, 39;
	shl.b32 	%r17445, %r2757, 7;
	and.b32  	%r17446, %r17445, 8064;
	add.s32 	%r2762, %r17446, %r2;
	shl.b32 	%r17447, %r2757, 9;
	and.b32  	%r17448, %r17447, 32256;
	add.s32 	%r17449, %r5, %r17448;
	ld.shared.u32 	%r17450, [%r17449];
	setp.eq.s32 	%p4585, %r2762, 0;
	setp.ne.s32 	%p4586, %r17450, 0;
	or.pred  	%p4587, %p4585, %p4586;
	@%p4587 bra 	$L__BB4_2631;
	add.s32 	%r2763, %r29668, 1;
	mul.wide.u32 	%rd4498, %r29668, 4;
	add.s64 	%rd4499, %rd12, %rd4498;
	st.local.u32 	[%rd4499+280], %r2762;
	mov.u32 	%r29668, %r2763;
$L__BB4_2631:
	setp.ge.u32 	%p4588, %r29668, %r2339;
	@%p4588 bra 	$L__BB4_2704;
	add.s32 	%r2765, %r2609, 40;
	shl.b32 	%r17452, %r29667, 7;
	and.b32  	%r17453, %r17452, 8064;
	add.s32 	%r2766, %r17453, %r2;
	shl.b32 	%r17454, %r29667, 9;
	and.b32  	%r17455, %r17454, 32256;
	add.s32 	%r17456, %r5, %r17455;
	ld.shared.u32 	%r17457, [%r17456];
	setp.eq.s32 	%p4589, %r2766, 0;
	setp.ne.s32 	%p4590, %r17457, 0;
	or.pred  	%p4591, %p4589, %p4590;
	@%p4591 bra 	$L__BB4_2634;
	add.s32 	%r2767, %r29668, 1;
	mul.wide.u32 	%rd4500, %r29668, 4;
	add.s64 	%rd4501, %rd12, %rd4500;
	st.local.u32 	[%rd4501+280], %r2766;
	mov.u32 	%r29668, %r2767;
$L__BB4_2634:
	setp.ge.u32 	%p4592, %r29668, %r2339;
	mov.u32 	%r29667, %r2765;
	@%p4592 bra 	$L__BB4_2704;
	add.s32 	%r29667, %r2609, 41;
	shl.b32 	%r17459, %r2765, 7;
	and.b32  	%r17460, %r17459, 8064;
	add.s32 	%r2770, %r17460, %r2;
	shl.b32 	%r17461, %r2765, 9;
	and.b32  	%r17462, %r17461, 32256;
	add.s32 	%r17463, %r5, %r17462;
	ld.shared.u32 	%r17464, [%r17463];
	setp.eq.s32 	%p4593, %r2770, 0;
	setp.ne.s32 	%p4594, %r17464, 0;
	or.pred  	%p4595, %p4593, %p4594;
	@%p4595 bra 	$L__BB4_2637;
	add.s32 	%r2771, %r29668, 1;
	mul.wide.u32 	%rd4502, %r29668, 4;
	add.s64 	%rd4503, %rd12, %rd4502;
	st.local.u32 	[%rd4503+280], %r2770;
	mov.u32 	%r29668, %r2771;
$L__BB4_2637:
	setp.ge.u32 	%p4596, %r29668, %r2339;
	@%p4596 bra 	$L__BB4_2704;
	add.s32 	%r2773, %r2609, 42;
	shl.b32 	%r17466, %r29667, 7;
	and.b32  	%r17467, %r17466, 8064;
	add.s32 	%r2774, %r17467, %r2;
	shl.b32 	%r17468, %r29667, 9;
	and.b32  	%r17469, %r17468, 32256;
	add.s32 	%r17470, %r5, %r17469;
	ld.shared.u32 	%r17471, [%r17470];
	setp.eq.s32 	%p4597, %r2774, 0;
	setp.ne.s32 	%p4598, %r17471, 0;
	or.pred  	%p4599, %p4597, %p4598;
	@%p4599 bra 	$L__BB4_2640;
	add.s32 	%r2775, %r29668, 1;
	mul.wide.u32 	%rd4504, %r29668, 4;
	add.s64 	%rd4505, %rd12, %rd4504;
	st.local.u32 	[%rd4505+280], %r2774;
	mov.u32 	%r29668, %r2775;
$L__BB4_2640:
	setp.ge.u32 	%p4600, %r29668, %r2339;
	mov.u32 	%r29667, %r2773;
	@%p4600 bra 	$L__BB4_2704;
	add.s32 	%r29667, %r2609, 43;
	shl.b32 	%r17473, %r2773, 7;
	and.b32  	%r17474, %r17473, 8064;
	add.s32 	%r2778, %r17474, %r2;
	shl.b32 	%r17475, %r2773, 9;
	and.b32  	%r17476, %r17475, 32256;
	add.s32 	%r17477, %r5, %r17476;
	ld.shared.u32 	%r17478, [%r17477];
	setp.eq.s32 	%p4601, %r2778, 0;
	setp.ne.s32 	%p4602, %r17478, 0;
	or.pred  	%p4603, %p4601, %p4602;
	@%p4603 bra 	$L__BB4_2643;
	add.s32 	%r2779, %r29668, 1;
	mul.wide.u32 	%rd4506, %r29668, 4;
	add.s64 	%rd4507, %rd12, %rd4506;
	st.local.u32 	[%rd4507+280], %r2778;
	mov.u32 	%r29668, %r2779;
$L__BB4_2643:
	setp.ge.u32 	%p4604, %r29668, %r2339;
	@%p4604 bra 	$L__BB4_2704;
	add.s32 	%r2781, %r2609, 44;
	shl.b32 	%r17480, %r29667, 7;
	and.b32  	%r17481, %r17480, 8064;
	add.s32 	%r2782, %r17481, %r2;
	shl.b32 	%r17482, %r29667, 9;
	and.b32  	%r17483, %r17482, 32256;
	add.s32 	%r17484, %r5, %r17483;
	ld.shared.u32 	%r17485, [%r17484];
	setp.eq.s32 	%p4605, %r2782, 0;
	setp.ne.s32 	%p4606, %r17485, 0;
	or.pred  	%p4607, %p4605, %p4606;
	@%p4607 bra 	$L__BB4_2646;
	add.s32 	%r2783, %r29668, 1;
	mul.wide.u32 	%rd4508, %r29668, 4;
	add.s64 	%rd4509, %rd12, %rd4508;
	st.local.u32 	[%rd4509+280], %r2782;
	mov.u32 	%r29668, %r2783;
$L__BB4_2646:
	setp.ge.u32 	%p4608, %r29668, %r2339;
	mov.u32 	%r29667, %r2781;
	@%p4608 bra 	$L__BB4_2704;
	add.s32 	%r29667, %r2609, 45;
	shl.b32 	%r17487, %r2781, 7;
	and.b32  	%r17488, %r17487, 8064;
	add.s32 	%r2786, %r17488, %r2;
	shl.b32 	%r17489, %r2781, 9;
	and.b32  	%r17490, %r17489, 32256;
	add.s32 	%r17491, %r5, %r17490;
	ld.shared.u32 	%r17492, [%r17491];
	setp.eq.s32 	%p4609, %r2786, 0;
	setp.ne.s32 	%p4610, %r17492, 0;
	or.pred  	%p4611, %p4609, %p4610;
	@%p4611 bra 	$L__BB4_2649;
	add.s32 	%r2787, %r29668, 1;
	mul.wide.u32 	%rd4510, %r29668, 4;
	add.s64 	%rd4511, %rd12, %rd4510;
	st.local.u32 	[%rd4511+280], %r2786;
	mov.u32 	%r29668, %r2787;
$L__BB4_2649:
	setp.ge.u32 	%p4612, %r29668, %r2339;
	@%p4612 bra 	$L__BB4_2704;
	add.s32 	%r2789, %r2609, 46;
	shl.b32 	%r17494, %r29667, 7;
	and.b32  	%r17495, %r17494, 8064;
	add.s32 	%r2790, %r17495, %r2;
	shl.b32 	%r17496, %r29667, 9;
	and.b32  	%r17497, %r17496, 32256;
	add.s32 	%r17498, %r5, %r17497;
	ld.shared.u32 	%r17499, [%r17498];
	setp.eq.s32 	%p4613, %r2790, 0;
	setp.ne.s32 	%p4614, %r17499, 0;
	or.pred  	%p4615, %p4613, %p4614;
	@%p4615 bra 	$L__BB4_2652;
	add.s32 	%r2791, %r29668, 1;
	mul.wide.u32 	%rd4512, %r29668, 4;
	add.s64 	%rd4513, %rd12, %rd4512;
	st.local.u32 	[%rd4513+280], %r2790;
	mov.u32 	%r29668, %r2791;
$L__BB4_2652:
	setp.ge.u32 	%p4616, %r29668, %r2339;
	mov.u32 	%r29667, %r2789;
	@%p4616 bra 	$L__BB4_2704;
	add.s32 	%r29667, %r2609, 47;
	shl.b32 	%r17501, %r2789, 7;
	and.b32  	%r17502, %r17501, 8064;
	add.s32 	%r2794, %r17502, %r2;
	shl.b32 	%r17503, %r2789, 9;
	and.b32  	%r17504, %r17503, 32256;
	add.s32 	%r17505, %r5, %r17504;
	ld.shared.u32 	%r17506, [%r17505];
	setp.eq.s32 	%p4617, %r2794, 0;
	setp.ne.s32 	%p4618, %r17506, 0;
	or.pred  	%p4619, %p4617, %p4618;
	@%p4619 bra 	$L__BB4_2655;
	add.s32 	%r2795, %r29668, 1;
	mul.wide.u32 	%rd4514, %r29668, 4;
	add.s64 	%rd4515, %rd12, %rd4514;
	st.local.u32 	[%rd4515+280], %r2794;
	mov.u32 	%r29668, %r2795;
$L__BB4_2655:
	setp.ge.u32 	%p4620, %r29668, %r2339;
	@%p4620 bra 	$L__BB4_2704;
	add.s32 	%r2797, %r2609, 48;
	shl.b32 	%r17508, %r29667, 7;
	and.b32  	%r17509, %r17508, 8064;
	add.s32 	%r2798, %r17509, %r2;
	shl.b32 	%r17510, %r29667, 9;
	and.b32  	%r17511, %r17510, 32256;
	add.s32 	%r17512, %r5, %r17511;
	ld.shared.u32 	%r17513, [%r17512];
	setp.eq.s32 	%p4621, %r2798, 0;
	setp.ne.s32 	%p4622, %r17513, 0;
	or.pred  	%p4623, %p4621, %p4622;
	@%p4623 bra 	$L__BB4_2658;
	add.s32 	%r2799, %r29668, 1;
	mul.wide.u32 	%rd4516, %r29668, 4;
	add.s64 	%rd4517, %rd12, %rd4516;
	st.local.u32 	[%rd4517+280], %r2798;
	mov.u32 	%r29668, %r2799;
$L__BB4_2658:
	setp.ge.u32 	%p4624, %r29668, %r2339;
	mov.u32 	%r29667, %r2797;
	@%p4624 bra 	$L__BB4_2704;
	add.s32 	%r29667, %r2609, 49;
	shl.b32 	%r17515, %r2797, 7;
	and.b32  	%r17516, %r17515, 8064;
	add.s32 	%r2802, %r17516, %r2;
	shl.b32 	%r17517, %r2797, 9;
	and.b32  	%r17518, %r17517, 32256;
	add.s32 	%r17519, %r5, %r17518;
	ld.shared.u32 	%r17520, [%r17519];
	setp.eq.s32 	%p4625, %r2802, 0;
	setp.ne.s32 	%p4626, %r17520, 0;
	or.pred  	%p4627, %p4625, %p4626;
	@%p4627 bra 	$L__BB4_2661;
	add.s32 	%r2803, %r29668, 1;
	mul.wide.u32 	%rd4518, %r29668, 4;
	add.s64 	%rd4519, %rd12, %rd4518;
	st.local.u32 	[%rd4519+280], %r2802;
	mov.u32 	%r29668, %r2803;
$L__BB4_2661:
	setp.ge.u32 	%p4628, %r29668, %r2339;
	@%p4628 bra 	$L__BB4_2704;
	add.s32 	%r2805, %r2609, 50;
	shl.b32 	%r17522, %r29667, 7;
	and.b32  	%r17523, %r17522, 8064;
	add.s32 	%r2806, %r17523, %r2;
	shl.b32 	%r17524, %r29667, 9;
	and.b32  	%r17525, %r17524, 32256;
	add.s32 	%r17526, %r5, %r17525;
	ld.shared.u32 	%r17527, [%r17526];
	setp.eq.s32 	%p4629, %r2806, 0;
	setp.ne.s32 	%p4630, %r17527, 0;
	or.pred  	%p4631, %p4629, %p4630;
	@%p4631 bra 	$L__BB4_2664;
	add.s32 	%r2807, %r29668, 1;
	mul.wide.u32 	%rd4520, %r29668, 4;
	add.s64 	%rd4521, %rd12, %rd4520;
	st.local.u32 	[%rd4521+280], %r2806;
	mov.u32 	%r29668, %r2807;
$L__BB4_2664:
	setp.ge.u32 	%p4632, %r29668, %r2339;
	mov.u32 	%r29667, %r2805;
	@%p4632 bra 	$L__BB4_2704;
	add.s32 	%r29667, %r2609, 51;
	shl.b32 	%r17529, %r2805, 7;
	and.b32  	%r17530, %r17529, 8064;
	add.s32 	%r2810, %r17530, %r2;
	shl.b32 	%r17531, %r2805, 9;
	and.b32  	%r17532, %r17531, 32256;
	add.s32 	%r17533, %r5, %r17532;
	ld.shared.u32 	%r17534, [%r17533];
	setp.eq.s32 	%p4633, %r2810, 0;
	setp.ne.s32 	%p4634, %r17534, 0;
	or.pred  	%p4635, %p4633, %p4634;
	@%p4635 bra 	$L__BB4_2667;
	add.s32 	%r2811, %r29668, 1;
	mul.wide.u32 	%rd4522, %r29668, 4;
	add.s64 	%rd4523, %rd12, %rd4522;
	st.local.u32 	[%rd4523+280], %r2810;
	mov.u32 	%r29668, %r2811;
$L__BB4_2667:
	setp.ge.u32 	%p4636, %r29668, %r2339;
	@%p4636 bra 	$L__BB4_2704;
	add.s32 	%r2813, %r2609, 52;
	shl.b32 	%r17536, %r29667, 7;
	and.b32  	%r17537, %r17536, 8064;
	add.s32 	%r2814, %r17537, %r2;
	shl.b32 	%r17538, %r29667, 9;
	and.b32  	%r17539, %r17538, 32256;
	add.s32 	%r17540, %r5, %r17539;
	ld.shared.u32 	%r17541, [%r17540];
	setp.eq.s32 	%p4637, %r2814, 0;
	setp.ne.s32 	%p4638, %r17541, 0;
	or.pred  	%p4639, %p4637, %p4638;
	@%p4639 bra 	$L__BB4_2670;
	add.s32 	%r2815, %r29668, 1;
	mul.wide.u32 	%rd4524, %r29668, 4;
	add.s64 	%rd4525, %rd12, %rd4524;
	st.local.u32 	[%rd4525+280], %r2814;
	mov.u32 	%r29668, %r2815;
$L__BB4_2670:
	setp.ge.u32 	%p4640, %r29668, %r2339;
	mov.u32 	%r29667, %r2813;
	@%p4640 bra 	$L__BB4_2704;
	add.s32 	%r29667, %r2609, 53;
	shl.b32 	%r17543, %r2813, 7;
	and.b32  	%r17544, %r17543, 8064;
	add.s32 	%r2818, %r17544, %r2;
	shl.b32 	%r17545, %r2813, 9;
	and.b32  	%r17546, %r17545, 32256;
	add.s32 	%r17547, %r5, %r17546;
	ld.shared.u32 	%r17548, [%r17547];
	setp.eq.s32 	%p4641, %r2818, 0;
	setp.ne.s32 	%p4642, %r17548, 0;
	or.pred  	%p4643, %p4641, %p4642;
	@%p4643 bra 	$L__BB4_2673;
	add.s32 	%r2819, %r29668, 1;
	mul.wide.u32 	%rd4526, %r29668, 4;
	add.s64 	%rd4527, %rd12, %rd4526;
	st.local.u32 	[%rd4527+280], %r2818;
	mov.u32 	%r29668, %r2819;
$L__BB4_2673:
	setp.ge.u32 	%p4644, %r29668, %r2339;
	@%p4644 bra 	$L__BB4_2704;
	add.s32 	%r2821, %r2609, 54;
	shl.b32 	%r17550, %r29667, 7;
	and.b32  	%r17551, %r17550, 8064;
	add.s32 	%r2822, %r17551, %r2;
	shl.b32 	%r17552, %r29667, 9;
	and.b32  	%r17553, %r17552, 32256;
	add.s32 	%r17554, %r5, %r17553;
	ld.shared.u32 	%r17555, [%r17554];
	setp.eq.s32 	%p4645, %r2822, 0;
	setp.ne.s32 	%p4646, %r17555, 0;
	or.pred  	%p4647, %p4645, %p4646;
	@%p4647 bra 	$L__BB4_2676;
	add.s32 	%r2823, %r29668, 1;
	mul.wide.u32 	%rd4528, %r29668, 4;
	add.s64 	%rd4529, %rd12, %rd4528;
	st.local.u32 	[%rd4529+280], %r2822;
	mov.u32 	%r29668, %r2823;
$L__BB4_2676:
	setp.ge.u32 	%p4648, %r29668, %r2339;
	mov.u32 	%r29667, %r2821;
	@%p4648 bra 	$L__BB4_2704;
	add.s32 	%r29667, %r2609, 55;
	shl.b32 	%r17557, %r2821, 7;
	and.b32  	%r17558, %r17557, 8064;
	add.s32 	%r2826, %r17558, %r2;
	shl.b32 	%r17559, %r2821, 9;
	and.b32  	%r17560, %r17559, 32256;
	add.s32 	%r17561, %r5, %r17560;
	ld.shared.u32 	%r17562, [%r17561];
	setp.eq.s32 	%p4649, %r2826, 0;
	setp.ne.s32 	%p4650, %r17562, 0;
	or.pred  	%p4651, %p4649, %p4650;
	@%p4651 bra 	$L__BB4_2679;
	add.s32 	%r2827, %r29668, 1;
	mul.wide.u32 	%rd4530, %r29668, 4;
	add.s64 	%rd4531, %rd12, %rd4530;
	st.local.u32 	[%rd4531+280], %r2826;
	mov.u32 	%r29668, %r2827;
$L__BB4_2679:
	setp.ge.u32 	%p4652, %r29668, %r2339;
	@%p4652 bra 	$L__BB4_2704;
	add.s32 	%r2829, %r2609, 56;
	shl.b32 	%r17564, %r29667, 7;
	and.b32  	%r17565, %r17564, 8064;
	add.s32 	%r2830, %r17565, %r2;
	shl.b32 	%r17566, %r29667, 9;
	and.b32  	%r17567, %r17566, 32256;
	add.s32 	%r17568, %r5, %r17567;
	ld.shared.u32 	%r17569, [%r17568];
	setp.eq.s32 	%p4653, %r2830, 0;
	setp.ne.s32 	%p4654, %r17569, 0;
	or.pred  	%p4655, %p4653, %p4654;
	@%p4655 bra 	$L__BB4_2682;
	add.s32 	%r2831, %r29668, 1;
	mul.wide.u32 	%rd4532, %r29668, 4;
	add.s64 	%rd4533, %rd12, %rd4532;
	st.local.u32 	[%rd4533+280], %r2830;
	mov.u32 	%r29668, %r2831;
$L__BB4_2682:
	setp.ge.u32 	%p4656, %r29668, %r2339;
	mov.u32 	%r29667, %r2829;
	@%p4656 bra 	$L__BB4_2704;
	add.s32 	%r29667, %r2609, 57;
	shl.b32 	%r17571, %r2829, 7;
	and.b32  	%r17572, %r17571, 8064;
	add.s32 	%r2834, %r17572, %r2;
	shl.b32 	%r17573, %r2829, 9;
	and.b32  	%r17574, %r17573, 32256;
	add.s32 	%r17575, %r5, %r17574;
	ld.shared.u32 	%r17576, [%r17575];
	setp.eq.s32 	%p4657, %r2834, 0;
	setp.ne.s32 	%p4658, %r17576, 0;
	or.pred  	%p4659, %p4657, %p4658;
	@%p4659 bra 	$L__BB4_2685;
	add.s32 	%r2835, %r29668, 1;
	mul.wide.u32 	%rd4534, %r29668, 4;
	add.s64 	%rd4535, %rd12, %rd4534;
	st.local.u32 	[%rd4535+280], %r2834;
	mov.u32 	%r29668, %r2835;
$L__BB4_2685:
	setp.ge.u32 	%p4660, %r29668, %r2339;
	@%p4660 bra 	$L__BB4_2704;
	add.s32 	%r2837, %r2609, 58;
	shl.b32 	%r17578, %r29667, 7;
	and.b32  	%r17579, %r17578, 8064;
	add.s32 	%r2838, %r17579, %r2;
	shl.b32 	%r17580, %r29667, 9;
	and.b32  	%r17581, %r17580, 32256;
	add.s32 	%r17582, %r5, %r17581;
	ld.shared.u32 	%r17583, [%r17582];
	setp.eq.s32 	%p4661, %r2838, 0;
	setp.ne.s32 	%p4662, %r17583, 0;
	or.pred  	%p4663, %p4661, %p4662;
	@%p4663 bra 	$L__BB4_2688;
	add.s32 	%r2839, %r29668, 1;
	mul.wide.u32 	%rd4536, %r29668, 4;
	add.s64 	%rd4537, %rd12, %rd4536;
	st.local.u32 	[%rd4537+280], %r2838;
	mov.u32 	%r29668, %r2839;
$L__BB4_2688:
	setp.ge.u32 	%p4664, %r29668, %r2339;
	mov.u32 	%r29667, %r2837;
	@%p4664 bra 	$L__BB4_2704;
	add.s32 	%r29667, %r2609, 59;
	shl.b32 	%r17585, %r2837, 7;
	and.b32  	%r17586, %r17585, 8064;
	add.s32 	%r2842, %r17586, %r2;
	shl.b32 	%r17587, %r2837, 9;
	and.b32  	%r17588, %r17587, 32256;
	add.s32 	%r17589, %r5, %r17588;
	ld.shared.u32 	%r17590, [%r17589];
	setp.eq.s32 	%p4665, %r2842, 0;
	setp.ne.s32 	%p4666, %r17590, 0;
	or.pred  	%p4667, %p4665, %p4666;
	@%p4667 bra 	$L__BB4_2691;
	add.s32 	%r2843, %r29668, 1;
	mul.wide.u32 	%rd4538, %r29668, 4;
	add.s64 	%rd4539, %rd12, %rd4538;
	st.local.u32 	[%rd4539+280], %r2842;
	mov.u32 	%r29668, %r2843;
$L__BB4_2691:
	setp.ge.u32 	%p4668, %r29668, %r2339;
	@%p4668 bra 	$L__BB4_2704;
	add.s32 	%r2845, %r2609, 60;
	shl.b32 	%r17592, %r29667, 7;
	and.b32  	%r17593, %r17592, 8064;
	add.s32 	%r2846, %r17593, %r2;
	shl.b32 	%r17594, %r29667, 9;
	and.b32  	%r17595, %r17594, 32256;
	add.s32 	%r17596, %r5, %r17595;
	ld.shared.u32 	%r17597, [%r17596];
	setp.eq.s32 	%p4669, %r2846, 0;
	setp.ne.s32 	%p4670, %r17597, 0;
	or.pred  	%p4671, %p4669, %p4670;
	@%p4671 bra 	$L__BB4_2694;
	add.s32 	%r2847, %r29668, 1;
	mul.wide.u32 	%rd4540, %r29668, 4;
	add.s64 	%rd4541, %rd12, %rd4540;
	st.local.u32 	[%rd4541+280], %r2846;
	mov.u32 	%r29668, %r2847;
$L__BB4_2694:
	setp.ge.u32 	%p4672, %r29668, %r2339;
	mov.u32 	%r29667, %r2845;
	@%p4672 bra 	$L__BB4_2704;
	add.s32 	%r29667, %r2609, 61;
	shl.b32 	%r17599, %r2845, 7;
	and.b32  	%r17600, %r17599, 8064;
	add.s32 	%r2850, %r17600, %r2;
	shl.b32 	%r17601, %r2845, 9;
	and.b32  	%r17602, %r17601, 32256;
	add.s32 	%r17603, %r5, %r17602;
	ld.shared.u32 	%r17604, [%r17603];
	setp.eq.s32 	%p4673, %r2850, 0;
	setp.ne.s32 	%p4674, %r17604, 0;
	or.pred  	%p4675, %p4673, %p4674;
	@%p4675 bra 	$L__BB4_2697;
	add.s32 	%r2851, %r29668, 1;
	mul.wide.u32 	%rd4542, %r29668, 4;
	add.s64 	%rd4543, %rd12, %rd4542;
	st.local.u32 	[%rd4543+280], %r2850;
	mov.u32 	%r29668, %r2851;
$L__BB4_2697:
	setp.ge.u32 	%p4676, %r29668, %r2339;
	@%p4676 bra 	$L__BB4_2704;
	add.s32 	%r2853, %r2609, 62;
	shl.b32 	%r17606, %r29667, 7;
	and.b32  	%r17607, %r17606, 8064;
	add.s32 	%r2854, %r17607, %r2;
	shl.b32 	%r17608, %r29667, 9;
	and.b32  	%r17609, %r17608, 32256;
	add.s32 	%r17610, %r5, %r17609;
	ld.shared.u32 	%r17611, [%r17610];
	setp.eq.s32 	%p4677, %r2854, 0;
	setp.ne.s32 	%p4678, %r17611, 0;
	or.pred  	%p4679, %p4677, %p4678;
	@%p4679 bra 	$L__BB4_2700;
	add.s32 	%r2855, %r29668, 1;
	mul.wide.u32 	%rd4544, %r29668, 4;
	add.s64 	%rd4545, %rd12, %rd4544;
	st.local.u32 	[%rd4545+280], %r2854;
	mov.u32 	%r29668, %r2855;
$L__BB4_2700:
	setp.ge.u32 	%p4680, %r29668, %r2339;
	mov.u32 	%r29667, %r2853;
	@%p4680 bra 	$L__BB4_2704;
	shl.b32 	%r17613, %r2853, 7;
	and.b32  	%r17614, %r17613, 8064;
	add.s32 	%r2857, %r17614, %r2;
	shl.b32 	%r17615, %r2853, 9;
	and.b32  	%r17616, %r17615, 32256;
	add.s32 	%r17617, %r5, %r17616;
	ld.shared.u32 	%r17618, [%r17617];
	setp.eq.s32 	%p4681, %r2857, 0;
	setp.ne.s32 	%p4682, %r17618, 0;
	or.pred  	%p4683, %p4681, %p4682;
	@%p4683 bra 	$L__BB4_2703;
	add.s32 	%r2858, %r29668, 1;
	mul.wide.u32 	%rd4546, %r29668, 4;
	add.s64 	%rd4547, %rd12, %rd4546;
	st.local.u32 	[%rd4547+280], %r2857;
	mov.u32 	%r29668, %r2858;
$L__BB4_2703:
	setp.lt.u32 	%p4684, %r29668, %r2339;
	selp.b32 	%r17620, 64, 63, %p4684;
	add.s32 	%r29667, %r2609, %r17620;
$L__BB4_2704:
	st.local.u32 	[%rd12+8], %r29667;
$L__BB4_2705:
	add.s32 	%r17621, %r2337, 1;
	setp.lt.u32 	%p4685, %r2340, %r17621;
	setp.lt.u32 	%p4686, %r29602, %r2338;
	or.pred  	%p4687, %p4685, %p4686;
	setp.lt.u32 	%p4688, %r29668, %r2339;
	or.pred  	%p4689, %p4687, %p4688;
	@%p4689 bra 	$L__BB4_4073;
	ld.global.u32 	%r29671, [%rd185+268];
	setp.eq.s32 	%p4690, %r29671, 0;
	@%p4690 bra 	$L__BB4_2710;
	mov.b32 	%r29672, 0;
$L__BB4_2708:
	mul.wide.u32 	%rd4548, %r29672, 4;
	add.s64 	%rd4549, %rd12, %rd4548;
	ld.local.u32 	%r2869, [%rd4549+280];
	setp.gt.u32 	%p4691, %r2869, 8191;
	@%p4691 bra 	$L__BB4_2714;
	shl.b32 	%r17624, %r2869, 2;
	mov.u32 	%r17625, shared_mem;
	add.s32 	%r17626, %r17625, %r17624;
	atom.shared.exch.b32 	%r17627, [%r17626+65536], -1;
	bra.uni 	$L__BB4_2715;
$L__BB4_2710:
	ld.global.u32 	%r29674, [%rd185+264];
	setp.eq.s32 	%p4693, %r29674, 0;
	@%p4693 bra 	$L__BB4_2716;
	mov.b32 	%r29675, 0;
$L__BB4_2712:
	mul.wide.u32 	%rd4552, %r29675, 4;
	add.s64 	%rd4553, %rd12, %rd4552;
	ld.local.u32 	%r2876, [%rd4553+24];
	mul.wide.u32 	%rd4554, %r29675, 8;
	add.s64 	%rd4555, %rd185, %rd4554;
	ld.global.u64 	%rd197, [%rd4555+792];
	cvt.u32.u64 	%r2877, %rd197;
	shr.u32 	%r29676, %r2877, 3;
	and.b64  	%rd4556, %rd197, 4;
	setp.eq.s64 	%p4694, %rd4556, 0;
	@%p4694 bra 	$L__BB4_2720;
	mul.wide.u32 	%rd4557, %r29676, 4;
	add.s64 	%rd4558, %rd12, %rd4557;
	ld.local.u32 	%r29676, [%rd4558+24];
	bra.uni 	$L__BB4_2722;
$L__BB4_2714:
	mul.wide.u32 	%rd4550, %r2869, 4;
	add.s64 	%rd4551, %rd13, %rd4550;
	atom.global.exch.b32 	%r17623, [%rd4551], -1;
	ld.global.u32 	%r29671, [%rd185+268];
$L__BB4_2715:
	add.s32 	%r29672, %r29672, 1;
	setp.lt.u32 	%p4692, %r29672, %r29671;
	@%p4692 bra 	$L__BB4_2708;
	bra.uni 	$L__BB4_2710;
$L__BB4_2716:
	ld.global.u32 	%r17638, [%rd185+260];
	setp.eq.s32 	%p4700, %r17638, 0;
	@%p4700 bra 	$L__BB4_2768;
	ld.local.u32 	%r29693, [%rd12+536];
	mov.b32 	%r29680, 0;
$L__BB4_2718:
	mul.wide.u32 	%rd4575, %r29680, 8;
	add.s64 	%rd4576, %rd185, %rd4575;
	ld.global.u64 	%rd200, [%rd4576+280];
	cvt.u32.u64 	%r2892, %rd200;
	shr.u32 	%r29681, %r2892, 3;
	and.b64  	%rd4577, %rd200, 4;
	setp.eq.s64 	%p4701, %rd4577, 0;
	@%p4701 bra 	$L__BB4_2730;
	mul.wide.u32 	%rd4578, %r29681, 4;
	add.s64 	%rd4579, %rd12, %rd4578;
	ld.local.u32 	%r29681, [%rd4579+24];
	bra.uni 	$L__BB4_2732;
$L__BB4_2720:
	and.b64  	%rd4559, %rd197, 3;
	setp.ne.s64 	%p4695, %rd4559, 0;
	@%p4695 bra 	$L__BB4_2722;
	mul.wide.u32 	%rd4560, %r29676, 4;
	add.s64 	%rd4561, %rd12, %rd4560;
	ld.local.u32 	%r29676, [%rd4561+280];
$L__BB4_2722:
	shl.b32 	%r17629, %r29676, 3;
	and.b32  	%r17630, %r2877, 7;
	or.b32  	%r2882, %r17629, %r17630;
	shr.u64 	%rd198, %rd197, 35;
	and.b64  	%rd4562, %rd197, 17179869184;
	setp.eq.s64 	%p4696, %rd4562, 0;
	@%p4696 bra 	$L__BB4_2724;
	shl.b64 	%rd4563, %rd198, 2;
	add.s64 	%rd4564, %rd12, %rd4563;
	ld.local.u32 	%r29677, [%rd4564+24];
	bra.uni 	$L__BB4_2726;
$L__BB4_2724:
	cvt.u32.u64 	%r29677, %rd198;
	and.b64  	%rd4565, %rd197, 12884901888;
	setp.ne.s64 	%p4697, %rd4565, 0;
	@%p4697 bra 	$L__BB4_2726;
	shl.b64 	%rd4566, %rd198, 2;
	add.s64 	%rd4567, %rd12, %rd4566;
	ld.local.u32 	%r29677, [%rd4567+280];
$L__BB4_2726:
	shl.b32 	%r17631, %r29677, 3;
	{ .reg .b32 tmp; mov.b64 {tmp, %r17632}, %rd197; }
	and.b32  	%r17633, %r17632, 7;
	or.b32  	%r17634, %r17631, %r17633;
	cvt.u64.u32 	%rd4568, %r17634;
	shl.b64 	%rd4569, %rd4568, 32;
	cvt.u64.u32 	%rd4570, %r2882;
	or.b64  	%rd199, %rd4569, %rd4570;
	setp.gt.u32 	%p4698, %r2876, 8191;
	@%p4698 bra 	$L__BB4_2728;
	shl.b32 	%r17635, %r2876, 3;
	mov.u32 	%r17636, shared_mem;
	add.s32 	%r17637, %r17636, %r17635;
	atom.shared.exch.b64 	%rd4574, [%r17637], %rd199;
	bra.uni 	$L__BB4_2729;
$L__BB4_2728:
	mul.wide.u32 	%rd4571, %r2876, 8;
	add.s64 	%rd4572, %rd1, %rd4571;
	atom.global.exch.b64 	%rd4573, [%rd4572+201326600], %rd199;
	ld.global.u32 	%r29674, [%rd185+264];
$L__BB4_2729:
	add.s32 	%r29675, %r29675, 1;
	setp.lt.u32 	%p4699, %r29675, %r29674;
	@%p4699 bra 	$L__BB4_2712;
	bra.uni 	$L__BB4_2716;
$L__BB4_2730:
	and.b64  	%rd4580, %rd200, 3;
	setp.ne.s64 	%p4702, %rd4580, 0;
	@%p4702 bra 	$L__BB4_2732;
	mul.wide.u32 	%rd4581, %r29681, 4;
	add.s64 	%rd4582, %rd12, %rd4581;
	ld.local.u32 	%r29681, [%rd4582+280];
$L__BB4_2732:
	shl.b32 	%r2897, %r29681, 3;
	shr.u64 	%rd201, %rd200, 35;
	and.b64  	%rd4583, %rd200, 17179869184;
	setp.eq.s64 	%p4703, %rd4583, 0;
	@%p4703 bra 	$L__BB4_2734;
	shl.b64 	%rd4584, %rd201, 2;
	add.s64 	%rd4585, %rd12, %rd4584;
	ld.local.u32 	%r29682, [%rd4585+24];
	bra.uni 	$L__BB4_2736;
$L__BB4_2734:
	cvt.u32.u64 	%r29682, %rd201;
	and.b64  	%rd4586, %rd200, 12884901888;
	setp.ne.s64 	%p4704, %rd4586, 0;
	@%p4704 bra 	$L__BB4_2736;
	shl.b64 	%rd4587, %rd201, 2;
	add.s64 	%rd4588, %rd12, %rd4587;
	ld.local.u32 	%r29682, [%rd4588+280];
$L__BB4_2736:
	and.b32  	%r17640, %r2892, 7;
	add.s32 	%r17641, %r2897, %r17640;
	{ .reg .b32 tmp; mov.b64 {tmp, %r17642}, %rd200; }
	and.b32  	%r17643, %r17642, 7;
	shl.b32 	%r17644, %r29682, 3;
	or.b32  	%r17645, %r17644, %r17643;
	setp.ne.s32 	%p4705, %r17640, 0;
	setp.eq.s32 	%p4706, %r17643, 0;
	and.pred  	%p4707, %p4705, %p4706;
	selp.b32 	%r29685, %r17645, %r17641, %p4707;
	selp.b32 	%r2914, %r17641, %r17645, %p4707;
	and.b32  	%r17646, %r29685, 7;
	setp.ne.s32 	%p4708, %r17646, 0;
	@%p4708 bra 	$L__BB4_2740;
$L__BB4_2737:
	and.b32  	%r17647, %r2914, 7;
	setp.ne.s32 	%p4709, %r17647, 0;
	@%p4709 bra 	$L__BB4_2748;
$L__BB4_2738:
	shr.u32 	%r17648, %r2914, 3;
	setp.gt.u32 	%p4710, %r2914, 65535;
	shr.u32 	%r17649, %r2914, 1;
	mov.u32 	%r17650, shared_mem;
	add.s32 	%r17651, %r17650, %r17649;
	add.s32 	%r2910, %r17651, 65536;
	mul.wide.u32 	%rd4589, %r17648, 4;
	add.s64 	%rd203, %rd13, %rd4589;
	@%p4710 bra 	$L__BB4_2742;
	atom.shared.exch.b32 	%r29688, [%r2910], -1;
	bra.uni 	$L__BB4_2743;
$L__BB4_2740:
	cvt.u64.u32 	%rd4606, %r2914;
	shl.b64 	%rd4607, %rd4606, 32;
	cvt.u64.u32 	%rd4608, %r29685;
	or.b64  	%rd202, %rd4607, %rd4608;
	mul.wide.u32 	%rd4609, %r29685, 8;
	and.b32  	%r17672, %r2914, 7;
	cvt.u64.u32 	%rd4610, %r17672;
	mov.b64 	%rd4611, 56;
	cvt.u32.u64 	%r17673, %rd4611;
	cvt.u32.u64 	%r17674, %rd4609;
	and.b32  	%r17675, %r17674, %r17673;
	cvt.u32.u64 	%r17676, %rd4610;
	or.b32  	%r17677, %r17675, %r17676;
	mov.b64 	%rd4612, 9130730411292422402;
	shr.u64 	%rd4613, %rd4612, %r17677;
	mov.b64 	%rd4614, 1736168554312260608;
	shr.u64 	%rd4615, %rd4614, %r17677;
	mov.b64 	%rd4616, -506390041275138048;
	shr.u64 	%rd4617, %rd4616, %r17677;
	shl.b64 	%rd4618, %rd4617, 2;
	cvt.u32.u64 	%r17678, %rd4615;
	mov.b64 	%rd4619, 2;
	cvt.u32.u64 	%r17679, %rd4619;
	and.b32  	%r17680, %r17678, %r17679;
	cvt.u32.u64 	%r17681, %rd4613;
	mov.b64 	%rd4620, 1;
	cvt.u32.u64 	%r17682, %rd4620;
	and.b32  	%r17683, %r17681, %r17682;
	or.b32  	%r17684, %r17683, %r17680;
	cvt.u32.u64 	%r17685, %rd4618;
	mov.b64 	%rd4621, 4;
	cvt.u32.u64 	%r17686, %rd4621;
	and.b32  	%r17687, %r17685, %r17686;
	or.b32  	%r17688, %r17684, %r17687;
	mov.b16 	%rs207, 1;
	shl.b16 	%rs208, %rs207, %r17688;
	and.b16  	%rs209, %rs208, 29;
	setp.eq.s16 	%p4732, %rs209, 0;
	@%p4732 bra 	$L__BB4_2766;
	add.s32 	%r2908, %r29693, 1;
	st.local.u32 	[%rd12+536], %r2908;
	mul.wide.u32 	%rd4622, %r29693, 8;
	add.s64 	%rd4623, %rd12, %rd4622;
	st.local.u64 	[%rd4623+544], %rd202;
	mov.u32 	%r29693, %r2908;
	bra.uni 	$L__BB4_2767;
$L__BB4_2742:
	atom.global.exch.b32 	%r29688, [%rd203], -1;
$L__BB4_2743:
	add.s32 	%r17652, %r29688, 1;
	setp.lt.u32 	%p4711, %r17652, 2;
	@%p4711 bra 	$L__BB4_2748;
	@%p4710 bra 	$L__BB4_2746;
	atom.shared.exch.b32 	%r17654, [%r2910], 0;
	bra.uni 	$L__BB4_2747;
$L__BB4_2746:
	atom.global.exch.b32 	%r17653, [%rd203], 0;
$L__BB4_2747:
	and.b32  	%r17655, %r29688, 7;
	setp.eq.s32 	%p4713, %r17655, 0;
	mov.u32 	%r2914, %r29688;
	@%p4713 bra 	$L__BB4_2738;
$L__BB4_2748:
	setp.lt.u32 	%p4714, %r29685, 65529;
	@%p4714 bra 	$L__BB4_2760;
	and.b32  	%r2915, %r2914, 4;
	setp.eq.s32 	%p4715, %r2915, 0;
	and.b32  	%r17656, %r2914, 3;
	setp.ne.s32 	%p4716, %r17656, 0;
	and.pred  	%p4717, %p4715, %p4716;
	setp.gt.u32 	%p4718, %r2914, 65535;
	or.pred  	%p4719, %p4718, %p4717;
	@%p4719 bra 	$L__BB4_2753;
	and.b32  	%r17657, %r2914, 7;
	setp.eq.s32 	%p4720, %r17657, 0;
	mov.u32 	%r29691, %r2914;
	mov.u32 	%r29692, %r29685;
	@%p4720 bra 	$L__BB4_2765;
	@%p4715 bra 	$L__BB4_2753;
	cvt.u64.u32 	%rd4590, %r2914;
	shl.b64 	%rd4591, %rd4590, 32;
	cvt.u64.u32 	%rd4592, %r29685;
	or.b64  	%rd4593, %rd4591, %rd4592;
	add.s32 	%r2916, %r29693, 1;
	st.local.u32 	[%rd12+536], %r2916;
	mul.wide.u32 	%rd4594, %r29693, 8;
	add.s64 	%rd4595, %rd12, %rd4594;
	st.local.u64 	[%rd4595+544], %rd4593;
	mov.u32 	%r29693, %r2916;
	bra.uni 	$L__BB4_2767;
$L__BB4_2753:
	shr.u32 	%r2917, %r29685, 3;
	setp.gt.u32 	%p4722, %r29685, 65535;
	@%p4722 bra 	$L__BB4_2755;
	shl.b32 	%r17658, %r2917, 2;
	mov.u32 	%r17659, shared_mem;
	add.s32 	%r17660, %r17659, %r17658;
	ld.shared.u32 	%r29690, [%r17660+65536];
	bra.uni 	$L__BB4_2756;
$L__BB4_2755:
	mul.wide.u32 	%rd4596, %r2917, 4;
	add.s64 	%rd4597, %rd13, %rd4596;
	ld.global.u32 	%r29690, [%rd4597];
$L__BB4_2756:
	setp.ne.s32 	%p4723, %r29690, 0;
	@%p4723 bra 	$L__BB4_2760;
	cvt.u64.u32 	%rd4598, %r2914;
	shl.b64 	%rd4599, %rd4598, 32;
	cvt.u64.u32 	%rd4600, %r29685;
	or.b64  	%rd204, %rd4599, %rd4600;
	and.b32  	%r17661, %r2914, 7;
	setp.eq.s32 	%p4724, %r17661, 1;
	@%p4724 bra 	$L__BB4_2759;
	add.s32 	%r2921, %r29693, 1;
	st.local.u32 	[%rd12+536], %r2921;
	mul.wide.u32 	%rd4601, %r29693, 8;
	add.s64 	%rd4602, %rd12, %rd4601;
	st.local.u64 	[%rd4602+544], %rd204;
	mov.u32 	%r29693, %r2921;
	bra.uni 	$L__BB4_2767;
$L__BB4_2759:
	ld.local.u32 	%r17662, [%rd12+2592];
	add.s32 	%r17663, %r17662, 1;
	st.local.u32 	[%rd12+2592], %r17663;
	mul.wide.u32 	%rd4603, %r17662, 8;
	add.s64 	%rd4604, %rd12, %rd4603;
	st.local.u64 	[%rd4604+2600], %rd204;
	bra.uni 	$L__BB4_2767;
$L__BB4_2760:
	shr.u32 	%r2922, %r29685, 3;
	setp.gt.u32 	%p4725, %r29685, 65535;
	@%p4725 bra 	$L__BB4_2763;
	shl.b32 	%r17665, %r2922, 2;
	mov.u32 	%r17666, shared_mem;
	add.s32 	%r17667, %r17666, %r17665;
	add.s32 	%r2923, %r17667, 65536;
	atom.shared.exch.b32 	%r29691, [%r17667+65536], %r2914;
	setp.eq.s32 	%p4727, %r29691, -1;
	@%p4727 bra 	$L__BB4_2767;
	atom.shared.exch.b32 	%r17668, [%r2923], 0;
	mov.u32 	%r29692, %r2914;
	bra.uni 	$L__BB4_2765;
$L__BB4_2763:
	mul.wide.u32 	%rd4605, %r2922, 4;
	add.s64 	%rd205, %rd13, %rd4605;
	atom.global.exch.b32 	%r29691, [%rd205], %r2914;
	setp.eq.s32 	%p4726, %r29691, -1;
	@%p4726 bra 	$L__BB4_2767;
	atom.global.exch.b32 	%r17664, [%rd205], 0;
	mov.u32 	%r29692, %r2914;
$L__BB4_2765:
	and.b32  	%r17669, %r29691, 7;
	setp.ne.s32 	%p4728, %r17669, 0;
	and.b32  	%r17670, %r29692, 7;
	setp.eq.s32 	%p4729, %r17670, 0;
	and.pred  	%p4730, %p4728, %p4729;
	selp.b32 	%r29685, %r29692, %r29691, %p4730;
	selp.b32 	%r2914, %r29691, %r29692, %p4730;
	and.b32  	%r17671, %r29685, 7;
	setp.eq.s32 	%p4731, %r17671, 0;
	@%p4731 bra 	$L__BB4_2737;
	bra.uni 	$L__BB4_2740;
$L__BB4_2766:
	ld.local.u32 	%r17689, [%rd12+2592];
	add.s32 	%r17690, %r17689, 1;
	st.local.u32 	[%rd12+2592], %r17690;
	mul.wide.u32 	%rd4624, %r17689, 8;
	add.s64 	%rd4625, %rd12, %rd4624;
	st.local.u64 	[%rd4625+2600], %rd202;
$L__BB4_2767:
	add.s32 	%r29680, %r29680, 1;
	ld.global.u32 	%r17691, [%rd185+260];
	setp.lt.u32 	%p4733, %r29680, %r17691;
	@%p4733 bra 	$L__BB4_2718;
$L__BB4_2768:
	ld.global.u32 	%r2932, [%rd185+272];
	shr.u32 	%r29694, %r2932, 3;
	and.b32  	%r17692, %r2932, 4;
	setp.eq.s32 	%p4734, %r17692, 0;
	@%p4734 bra 	$L__BB4_2770;
	mul.wide.u32 	%rd4626, %r29694, 4;
	add.s64 	%rd4627, %rd12, %rd4626;
	ld.local.u32 	%r29694, [%rd4627+24];
	bra.uni 	$L__BB4_2772;
$L__BB4_2770:
	and.b32  	%r17693, %r2932, 3;
	setp.ne.s32 	%p4735, %r17693, 0;
	@%p4735 bra 	$L__BB4_2772;
	mul.wide.u32 	%rd4628, %r29694, 4;
	add.s64 	%rd4629, %rd12, %rd4628;
	ld.local.u32 	%r29694, [%rd4629+280];
$L__BB4_2772:
	and.b32  	%r17694, %r2932, 7;
	shl.b32 	%r17695, %r29694, 3;
	or.b32  	%r17696, %r17695, %r17694;
	setp.ne.s32 	%p4736, %r17694, 0;
	setp.eq.s32 	%p4737, %r2281, 0;
	and.pred  	%p4738, %p4736, %p4737;
	selp.b32 	%r29697, %r2149, %r17696, %p4738;
	selp.b32 	%r2948, %r17696, %r2149, %p4738;
	and.b32  	%r17698, %r29697, 7;
	setp.ne.s32 	%p4739, %r17698, 0;
	@%p4739 bra 	$L__BB4_2776;
$L__BB4_2773:
	and.b32  	%r17699, %r2948, 7;
	setp.ne.s32 	%p4740, %r17699, 0;
	@%p4740 bra 	$L__BB4_2785;
$L__BB4_2774:
	shr.u32 	%r17700, %r2948, 3;
	setp.gt.u32 	%p4741, %r2948, 65535;
	shr.u32 	%r17701, %r2948, 1;
	mov.u32 	%r17702, shared_mem;
	add.s32 	%r17703, %r17702, %r17701;
	add.s32 	%r2944, %r17703, 65536;
	mul.wide.u32 	%rd4630, %r17700, 4;
	add.s64 	%rd207, %rd13, %rd4630;
	@%p4741 bra 	$L__BB4_2779;
	atom.shared.exch.b32 	%r29700, [%r2944], -1;
	bra.uni 	$L__BB4_2780;
$L__BB4_2776:
	cvt.u64.u32 	%rd4647, %r2948;
	shl.b64 	%rd4648, %rd4647, 32;
	cvt.u64.u32 	%rd4649, %r29697;
	or.b64  	%rd206, %rd4648, %rd4649;
	mul.wide.u32 	%rd4650, %r29697, 8;
	and.b32  	%r17728, %r2948, 7;
	cvt.u64.u32 	%rd4651, %r17728;
	mov.b64 	%rd4652, 56;
	cvt.u32.u64 	%r17729, %rd4652;
	cvt.u32.u64 	%r17730, %rd4650;
	and.b32  	%r17731, %r17730, %r17729;
	cvt.u32.u64 	%r17732, %rd4651;
	or.b32  	%r17733, %r17731, %r17732;
	mov.b64 	%rd4653, 9130730411292422402;
	shr.u64 	%rd4654, %rd4653, %r17733;
	mov.b64 	%rd4655, 1736168554312260608;
	shr.u64 	%rd4656, %rd4655, %r17733;
	mov.b64 	%rd4657, -506390041275138048;
	shr.u64 	%rd4658, %rd4657, %r17733;
	shl.b64 	%rd4659, %rd4658, 2;
	cvt.u32.u64 	%r17734, %rd4656;
	mov.b64 	%rd4660, 2;
	cvt.u32.u64 	%r17735, %rd4660;
	and.b32  	%r17736, %r17734, %r17735;
	cvt.u32.u64 	%r17737, %rd4654;
	mov.b64 	%rd4661, 1;
	cvt.u32.u64 	%r17738, %rd4661;
	and.b32  	%r17739, %r17737, %r17738;
	or.b32  	%r17740, %r17739, %r17736;
	cvt.u32.u64 	%r17741, %rd4659;
	mov.b64 	%rd4662, 4;
	cvt.u32.u64 	%r17742, %rd4662;
	and.b32  	%r17743, %r17741, %r17742;
	or.b32  	%r17744, %r17740, %r17743;
	mov.b16 	%rs210, 1;
	shl.b16 	%rs211, %rs210, %r17744;
	and.b16  	%rs212, %rs211, 29;
	setp.eq.s16 	%p4763, %rs212, 0;
	@%p4763 bra 	$L__BB4_2778;
	ld.local.u32 	%r17745, [%rd12+536];
	add.s32 	%r17746, %r17745, 1;
	st.local.u32 	[%rd12+536], %r17746;
	mul.wide.u32 	%rd4663, %r17745, 8;
	add.s64 	%rd4664, %rd12, %rd4663;
	st.local.u64 	[%rd4664+544], %rd206;
	bra.uni 	$L__BB4_4077;
$L__BB4_2778:
	ld.local.u32 	%r17747, [%rd12+2592];
	add.s32 	%r17748, %r17747, 1;
	st.local.u32 	[%rd12+2592], %r17748;
	mul.wide.u32 	%rd4665, %r17747, 8;
	add.s64 	%rd4666, %rd12, %rd4665;
	st.local.u64 	[%rd4666+2600], %rd206;
	bra.uni 	$L__BB4_4077;
$L__BB4_2779:
	atom.global.exch.b32 	%r29700, [%rd207], -1;
$L__BB4_2780:
	add.s32 	%r17704, %r29700, 1;
	setp.lt.u32 	%p4742, %r17704, 2;
	@%p4742 bra 	$L__BB4_2785;
	@%p4741 bra 	$L__BB4_2783;
	atom.shared.exch.b32 	%r17706, [%r2944], 0;
	bra.uni 	$L__BB4_2784;
$L__BB4_2783:
	atom.global.exch.b32 	%r17705, [%rd207], 0;
$L__BB4_2784:
	and.b32  	%r17707, %r29700, 7;
	setp.eq.s32 	%p4744, %r17707, 0;
	mov.u32 	%r2948, %r29700;
	@%p4744 bra 	$L__BB4_2774;
$L__BB4_2785:
	setp.lt.u32 	%p4745, %r29697, 65529;
	@%p4745 bra 	$L__BB4_2797;
	and.b32  	%r2949, %r2948, 4;
	setp.eq.s32 	%p4746, %r2949, 0;
	and.b32  	%r17708, %r2948, 3;
	setp.ne.s32 	%p4747, %r17708, 0;
	and.pred  	%p4748, %p4746, %p4747;
	setp.gt.u32 	%p4749, %r2948, 65535;
	or.pred  	%p4750, %p4749, %p4748;
	@%p4750 bra 	$L__BB4_2790;
	and.b32  	%r17709, %r2948, 7;
	setp.eq.s32 	%p4751, %r17709, 0;
	mov.u32 	%r29703, %r2948;
	mov.u32 	%r29704, %r29697;
	@%p4751 bra 	$L__BB4_2802;
	@%p4746 bra 	$L__BB4_2790;
	cvt.u64.u32 	%rd4631, %r2948;
	shl.b64 	%rd4632, %rd4631, 32;
	cvt.u64.u32 	%rd4633, %r29697;
	or.b64  	%rd4634, %rd4632, %rd4633;
	ld.local.u32 	%r17710, [%rd12+536];
	add.s32 	%r17711, %r17710, 1;
	st.local.u32 	[%rd12+536], %r17711;
	mul.wide.u32 	%rd4635, %r17710, 8;
	add.s64 	%rd4636, %rd12, %rd4635;
	st.local.u64 	[%rd4636+544], %rd4634;
	bra.uni 	$L__BB4_4077;
$L__BB4_2790:
	shr.u32 	%r2950, %r29697, 3;
	setp.gt.u32 	%p4753, %r29697, 65535;
	@%p4753 bra 	$L__BB4_2792;
	shl.b32 	%r17712, %r2950, 2;
	mov.u32 	%r17713, shared_mem;
	add.s32 	%r17714, %r17713, %r17712;
	ld.shared.u32 	%r29702, [%r17714+65536];
	bra.uni 	$L__BB4_2793;
$L__BB4_2792:
	mul.wide.u32 	%rd4637, %r2950, 4;
	add.s64 	%rd4638, %rd13, %rd4637;
	ld.global.u32 	%r29702, [%rd4638];
$L__BB4_2793:
	setp.ne.s32 	%p4754, %r29702, 0;
	@%p4754 bra 	$L__BB4_2797;
	cvt.u64.u32 	%rd4639, %r2948;
	shl.b64 	%rd4640, %rd4639, 32;
	cvt.u64.u32 	%rd4641, %r29697;
	or.b64  	%rd208, %rd4640, %rd4641;
	and.b32  	%r17715, %r2948, 7;
	setp.eq.s32 	%p4755, %r17715, 1;
	@%p4755 bra 	$L__BB4_2796;
	ld.local.u32 	%r17716, [%rd12+536];
	add.s32 	%r17717, %r17716, 1;
	st.local.u32 	[%rd12+536], %r17717;
	mul.wide.u32 	%rd4642, %r17716, 8;
	add.s64 	%rd4643, %rd12, %rd4642;
	st.local.u64 	[%rd4643+544], %rd208;
	bra.uni 	$L__BB4_4077;
$L__BB4_2796:
	ld.local.u32 	%r17718, [%rd12+2592];
	add.s32 	%r17719, %r17718, 1;
	st.local.u32 	[%rd12+2592], %r17719;
	mul.wide.u32 	%rd4644, %r17718, 8;
	add.s64 	%rd4645, %rd12, %rd4644;
	st.local.u64 	[%rd4645+2600], %rd208;
	bra.uni 	$L__BB4_4077;
$L__BB4_2797:
	shr.u32 	%r2954, %r29697, 3;
	setp.gt.u32 	%p4756, %r29697, 65535;
	@%p4756 bra 	$L__BB4_2800;
	shl.b32 	%r17721, %r2954, 2;
	mov.u32 	%r17722, shared_mem;
	add.s32 	%r17723, %r17722, %r17721;
	add.s32 	%r2955, %r17723, 65536;
	atom.shared.exch.b32 	%r29703, [%r17723+65536], %r2948;
	setp.eq.s32 	%p4758, %r29703, -1;
	@%p4758 bra 	$L__BB4_4077;
	atom.shared.exch.b32 	%r17724, [%r2955], 0;
	mov.u32 	%r29704, %r2948;
	bra.uni 	$L__BB4_2802;
$L__BB4_2800:
	mul.wide.u32 	%rd4646, %r2954, 4;
	add.s64 	%rd209, %rd13, %rd4646;
	atom.global.exch.b32 	%r29703, [%rd209], %r2948;
	setp.eq.s32 	%p4757, %r29703, -1;
	@%p4757 bra 	$L__BB4_4077;
	atom.global.exch.b32 	%r17720, [%rd209], 0;
	mov.u32 	%r29704, %r2948;
$L__BB4_2802:
	and.b32  	%r17725, %r29703, 7;
	setp.ne.s32 	%p4759, %r17725, 0;
	and.b32  	%r17726, %r29704, 7;
	setp.eq.s32 	%p4760, %r17726, 0;
	and.pred  	%p4761, %p4759, %p4760;
	selp.b32 	%r29697, %r29704, %r29703, %p4761;
	selp.b32 	%r2948, %r29703, %r29704, %p4761;
	and.b32  	%r17727, %r29697, 7;
	setp.eq.s32 	%p4762, %r17727, 0;
	@%p4762 bra 	$L__BB4_2773;
	bra.uni 	$L__BB4_2776;
$L__BB4_2803:
	setp.eq.s16 	%p2459, %rs7, 2;
	@%p2459 bra 	$L__BB4_4077;
	ld.local.u32 	%r2962, [%rd12+2592];
	sub.s32 	%r16481, 256, %r2962;
	sub.s32 	%r16482, 257, %r2146;
	min.u32 	%r16483, %r16481, %r16482;
	setp.lt.u32 	%p3947, %r16483, 2;
	@%p3947 bra 	$L__BB4_4073;
	shr.u32 	%r2963, %r2149, 3;
	setp.gt.u32 	%p3948, %r2149, 65535;
	@%p3948 bra 	$L__BB4_2807;
	shl.b32 	%r16484, %r2963, 3;
	mov.u32 	%r16485, shared_mem;
	add.s32 	%r16486, %r16485, %r16484;
	atom.shared.exch.b64 	%rd10881, [%r16486], 0;
	bra.uni 	$L__BB4_2808;
$L__BB4_2807:
	mul.wide.u32 	%rd3906, %r2963, 8;
	add.s64 	%rd3907, %rd1, %rd3906;
	atom.global.exch.b64 	%rd10881, [%rd3907+201326600], 0;
$L__BB4_2808:
	cvt.u32.u64 	%r16487, %rd10881;
	{ .reg .b32 tmp; mov.b64 {tmp, %r2964}, %rd10881; }
	and.b32  	%r2965, %r2150, 7;
	setp.ne.s32 	%p3949, %r2965, 0;
	and.b32  	%r16488, %r16487, 7;
	setp.eq.s32 	%p3950, %r16488, 0;
	and.pred  	%p3951, %p3949, %p3950;
	selp.b32 	%r29707, %r16487, %r2150, %p3951;
	selp.b32 	%r2977, %r2150, %r16487, %p3951;
	and.b32  	%r16489, %r29707, 7;
	setp.ne.s32 	%p3952, %r16489, 0;
	@%p3952 bra 	$L__BB4_2812;
$L__BB4_2809:
	and.b32  	%r16490, %r2977, 7;
	setp.ne.s32 	%p3953, %r16490, 0;
	@%p3953 bra 	$L__BB4_2820;
$L__BB4_2810:
	shr.u32 	%r16491, %r2977, 3;
	setp.gt.u32 	%p3954, %r2977, 65535;
	shr.u32 	%r16492, %r2977, 1;
	mov.u32 	%r16493, shared_mem;
	add.s32 	%r16494, %r16493, %r16492;
	add.s32 	%r2973, %r16494, 65536;
	mul.wide.u32 	%rd3908, %r16491, 4;
	add.s64 	%rd214, %rd13, %rd3908;
	@%p3954 bra 	$L__BB4_2814;
	atom.shared.exch.b32 	%r29710, [%r2973], -1;
	bra.uni 	$L__BB4_2815;
$L__BB4_2812:
	cvt.u64.u32 	%rd3925, %r2977;
	shl.b64 	%rd3926, %rd3925, 32;
	cvt.u64.u32 	%rd3927, %r29707;
	or.b64  	%rd213, %rd3926, %rd3927;
	mul.wide.u32 	%rd3928, %r29707, 8;
	and.b32  	%r16514, %r2977, 7;
	cvt.u64.u32 	%rd3929, %r16514;
	mov.b64 	%rd3930, 56;
	cvt.u32.u64 	%r16515, %rd3930;
	cvt.u32.u64 	%r16516, %rd3928;
	and.b32  	%r16517, %r16516, %r16515;
	cvt.u32.u64 	%r16518, %rd3929;
	or.b32  	%r16519, %r16517, %r16518;
	mov.b64 	%rd3931, 9130730411292422402;
	shr.u64 	%rd3932, %rd3931, %r16519;
	mov.b64 	%rd3933, 1736168554312260608;
	shr.u64 	%rd3934, %rd3933, %r16519;
	mov.b64 	%rd3935, -506390041275138048;
	shr.u64 	%rd3936, %rd3935, %r16519;
	shl.b64 	%rd3937, %rd3936, 2;
	cvt.u32.u64 	%r16520, %rd3934;
	mov.b64 	%rd3938, 2;
	cvt.u32.u64 	%r16521, %rd3938;
	and.b32  	%r16522, %r16520, %r16521;
	cvt.u32.u64 	%r16523, %rd3932;
	mov.b64 	%rd3939, 1;
	cvt.u32.u64 	%r16524, %rd3939;
	and.b32  	%r16525, %r16523, %r16524;
	or.b32  	%r16526, %r16525, %r16522;
	cvt.u32.u64 	%r16527, %rd3937;
	mov.b64 	%rd3940, 4;
	cvt.u32.u64 	%r16528, %rd3940;
	and.b32  	%r16529, %r16527, %r16528;
	or.b32  	%r16530, %r16526, %r16529;
	mov.b16 	%rs188, 1;
	shl.b16 	%rs189, %rs188, %r16530;
	and.b16  	%rs190, %rs189, 29;
	setp.eq.s16 	%p3976, %rs190, 0;
	@%p3976 bra 	$L__BB4_2838;
	st.local.u32 	[%rd12+536], %r2146;
	mul.wide.u32 	%rd3941, %r2147, 8;
	add.s64 	%rd3942, %rd12, %rd3941;
	st.local.u64 	[%rd3942+544], %rd213;
	mov.u32 	%r2147, %r2146;
	bra.uni 	$L__BB4_2839;
$L__BB4_2814:
	atom.global.exch.b32 	%r29710, [%rd214], -1;
$L__BB4_2815:
	add.s32 	%r16495, %r29710, 1;
	setp.lt.u32 	%p3955, %r16495, 2;
	@%p3955 bra 	$L__BB4_2820;
	@%p3954 bra 	$L__BB4_2818;
	atom.shared.exch.b32 	%r16497, [%r2973], 0;
	bra.uni 	$L__BB4_2819;
$L__BB4_2818:
	atom.global.exch.b32 	%r16496, [%rd214], 0;
$L__BB4_2819:
	and.b32  	%r16498, %r29710, 7;
	setp.eq.s32 	%p3957, %r16498, 0;
	mov.u32 	%r2977, %r29710;
	@%p3957 bra 	$L__BB4_2810;
$L__BB4_2820:
	setp.lt.u32 	%p3958, %r29707, 65529;
	@%p3958 bra 	$L__BB4_2832;
	and.b32  	%r2978, %r2977, 4;
	setp.eq.s32 	%p3959, %r2978, 0;
	and.b32  	%r16499, %r2977, 3;
	setp.ne.s32 	%p3960, %r16499, 0;
	and.pred  	%p3961, %p3959, %p3960;
	setp.gt.u32 	%p3962, %r2977, 65535;
	or.pred  	%p3963, %p3962, %p3961;
	@%p3963 bra 	$L__BB4_2825;
	and.b32  	%r16500, %r2977, 7;
	setp.eq.s32 	%p3964, %r16500, 0;
	mov.u32 	%r29713, %r2977;
	mov.u32 	%r29714, %r29707;
	@%p3964 bra 	$L__BB4_2837;
	@%p3959 bra 	$L__BB4_2825;
	cvt.u64.u32 	%rd3909, %r2977;
	shl.b64 	%rd3910, %rd3909, 32;
	cvt.u64.u32 	%rd3911, %r29707;
	or.b64  	%rd3912, %rd3910, %rd3911;
	st.local.u32 	[%rd12+536], %r2146;
	mul.wide.u32 	%rd3913, %r2147, 8;
	add.s64 	%rd3914, %rd12, %rd3913;
	st.local.u64 	[%rd3914+544], %rd3912;
	mov.u32 	%r2147, %r2146;
	bra.uni 	$L__BB4_2839;
$L__BB4_2825:
	shr.u32 	%r2979, %r29707, 3;
	setp.gt.u32 	%p3966, %r29707, 65535;
	@%p3966 bra 	$L__BB4_2827;
	shl.b32 	%r16501, %r2979, 2;
	mov.u32 	%r16502, shared_mem;
	add.s32 	%r16503, %r16502, %r16501;
	ld.shared.u32 	%r29712, [%r16503+65536];
	bra.uni 	$L__BB4_2828;
$L__BB4_2827:
	mul.wide.u32 	%rd3915, %r2979, 4;
	add.s64 	%rd3916, %rd13, %rd3915;
	ld.global.u32 	%r29712, [%rd3916];
$L__BB4_2828:
	setp.ne.s32 	%p3967, %r29712, 0;
	@%p3967 bra 	$L__BB4_2832;
	cvt.u64.u32 	%rd3917, %r2977;
	shl.b64 	%rd3918, %rd3917, 32;
	cvt.u64.u32 	%rd3919, %r29707;
	or.b64  	%rd215, %rd3918, %rd3919;
	and.b32  	%r16504, %r2977, 7;
	setp.eq.s32 	%p3968, %r16504, 1;
	@%p3968 bra 	$L__BB4_2831;
	st.local.u32 	[%rd12+536], %r2146;
	mul.wide.u32 	%rd3920, %r2147, 8;
	add.s64 	%rd3921, %rd12, %rd3920;
	st.local.u64 	[%rd3921+544], %rd215;
	mov.u32 	%r2147, %r2146;
	bra.uni 	$L__BB4_2839;
$L__BB4_2831:
	add.s32 	%r16505, %r2962, 1;
	st.local.u32 	[%rd12+2592], %r16505;
	mul.wide.u32 	%rd3922, %r2962, 8;
	add.s64 	%rd3923, %rd12, %rd3922;
	st.local.u64 	[%rd3923+2600], %rd215;
	bra.uni 	$L__BB4_2839;
$L__BB4_2832:
	shr.u32 	%r2983, %r29707, 3;
	setp.gt.u32 	%p3969, %r29707, 65535;
	@%p3969 bra 	$L__BB4_2835;
	shl.b32 	%r16507, %r2983, 2;
	mov.u32 	%r16508, shared_mem;
	add.s32 	%r16509, %r16508, %r16507;
	add.s32 	%r2984, %r16509, 65536;
	atom.shared.exch.b32 	%r29713, [%r16509+65536], %r2977;
	setp.eq.s32 	%p3971, %r29713, -1;
	@%p3971 bra 	$L__BB4_2839;
	atom.shared.exch.b32 	%r16510, [%r2984], 0;
	mov.u32 	%r29714, %r2977;
	bra.uni 	$L__BB4_2837;
$L__BB4_2835:
	mul.wide.u32 	%rd3924, %r2983, 4;
	add.s64 	%rd216, %rd13, %rd3924;
	atom.global.exch.b32 	%r29713, [%rd216], %r2977;
	setp.eq.s32 	%p3970, %r29713, -1;
	@%p3970 bra 	$L__BB4_2839;
	atom.global.exch.b32 	%r16506, [%rd216], 0;
	mov.u32 	%r29714, %r2977;
$L__BB4_2837:
	and.b32  	%r16511, %r29713, 7;
	setp.ne.s32 	%p3972, %r16511, 0;
	and.b32  	%r16512, %r29714, 7;
	setp.eq.s32 	%p3973, %r16512, 0;
	and.pred  	%p3974, %p3972, %p3973;
	selp.b32 	%r29707, %r29714, %r29713, %p3974;
	selp.b32 	%r2977, %r29713, %r29714, %p3974;
	and.b32  	%r16513, %r29707, 7;
	setp.eq.s32 	%p3975, %r16513, 0;
	@%p3975 bra 	$L__BB4_2809;
	bra.uni 	$L__BB4_2812;
$L__BB4_2838:
	add.s32 	%r16531, %r2962, 1;
	st.local.u32 	[%rd12+2592], %r16531;
	mul.wide.u32 	%rd3943, %r2962, 8;
	add.s64 	%rd3944, %rd12, %rd3943;
	st.local.u64 	[%rd3944+2600], %rd213;
$L__BB4_2839:
	and.b32  	%r16532, %r2964, 7;
	setp.eq.s32 	%p3978, %r16532, 0;
	and.pred  	%p3979, %p3949, %p3978;
	selp.b32 	%r29718, %r2964, %r2150, %p3979;
	selp.b32 	%r3003, %r2150, %r2964, %p3979;
	and.b32  	%r16533, %r29718, 7;
	setp.ne.s32 	%p3980, %r16533, 0;
	@%p3980 bra 	$L__BB4_2843;
$L__BB4_2840:
	and.b32  	%r16534, %r3003, 7;
	setp.ne.s32 	%p3981, %r16534, 0;
	@%p3981 bra 	$L__BB4_2852;
$L__BB4_2841:
	shr.u32 	%r16535, %r3003, 3;
	setp.gt.u32 	%p3982, %r3003, 65535;
	shr.u32 	%r16536, %r3003, 1;
	mov.u32 	%r16537, shared_mem;
	add.s32 	%r16538, %r16537, %r16536;
	add.s32 	%r2999, %r16538, 65536;
	mul.wide.u32 	%rd3945, %r16535, 4;
	add.s64 	%rd218, %rd13, %rd3945;
	@%p3982 bra 	$L__BB4_2846;
	atom.shared.exch.b32 	%r29721, [%r2999], -1;
	bra.uni 	$L__BB4_2847;
$L__BB4_2843:
	cvt.u64.u32 	%rd3962, %r3003;
	shl.b64 	%rd3963, %rd3962, 32;
	cvt.u64.u32 	%rd3964, %r29718;
	or.b64  	%rd217, %rd3963, %rd3964;
	mul.wide.u32 	%rd3965, %r29718, 8;
	and.b32  	%r16561, %r3003, 7;
	cvt.u64.u32 	%rd3966, %r16561;
	mov.b64 	%rd3967, 56;
	cvt.u32.u64 	%r16562, %rd3967;
	cvt.u32.u64 	%r16563, %rd3965;
	and.b32  	%r16564, %r16563, %r16562;
	cvt.u32.u64 	%r16565, %rd3966;
	or.b32  	%r16566, %r16564, %r16565;
	mov.b64 	%rd3968, 9130730411292422402;
	shr.u64 	%rd3969, %rd3968, %r16566;
	mov.b64 	%rd3970, 1736168554312260608;
	shr.u64 	%rd3971, %rd3970, %r16566;
	mov.b64 	%rd3972, -506390041275138048;
	shr.u64 	%rd3973, %rd3972, %r16566;
	shl.b64 	%rd3974, %rd3973, 2;
	cvt.u32.u64 	%r16567, %rd3971;
	mov.b64 	%rd3975, 2;
	cvt.u32.u64 	%r16568, %rd3975;
	and.b32  	%r16569, %r16567, %r16568;
	cvt.u32.u64 	%r16570, %rd3969;
	mov.b64 	%rd3976, 1;
	cvt.u32.u64 	%r16571, %rd3976;
	and.b32  	%r16572, %r16570, %r16571;
	or.b32  	%r16573, %r16572, %r16569;
	cvt.u32.u64 	%r16574, %rd3974;
	mov.b64 	%rd3977, 4;
	cvt.u32.u64 	%r16575, %rd3977;
	and.b32  	%r16576, %r16574, %r16575;
	or.b32  	%r16577, %r16573, %r16576;
	mov.b16 	%rs191, 1;
	shl.b16 	%rs192, %rs191, %r16577;
	and.b16  	%rs193, %rs192, 29;
	setp.eq.s16 	%p4004, %rs193, 0;
	@%p4004 bra 	$L__BB4_2845;
	add.s32 	%r16578, %r2147, 1;
	st.local.u32 	[%rd12+536], %r16578;
	mul.wide.u32 	%rd3978, %r2147, 8;
	add.s64 	%rd3979, %rd12, %rd3978;
	st.local.u64 	[%rd3979+544], %rd217;
	bra.uni 	$L__BB4_4077;
$L__BB4_2845:
	ld.local.u32 	%r16579, [%rd12+2592];
	add.s32 	%r16580, %r16579, 1;
	st.local.u32 	[%rd12+2592], %r16580;
	mul.wide.u32 	%rd3980, %r16579, 8;
	add.s64 	%rd3981, %rd12, %rd3980;
	st.local.u64 	[%rd3981+2600], %rd217;
	bra.uni 	$L__BB4_4077;
$L__BB4_2846:
	atom.global.exch.b32 	%r29721, [%rd218], -1;
$L__BB4_2847:
	add.s32 	%r16539, %r29721, 1;
	setp.lt.u32 	%p3983, %r16539, 2;
	@%p3983 bra 	$L__BB4_2852;
	@%p3982 bra 	$L__BB4_2850;
	atom.shared.exch.b32 	%r16541, [%r2999], 0;
	bra.uni 	$L__BB4_2851;
$L__BB4_2850:
	atom.global.exch.b32 	%r16540, [%rd218], 0;
$L__BB4_2851:
	and.b32  	%r16542, %r29721, 7;
	setp.eq.s32 	%p3985, %r16542, 0;
	mov.u32 	%r3003, %r29721;
	@%p3985 bra 	$L__BB4_2841;
$L__BB4_2852:
	setp.lt.u32 	%p3986, %r29718, 65529;
	@%p3986 bra 	$L__BB4_2864;
	and.b32  	%r3004, %r3003, 4;
	setp.eq.s32 	%p3987, %r3004, 0;
	and.b32  	%r16543, %r3003, 3;
	setp.ne.s32 	%p3988, %r16543, 0;
	and.pred  	%p3989, %p3987, %p3988;
	setp.gt.u32 	%p3990, %r3003, 65535;
	or.pred  	%p3991, %p3990, %p3989;
	@%p3991 bra 	$L__BB4_2857;
	and.b32  	%r16544, %r3003, 7;
	setp.eq.s32 	%p3992, %r16544, 0;
	mov.u32 	%r29724, %r3003;
	mov.u32 	%r29725, %r29718;
	@%p3992 bra 	$L__BB4_2869;
	@%p3987 bra 	$L__BB4_2857;
	cvt.u64.u32 	%rd3946, %r3003;
	shl.b64 	%rd3947, %rd3946, 32;
	cvt.u64.u32 	%rd3948, %r29718;
	or.b64  	%rd3949, %rd3947, %rd3948;
	add.s32 	%r16545, %r2147, 1;
	st.local.u32 	[%rd12+536], %r16545;
	mul.wide.u32 	%rd3950, %r2147, 8;
	add.s64 	%rd3951, %rd12, %rd3950;
	st.local.u64 	[%rd3951+544], %rd3949;
	bra.uni 	$L__BB4_4077;
$L__BB4_2857:
	shr.u32 	%r3005, %r29718, 3;
	setp.gt.u32 	%p3994, %r29718, 65535;
	@%p3994 bra 	$L__BB4_2859;
	shl.b32 	%r16546, %r3005, 2;
	mov.u32 	%r16547, shared_mem;
	add.s32 	%r16548, %r16547, %r16546;
	ld.shared.u32 	%r29723, [%r16548+65536];
	bra.uni 	$L__BB4_2860;
$L__BB4_2859:
	mul.wide.u32 	%rd3952, %r3005, 4;
	add.s64 	%rd3953, %rd13, %rd3952;
	ld.global.u32 	%r29723, [%rd3953];
$L__BB4_2860:
	setp.ne.s32 	%p3995, %r29723, 0;
	@%p3995 bra 	$L__BB4_2864;
	cvt.u64.u32 	%rd3954, %r3003;
	shl.b64 	%rd3955, %rd3954, 32;
	cvt.u64.u32 	%rd3956, %r29718;
	or.b64  	%rd219, %rd3955, %rd3956;
	and.b32  	%r16549, %r3003, 7;
	setp.eq.s32 	%p3996, %r16549, 1;
	@%p3996 bra 	$L__BB4_2863;
	add.s32 	%r16550, %r2147, 1;
	st.local.u32 	[%rd12+536], %r16550;
	mul.wide.u32 	%rd3957, %r2147, 8;
	add.s64 	%rd3958, %rd12, %rd3957;
	st.local.u64 	[%rd3958+544], %rd219;
	bra.uni 	$L__BB4_4077;
$L__BB4_2863:
	ld.local.u32 	%r16551, [%rd12+2592];
	add.s32 	%r16552, %r16551, 1;
	st.local.u32 	[%rd12+2592], %r16552;
	mul.wide.u32 	%rd3959, %r16551, 8;
	add.s64 	%rd3960, %rd12, %rd3959;
	st.local.u64 	[%rd3960+2600], %rd219;
	bra.uni 	$L__BB4_4077;
$L__BB4_2864:
	shr.u32 	%r3009, %r29718, 3;
	setp.gt.u32 	%p3997, %r29718, 65535;
	@%p3997 bra 	$L__BB4_2867;
	shl.b32 	%r16554, %r3009, 2;
	mov.u32 	%r16555, shared_mem;
	add.s32 	%r16556, %r16555, %r16554;
	add.s32 	%r3010, %r16556, 65536;
	atom.shared.exch.b32 	%r29724, [%r16556+65536], %r3003;
	setp.eq.s32 	%p3999, %r29724, -1;
	@%p3999 bra 	$L__BB4_4077;
	atom.shared.exch.b32 	%r16557, [%r3010], 0;
	mov.u32 	%r29725, %r3003;
	bra.uni 	$L__BB4_2869;
$L__BB4_2867:
	mul.wide.u32 	%rd3961, %r3009, 4;
	add.s64 	%rd220, %rd13, %rd3961;
	atom.global.exch.b32 	%r29724, [%rd220], %r3003;
	setp.eq.s32 	%p3998, %r29724, -1;
	@%p3998 bra 	$L__BB4_4077;
	atom.global.exch.b32 	%r16553, [%rd220], 0;
	mov.u32 	%r29725, %r3003;
$L__BB4_2869:
	and.b32  	%r16558, %r29724, 7;
	setp.ne.s32 	%p4000, %r16558, 0;
	and.b32  	%r16559, %r29725, 7;
	setp.eq.s32 	%p4001, %r16559, 0;
	and.pred  	%p4002, %p4000, %p4001;
	selp.b32 	%r29718, %r29725, %r29724, %p4002;
	selp.b32 	%r3003, %r29724, %r29725, %p4002;
	and.b32  	%r16560, %r29718, 7;
	setp.eq.s32 	%p4003, %r16560, 0;
	@%p4003 bra 	$L__BB4_2840;
	bra.uni 	$L__BB4_2843;
$L__BB4_2870:
	mul.wide.u32 	%rd3828, %r3018, 8;
	add.s64 	%rd3829, %rd1, %rd3828;
	atom.global.exch.b64 	%rd10882, [%rd3829+201326600], 0;
$L__BB4_2871:
	shr.u32 	%r3019, %r2149, 3;
	setp.gt.u32 	%p3890, %r2149, 65535;
	@%p3890 bra 	$L__BB4_2873;
	shl.b32 	%r16380, %r3019, 3;
	mov.u32 	%r16381, shared_mem;
	add.s32 	%r16382, %r16381, %r16380;
	atom.shared.exch.b64 	%rd10883, [%r16382], 0;
	bra.uni 	$L__BB4_2874;
$L__BB4_2873:
	mul.wide.u32 	%rd3830, %r3019, 8;
	add.s64 	%rd3831, %rd1, %rd3830;
	atom.global.exch.b64 	%rd10883, [%rd3831+201326600], 0;
$L__BB4_2874:
	cvt.u32.u64 	%r16383, %rd10883;
	{ .reg .b32 tmp; mov.b64 {tmp, %r3020}, %rd10883; }
	cvt.u32.u64 	%r16384, %rd10882;
	and.b32  	%r16385, %r16384, 7;
	setp.ne.s32 	%p3891, %r16385, 0;
	and.b32  	%r16386, %r16383, 7;
	setp.eq.s32 	%p3892, %r16386, 0;
	and.pred  	%p3893, %p3891, %p3892;
	selp.b32 	%r29728, %r16383, %r16384, %p3893;
	selp.b32 	%r3032, %r16384, %r16383, %p3893;
	and.b32  	%r16387, %r29728, 7;
	setp.ne.s32 	%p3894, %r16387, 0;
	@%p3894 bra 	$L__BB4_2878;
$L__BB4_2875:
	and.b32  	%r16388, %r3032, 7;
	setp.ne.s32 	%p3895, %r16388, 0;
	@%p3895 bra 	$L__BB4_2886;
$L__BB4_2876:
	shr.u32 	%r16389, %r3032, 3;
	setp.gt.u32 	%p3896, %r3032, 65535;
	shr.u32 	%r16390, %r3032, 1;
	mov.u32 	%r16391, shared_mem;
	add.s32 	%r16392, %r16391, %r16390;
	add.s32 	%r3028, %r16392, 65536;
	mul.wide.u32 	%rd3832, %r16389, 4;
	add.s64 	%rd228, %rd13, %rd3832;
	@%p3896 bra 	$L__BB4_2880;
	atom.shared.exch.b32 	%r29731, [%r3028], -1;
	bra.uni 	$L__BB4_2881;
$L__BB4_2878:
	cvt.u64.u32 	%rd3849, %r3032;
	shl.b64 	%rd3850, %rd3849, 32;
	cvt.u64.u32 	%rd3851, %r29728;
	or.b64  	%rd227, %rd3850, %rd3851;
	mul.wide.u32 	%rd3852, %r29728, 8;
	and.b32  	%r16412, %r3032, 7;
	cvt.u64.u32 	%rd3853, %r16412;
	mov.b64 	%rd3854, 56;
	cvt.u32.u64 	%r16413, %rd3854;
	cvt.u32.u64 	%r16414, %rd3852;
	and.b32  	%r16415, %r16414, %r16413;
	cvt.u32.u64 	%r16416, %rd3853;
	or.b32  	%r16417, %r16415, %r16416;
	mov.b64 	%rd3855, 9130730411292422402;
	shr.u64 	%rd3856, %rd3855, %r16417;
	mov.b64 	%rd3857, 1736168554312260608;
	shr.u64 	%rd3858, %rd3857, %r16417;
	mov.b64 	%rd3859, -506390041275138048;
	shr.u64 	%rd3860, %rd3859, %r16417;
	shl.b64 	%rd3861, %rd3860, 2;
	cvt.u32.u64 	%r16418, %rd3858;
	mov.b64 	%rd3862, 2;
	cvt.u32.u64 	%r16419, %rd3862;
	and.b32  	%r16420, %r16418, %r16419;
	cvt.u32.u64 	%r16421, %rd3856;
	mov.b64 	%rd3863, 1;
	cvt.u32.u64 	%r16422, %rd3863;
	and.b32  	%r16423, %r16421, %r16422;
	or.b32  	%r16424, %r16423, %r16420;
	cvt.u32.u64 	%r16425, %rd3861;
	mov.b64 	%rd3864, 4;
	cvt.u32.u64 	%r16426, %rd3864;
	and.b32  	%r16427, %r16425, %r16426;
	or.b32  	%r16428, %r16424, %r16427;
	mov.b16 	%rs182, 1;
	shl.b16 	%rs183, %rs182, %r16428;
	and.b16  	%rs184, %rs183, 29;
	setp.eq.s16 	%p3918, %rs184, 0;
	@%p3918 bra 	$L__BB4_2904;
	st.local.u32 	[%rd12+536], %r2146;
	mul.wide.u32 	%rd3865, %r2147, 8;
	add.s64 	%rd3866, %rd12, %rd3865;
	st.local.u64 	[%rd3866+544], %rd227;
	mov.u32 	%r2147, %r2146;
	bra.uni 	$L__BB4_2905;
$L__BB4_2880:
	atom.global.exch.b32 	%r29731, [%rd228], -1;
$L__BB4_2881:
	add.s32 	%r16393, %r29731, 1;
	setp.lt.u32 	%p3897, %r16393, 2;
	@%p3897 bra 	$L__BB4_2886;
	@%p3896 bra 	$L__BB4_2884;
	atom.shared.exch.b32 	%r16395, [%r3028], 0;
	bra.uni 	$L__BB4_2885;
$L__BB4_2884:
	atom.global.exch.b32 	%r16394, [%rd228], 0;
$L__BB4_2885:
	and.b32  	%r16396, %r29731, 7;
	setp.eq.s32 	%p3899, %r16396, 0;
	mov.u32 	%r3032, %r29731;
	@%p3899 bra 	$L__BB4_2876;
$L__BB4_2886:
	setp.lt.u32 	%p3900, %r29728, 65529;
	@%p3900 bra 	$L__BB4_2898;
	and.b32  	%r3033, %r3032, 4;
	setp.eq.s32 	%p3901, %r3033, 0;
	and.b32  	%r16397, %r3032, 3;
	setp.ne.s32 	%p3902, %r16397, 0;
	and.pred  	%p3903, %p3901, %p3902;
	setp.gt.u32 	%p3904, %r3032, 65535;
	or.pred  	%p3905, %p3904, %p3903;
	@%p3905 bra 	$L__BB4_2891;
	and.b32  	%r16398, %r3032, 7;
	setp.eq.s32 	%p3906, %r16398, 0;
	mov.u32 	%r29734, %r3032;
	mov.u32 	%r29735, %r29728;
	@%p3906 bra 	$L__BB4_2903;
	@%p3901 bra 	$L__BB4_2891;
	cvt.u64.u32 	%rd3833, %r3032;
	shl.b64 	%rd3834, %rd3833, 32;
	cvt.u64.u32 	%rd3835, %r29728;
	or.b64  	%rd3836, %rd3834, %rd3835;
	st.local.u32 	[%rd12+536], %r2146;
	mul.wide.u32 	%rd3837, %r2147, 8;
	add.s64 	%rd3838, %rd12, %rd3837;
	st.local.u64 	[%rd3838+544], %rd3836;
	mov.u32 	%r2147, %r2146;
	bra.uni 	$L__BB4_2905;
$L__BB4_2891:
	shr.u32 	%r3034, %r29728, 3;
	setp.gt.u32 	%p3908, %r29728, 65535;
	@%p3908 bra 	$L__BB4_2893;
	shl.b32 	%r16399, %r3034, 2;
	mov.u32 	%r16400, shared_mem;
	add.s32 	%r16401, %r16400, %r16399;
	ld.shared.u32 	%r29733, [%r16401+65536];
	bra.uni 	$L__BB4_2894;
$L__BB4_2893:
	mul.wide.u32 	%rd3839, %r3034, 4;
	add.s64 	%rd3840, %rd13, %rd3839;
	ld.global.u32 	%r29733, [%rd3840];
$L__BB4_2894:
	setp.ne.s32 	%p3909, %r29733, 0;
	@%p3909 bra 	$L__BB4_2898;
	cvt.u64.u32 	%rd3841, %r3032;
	shl.b64 	%rd3842, %rd3841, 32;
	cvt.u64.u32 	%rd3843, %r29728;
	or.b64  	%rd229, %rd3842, %rd3843;
	and.b32  	%r16402, %r3032, 7;
	setp.eq.s32 	%p3910, %r16402, 1;
	@%p3910 bra 	$L__BB4_2897;
	st.local.u32 	[%rd12+536], %r2146;
	mul.wide.u32 	%rd3844, %r2147, 8;
	add.s64 	%rd3845, %rd12, %rd3844;
	st.local.u64 	[%rd3845+544], %rd229;
	mov.u32 	%r2147, %r2146;
	bra.uni 	$L__BB4_2905;
$L__BB4_2897:
	add.s32 	%r16403, %r3017, 1;
	st.local.u32 	[%rd12+2592], %r16403;
	mul.wide.u32 	%rd3846, %r3017, 8;
	add.s64 	%rd3847, %rd12, %rd3846;
	st.local.u64 	[%rd3847+2600], %rd229;
	bra.uni 	$L__BB4_2905;
$L__BB4_2898:
	shr.u32 	%r3038, %r29728, 3;
	setp.gt.u32 	%p3911, %r29728, 65535;
	@%p3911 bra 	$L__BB4_2901;
	shl.b32 	%r16405, %r3038, 2;
	mov.u32 	%r16406, shared_mem;
	add.s32 	%r16407, %r16406, %r16405;
	add.s32 	%r3039, %r16407, 65536;
	atom.shared.exch.b32 	%r29734, [%r16407+65536], %r3032;
	setp.eq.s32 	%p3913, %r29734, -1;
	@%p3913 bra 	$L__BB4_2905;
	atom.shared.exch.b32 	%r16408, [%r3039], 0;
	mov.u32 	%r29735, %r3032;
	bra.uni 	$L__BB4_2903;
$L__BB4_2901:
	mul.wide.u32 	%rd3848, %r3038, 4;
	add.s64 	%rd230, %rd13, %rd3848;
	atom.global.exch.b32 	%r29734, [%rd230], %r3032;
	setp.eq.s32 	%p3912, %r29734, -1;
	@%p3912 bra 	$L__BB4_2905;
	atom.global.exch.b32 	%r16404, [%rd230], 0;
	mov.u32 	%r29735, %r3032;
$L__BB4_2903:
	and.b32  	%r16409, %r29734, 7;
	setp.ne.s32 	%p3914, %r16409, 0;
	and.b32  	%r16410, %r29735, 7;
	setp.eq.s32 	%p3915, %r16410, 0;
	and.pred  	%p3916, %p3914, %p3915;
	selp.b32 	%r29728, %r29735, %r29734, %p3916;
	selp.b32 	%r3032, %r29734, %r29735, %p3916;
	and.b32  	%r16411, %r29728, 7;
	setp.eq.s32 	%p3917, %r16411, 0;
	@%p3917 bra 	$L__BB4_2875;
	bra.uni 	$L__BB4_2878;
$L__BB4_2904:
	add.s32 	%r16429, %r3017, 1;
	st.local.u32 	[%rd12+2592], %r16429;
	mul.wide.u32 	%rd3867, %r3017, 8;
	add.s64 	%rd3868, %rd12, %rd3867;
	st.local.u64 	[%rd3868+2600], %rd227;
$L__BB4_2905:
	{ .reg .b32 tmp; mov.b64 {tmp, %r16430}, %rd10882; }
	and.b32  	%r16431, %r16430, 7;
	setp.ne.s32 	%p3919, %r16431, 0;
	and.b32  	%r16432, %r3020, 7;
	setp.eq.s32 	%p3920, %r16432, 0;
	and.pred  	%p3921, %p3919, %p3920;
	selp.b32 	%r29739, %r3020, %r16430, %p3921;
	selp.b32 	%r3058, %r16430, %r3020, %p3921;
	and.b32  	%r16433, %r29739, 7;
	setp.ne.s32 	%p3922, %r16433, 0;
	@%p3922 bra 	$L__BB4_2909;
$L__BB4_2906:
	and.b32  	%r16434, %r3058, 7;
	setp.ne.s32 	%p3923, %r16434, 0;
	@%p3923 bra 	$L__BB4_2918;
$L__BB4_2907:
	shr.u32 	%r16435, %r3058, 3;
	setp.gt.u32 	%p3924, %r3058, 65535;
	shr.u32 	%r16436, %r3058, 1;
	mov.u32 	%r16437, shared_mem;
	add.s32 	%r16438, %r16437, %r16436;
	add.s32 	%r3054, %r16438, 65536;
	mul.wide.u32 	%rd3869, %r16435, 4;
	add.s64 	%rd232, %rd13, %rd3869;
	@%p3924 bra 	$L__BB4_2912;
	atom.shared.exch.b32 	%r29742, [%r3054], -1;
	bra.uni 	$L__BB4_2913;
$L__BB4_2909:
	cvt.u64.u32 	%rd3886, %r3058;
	shl.b64 	%rd3887, %rd3886, 32;
	cvt.u64.u32 	%rd3888, %r29739;
	or.b64  	%rd231, %rd3887, %rd3888;
	mul.wide.u32 	%rd3889, %r29739, 8;
	and.b32  	%r16461, %r3058, 7;
	cvt.u64.u32 	%rd3890, %r16461;
	mov.b64 	%rd3891, 56;
	cvt.u32.u64 	%r16462, %rd3891;
	cvt.u32.u64 	%r16463, %rd3889;
	and.b32  	%r16464, %r16463, %r16462;
	cvt.u32.u64 	%r16465, %rd3890;
	or.b32  	%r16466, %r16464, %r16465;
	mov.b64 	%rd3892, 9130730411292422402;
	shr.u64 	%rd3893, %rd3892, %r16466;
	mov.b64 	%rd3894, 1736168554312260608;
	shr.u64 	%rd3895, %rd3894, %r16466;
	mov.b64 	%rd3896, -506390041275138048;
	shr.u64 	%rd3897, %rd3896, %r16466;
	shl.b64 	%rd3898, %rd3897, 2;
	cvt.u32.u64 	%r16467, %rd3895;
	mov.b64 	%rd3899, 2;
	cvt.u32.u64 	%r16468, %rd3899;
	and.b32  	%r16469, %r16467, %r16468;
	cvt.u32.u64 	%r16470, %rd3893;
	mov.b64 	%rd3900, 1;
	cvt.u32.u64 	%r16471, %rd3900;
	and.b32  	%r16472, %r16470, %r16471;
	or.b32  	%r16473, %r16472, %r16469;
	cvt.u32.u64 	%r16474, %rd3898;
	mov.b64 	%rd3901, 4;
	cvt.u32.u64 	%r16475, %rd3901;
	and.b32  	%r16476, %r16474, %r16475;
	or.b32  	%r16477, %r16473, %r16476;
	mov.b16 	%rs185, 1;
	shl.b16 	%rs186, %rs185, %r16477;
	and.b16  	%rs187, %rs186, 29;
	setp.eq.s16 	%p3946, %rs187, 0;
	@%p3946 bra 	$L__BB4_2911;
	add.s32 	%r16478, %r2147, 1;
	st.local.u32 	[%rd12+536], %r16478;
	mul.wide.u32 	%rd3902, %r2147, 8;
	add.s64 	%rd3903, %rd12, %rd3902;
	st.local.u64 	[%rd3903+544], %rd231;
	bra.uni 	$L__BB4_4077;
$L__BB4_2911:
	ld.local.u32 	%r16479, [%rd12+2592];
	add.s32 	%r16480, %r16479, 1;
	st.local.u32 	[%rd12+2592], %r16480;
	mul.wide.u32 	%rd3904, %r16479, 8;
	add.s64 	%rd3905, %rd12, %rd3904;
	st.local.u64 	[%rd3905+2600], %rd231;
	bra.uni 	$L__BB4_4077;
$L__BB4_2912:
	atom.global.exch.b32 	%r29742, [%rd232], -1;
$L__BB4_2913:
	add.s32 	%r16439, %r29742, 1;
	setp.lt.u32 	%p3925, %r16439, 2;
	@%p3925 bra 	$L__BB4_2918;
	@%p3924 bra 	$L__BB4_2916;
	atom.shared.exch.b32 	%r16441, [%r3054], 0;
	bra.uni 	$L__BB4_2917;
$L__BB4_2916:
	atom.global.exch.b32 	%r16440, [%rd232], 0;
$L__BB4_2917:
	and.b32  	%r16442, %r29742, 7;
	setp.eq.s32 	%p3927, %r16442, 0;
	mov.u32 	%r3058, %r29742;
	@%p3927 bra 	$L__BB4_2907;
$L__BB4_2918:
	setp.lt.u32 	%p3928, %r29739, 65529;
	@%p3928 bra 	$L__BB4_2930;
	and.b32  	%r3059, %r3058, 4;
	setp.eq.s32 	%p3929, %r3059, 0;
	and.b32  	%r16443, %r3058, 3;
	setp.ne.s32 	%p3930, %r16443, 0;
	and.pred  	%p3931, %p3929, %p3930;
	setp.gt.u32 	%p3932, %r3058, 65535;
	or.pred  	%p3933, %p3932, %p3931;
	@%p3933 bra 	$L__BB4_2923;
	and.b32  	%r16444, %r3058, 7;
	setp.eq.s32 	%p3934, %r16444, 0;
	mov.u32 	%r29745, %r3058;
	mov.u32 	%r29746, %r29739;
	@%p3934 bra 	$L__BB4_2935;
	@%p3929 bra 	$L__BB4_2923;
	cvt.u64.u32 	%rd3870, %r3058;
	shl.b64 	%rd3871, %rd3870, 32;
	cvt.u64.u32 	%rd3872, %r29739;
	or.b64  	%rd3873, %rd3871, %rd3872;
	add.s32 	%r16445, %r2147, 1;
	st.local.u32 	[%rd12+536], %r16445;
	mul.wide.u32 	%rd3874, %r2147, 8;
	add.s64 	%rd3875, %rd12, %rd3874;
	st.local.u64 	[%rd3875+544], %rd3873;
	bra.uni 	$L__BB4_4077;
$L__BB4_2923:
	shr.u32 	%r3060, %r29739, 3;
	setp.gt.u32 	%p3936, %r29739, 65535;
	@%p3936 bra 	$L__BB4_2925;
	shl.b32 	%r16446, %r3060, 2;
	mov.u32 	%r16447, shared_mem;
	add.s32 	%r16448, %r16447, %r16446;
	ld.shared.u32 	%r29744, [%r16448+65536];
	bra.uni 	$L__BB4_2926;
$L__BB4_2925:
	mul.wide.u32 	%rd3876, %r3060, 4;
	add.s64 	%rd3877, %rd13, %rd3876;
	ld.global.u32 	%r29744, [%rd3877];
$L__BB4_2926:
	setp.ne.s32 	%p3937, %r29744, 0;
	@%p3937 bra 	$L__BB4_2930;
	cvt.u64.u32 	%rd3878, %r3058;
	shl.b64 	%rd3879, %rd3878, 32;
	cvt.u64.u32 	%rd3880, %r29739;
	or.b64  	%rd233, %rd3879, %rd3880;
	and.b32  	%r16449, %r3058, 7;
	setp.eq.s32 	%p3938, %r16449, 1;
	@%p3938 bra 	$L__BB4_2929;
	add.s32 	%r16450, %r2147, 1;
	st.local.u32 	[%rd12+536], %r16450;
	mul.wide.u32 	%rd3881, %r2147, 8;
	add.s64 	%rd3882, %rd12, %rd3881;
	st.local.u64 	[%rd3882+544], %rd233;
	bra.uni 	$L__BB4_4077;
$L__BB4_2929:
	ld.local.u32 	%r16451, [%rd12+2592];
	add.s32 	%r16452, %r16451, 1;
	st.local.u32 	[%rd12+2592], %r16452;
	mul.wide.u32 	%rd3883, %r16451, 8;
	add.s64 	%rd3884, %rd12, %rd3883;
	st.local.u64 	[%rd3884+2600], %rd233;
	bra.uni 	$L__BB4_4077;
$L__BB4_2930:
	shr.u32 	%r3064, %r29739, 3;
	setp.gt.u32 	%p3939, %r29739, 65535;
	@%p3939 bra 	$L__BB4_2933;
	shl.b32 	%r16454, %r3064, 2;
	mov.u32 	%r16455, shared_mem;
	add.s32 	%r16456, %r16455, %r16454;
	add.s32 	%r3065, %r16456, 65536;
	atom.shared.exch.b32 	%r29745, [%r16456+65536], %r3058;
	setp.eq.s32 	%p3941, %r29745, -1;
	@%p3941 bra 	$L__BB4_4077;
	atom.shared.exch.b32 	%r16457, [%r3065], 0;
	mov.u32 	%r29746, %r3058;
	bra.uni 	$L__BB4_2935;
$L__BB4_2933:
	mul.wide.u32 	%rd3885, %r3064, 4;
	add.s64 	%rd234, %rd13, %rd3885;
	atom.global.exch.b32 	%r29745, [%rd234], %r3058;
	setp.eq.s32 	%p3940, %r29745, -1;
	@%p3940 bra 	$L__BB4_4077;
	atom.global.exch.b32 	%r16453, [%rd234], 0;
	mov.u32 	%r29746, %r3058;
$L__BB4_2935:
	and.b32  	%r16458, %r29745, 7;
	setp.ne.s32 	%p3942, %r16458, 0;
	and.b32  	%r16459, %r29746, 7;
	setp.eq.s32 	%p3943, %r16459, 0;
	and.pred  	%p3944, %p3942, %p3943;
	selp.b32 	%r29739, %r29746, %r29745, %p3944;
	selp.b32 	%r3058, %r29745, %r29746, %p3944;
	and.b32  	%r16460, %r29739, 7;
	setp.eq.s32 	%p3945, %r16460, 0;
	@%p3945 bra 	$L__BB4_2906;
	bra.uni 	$L__BB4_2909;
$L__BB4_2936:
	ld.local.u32 	%r15275, [%rd12+2592];
	sub.s32 	%r15276, 256, %r15275;
	sub.s32 	%r15277, 257, %r2146;
	min.u32 	%r3072, %r15276, %r15277;
	ld.local.u32 	%r15278, [%rd12+12];
	setp.eq.s32 	%p3195, %r15278, 2;
	@%p3195 bra 	$L__BB4_2949;
	mov.b32 	%r29747, 0;
	mov.u32 	%r29817, %r29747;
$L__BB4_2938:
	ld.global.u32 	%r15280, [%rd20];
	and.b32  	%r15281, %r15280, 32767;
	add.s32 	%r3075, %r15281, %r33;
	mul.wide.u32 	%rd3260, %r3075, 8;
	add.s64 	%rd3261, %rd1, %rd3260;
	ld.global.u64 	%rd3262, [%rd3261+201326600];
	add.s32 	%r15282, %r15280, 1;
	st.global.u32 	[%rd20], %r15282;
	setp.lt.u32 	%p3196, %r3075, 8192;
	setp.ne.s64 	%p3197, %rd3262, 0;
	or.pred  	%p3198, %p3196, %p3197;
	@%p3198 bra 	$L__BB4_2940;
	add.s32 	%r3076, %r29817, 1;
	mul.wide.u32 	%rd3264, %r29817, 4;
	add.s64 	%rd3265, %rd12, %rd3264;
	st.local.u32 	[%rd3265+24], %r3075;
	mov.u32 	%r29817, %r3076;
$L__BB4_2940:
	add.s32 	%r29747, %r29747, 1;
	setp.lt.u32 	%p3199, %r29747, 32768;
	@%p3199 bra 	$L__BB4_2942;
	mov.u64 	%rd3266, $str$1;
	cvta.global.u64 	%rd3267, %rd3266;
	{ // callseq 13, 0
	.param .b64 param0;
	st.param.b64 	[param0], %rd3267;
	.param .b64 param1;
	st.param.b64 	[param1], 0;
	.param .b32 retval0;
	call.uni (retval0), 
	vprintf, 
	(
	param0, 
	param1
	);
	ld.param.b32 	%r15283, [retval0];
	} // callseq 13
$L__BB4_2942:
	setp.lt.u32 	%p3200, %r29817, 4;
	@%p3200 bra 	$L__BB4_2938;
	mov.b32 	%r29750, 0;
	mov.u32 	%r29752, %r29750;
$L__BB4_2944:
	ld.global.u32 	%r15286, [%rd20+65536];
	and.b32  	%r15287, %r15286, 32767;
	add.s32 	%r3081, %r15287, %r33;
	mul.wide.u32 	%rd3268, %r3081, 4;
	add.s64 	%rd3269, %rd13, %rd3268;
	ld.global.u32 	%r15288, [%rd3269];
	add.s32 	%r15290, %r15286, 1;
	st.global.u32 	[%rd20+65536], %r15290;
	setp.lt.u32 	%p3201, %r3081, 8192;
	setp.ne.s32 	%p3202, %r15288, 0;
	or.pred  	%p3203, %p3201, %p3202;
	@%p3203 bra 	$L__BB4_2946;
	add.s32 	%r3082, %r29752, 1;
	mul.wide.u32 	%rd3270, %r29752, 4;
	add.s64 	%rd3271, %rd12, %rd3270;
	st.local.u32 	[%rd3271+280], %r3081;
	mov.u32 	%r29752, %r3082;
$L__BB4_2946:
	add.s32 	%r29750, %r29750, 1;
	setp.lt.u32 	%p3204, %r29750, 32768;
	@%p3204 bra 	$L__BB4_2948;
	mov.u64 	%rd3272, $str$1;
	cvta.global.u64 	%rd3273, %rd3272;
	{ // callseq 14, 0
	.param .b64 param0;
	st.param.b64 	[param0], %rd3273;
	.param .b64 param1;
	st.param.b64 	[param1], 0;
	.param .b32 retval0;
	call.uni (retval0), 
	vprintf, 
	(
	param0, 
	param1
	);
	ld.param.b32 	%r15291, [retval0];
	} // callseq 14
$L__BB4_2948:
	setp.lt.u32 	%p3206, %r29752, 4;
	mov.pred 	%p12011, 0;
	@%p3206 bra 	$L__BB4_2944;
	bra.uni 	$L__BB4_3322;
$L__BB4_2949:
	ld.local.u32 	%r3085, [%rd12+4];
	shl.b32 	%r3086, %r3085, 7;
	and.b32  	%r15294, %r3086, 8064;
	add.s32 	%r3087, %r15294, %r2;
	shl.b32 	%r15295, %r3085, 10;
	and.b32  	%r15296, %r15295, 64512;
	add.s32 	%r15297, %r4, %r15296;
	ld.shared.u64 	%rd3274, [%r15297];
	setp.eq.s32 	%p3207, %r3087, 0;
	setp.ne.s64 	%p3208, %rd3274, 0;
	mov.b32 	%r29754, 0;
	or.pred  	%p3209, %p3207, %p3208;
	@%p3209 bra 	$L__BB4_2951;
	st.local.u32 	[%rd12+24], %r3087;
	mov.b32 	%r29754, 1;
$L__BB4_2951:
	add.s32 	%r15299, %r3086, 128;
	and.b32  	%r15300, %r15299, 8064;
	add.s32 	%r3089, %r15300, %r2;
	shl.b32 	%r15301, %r15299, 3;
	and.b32  	%r15302, %r15301, 64512;
	add.s32 	%r15303, %r4, %r15302;
	ld.shared.u64 	%rd3276, [%r15303];
	setp.eq.s32 	%p3210, %r3089, 0;
	setp.ne.s64 	%p3211, %rd3276, 0;
	or.pred  	%p3212, %p3210, %p3211;
	@%p3212 bra 	$L__BB4_2953;
	add.s32 	%r3090, %r29754, 1;
	mul.wide.u32 	%rd3278, %r29754, 4;
	add.s64 	%rd3279, %rd12, %rd3278;
	st.local.u32 	[%rd3279+24], %r3089;
	mov.u32 	%r29754, %r3090;
$L__BB4_2953:
	add.s32 	%r15304, %r3086, 256;
	and.b32  	%r15305, %r15304, 8064;
	add.s32 	%r3092, %r15305, %r2;
	shl.b32 	%r15306, %r15304, 3;
	and.b32  	%r15307, %r15306, 64512;
	add.s32 	%r15308, %r4, %r15307;
	ld.shared.u64 	%rd3280, [%r15308];
	setp.eq.s32 	%p3213, %r3092, 0;
	setp.ne.s64 	%p3214, %rd3280, 0;
	or.pred  	%p3215, %p3213, %p3214;
	@%p3215 bra 	$L__BB4_2955;
	add.s32 	%r3093, %r29754, 1;
	mul.wide.u32 	%rd3282, %r29754, 4;
	add.s64 	%rd3283, %rd12, %rd3282;
	st.local.u32 	[%rd3283+24], %r3092;
	mov.u32 	%r29754, %r3093;
$L__BB4_2955:
	add.s32 	%r29816, %r3085, 4;
	add.s32 	%r15309, %r3086, 384;
	and.b32  	%r15310, %r15309, 8064;
	add.s32 	%r3096, %r15310, %r2;
	shl.b32 	%r15311, %r15309, 3;
	and.b32  	%r15312, %r15311, 64512;
	add.s32 	%r15313, %r4, %r15312;
	ld.shared.u64 	%rd3284, [%r15313];
	setp.eq.s32 	%p3216, %r3096, 0;
	setp.ne.s64 	%p3217, %rd3284, 0;
	or.pred  	%p3218, %p3216, %p3217;
	@%p3218 bra 	$L__BB4_2957;
	add.s32 	%r3097, %r29754, 1;
	mul.wide.u32 	%rd3286, %r29754, 4;
	add.s64 	%rd3287, %rd12, %rd3286;
	st.local.u32 	[%rd3287+24], %r3096;
	mov.u32 	%r29754, %r3097;
$L__BB4_2957:
	setp.gt.u32 	%p3219, %r29754, 3;
	mov.b32 	%r29817, 4;
	@%p3219 bra 	$L__BB4_3135;
	add.s32 	%r3099, %r3085, 5;
	shl.b32 	%r15315, %r29816, 7;
	and.b32  	%r15316, %r15315, 8064;
	add.s32 	%r3100, %r15316, %r2;
	shl.b32 	%r15317, %r29816, 10;
	and.b32  	%r15318, %r15317, 64512;
	add.s32 	%r15319, %r4, %r15318;
	ld.shared.u64 	%rd3288, [%r15319];
	setp.eq.s32 	%p3220, %r3100, 0;
	setp.ne.s64 	%p3221, %rd3288, 0;
	or.pred  	%p3222, %p3220, %p3221;
	@%p3222 bra 	$L__BB4_2960;
	add.s32 	%r3101, %r29754, 1;
	mul.wide.u32 	%rd3290, %r29754, 4;
	add.s64 	%rd3291, %rd12, %rd3290;
	st.local.u32 	[%rd3291+24], %r3100;
	mov.u32 	%r29754, %r3101;
$L__BB4_2960:
	setp.gt.u32 	%p3223, %r29754, 3;
	mov.u32 	%r29816, %r3099;
	@%p3223 bra 	$L__BB4_3135;
	add.s32 	%r29816, %r3085, 6;
	shl.b32 	%r15321, %r3099, 7;
	and.b32  	%r15322, %r15321, 8064;
	add.s32 	%r3104, %r15322, %r2;
	shl.b32 	%r15323, %r3099, 10;
	and.b32  	%r15324, %r15323, 64512;
	add.s32 	%r15325, %r4, %r15324;
	ld.shared.u64 	%rd3292, [%r15325];
	setp.eq.s32 	%p3224, %r3104, 0;
	setp.ne.s64 	%p3225, %rd3292, 0;
	or.pred  	%p3226, %p3224, %p3225;
	@%p3226 bra 	$L__BB4_2963;
	add.s32 	%r3105, %r29754, 1;
	mul.wide.u32 	%rd3294, %r29754, 4;
	add.s64 	%rd3295, %rd12, %rd3294;
	st.local.u32 	[%rd3295+24], %r3104;
	mov.u32 	%r29754, %r3105;
$L__BB4_2963:
	setp.gt.u32 	%p3227, %r29754, 3;
	@%p3227 bra 	$L__BB4_3135;
	add.s32 	%r3107, %r3085, 7;
	shl.b32 	%r15327, %r29816, 7;
	and.b32  	%r15328, %r15327, 8064;
	add.s32 	%r3108, %r15328, %r2;
	shl.b32 	%r15329, %r29816, 10;
	and.b32  	%r15330, %r15329, 64512;
	add.s32 	%r15331, %r4, %r15330;
	ld.shared.u64 	%rd3296, [%r15331];
	setp.eq.s32 	%p3228, %r3108, 0;
	setp.ne.s64 	%p3229, %rd3296, 0;
	or.pred  	%p3230, %p3228, %p3229;
	@%p3230 bra 	$L__BB4_2966;
	add.s32 	%r3109, %r29754, 1;
	mul.wide.u32 	%rd3298, %r29754, 4;
	add.s64 	%rd3299, %rd12, %rd3298;
	st.local.u32 	[%rd3299+24], %r3108;
	mov.u32 	%r29754, %r3109;
$L__BB4_2966:
	setp.gt.u32 	%p3231, %r29754, 3;
	mov.u32 	%r29816, %r3107;
	@%p3231 bra 	$L__BB4_3135;
	add.s32 	%r29816, %r3085, 8;
	shl.b32 	%r15333, %r3107, 7;
	and.b32  	%r15334, %r15333, 8064;
	add.s32 	%r3112, %r15334, %r2;
	shl.b32 	%r15335, %r3107, 10;
	and.b32  	%r15336, %r15335, 64512;
	add.s32 	%r15337, %r4, %r15336;
	ld.shared.u64 	%rd3300, [%r15337];
	setp.eq.s32 	%p3232, %r3112, 0;
	setp.ne.s64 	%p3233, %rd3300, 0;
	or.pred  	%p3234, %p3232, %p3233;
	@%p3234 bra 	$L__BB4_2969;
	add.s32 	%r3113, %r29754, 1;
	mul.wide.u32 	%rd3302, %r29754, 4;
	add.s64 	%rd3303, %rd12, %rd3302;
	st.local.u32 	[%rd3303+24], %r3112;
	mov.u32 	%r29754, %r3113;
$L__BB4_2969:
	setp.gt.u32 	%p3235, %r29754, 3;
	@%p3235 bra 	$L__BB4_3135;
	add.s32 	%r3115, %r3085, 9;
	shl.b32 	%r15339, %r29816, 7;
	and.b32  	%r15340, %r15339, 8064;
	add.s32 	%r3116, %r15340, %r2;
	shl.b32 	%r15341, %r29816, 10;
	and.b32  	%r15342, %r15341, 64512;
	add.s32 	%r15343, %r4, %r15342;
	ld.shared.u64 	%rd3304, [%r15343];
	setp.eq.s32 	%p3236, %r3116, 0;
	setp.ne.s64 	%p3237, %rd3304, 0;
	or.pred  	%p3238, %p3236, %p3237;
	@%p3238 bra 	$L__BB4_2972;
	add.s32 	%r3117, %r29754, 1;
	mul.wide.u32 	%rd3306, %r29754, 4;
	add.s64 	%rd3307, %rd12, %rd3306;
	st.local.u32 	[%rd3307+24], %r3116;
	mov.u32 	%r29754, %r3117;
$L__BB4_2972:
	setp.gt.u32 	%p3239, %r29754, 3;
	mov.u32 	%r29816, %r3115;
	@%p3239 bra 	$L__BB4_3135;
	add.s32 	%r29816, %r3085, 10;
	shl.b32 	%r15345, %r3115, 7;
	and.b32  	%r15346, %r15345, 8064;
	add.s32 	%r3120, %r15346, %r2;
	shl.b32 	%r15347, %r3115, 10;
	and.b32  	%r15348, %r15347, 64512;
	add.s32 	%r15349, %r4, %r15348;
	ld.shared.u64 	%rd3308, [%r15349];
	setp.eq.s32 	%p3240, %r3120, 0;
	setp.ne.s64 	%p3241, %rd3308, 0;
	or.pred  	%p3242, %p3240, %p3241;
	@%p3242 bra 	$L__BB4_2975;
	add.s32 	%r3121, %r29754, 1;
	mul.wide.u32 	%rd3310, %r29754, 4;
	add.s64 	%rd3311, %rd12, %rd3310;
	st.local.u32 	[%rd3311+24], %r3120;
	mov.u32 	%r29754, %r3121;
$L__BB4_2975:
	setp.gt.u32 	%p3243, %r29754, 3;
	@%p3243 bra 	$L__BB4_3135;
	add.s32 	%r3123, %r3085, 11;
	shl.b32 	%r15351, %r29816, 7;
	and.b32  	%r15352, %r15351, 8064;
	add.s32 	%r3124, %r15352, %r2;
	shl.b32 	%r15353, %r29816, 10;
	and.b32  	%r15354, %r15353, 64512;
	add.s32 	%r15355, %r4, %r15354;
	ld.shared.u64 	%rd3312, [%r15355];
	setp.eq.s32 	%p3244, %r3124, 0;
	setp.ne.s64 	%p3245, %rd3312, 0;
	or.pred  	%p3246, %p3244, %p3245;
	@%p3246 bra 	$L__BB4_2978;
	add.s32 	%r3125, %r29754, 1;
	mul.wide.u32 	%rd3314, %r29754, 4;
	add.s64 	%rd3315, %rd12, %rd3314;
	st.local.u32 	[%rd3315+24], %r3124;
	mov.u32 	%r29754, %r3125;
$L__BB4_2978:
	setp.gt.u32 	%p3247, %r29754, 3;
	mov.u32 	%r29816, %r3123;
	@%p3247 bra 	$L__BB4_3135;
	add.s32 	%r29816, %r3085, 12;
	shl.b32 	%r15357, %r3123, 7;
	and.b32  	%r15358, %r15357, 8064;
	add.s32 	%r3128, %r15358, %r2;
	shl.b32 	%r15359, %r3123, 10;
	and.b32  	%r15360, %r15359, 64512;
	add.s32 	%r15361, %r4, %r15360;
	ld.shared.u64 	%rd3316, [%r15361];
	setp.eq.s32 	%p3248, %r3128, 0;
	setp.ne.s64 	%p3249, %rd3316, 0;
	or.pred  	%p3250, %p3248, %p3249;
	@%p3250 bra 	$L__BB4_2981;
	add.s32 	%r3129, %r29754, 1;
	mul.wide.u32 	%rd3318, %r29754, 4;
	add.s64 	%rd3319, %rd12, %rd3318;
	st.local.u32 	[%rd3319+24], %r3128;
	mov.u32 	%r29754, %r3129;
$L__BB4_2981:
	setp.gt.u32 	%p3251, %r29754, 3;
	@%p3251 bra 	$L__BB4_3135;
	add.s32 	%r3131, %r3085, 13;
	shl.b32 	%r15363, %r29816, 7;
	and.b32  	%r15364, %r15363, 8064;
	add.s32 	%r3132, %r15364, %r2;
	shl.b32 	%r15365, %r29816, 10;
	and.b32  	%r15366, %r15365, 64512;
	add.s32 	%r15367, %r4, %r15366;
	ld.shared.u64 	%rd3320, [%r15367];
	setp.eq.s32 	%p3252, %r3132, 0;
	setp.ne.s64 	%p3253, %rd3320, 0;
	or.pred  	%p3254, %p3252, %p3253;
	@%p3254 bra 	$L__BB4_2984;
	add.s32 	%r3133, %r29754, 1;
	mul.wide.u32 	%rd3322, %r29754, 4;
	add.s64 	%rd3323, %rd12, %rd3322;
	st.local.u32 	[%rd3323+24], %r3132;
	mov.u32 	%r29754, %r3133;
$L__BB4_2984:
	setp.gt.u32 	%p3255, %r29754, 3;
	mov.u32 	%r29816, %r3131;
	@%p3255 bra 	$L__BB4_3135;
	add.s32 	%r29816, %r3085, 14;
	shl.b32 	%r15369, %r3131, 7;
	and.b32  	%r15370, %r15369, 8064;
	add.s32 	%r3136, %r15370, %r2;
	shl.b32 	%r15371, %r3131, 10;
	and.b32  	%r15372, %r15371, 64512;
	add.s32 	%r15373, %r4, %r15372;
	ld.shared.u64 	%rd3324, [%r15373];
	setp.eq.s32 	%p3256, %r3136, 0;
	setp.ne.s64 	%p3257, %rd3324, 0;
	or.pred  	%p3258, %p3256, %p3257;
	@%p3258 bra 	$L__BB4_2987;
	add.s32 	%r3137, %r29754, 1;
	mul.wide.u32 	%rd3326, %r29754, 4;
	add.s64 	%rd3327, %rd12, %rd3326;
	st.local.u32 	[%rd3327+24], %r3136;
	mov.u32 	%r29754, %r3137;
$L__BB4_2987:
	setp.gt.u32 	%p3259, %r29754, 3;
	@%p3259 bra 	$L__BB4_3135;
	add.s32 	%r3139, %r3085, 15;
	shl.b32 	%r15375, %r29816, 7;
	and.b32  	%r15376, %r15375, 8064;
	add.s32 	%r3140, %r15376, %r2;
	shl.b32 	%r15377, %r29816, 10;
	and.b32  	%r15378, %r15377, 64512;
	add.s32 	%r15379, %r4, %r15378;
	ld.shared.u64 	%rd3328, [%r15379];
	setp.eq.s32 	%p3260, %r3140, 0;
	setp.ne.s64 	%p3261, %rd3328, 0;
	or.pred  	%p3262, %p3260, %p3261;
	@%p3262 bra 	$L__BB4_2990;
	add.s32 	%r3141, %r29754, 1;
	mul.wide.u32 	%rd3330, %r29754, 4;
	add.s64 	%rd3331, %rd12, %rd3330;
	st.local.u32 	[%rd3331+24], %r3140;
	mov.u32 	%r29754, %r3141;
$L__BB4_2990:
	setp.gt.u32 	%p3263, %r29754, 3;
	mov.u32 	%r29816, %r3139;
	@%p3263 bra 	$L__BB4_3135;
	add.s32 	%r29816, %r3085, 16;
	shl.b32 	%r15381, %r3139, 7;
	and.b32  	%r15382, %r15381, 8064;
	add.s32 	%r3144, %r15382, %r2;
	shl.b32 	%r15383, %r3139, 10;
	and.b32  	%r15384, %r15383, 64512;
	add.s32 	%r15385, %r4, %r15384;
	ld.shared.u64 	%rd3332, [%r15385];
	setp.eq.s32 	%p3264, %r3144, 0;
	setp.ne.s64 	%p3265, %rd3332, 0;
	or.pred  	%p3266, %p3264, %p3265;
	@%p3266 bra 	$L__BB4_2993;
	add.s32 	%r3145, %r29754, 1;
	mul.wide.u32 	%rd3334, %r29754, 4;
	add.s64 	%rd3335, %rd12, %rd3334;
	st.local.u32 	[%rd3335+24], %r3144;
	mov.u32 	%r29754, %r3145;
$L__BB4_2993:
	setp.gt.u32 	%p3267, %r29754, 3;
	@%p3267 bra 	$L__BB4_3135;
	add.s32 	%r3147, %r3085, 17;
	shl.b32 	%r15387, %r29816, 7;
	and.b32  	%r15388, %r15387, 8064;
	add.s32 	%r3148, %r15388, %r2;
	shl.b32 	%r15389, %r29816, 10;
	and.b32  	%r15390, %r15389, 64512;
	add.s32 	%r15391, %r4, %r15390;
	ld.shared.u64 	%rd3336, [%r15391];
	setp.eq.s32 	%p3268, %r3148, 0;
	setp.ne.s64 	%p3269, %rd3336, 0;
	or.pred  	%p3270, %p3268, %p3269;
	@%p3270 bra 	$L__BB4_2996;
	add.s32 	%r3149, %r29754, 1;
	mul.wide.u32 	%rd3338, %r29754, 4;
	add.s64 	%rd3339, %rd12, %rd3338;
	st.local.u32 	[%rd3339+24], %r3148;
	mov.u32 	%r29754, %r3149;
$L__BB4_2996:
	setp.gt.u32 	%p3271, %r29754, 3;
	mov.u32 	%r29816, %r3147;
	@%p3271 bra 	$L__BB4_3135;
	add.s32 	%r29816, %r3085, 18;
	shl.b32 	%r15393, %r3147, 7;
	and.b32  	%r15394, %r15393, 8064;
	add.s32 	%r3152, %r15394, %r2;
	shl.b32 	%r15395, %r3147, 10;
	and.b32  	%r15396, %r15395, 64512;
	add.s32 	%r15397, %r4, %r15396;
	ld.shared.u64 	%rd3340, [%r15397];
	setp.eq.s32 	%p3272, %r3152, 0;
	setp.ne.s64 	%p3273, %rd3340, 0;
	or.pred  	%p3274, %p3272, %p3273;
	@%p3274 bra 	$L__BB4_2999;
	add.s32 	%r3153, %r29754, 1;
	mul.wide.u32 	%rd3342, %r29754, 4;
	add.s64 	%rd3343, %rd12, %rd3342;
	st.local.u32 	[%rd3343+24], %r3152;
	mov.u32 	%r29754, %r3153;
$L__BB4_2999:
	setp.gt.u32 	%p3275, %r29754, 3;
	@%p3275 bra 	$L__BB4_3135;
	add.s32 	%r3155, %r3085, 19;
	shl.b32 	%r15399, %r29816, 7;
	and.b32  	%r15400, %r15399, 8064;
	add.s32 	%r3156, %r15400, %r2;
	shl.b32 	%r15401, %r29816, 10;
	and.b32  	%r15402, %r15401, 64512;
	add.s32 	%r15403, %r4, %r15402;
	ld.shared.u64 	%rd3344, [%r15403];
	setp.eq.s32 	%p3276, %r3156, 0;
	setp.ne.s64 	%p3277, %rd3344, 0;
	or.pred  	%p3278, %p3276, %p3277;
	@%p3278 bra 	$L__BB4_3002;
	add.s32 	%r3157, %r29754, 1;
	mul.wide.u32 	%rd3346, %r29754, 4;
	add.s64 	%rd3347, %rd12, %rd3346;
	st.local.u32 	[%rd3347+24], %r3156;
	mov.u32 	%r29754, %r3157;
$L__BB4_3002:
	setp.gt.u32 	%p3279, %r29754, 3;
	mov.u32 	%r29816, %r3155;
	@%p3279 bra 	$L__BB4_3135;
	add.s32 	%r29816, %r3085, 20;
	shl.b32 	%r15405, %r3155, 7;
	and.b32  	%r15406, %r15405, 8064;
	add.s32 	%r3160, %r15406, %r2;
	shl.b32 	%r15407, %r3155, 10;
	and.b32  	%r15408, %r15407, 64512;
	add.s32 	%r15409, %r4, %r15408;
	ld.shared.u64 	%rd3348, [%r15409];
	setp.eq.s32 	%p3280, %r3160, 0;
	setp.ne.s64 	%p3281, %rd3348, 0;
	or.pred  	%p3282, %p3280, %p3281;
	@%p3282 bra 	$L__BB4_3005;
	add.s32 	%r3161, %r29754, 1;
	mul.wide.u32 	%rd3350, %r29754, 4;
	add.s64 	%rd3351, %rd12, %rd3350;
	st.local.u32 	[%rd3351+24], %r3160;
	mov.u32 	%r29754, %r3161;
$L__BB4_3005:
	setp.gt.u32 	%p3283, %r29754, 3;
	@%p3283 bra 	$L__BB4_3135;
	add.s32 	%r3163, %r3085, 21;
	shl.b32 	%r15411, %r29816, 7;
	and.b32  	%r15412, %r15411, 8064;
	add.s32 	%r3164, %r15412, %r2;
	shl.b32 	%r15413, %r29816, 10;
	and.b32  	%r15414, %r15413, 64512;
	add.s32 	%r15415, %r4, %r15414;
	ld.shared.u64 	%rd3352, [%r15415];
	setp.eq.s32 	%p3284, %r3164, 0;
	setp.ne.s64 	%p3285, %rd3352, 0;
	or.pred  	%p3286, %p3284, %p3285;
	@%p3286 bra 	$L__BB4_3008;
	add.s32 	%r3165, %r29754, 1;
	mul.wide.u32 	%rd3354, %r29754, 4;
	add.s64 	%rd3355, %rd12, %rd3354;
	st.local.u32 	[%rd3355+24], %r3164;
	mov.u32 	%r29754, %r3165;
$L__BB4_3008:
	setp.gt.u32 	%p3287, %r29754, 3;
	mov.u32 	%r29816, %r3163;
	@%p3287 bra 	$L__BB4_3135;
	add.s32 	%r29816, %r3085, 22;
	shl.b32 	%r15417, %r3163, 7;
	and.b32  	%r15418, %r15417, 8064;
	add.s32 	%r3168, %r15418, %r2;
	shl.b32 	%r15419, %r3163, 10;
	and.b32  	%r15420, %r15419, 64512;
	add.s32 	%r15421, %r4, %r15420;
	ld.shared.u64 	%rd3356, [%r15421];
	setp.eq.s32 	%p3288, %r3168, 0;
	setp.ne.s64 	%p3289, %rd3356, 0;
	or.pred  	%p3290, %p3288, %p3289;
	@%p3290 bra 	$L__BB4_3011;
	add.s32 	%r3169, %r29754, 1;
	mul.wide.u32 	%rd3358, %r29754, 4;
	add.s64 	%rd3359, %rd12, %rd3358;
	st.local.u32 	[%rd3359+24], %r3168;
	mov.u32 	%r29754, %r3169;
$L__BB4_3011:
	setp.gt.u32 	%p3291, %r29754, 3;
	@%p3291 bra 	$L__BB4_3135;
	add.s32 	%r3171, %r3085, 23;
	shl.b32 	%r15423, %r29816, 7;
	and.b32  	%r15424, %r15423, 8064;
	add.s32 	%r3172, %r15424, %r2;
	shl.b32 	%r15425, %r29816, 10;
	and.b32  	%r15426, %r15425, 64512;
	add.s32 	%r15427, %r4, %r15426;
	ld.shared.u64 	%rd3360, [%r15427];
	setp.eq.s32 	%p3292, %r3172, 0;
	setp.ne.s64 	%p3293, %rd3360, 0;
	or.pred  	%p3294, %p3292, %p3293;
	@%p3294 bra 	$L__BB4_3014;
	add.s32 	%r3173, %r29754, 1;
	mul.wide.u32 	%rd3362, %r29754, 4;
	add.s64 	%rd3363, %rd12, %rd3362;
	st.local.u32 	[%rd3363+24], %r3172;
	mov.u32 	%r29754, %r3173;
$L__BB4_3014:
	setp.gt.u32 	%p3295, %r29754, 3;
	mov.u32 	%r29816, %r3171;
	@%p3295 bra 	$L__BB4_3135;
	add.s32 	%r29816, %r3085, 24;
	shl.b32 	%r15429, %r3171, 7;
	and.b32  	%r15430, %r15429, 8064;
	add.s32 	%r3176, %r15430, %r2;
	shl.b32 	%r15431, %r3171, 10;
	and.b32  	%r15432, %r15431, 64512;
	add.s32 	%r15433, %r4, %r15432;
	ld.shared.u64 	%rd3364, [%r15433];
	setp.eq.s32 	%p3296, %r3176, 0;
	setp.ne.s64 	%p3297, %rd3364, 0;
	or.pred  	%p3298, %p3296, %p3297;
	@%p3298 bra 	$L__BB4_3017;
	add.s32 	%r3177, %r29754, 1;
	mul.wide.u32 	%rd3366, %r29754, 4;
	add.s64 	%rd3367, %rd12, %rd3366;
	st.local.u32 	[%rd3367+24], %r3176;
	mov.u32 	%r29754, %r3177;
$L__BB4_3017:
	setp.gt.u32 	%p3299, %r29754, 3;
	@%p3299 bra 	$L__BB4_3135;
	add.s32 	%r3179, %r3085, 25;
	shl.b32 	%r15435, %r29816, 7;
	and.b32  	%r15436, %r15435, 8064;
	add.s32 	%r3180, %r15436, %r2;
	shl.b32 	%r15437, %r29816, 10;
	and.b32  	%r15438, %r15437, 64512;
	add.s32 	%r15439, %r4, %r15438;
	ld.shared.u64 	%rd3368, [%r15439];
	setp.eq.s32 	%p3300, %r3180, 0;
	setp.ne.s64 	%p3301, %rd3368, 0;
	or.pred  	%p3302, %p3300, %p3301;
	@%p3302 bra 	$L__BB4_3020;
	add.s32 	%r3181, %r29754, 1;
	mul.wide.u32 	%rd3370, %r29754, 4;
	add.s64 	%rd3371, %rd12, %rd3370;
	st.local.u32 	[%rd3371+24], %r3180;
	mov.u32 	%r29754, %r3181;
$L__BB4_3020:
	setp.gt.u32 	%p3303, %r29754, 3;
	mov.u32 	%r29816, %r3179;
	@%p3303 bra 	$L__BB4_3135;
	add.s32 	%r29816, %r3085, 26;
	shl.b32 	%r15441, %r3179, 7;
	and.b32  	%r15442, %r15441, 8064;
	add.s32 	%r3184, %r15442, %r2;
	shl.b32 	%r15443, %r3179, 10;
	and.b32  	%r15444, %r15443, 64512;
	add.s32 	%r15445, %r4, %r15444;
	ld.shared.u64 	%rd3372, [%r15445];
	setp.eq.s32 	%p3304, %r3184, 0;
	setp.ne.s64 	%p3305, %rd3372, 0;
	or.pred  	%p3306, %p3304, %p3305;
	@%p3306 bra 	$L__BB4_3023;
	add.s32 	%r3185, %r29754, 1;
	mul.wide.u32 	%rd3374, %r29754, 4;
	add.s64 	%rd3375, %rd12, %rd3374;
	st.local.u32 	[%rd3375+24], %r3184;
	mov.u32 	%r29754, %r3185;
$L__BB4_3023:
	setp.gt.u32 	%p3307, %r29754, 3;
	@%p3307 bra 	$L__BB4_3135;
	add.s32 	%r3187, %r3085, 27;
	shl.b32 	%r15447, %r29816, 7;
	and.b32  	%r15448, %r15447, 8064;
	add.s32 	%r3188, %r15448, %r2;
	shl.b32 	%r15449, %r29816, 10;
	and.b32  	%r15450, %r15449, 64512;
	add.s32 	%r15451, %r4, %r15450;
	ld.shared.u64 	%rd3376, [%r15451];
	setp.eq.s32 	%p3308, %r3188, 0;
	setp.ne.s64 	%p3309, %rd3376, 0;
	or.pred  	%p3310, %p3308, %p3309;
	@%p3310 bra 	$L__BB4_3026;
	add.s32 	%r3189, %r29754, 1;
	mul.wide.u32 	%rd3378, %r29754, 4;
	add.s64 	%rd3379, %rd12, %rd3378;
	st.local.u32 	[%rd3379+24], %r3188;
	mov.u32 	%r29754, %r3189;
$L__BB4_3026:
	setp.gt.u32 	%p3311, %r29754, 3;
	mov.u32 	%r29816, %r3187;
	@%p3311 bra 	$L__BB4_3135;
	add.s32 	%r29816, %r3085, 28;
	shl.b32 	%r15453, %r3187, 7;
	and.b32  	%r15454, %r15453, 8064;
	add.s32 	%r3192, %r15454, %r2;
	shl.b32 	%r15455, %r3187, 10;
	and.b32  	%r15456, %r15455, 64512;
	add.s32 	%r15457, %r4, %r15456;
	ld.shared.u64 	%rd3380, [%r15457];
	setp.eq.s32 	%p3312, %r3192, 0;
	setp.ne.s64 	%p3313, %rd3380, 0;
	or.pred  	%p3314, %p3312, %p3313;
	@%p3314 bra 	$L__BB4_3029;
	add.s32 	%r3193, %r29754, 1;
	mul.wide.u32 	%rd3382, %r29754, 4;
	add.s64 	%rd3383, %rd12, %rd3382;
	st.local.u32 	[%rd3383+24], %r3192;
	mov.u32 	%r29754, %r3193;
$L__BB4_3029:
	setp.gt.u32 	%p3315, %r29754, 3;
	@%p3315 bra 	$L__BB4_3135;
	add.s32 	%r3195, %r3085, 29;
	shl.b32 	%r15459, %r29816, 7;
	and.b32  	%r15460, %r15459, 8064;
	add.s32 	%r3196, %r15460, %r2;
	shl.b32 	%r15461, %r29816, 10;
	and.b32  	%r15462, %r15461, 64512;
	add.s32 	%r15463, %r4, %r15462;
	ld.shared.u64 	%rd3384, [%r15463];
	setp.eq.s32 	%p3316, %r3196, 0;
	setp.ne.s64 	%p3317, %rd3384, 0;
	or.pred  	%p3318, %p3316, %p3317;
	@%p3318 bra 	$L__BB4_3032;
	add.s32 	%r3197, %r29754, 1;
	mul.wide.u32 	%rd3386, %r29754, 4;
	add.s64 	%rd3387, %rd12, %rd3386;
	st.local.u32 	[%rd3387+24], %r3196;
	mov.u32 	%r29754, %r3197;
$L__BB4_3032:
	setp.gt.u32 	%p3319, %r29754, 3;
	mov.u32 	%r29816, %r3195;
	@%p3319 bra 	$L__BB4_3135;
	add.s32 	%r29816, %r3085, 30;
	shl.b32 	%r15465, %r3195, 7;
	and.b32  	%r15466, %r15465, 8064;
	add.s32 	%r3200, %r15466, %r2;
	shl.b32 	%r15467, %r3195, 10;
	and.b32  	%r15468, %r15467, 64512;
	add.s32 	%r15469, %r4, %r15468;
	ld.shared.u64 	%rd3388, [%r15469];
	setp.eq.s32 	%p3320, %r3200, 0;
	setp.ne.s64 	%p3321, %rd3388, 0;
	or.pred  	%p3322, %p3320, %p3321;
	@%p3322 bra 	$L__BB4_3035;
	add.s32 	%r3201, %r29754, 1;
	mul.wide.u32 	%rd3390, %r29754, 4;
	add.s64 	%rd3391, %rd12, %rd3390;
	st.local.u32 	[%rd3391+24], %r3200;
	mov.u32 	%r29754, %r3201;
$L__BB4_3035:
	setp.gt.u32 	%p3323, %r29754, 3;
	@%p3323 bra 	$L__BB4_3135;
	add.s32 	%r3203, %r3085, 31;
	shl.b32 	%r15471, %r29816, 7;
	and.b32  	%r15472, %r15471, 8064;
	add.s32 	%r3204, %r15472, %r2;
	shl.b32 	%r15473, %r29816, 10;
	and.b32  	%r15474, %r15473, 64512;
	add.s32 	%r15475, %r4, %r15474;
	ld.shared.u64 	%rd3392, [%r15475];
	setp.eq.s32 	%p3324, %r3204, 0;
	setp.ne.s64 	%p3325, %rd3392, 0;
	or.pred  	%p3326, %p3324, %p3325;
	@%p3326 bra 	$L__BB4_3038;
	add.s32 	%r3205, %r29754, 1;
	mul.wide.u32 	%rd3394, %r29754, 4;
	add.s64 	%rd3395, %rd12, %rd3394;
	st.local.u32 	[%rd3395+24], %r3204;
	mov.u32 	%r29754, %r3205;
$L__BB4_3038:
	setp.gt.u32 	%p3327, %r29754, 3;
	mov.u32 	%r29816, %r3203;
	@%p3327 bra 	$L__BB4_3135;
	add.s32 	%r29816, %r3085, 32;
	shl.b32 	%r15477, %r3203, 7;
	and.b32  	%r15478, %r15477, 8064;
	add.s32 	%r3208, %r15478, %r2;
	shl.b32 	%r15479, %r3203, 10;
	and.b32  	%r15480, %r15479, 64512;
	add.s32 	%r15481, %r4, %r15480;
	ld.shared.u64 	%rd3396, [%r15481];
	setp.eq.s32 	%p3328, %r3208, 0;
	setp.ne.s64 	%p3329, %rd3396, 0;
	or.pred  	%p3330, %p3328, %p3329;
	@%p3330 bra 	$L__BB4_3041;
	add.s32 	%r3209, %r29754, 1;
	mul.wide.u32 	%rd3398, %r29754, 4;
	add.s64 	%rd3399, %rd12, %rd3398;
	st.local.u32 	[%rd3399+24], %r3208;
	mov.u32 	%r29754, %r3209;
$L__BB4_3041:
	setp.gt.u32 	%p3331, %r29754, 3;
	@%p3331 bra 	$L__BB4_3135;
	add.s32 	%r3211, %r3085, 33;
	shl.b32 	%r15483, %r29816, 7;
	and.b32  	%r15484, %r15483, 8064;
	add.s32 	%r3212, %r15484, %r2;
	shl.b32 	%r15485, %r29816, 10;
	and.b32  	%r15486, %r15485, 64512;
	add.s32 	%r15487, %r4, %r15486;
	ld.shared.u64 	%rd3400, [%r15487];
	setp.eq.s32 	%p3332, %r3212, 0;
	setp.ne.s64 	%p3333, %rd3400, 0;
	or.pred  	%p3334, %p3332, %p3333;
	@%p3334 bra 	$L__BB4_3044;
	add.s32 	%r3213, %r29754, 1;
	mul.wide.u32 	%rd3402, %r29754, 4;
	add.s64 	%rd3403, %rd12, %rd3402;
	st.local.u32 	[%rd3403+24], %r3212;
	mov.u32 	%r29754, %r3213;
$L__BB4_3044:
	setp.gt.u32 	%p3335, %r29754, 3;
	mov.u32 	%r29816, %r3211;
	@%p3335 bra 	$L__BB4_3135;
	add.s32 	%r29816, %r3085, 34;
	shl.b32 	%r15489, %r3211, 7;
	and.b32  	%r15490, %r15489, 8064;
	add.s32 	%r3216, %r15490, %r2;
	shl.b32 	%r15491, %r3211, 10;
	and.b32  	%r15492, %r15491, 64512;
	add.s32 	%r15493, %r4, %r15492;
	ld.shared.u64 	%rd3404, [%r15493];
	setp.eq.s32 	%p3336, %r3216, 0;
	setp.ne.s64 	%p3337, %rd3404, 0;
	or.pred  	%p3338, %p3336, %p3337;
	@%p3338 bra 	$L__BB4_3047;
	add.s32 	%r3217, %r29754, 1;
	mul.wide.u32 	%rd3406, %r29754, 4;
	add.s64 	%rd3407, %rd12, %rd3406;
	st.local.u32 	[%rd3407+24], %r3216;
	mov.u32 	%r29754, %r3217;
$L__BB4_3047:
	setp.gt.u32 	%p3339, %r29754, 3;
	@%p3339 bra 	$L__BB4_3135;
	add.s32 	%r3219, %r3085, 35;
	shl.b32 	%r15495, %r29816, 7;
	and.b32  	%r15496, %r15495, 8064;
	add.s32 	%r3220, %r15496, %r2;
	shl.b32 	%r15497, %r29816, 10;
	and.b32  	%r15498, %r15497, 64512;
	add.s32 	%r15499, %r4, %r15498;
	ld.shared.u64 	%rd3408, [%r15499];
	setp.eq.s32 	%p3340, %r3220, 0;
	setp.ne.s64 	%p3341, %rd3408, 0;
	or.pred  	%p3342, %p3340, %p3341;
	@%p3342 bra 	$L__BB4_3050;
	add.s32 	%r3221, %r29754, 1;
	mul.wide.u32 	%rd3410, %r29754, 4;
	add.s64 	%rd3411, %rd12, %rd3410;
	st.local.u32 	[%rd3411+24], %r3220;
	mov.u32 	%r29754, %r3221;
$L__BB4_3050:
	setp.gt.u32 	%p3343, %r29754, 3;
	mov.u32 	%r29816, %r3219;
	@%p3343 bra 	$L__BB4_3135;
	add.s32 	%r29816, %r3085, 36;
	shl.b32 	%r15501, %r3219, 7;
	and.b32  	%r15502, %r15501, 8064;
	add.s32 	%r3224, %r15502, %r2;
	shl.b32 	%r15503, %r3219, 10;
	and.b32  	%r15504, %r15503, 64512;
	add.s32 	%r15505, %r4, %r15504;
	ld.shared.u64 	%rd3412, [%r15505];
	setp.eq.s32 	%p3344, %r3224, 0;
	setp.ne.s64 	%p3345, %rd3412, 0;
	or.pred  	%p3346, %p3344, %p3345;
	@%p3346 bra 	$L__BB4_3053;
	add.s32 	%r3225, %r29754, 1;
	mul.wide.u32 	%rd3414, %r29754, 4;
	add.s64 	%rd3415, %rd12, %rd3414;
	st.local.u32 	[%rd3415+24], %r3224;
	mov.u32 	%r29754, %r3225;
$L__BB4_3053:
	setp.gt.u32 	%p3347, %r29754, 3;
	@%p3347 bra 	$L__BB4_3135;
	add.s32 	%r3227, %r3085, 37;
	shl.b32 	%r15507, %r29816, 7;
	and.b32  	%r15508, %r15507, 8064;
	add.s32 	%r3228, %r15508, %r2;
	shl.b32 	%r15509, %r29816, 10;
	and.b32  	%r15510, %r15509, 64512;
	add.s32 	%r15511, %r4, %r15510;
	ld.shared.u64 	%rd3416, [%r15511];
	setp.eq.s32 	%p3348, %r3228, 0;
	setp.ne.s64 	%p3349, %rd3416, 0;
	or.pred  	%p3350, %p3348, %p3349;
	@%p3350 bra 	$L__BB4_3056;
	add.s32 	%r3229, %r29754, 1;
	mul.wide.u32 	%rd3418, %r29754, 4;
	add.s64 	%rd3419, %rd12, %rd3418;
	st.local.u32 	[%rd3419+24], %r3228;
	mov.u32 	%r29754, %r3229;
$L__BB4_3056:
	setp.gt.u32 	%p3351, %r29754, 3;
	mov.u32 	%r29816, %r3227;
	@%p3351 bra 	$L__BB4_3135;
	add.s32 	%r29816, %r3085, 38;
	shl.b32 	%r15513, %r3227, 7;
	and.b32  	%r15514, %r15513, 8064;
	add.s32 	%r3232, %r15514, %r2;
	shl.b32 	%r15515, %r3227, 10;
	and.b32  	%r15516, %r15515, 64512;
	add.s32 	%r15517, %r4, %r15516;
	ld.shared.u64 	%rd3420, [%r15517];
	setp.eq.s32 	%p3352, %r3232, 0;
	setp.ne.s64 	%p3353, %rd3420, 0;
	or.pred  	%p3354, %p3352, %p3353;
	@%p3354 bra 	$L__BB4_3059;
	add.s32 	%r3233, %r29754, 1;
	mul.wide.u32 	%rd3422, %r29754, 4;
	add.s64 	%rd3423, %rd12, %rd3422;
	st.local.u32 	[%rd3423+24], %r3232;
	mov.u32 	%r29754, %r3233;
$L__BB4_3059:
	setp.gt.u32 	%p3355, %r29754, 3;
	@%p3355 bra 	$L__BB4_3135;
	add.s32 	%r3235, %r3085, 39;
	shl.b32 	%r15519, %r29816, 7;
	and.b32  	%r15520, %r15519, 8064;
	add.s32 	%r3236, %r15520, %r2;
	shl.b32 	%r15521, %r29816, 10;
	and.b32  	%r15522, %r15521, 64512;
	add.s32 	%r15523, %r4, %r15522;
	ld.shared.u64 	%rd3424, [%r15523];
	setp.eq.s32 	%p3356, %r3236, 0;
	setp.ne.s64 	%p3357, %rd3424, 0;
	or.pred  	%p3358, %p3356, %p3357;
	@%p3358 bra 	$L__BB4_3062;
	add.s32 	%r3237, %r29754, 1;
	mul.wide.u32 	%rd3426, %r29754, 4;
	add.s64 	%rd3427, %rd12, %rd3426;
	st.local.u32 	[%rd3427+24], %r3236;
	mov.u32 	%r29754, %r3237;
$L__BB4_3062:
	setp.gt.u32 	%p3359, %r29754, 3;
	mov.u32 	%r29816, %r3235;
	@%p3359 bra 	$L__BB4_3135;
	add.s32 	%r29816, %r3085, 40;
	shl.b32 	%r15525, %r3235, 7;
	and.b32  	%r15526, %r15525, 8064;
	add.s32 	%r3240, %r15526, %r2;
	shl.b32 	%r15527, %r3235, 10;
	and.b32  	%r15528, %r15527, 64512;
	add.s32 	%r15529, %r4, %r15528;
	ld.shared.u64 	%rd3428, [%r15529];
	setp.eq.s32 	%p3360, %r3240, 0;
	setp.ne.s64 	%p3361, %rd3428, 0;
	or.pred  	%p3362, %p3360, %p3361;
	@%p3362 bra 	$L__BB4_3065;
	add.s32 	%r3241, %r29754, 1;
	mul.wide.u32 	%rd3430, %r29754, 4;
	add.s64 	%rd3431, %rd12, %rd3430;
	st.local.u32 	[%rd3431+24], %r3240;
	mov.u32 	%r29754, %r3241;
$L__BB4_3065:
	setp.gt.u32 	%p3363, %r29754, 3;
	@%p3363 bra 	$L__BB4_3135;
	add.s32 	%r3243, %r3085, 41;
	shl.b32 	%r15531, %r29816, 7;
	and.b32  	%r15532, %r15531, 8064;
	add.s32 	%r3244, %r15532, %r2;
	shl.b32 	%r15533, %r29816, 10;
	and.b32  	%r15534, %r15533, 64512;
	add.s32 	%r15535, %r4, %r15534;
	ld.shared.u64 	%rd3432, [%r15535];
	setp.eq.s32 	%p3364, %r3244, 0;
	setp.ne.s64 	%p3365, %rd3432, 0;
	or.pred  	%p3366, %p3364, %p3365;
	@%p3366 bra 	$L__BB4_3068;
	add.s32 	%r3245, %r29754, 1;
	mul.wide.u32 	%rd3434, %r29754, 4;
	add.s64 	%rd3435, %rd12, %rd3434;
	st.local.u32 	[%rd3435+24], %r3244;
	mov.u32 	%r29754, %r3245;
$L__BB4_3068:
	setp.gt.u32 	%p3367, %r29754, 3;
	mov.u32 	%r29816, %r3243;
	@%p3367 bra 	$L__BB4_3135;
	add.s32 	%r29816, %r3085, 42;
	shl.b32 	%r15537, %r3243, 7;
	and.b32  	%r15538, %r15537, 8064;
	add.s32 	%r3248, %r15538, %r2;
	shl.b32 	%r15539, %r3243, 10;
	and.b32  	%r15540, %r15539, 64512;
	add.s32 	%r15541, %r4, %r15540;
	ld.shared.u64 	%rd3436, [%r15541];
	setp.eq.s32 	%p3368, %r3248, 0;
	setp.ne.s64 	%p3369, %rd3436, 0;
	or.pred  	%p3370, %p3368, %p3369;
	@%p3370 bra 	$L__BB4_3071;
	add.s32 	%r3249, %r29754, 1;
	mul.wide.u32 	%rd3438, %r29754, 4;
	add.s64 	%rd3439, %rd12, %rd3438;
	st.local.u32 	[%rd3439+24], %r3248;
	mov.u32 	%r29754, %r3249;
$L__BB4_3071:
	setp.gt.u32 	%p3371, %r29754, 3;
	@%p3371 bra 	$L__BB4_3135;
	add.s32 	%r3251, %r3085, 43;
	shl.b32 	%r15543, %r29816, 7;
	and.b32  	%r15544, %r15543, 8064;
	add.s32 	%r3252, %r15544, %r2;
	shl.b32 	%r15545, %r29816, 10;
	and.b32  	%r15546, %r15545, 64512;
	add.s32 	%r15547, %r4, %r15546;
	ld.shared.u64 	%rd3440, [%r15547];
	setp.eq.s32 	%p3372, %r3252, 0;
	setp.ne.s64 	%p3373, %rd3440, 0;
	or.pred  	%p3374, %p3372, %p3373;
	@%p3374 bra 	$L__BB4_3074;
	add.s32 	%r3253, %r29754, 1;
	mul.wide.u32 	%rd3442, %r29754, 4;
	add.s64 	%rd3443, %rd12, %rd3442;
	st.local.u32 	[%rd3443+24], %r3252;
	mov.u32 	%r29754, %r3253;
$L__BB4_3074:
	setp.gt.u32 	%p3375, %r29754, 3;
	mov.u32 	%r29816, %r3251;
	@%p3375 bra 	$L__BB4_3135;
	add.s32 	%r29816, %r3085, 44;
	shl.b32 	%r15549, %r3251, 7;
	and.b32  	%r15550, %r15549, 8064;
	add.s32 	%r3256, %r15550, %r2;
	shl.b32 	%r15551, %r3251, 10;
	and.b32  	%r15552, %r15551, 64512;
	add.s32 	%r15553, %r4, %r15552;
	ld.shared.u64 	%rd3444, [%r15553];
	setp.eq.s32 	%p3376, %r3256, 0;
	setp.ne.s64 	%p3377, %rd3444, 0;
	or.pred  	%p3378, %p3376, %p3377;
	@%p3378 bra 	$L__BB4_3077;
	add.s32 	%r3257, %r29754, 1;
	mul.wide.u32 	%rd3446, %r29754, 4;
	add.s64 	%rd3447, %rd12, %rd3446;
	st.local.u32 	[%rd3447+24], %r3256;
	mov.u32 	%r29754, %r3257;
$L__BB4_3077:
	setp.gt.u32 	%p3379, %r29754, 3;
	@%p3379 bra 	$L__BB4_3135;
	add.s32 	%r3259, %r3085, 45;
	shl.b32 	%r15555, %r29816, 7;
	and.b32  	%r15556, %r15555, 8064;
	add.s32 	%r3260, %r15556, %r2;
	shl.b32 	%r15557, %r29816, 10;
	and.b32  	%r15558, %r15557, 64512;
	add.s32 	%r15559, %r4, %r15558;
	ld.shared.u64 	%rd3448, [%r15559];
	setp.eq.s32 	%p3380, %r3260, 0;
	setp.ne.s64 	%p3381, %rd3448, 0;
	or.pred  	%p3382, %p3380, %p3381;
	@%p3382 bra 	$L__BB4_3080;
	add.s32 	%r3261, %r29754, 1;
	mul.wide.u32 	%rd3450, %r29754, 4;
	add.s64 	%rd3451, %rd12, %rd3450;
	st.local.u32 	[%rd3451+24], %r3260;
	mov.u32 	%r29754, %r3261;
$L__BB4_3080:
	setp.gt.u32 	%p3383, %r29754, 3;
	mov.u32 	%r29816, %r3259;
	@%p3383 bra 	$L__BB4_3135;
	add.s32 	%r29816, %r3085, 46;
	shl.b32 	%r15561, %r3259, 7;
	and.b32  	%r15562, %r15561, 8064;
	add.s32 	%r3264, %r15562, %r2;
	shl.b32 	%r15563, %r3259, 10;
	and.b32  	%r15564, %r15563, 64512;
	add.s32 	%r15565, %r4, %r15564;
	ld.shared.u64 	%rd3452, [%r15565];
	setp.eq.s32 	%p3384, %r3264, 0;
	setp.ne.s64 	%p3385, %rd3452, 0;
	or.pred  	%p3386, %p3384, %p3385;
	@%p3386 bra 	$L__BB4_3083;
	add.s32 	%r3265, %r29754, 1;
	mul.wide.u32 	%rd3454, %r29754, 4;
	add.s64 	%rd3455, %rd12, %rd3454;
	st.local.u32 	[%rd3455+24], %r3264;
	mov.u32 	%r29754, %r3265;
$L__BB4_3083:
	setp.gt.u32 	%p3387, %r29754, 3;
	@%p3387 bra 	$L__BB4_3135;
	add.s32 	%r3267, %r3085, 47;
	shl.b32 	%r15567, %r29816, 7;
	and.b32  	%r15568, %r15567, 8064;
	add.s32 	%r3268, %r15568, %r2;
	shl.b32 	%r15569, %r29816, 10;
	and.b32  	%r15570, %r15569, 64512;
	add.s32 	%r15571, %r4, %r15570;
	ld.shared.u64 	%rd3456, [%r15571];
	setp.eq.s32 	%p3388, %r3268, 0;
	setp.ne.s64 	%p3389, %rd3456, 0;
	or.pred  	%p3390, %p3388, %p3389;
	@%p3390 bra 	$L__BB4_3086;
	add.s32 	%r3269, %r29754, 1;
	mul.wide.u32 	%rd3458, %r29754, 4;
	add.s64 	%rd3459, %rd12, %rd3458;
	st.local.u32 	[%rd3459+24], %r3268;
	mov.u32 	%r29754, %r3269;
$L__BB4_3086:
	setp.gt.u32 	%p3391, %r29754, 3;
	mov.u32 	%r29816, %r3267;
	@%p3391 bra 	$L__BB4_3135;
	add.s32 	%r29816, %r3085, 48;
	shl.b32 	%r15573, %r3267, 7;
	and.b32  	%r15574, %r15573, 8064;
	add.s32 	%r3272, %r15574, %r2;
	shl.b32 	%r15575, %r3267, 10;
	and.b32  	%r15576, %r15575, 64512;
	add.s32 	%r15577, %r4, %r15576;
	ld.shared.u64 	%rd3460, [%r15577];
	setp.eq.s32 	%p3392, %r3272, 0;
	setp.ne.s64 	%p3393, %rd3460, 0;
	or.pred  	%p3394, %p3392, %p3393;
	@%p3394 bra 	$L__BB4_3089;
	add.s32 	%r3273, %r29754, 1;
	mul.wide.u32 	%rd3462, %r29754, 4;
	add.s64 	%rd3463, %rd12, %rd3462;
	st.local.u32 	[%rd3463+24], %r3272;
	mov.u32 	%r29754, %r3273;
$L__BB4_3089:
	setp.gt.u32 	%p3395, %r29754, 3;
	@%p3395 bra 	$L__BB4_3135;
	add.s32 	%r3275, %r3085, 49;
	shl.b32 	%r15579, %r29816, 7;
	and.b32  	%r15580, %r15579, 8064;
	add.s32 	%r3276, %r15580, %r2;
	shl.b32 	%r15581, %r29816, 10;
	and.b32  	%r15582, %r15581, 64512;
	add.s32 	%r15583, %r4, %r15582;
	ld.shared.u64 	%rd3464, [%r15583];
	setp.eq.s32 	%p3396, %r3276, 0;
	setp.ne.s64 	%p3397, %rd3464, 0;
	or.pred  	%p3398, %p3396, %p3397;
	@%p3398 bra 	$L__BB4_3092;
	add.s32 	%r3277, %r29754, 1;
	mul.wide.u32 	%rd3466, %r29754, 4;
	add.s64 	%rd3467, %rd12, %rd3466;
	st.local.u32 	[%rd3467+24], %r3276;
	mov.u32 	%r29754, %r3277;
$L__BB4_3092:
	setp.gt.u32 	%p3399, %r29754, 3;
	mov.u32 	%r29816, %r3275;
	@%p3399 bra 	$L__BB4_3135;
	add.s32 	%r29816, %r3085, 50;
	shl.b32 	%r15585, %r3275, 7;
	and.b32  	%r15586, %r15585, 8064;
	add.s32 	%r3280, %r15586, %r2;
	shl.b32 	%r15587, %r3275, 10;
	and.b32  	%r15588, %r15587, 64512;
	add.s32 	%r15589, %r4, %r15588;
	ld.shared.u64 	%rd3468, [%r15589];
	setp.eq.s32 	%p3400, %r3280, 0;
	setp.ne.s64 	%p3401, %rd3468, 0;
	or.pred  	%p3402, %p3400, %p3401;
	@%p3402 bra 	$L__BB4_3095;
	add.s32 	%r3281, %r29754, 1;
	mul.wide.u32 	%rd3470, %r29754, 4;
	add.s64 	%rd3471, %rd12, %rd3470;
	st.local.u32 	[%rd3471+24], %r3280;
	mov.u32 	%r29754, %r3281;
$L__BB4_3095:
	setp.gt.u32 	%p3403, %r29754, 3;
	@%p3403 bra 	$L__BB4_3135;
	add.s32 	%r3283, %r3085, 51;
	shl.b32 	%r15591, %r29816, 7;
	and.b32  	%r15592, %r15591, 8064;
	add.s32 	%r3284, %r15592, %r2;
	shl.b32 	%r15593, %r29816, 10;
	and.b32  	%r15594, %r15593, 64512;
	add.s32 	%r15595, %r4, %r15594;
	ld.shared.u64 	%rd3472, [%r15595];
	setp.eq.s32 	%p3404, %r3284, 0;
	setp.ne.s64 	%p3405, %rd3472, 0;
	or.pred  	%p3406, %p3404, %p3405;
	@%p3406 bra 	$L__BB4_3098;
	add.s32 	%r3285, %r29754, 1;
	mul.wide.u32 	%rd3474, %r29754, 4;
	add.s64 	%rd3475, %rd12, %rd3474;
	st.local.u32 	[%rd3475+24], %r3284;
	mov.u32 	%r29754, %r3285;
$L__BB4_3098:
	setp.gt.u32 	%p3407, %r29754, 3;
	mov.u32 	%r29816, %r3283;
	@%p3407 bra 	$L__BB4_3135;
	add.s32 	%r29816, %r3085, 52;
	shl.b32 	%r15597, %r3283, 7;
	and.b32  	%r15598, %r15597, 8064;
	add.s32 	%r3288, %r15598, %r2;
	shl.b32 	%r15599, %r3283, 10;
	and.b32  	%r15600, %r15599, 64512;
	add.s32 	%r15601, %r4, %r15600;
	ld.shared.u64 	%rd3476, [%r15601];
	setp.eq.s32 	%p3408, %r3288, 0;
	setp.ne.s64 	%p3409, %rd3476, 0;
	or.pred  	%p3410, %p3408, %p3409;
	@%p3410 bra 	$L__BB4_3101;
	add.s32 	%r3289, %r29754, 1;
	mul.wide.u32 	%rd3478, %r29754, 4;
	add.s64 	%rd3479, %rd12, %rd3478;
	st.local.u32 	[%rd3479+24], %r3288;
	mov.u32 	%r29754, %r3289;
$L__BB4_3101:
	setp.gt.u32 	%p3411, %r29754, 3;
	@%p3411 bra 	$L__BB4_3135;
	add.s32 	%r3291, %r3085, 53;
	shl.b32 	%r15603, %r29816, 7;
	and.b32  	%r15604, %r15603, 8064;
	add.s32 	%r3292, %r15604, %r2;
	shl.b32 	%r15605, %r29816, 10;
	and.b32  	%r15606, %r15605, 64512;
	add.s32 	%r15607, %r4, %r15606;
	ld.shared.u64 	%rd3480, [%r15607];
	setp.eq.s32 	%p3412, %r3292, 0;
	setp.ne.s64 	%p3413, %rd3480, 0;
	or.pred  	%p3414, %p3412, %p3413;
	@%p3414 bra 	$L__BB4_3104;
	add.s32 	%r3293, %r29754, 1;
	mul.wide.u32 	%rd3482, %r29754, 4;
	add.s64 	%rd3483, %rd12, %rd3482;
	st.local.u32 	[%rd3483+24], %r3292;
	mov.u32 	%r29754, %r3293;
$L__BB4_3104:
	setp.gt.u32 	%p3415, %r29754, 3;
	mov.u32 	%r29816, %r3291;
	@%p3415 bra 	$L__BB4_3135;
	add.s32 	%r29816, %r3085, 54;
	shl.b32 	%r15609, %r3291, 7;
	and.b32  	%r15610, %r15609, 8064;
	add.s32 	%r3296, %r15610, %r2;
	shl.b32 	%r15611, %r3291, 10;
	and.b32  	%r15612, %r15611, 64512;
	add.s32 	%r15613, %r4, %r15612;
	ld.shared.u64 	%rd3484, [%r15613];
	setp.eq.s32 	%p3416, %r3296, 0;
	setp.ne.s64 	%p3417, %rd3484, 0;
	or.pred  	%p3418, %p3416, %p3417;
	@%p3418 bra 	$L__BB4_3107;
	add.s32 	%r3297, %r29754, 1;
	mul.wide.u32 	%rd3486, %r29754, 4;
	add.s64 	%rd3487, %rd12, %rd3486;
	st.local.u32 	[%rd3487+24], %r3296;
	mov.u32 	%r29754, %r3297;
$L__BB4_3107:
	setp.gt.u32 	%p3419, %r29754, 3;
	@%p3419 bra 	$L__BB4_3135;
	add.s32 	%r3299, %r3085, 55;
	shl.b32 	%r15615, %r29816, 7;
	and.b32  	%r15616, %r15615, 8064;
	add.s32 	%r3300, %r15616, %r2;
	shl.b32 	%r15617, %r29816, 10;
	and.b32  	%r15618, %r15617, 64512;
	add.s32 	%r15619, %r4, %r15618;
	ld.shared.u64 	%rd3488, [%r15619];
	setp.eq.s32 	%p3420, %r3300, 0;
	setp.ne.s64 	%p3421, %rd3488, 0;
	or.pred  	%p3422, %p3420, %p3421;
	@%p3422 bra 	$L__BB4_3110;
	add.s32 	%r3301, %r29754, 1;
	mul.wide.u32 	%rd3490, %r29754, 4;
	add.s64 	%rd3491, %rd12, %rd3490;
	st.local.u32 	[%rd3491+24], %r3300;
	mov.u32 	%r29754, %r3301;
$L__BB4_3110:
	setp.gt.u32 	%p3423, %r29754, 3;
	mov.u32 	%r29816, %r3299;
	@%p3423 bra 	$L__BB4_3135;
	add.s32 	%r29816, %r3085, 56;
	shl.b32 	%r15621, %r3299, 7;
	and.b32  	%r15622, %r15621, 8064;
	add.s32 	%r3304, %r15622, %r2;
	shl.b32 	%r15623, %r3299, 10;
	and.b32  	%r15624, %r15623, 64512;
	add.s32 	%r15625, %r4, %r15624;
	ld.shared.u64 	%rd3492, [%r15625];
	setp.eq.s32 	%p3424, %r3304, 0;
	setp.ne.s64 	%p3425, %rd3492, 0;
	or.pred  	%p3426, %p3424, %p3425;
	@%p3426 bra 	$L__BB4_3113;
	add.s32 	%r3305, %r29754, 1;
	mul.wide.u32 	%rd3494, %r29754, 4;
	add.s64 	%rd3495, %rd12, %rd3494;
	st.local.u32 	[%rd3495+24], %r3304;
	mov.u32 	%r29754, %r3305;
$L__BB4_3113:
	setp.gt.u32 	%p3427, %r29754, 3;
	@%p3427 bra 	$L__BB4_3135;
	add.s32 	%r3307, %r3085, 57;
	shl.b32 	%r15627, %r29816, 7;
	and.b32  	%r15628, %r15627, 8064;
	add.s32 	%r3308, %r15628, %r2;
	shl.b32 	%r15629, %r29816, 10;
	and.b32  	%r15630, %r15629, 64512;
	add.s32 	%r15631, %r4, %r15630;
	ld.shared.u64 	%rd3496, [%r15631];
	setp.eq.s32 	%p3428, %r3308, 0;
	setp.ne.s64 	%p3429, %rd3496, 0;
	or.pred  	%p3430, %p3428, %p3429;
	@%p3430 bra 	$L__BB4_3116;
	add.s32 	%r3309, %r29754, 1;
	mul.wide.u32 	%rd3498, %r29754, 4;
	add.s64 	%rd3499, %rd12, %rd3498;
	st.local.u32 	[%rd3499+24], %r3308;
	mov.u32 	%r29754, %r3309;
$L__BB4_3116:
	setp.gt.u32 	%p3431, %r29754, 3;
	mov.u32 	%r29816, %r3307;
	@%p3431 bra 	$L__BB4_3135;
	add.s32 	%r29816, %r3085, 58;
	shl.b32 	%r15633, %r3307, 7;
	and.b32  	%r15634, %r15633, 8064;
	add.s32 	%r3312, %r15634, %r2;
	shl.b32 	%r15635, %r3307, 10;
	and.b32  	%r15636, %r15635, 64512;
	add.s32 	%r15637, %r4, %r15636;
	ld.shared.u64 	%rd3500, [%r15637];
	setp.eq.s32 	%p3432, %r3312, 0;
	setp.ne.s64 	%p3433, %rd3500, 0;
	or.pred  	%p3434, %p3432, %p3433;
	@%p3434 bra 	$L__BB4_3119;
	add.s32 	%r3313, %r29754, 1;
	mul.wide.u32 	%rd3502, %r29754, 4;
	add.s64 	%rd3503, %rd12, %rd3502;
	st.local.u32 	[%rd3503+24], %r3312;
	mov.u32 	%r29754, %r3313;
$L__BB4_3119:
	setp.gt.u32 	%p3435, %r29754, 3;
	@%p3435 bra 	$L__BB4_3135;
	add.s32 	%r3315, %r3085, 59;
	shl.b32 	%r15639, %r29816, 7;
	and.b32  	%r15640, %r15639, 8064;
	add.s32 	%r3316, %r15640, %r2;
	shl.b32 	%r15641, %r29816, 10;
	and.b32  	%r15642, %r15641, 64512;
	add.s32 	%r15643, %r4, %r15642;
	ld.shared.u64 	%rd3504, [%r15643];
	setp.eq.s32 	%p3436, %r3316, 0;
	setp.ne.s64 	%p3437, %rd3504, 0;
	or.pred  	%p3438, %p3436, %p3437;
	@%p3438 bra 	$L__BB4_3122;
	add.s32 	%r3317, %r29754, 1;
	mul.wide.u32 	%rd3506, %r29754, 4;
	add.s64 	%rd3507, %rd12, %rd3506;
	st.local.u32 	[%rd3507+24], %r3316;
	mov.u32 	%r29754, %r3317;
$L__BB4_3122:
	setp.gt.u32 	%p3439, %r29754, 3;
	mov.u32 	%r29816, %r3315;
	@%p3439 bra 	$L__BB4_3135;
	add.s32 	%r29816, %r3085, 60;
	shl.b32 	%r15645, %r3315, 7;
	and.b32  	%r15646, %r15645, 8064;
	add.s32 	%r3320, %r15646, %r2;
	shl.b32 	%r15647, %r3315, 10;
	and.b32  	%r15648, %r15647, 64512;
	add.s32 	%r15649, %r4, %r15648;
	ld.shared.u64 	%rd3508, [%r15649];
	setp.eq.s32 	%p3440, %r3320, 0;
	setp.ne.s64 	%p3441, %rd3508, 0;
	or.pred  	%p3442, %p3440, %p3441;
	@%p3442 bra 	$L__BB4_3125;
	add.s32 	%r3321, %r29754, 1;
	mul.wide.u32 	%rd3510, %r29754, 4;
	add.s64 	%rd3511, %rd12, %rd3510;
	st.local.u32 	[%rd3511+24], %r3320;
	mov.u32 	%r29754, %r3321;
$L__BB4_3125:
	setp.gt.u32 	%p3443, %r29754, 3;
	@%p3443 bra 	$L__BB4_3135;
	add.s32 	%r3323, %r3085, 61;
	shl.b32 	%r15651, %r29816, 7;
	and.b32  	%r15652, %r15651, 8064;
	add.s32 	%r3324, %r15652, %r2;
	shl.b32 	%r15653, %r29816, 10;
	and.b32  	%r15654, %r15653, 64512;
	add.s32 	%r15655, %r4, %r15654;
	ld.shared.u64 	%rd3512, [%r15655];
	setp.eq.s32 	%p3444, %r3324, 0;
	setp.ne.s64 	%p3445, %rd3512, 0;
	or.pred  	%p3446, %p3444, %p3445;
	@%p3446 bra 	$L__BB4_3128;
	add.s32 	%r3325, %r29754, 1;
	mul.wide.u32 	%rd3514, %r29754, 4;
	add.s64 	%rd3515, %rd12, %rd3514;
	st.local.u32 	[%rd3515+24], %r3324;
	mov.u32 	%r29754, %r3325;
$L__BB4_3128:
	setp.gt.u32 	%p3447, %r29754, 3;
	mov.u32 	%r29816, %r3323;
	@%p3447 bra 	$L__BB4_3135;
	add.s32 	%r29816, %r3085, 62;
	shl.b32 	%r15657, %r3323, 7;
	and.b32  	%r15658, %r15657, 8064;
	add.s32 	%r3328, %r15658, %r2;
	shl.b32 	%r15659, %r3323, 10;
	and.b32  	%r15660, %r15659, 64512;
	add.s32 	%r15661, %r4, %r15660;
	ld.shared.u64 	%rd3516, [%r15661];
	setp.eq.s32 	%p3448, %r3328, 0;
	setp.ne.s64 	%p3449, %rd3516, 0;
	or.pred  	%p3450, %p3448, %p3449;
	@%p3450 bra 	$L__BB4_3131;
	add.s32 	%r3329, %r29754, 1;
	mul.wide.u32 	%rd3518, %r29754, 4;
	add.s64 	%rd3519, %rd12, %rd3518;
	st.local.u32 	[%rd3519+24], %r3328;
	mov.u32 	%r29754, %r3329;
$L__BB4_3131:
	setp.gt.u32 	%p3451, %r29754, 3;
	@%p3451 bra 	$L__BB4_3135;
	shl.b32 	%r15663, %r29816, 7;
	and.b32  	%r15664, %r15663, 8064;
	add.s32 	%r3331, %r15664, %r2;
	shl.b32 	%r15665, %r29816, 10;
	and.b32  	%r15666, %r15665, 64512;
	add.s32 	%r15667, %r4, %r15666;
	ld.shared.u64 	%rd3520, [%r15667];
	setp.eq.s32 	%p3452, %r3331, 0;
	setp.ne.s64 	%p3453, %rd3520, 0;
	or.pred  	%p3454, %p3452, %p3453;
	@%p3454 bra 	$L__BB4_3134;
	add.s32 	%r3332, %r29754, 1;
	mul.wide.u32 	%rd3522, %r29754, 4;
	add.s64 	%rd3523, %rd12, %rd3522;
	st.local.u32 	[%rd3523+24], %r3331;
	mov.u32 	%r29754, %r3332;
$L__BB4_3134:
	setp.lt.u32 	%p3455, %r29754, 4;
	selp.b32 	%r15668, 64, 63, %p3455;
	add.s32 	%r29816, %r3085, %r15668;
	mov.u32 	%r29817, %r29754;
$L__BB4_3135:
	st.local.u32 	[%rd12+4], %r29816;
	ld.local.u32 	%r3337, [%rd12+8];
	shl.b32 	%r3338, %r3337, 7;
	and.b32  	%r15670, %r3338, 8064;
	add.s32 	%r3339, %r15670, %r2;
	shl.b32 	%r15671, %r3337, 9;
	and.b32  	%r15672, %r15671, 32256;
	add.s32 	%r15673, %r5, %r15672;
	ld.shared.u32 	%r15674, [%r15673];
	setp.eq.s32 	%p3456, %r3339, 0;
	setp.ne.s32 	%p3457, %r15674, 0;
	mov.b32 	%r29819, 0;
	or.pred  	%p3458, %p3456, %p3457;
	@%p3458 bra 	$L__BB4_3137;
	st.local.u32 	[%rd12+280], %r3339;
	mov.b32 	%r29819, 1;
$L__BB4_3137:
	add.s32 	%r15677, %r3338, 128;
	and.b32  	%r15678, %r15677, 8064;
	add.s32 	%r3341, %r15678, %r2;
	shl.b32 	%r15679, %r15677, 2;
	and.b32  	%r15680, %r15679, 32256;
	add.s32 	%r15681, %r5, %r15680;
	ld.shared.u32 	%r15682, [%r15681];
	setp.eq.s32 	%p3459, %r3341, 0;
	setp.ne.s32 	%p3460, %r15682, 0;
	or.pred  	%p3461, %p3459, %p3460;
	@%p3461 bra 	$L__BB4_3139;
	add.s32 	%r3342, %r29819, 1;
	mul.wide.u32 	%rd3524, %r29819, 4;
	add.s64 	%rd3525, %rd12, %rd3524;
	st.local.u32 	[%rd3525+280], %r3341;
	mov.u32 	%r29819, %r3342;
$L__BB4_3139:
	add.s32 	%r15684, %r3338, 256;
	and.b32  	%r15685, %r15684, 8064;
	add.s32 	%r3344, %r15685, %r2;
	shl.b32 	%r15686, %r15684, 2;
	and.b32  	%r15687, %r15686, 32256;
	add.s32 	%r15688, %r5, %r15687;
	ld.shared.u32 	%r15689, [%r15688];
	setp.eq.s32 	%p3462, %r3344, 0;
	setp.ne.s32 	%p3463, %r15689, 0;
	or.pred  	%p3464, %p3462, %p3463;
	@%p3464 bra 	$L__BB4_3141;
	add.s32 	%r3345, %r29819, 1;
	mul.wide.u32 	%rd3526, %r29819, 4;
	add.s64 	%rd3527, %rd12, %rd3526;
	st.local.u32 	[%rd3527+280], %r3344;
	mov.u32 	%r29819, %r3345;
$L__BB4_3141:
	add.s32 	%r29880, %r3337, 4;
	add.s32 	%r15691, %r3338, 384;
	and.b32  	%r15692, %r15691, 8064;
	add.s32 	%r3348, %r15692, %r2;
	shl.b32 	%r15693, %r15691, 2;
	and.b32  	%r15694, %r15693, 32256;
	add.s32 	%r15695, %r5, %r15694;
	ld.shared.u32 	%r15696, [%r15695];
	setp.eq.s32 	%p3465, %r3348, 0;
	setp.ne.s32 	%p3466, %r15696, 0;
	or.pred  	%p3467, %p3465, %p3466;
	@%p3467 bra 	$L__BB4_3143;
	add.s32 	%r3349, %r29819, 1;
	mul.wide.u32 	%rd3528, %r29819, 4;
	add.s64 	%rd3529, %rd12, %rd3528;
	st.local.u32 	[%rd3529+280], %r3348;
	mov.u32 	%r29819, %r3349;
$L__BB4_3143:
	setp.gt.u32 	%p3469, %r29819, 3;
	mov.pred 	%p12011, 0;
	@%p3469 bra 	$L__BB4_3321;
	add.s32 	%r3351, %r3337, 5;
	shl.b32 	%r15698, %r29880, 7;
	and.b32  	%r15699, %r15698, 8064;
	add.s32 	%r3352, %r15699, %r2;
	shl.b32 	%r15700, %r29880, 9;
	and.b32  	%r15701, %r15700, 32256;
	add.s32 	%r15702, %r5, %r15701;
	ld.shared.u32 	%r15703, [%r15702];
	setp.eq.s32 	%p3470, %r3352, 0;
	setp.ne.s32 	%p3471, %r15703, 0;
	or.pred  	%p3472, %p3470, %p3471;
	@%p3472 bra 	$L__BB4_3146;
	add.s32 	%r3353, %r29819, 1;
	mul.wide.u32 	%rd3530, %r29819, 4;
	add.s64 	%rd3531, %rd12, %rd3530;
	st.local.u32 	[%rd3531+280], %r3352;
	mov.u32 	%r29819, %r3353;
$L__BB4_3146:
	setp.gt.u32 	%p3474, %r29819, 3;
	mov.u32 	%r29880, %r3351;
	@%p3474 bra 	$L__BB4_3321;
	add.s32 	%r29880, %r3337, 6;
	shl.b32 	%r15705, %r3351, 7;
	and.b32  	%r15706, %r15705, 8064;
	add.s32 	%r3356, %r15706, %r2;
	shl.b32 	%r15707, %r3351, 9;
	and.b32  	%r15708, %r15707, 32256;
	add.s32 	%r15709, %r5, %r15708;
	ld.shared.u32 	%r15710, [%r15709];
	setp.eq.s32 	%p3475, %r3356, 0;
	setp.ne.s32 	%p3476, %r15710, 0;
	or.pred  	%p3477, %p3475, %p3476;
	@%p3477 bra 	$L__BB4_3149;
	add.s32 	%r3357, %r29819, 1;
	mul.wide.u32 	%rd3532, %r29819, 4;
	add.s64 	%rd3533, %rd12, %rd3532;
	st.local.u32 	[%rd3533+280], %r3356;
	mov.u32 	%r29819, %r3357;
$L__BB4_3149:
	setp.gt.u32 	%p3479, %r29819, 3;
	@%p3479 bra 	$L__BB4_3321;
	add.s32 	%r3359, %r3337, 7;
	shl.b32 	%r15712, %r29880, 7;
	and.b32  	%r15713, %r15712, 8064;
	add.s32 	%r3360, %r15713, %r2;
	shl.b32 	%r15714, %r29880, 9;
	and.b32  	%r15715, %r15714, 32256;
	add.s32 	%r15716, %r5, %r15715;
	ld.shared.u32 	%r15717, [%r15716];
	setp.eq.s32 	%p3480, %r3360, 0;
	setp.ne.s32 	%p3481, %r15717, 0;
	or.pred  	%p3482, %p3480, %p3481;
	@%p3482 bra 	$L__BB4_3152;
	add.s32 	%r3361, %r29819, 1;
	mul.wide.u32 	%rd3534, %r29819, 4;
	add.s64 	%rd3535, %rd12, %rd3534;
	st.local.u32 	[%rd3535+280], %r3360;
	mov.u32 	%r29819, %r3361;
$L__BB4_3152:
	setp.gt.u32 	%p3484, %r29819, 3;
	mov.u32 	%r29880, %r3359;
	@%p3484 bra 	$L__BB4_3321;
	add.s32 	%r29880, %r3337, 8;
	shl.b32 	%r15719, %r3359, 7;
	and.b32  	%r15720, %r15719, 8064;
	add.s32 	%r3364, %r15720, %r2;
	shl.b32 	%r15721, %r3359, 9;
	and.b32  	%r15722, %r15721, 32256;
	add.s32 	%r15723, %r5, %r15722;
	ld.shared.u32 	%r15724, [%r15723];
	setp.eq.s32 	%p3485, %r3364, 0;
	setp.ne.s32 	%p3486, %r15724, 0;
	or.pred  	%p3487, %p3485, %p3486;
	@%p3487 bra 	$L__BB4_3155;
	add.s32 	%r3365, %r29819, 1;
	mul.wide.u32 	%rd3536, %r29819, 4;
	add.s64 	%rd3537, %rd12, %rd3536;
	st.local.u32 	[%rd3537+280], %r3364;
	mov.u32 	%r29819, %r3365;
$L__BB4_3155:
	setp.gt.u32 	%p3489, %r29819, 3;
	@%p3489 bra 	$L__BB4_3321;
	add.s32 	%r3367, %r3337, 9;
	shl.b32 	%r15726, %r29880, 7;
	and.b32  	%r15727, %r15726, 8064;
	add.s32 	%r3368, %r15727, %r2;
	shl.b32 	%r15728, %r29880, 9;
	and.b32  	%r15729, %r15728, 32256;
	add.s32 	%r15730, %r5, %r15729;
	ld.shared.u32 	%r15731, [%r15730];
	setp.eq.s32 	%p3490, %r3368, 0;
	setp.ne.s32 	%p3491, %r15731, 0;
	or.pred  	%p3492, %p3490, %p3491;
	@%p3492 bra 	$L__BB4_3158;
	add.s32 	%r3369, %r29819, 1;
	mul.wide.u32 	%rd3538, %r29819, 4;
	add.s64 	%rd3539, %rd12, %rd3538;
	st.local.u32 	[%rd3539+280], %r3368;
	mov.u32 	%r29819, %r3369;
$L__BB4_3158:
	setp.gt.u32 	%p3494, %r29819, 3;
	mov.u32 	%r29880, %r3367;
	@%p3494 bra 	$L__BB4_3321;
	add.s32 	%r29880, %r3337, 10;
	shl.b32 	%r15733, %r3367, 7;
	and.b32  	%r15734, %r15733, 8064;
	add.s32 	%r3372, %r15734, %r2;
	shl.b32 	%r15735, %r3367, 9;
	and.b32  	%r15736, %r15735, 32256;
	add.s32 	%r15737, %r5, %r15736;
	ld.shared.u32 	%r15738, [%r15737];
	setp.eq.s32 	%p3495, %r3372, 0;
	setp.ne.s32 	%p3496, %r15738, 0;
	or.pred  	%p3497, %p3495, %p3496;
	@%p3497 bra 	$L__BB4_3161;
	add.s32 	%r3373, %r29819, 1;
	mul.wide.u32 	%rd3540, %r29819, 4;
	add.s64 	%rd3541, %rd12, %rd3540;
	st.local.u32 	[%rd3541+280], %r3372;
	mov.u32 	%r29819, %r3373;
$L__BB4_3161:
	setp.gt.u32 	%p3499, %r29819, 3;
	@%p3499 bra 	$L__BB4_3321;
	add.s32 	%r3375, %r3337, 11;
	shl.b32 	%r15740, %r29880, 7;
	and.b32  	%r15741, %r15740, 8064;
	add.s32 	%r3376, %r15741, %r2;
	shl.b32 	%r15742, %r29880, 9;
	and.b32  	%r15743, %r15742, 32256;
	add.s32 	%r15744, %r5, %r15743;
	ld.shared.u32 	%r15745, [%r15744];
	setp.eq.s32 	%p3500, %r3376, 0;
	setp.ne.s32 	%p3501, %r15745, 0;
	or.pred  	%p3502, %p3500, %p3501;
	@%p3502 bra 	$L__BB4_3164;
	add.s32 	%r3377, %r29819, 1;
	mul.wide.u32 	%rd3542, %r29819, 4;
	add.s64 	%rd3543, %rd12, %rd3542;
	st.local.u32 	[%rd3543+280], %r3376;
	mov.u32 	%r29819, %r3377;
$L__BB4_3164:
	setp.gt.u32 	%p3504, %r29819, 3;
	mov.u32 	%r29880, %r3375;
	@%p3504 bra 	$L__BB4_3321;
	add.s32 	%r29880, %r3337, 12;
	shl.b32 	%r15747, %r3375, 7;
	and.b32  	%r15748, %r15747, 8064;
	add.s32 	%r3380, %r15748, %r2;
	shl.b32 	%r15749, %r3375, 9;
	and.b32  	%r15750, %r15749, 32256;
	add.s32 	%r15751, %r5, %r15750;
	ld.shared.u32 	%r15752, [%r15751];
	setp.eq.s32 	%p3505, %r3380, 0;
	setp.ne.s32 	%p3506, %r15752, 0;
	or.pred  	%p3507, %p3505, %p3506;
	@%p3507 bra 	$L__BB4_3167;
	add.s32 	%r3381, %r29819, 1;
	mul.wide.u32 	%rd3544, %r29819, 4;
	add.s64 	%rd3545, %rd12, %rd3544;
	st.local.u32 	[%rd3545+280], %r3380;
	mov.u32 	%r29819, %r3381;
$L__BB4_3167:
	setp.gt.u32 	%p3509, %r29819, 3;
	@%p3509 bra 	$L__BB4_3321;
	add.s32 	%r3383, %r3337, 13;
	shl.b32 	%r15754, %r29880, 7;
	and.b32  	%r15755, %r15754, 8064;
	add.s32 	%r3384, %r15755, %r2;
	shl.b32 	%r15756, %r29880, 9;
	and.b32  	%r15757, %r15756, 32256;
	add.s32 	%r15758, %r5, %r15757;
	ld.shared.u32 	%r15759, [%r15758];
	setp.eq.s32 	%p3510, %r3384, 0;
	setp.ne.s32 	%p3511, %r15759, 0;
	or.pred  	%p3512, %p3510, %p3511;
	@%p3512 bra 	$L__BB4_3170;
	add.s32 	%r3385, %r29819, 1;
	mul.wide.u32 	%rd3546, %r29819, 4;
	add.s64 	%rd3547, %rd12, %rd3546;
	st.local.u32 	[%rd3547+280], %r3384;
	mov.u32 	%r29819, %r3385;
$L__BB4_3170:
	setp.gt.u32 	%p3514, %r29819, 3;
	mov.u32 	%r29880, %r3383;
	@%p3514 bra 	$L__BB4_3321;
	add.s32 	%r29880, %r3337, 14;
	shl.b32 	%r15761, %r3383, 7;
	and.b32  	%r15762, %r15761, 8064;
	add.s32 	%r3388, %r15762, %r2;
	shl.b32 	%r15763, %r3383, 9;
	and.b32  	%r15764, %r15763, 32256;
	add.s32 	%r15765, %r5, %r15764;
	ld.shared.u32 	%r15766, [%r15765];
	setp.eq.s32 	%p3515, %r3388, 0;
	setp.ne.s32 	%p3516, %r15766, 0;
	or.pred  	%p3517, %p3515, %p3516;
	@%p3517 bra 	$L__BB4_3173;
	add.s32 	%r3389, %r29819, 1;
	mul.wide.u32 	%rd3548, %r29819, 4;
	add.s64 	%rd3549, %rd12, %rd3548;
	st.local.u32 	[%rd3549+280], %r3388;
	mov.u32 	%r29819, %r3389;
$L__BB4_3173:
	setp.gt.u32 	%p3519, %r29819, 3;
	@%p3519 bra 	$L__BB4_3321;
	add.s32 	%r3391, %r3337, 15;
	shl.b32 	%r15768, %r29880, 7;
	and.b32  	%r15769, %r15768, 8064;
	add.s32 	%r3392, %r15769, %r2;
	shl.b32 	%r15770, %r29880, 9;
	and.b32  	%r15771, %r15770, 32256;
	add.s32 	%r15772, %r5, %r15771;
	ld.shared.u32 	%r15773, [%r15772];
	setp.eq.s32 	%p3520, %r3392, 0;
	setp.ne.s32 	%p3521, %r15773, 0;
	or.pred  	%p3522, %p3520, %p3521;
	@%p3522 bra 	$L__BB4_3176;
	add.s32 	%r3393, %r29819, 1;
	mul.wide.u32 	%rd3550, %r29819, 4;
	add.s64 	%rd3551, %rd12, %rd3550;
	st.local.u32 	[%rd3551+280], %r3392;
	mov.u32 	%r29819, %r3393;
$L__BB4_3176:
	setp.gt.u32 	%p3524, %r29819, 3;
	mov.u32 	%r29880, %r3391;
	@%p3524 bra 	$L__BB4_3321;
	add.s32 	%r29880, %r3337, 16;
	shl.b32 	%r15775, %r3391, 7;
	and.b32  	%r15776, %r15775, 8064;
	add.s32 	%r3396, %r15776, %r2;
	shl.b32 	%r15777, %r3391, 9;
	and.b32  	%r15778, %r15777, 32256;
	add.s32 	%r15779, %r5, %r15778;
	ld.shared.u32 	%r15780, [%r15779];
	setp.eq.s32 	%p3525, %r3396, 0;
	setp.ne.s32 	%p3526, %r15780, 0;
	or.pred  	%p3527, %p3525, %p3526;
	@%p3527 bra 	$L__BB4_3179;
	add.s32 	%r3397, %r29819, 1;
	mul.wide.u32 	%rd3552, %r29819, 4;
	add.s64 	%rd3553, %rd12, %rd3552;
	st.local.u32 	[%rd3553+280], %r3396;
	mov.u32 	%r29819, %r3397;
$L__BB4_3179:
	setp.gt.u32 	%p3529, %r29819, 3;
	@%p3529 bra 	$L__BB4_3321;
	add.s32 	%r3399, %r3337, 17;
	shl.b32 	%r15782, %r29880, 7;
	and.b32  	%r15783, %r15782, 8064;
	add.s32 	%r3400, %r15783, %r2;
	shl.b32 	%r15784, %r29880, 9;
	and.b32  	%r15785, %r15784, 32256;
	add.s32 	%r15786, %r5, %r15785;
	ld.shared.u32 	%r15787, [%r15786];
	setp.eq.s32 	%p3530, %r3400, 0;
	setp.ne.s32 	%p3531, %r15787, 0;
	or.pred  	%p3532, %p3530, %p3531;
	@%p3532 bra 	$L__BB4_3182;
	add.s32 	%r3401, %r29819, 1;
	mul.wide.u32 	%rd3554, %r29819, 4;
	add.s64 	%rd3555, %rd12, %rd3554;
	st.local.u32 	[%rd3555+280], %r3400;
	mov.u32 	%r29819, %r3401;
$L__BB4_3182:
	setp.gt.u32 	%p3534, %r29819, 3;
	mov.u32 	%r29880, %r3399;
	@%p3534 bra 	$L__BB4_3321;
	add.s32 	%r29880, %r3337, 18;
	shl.b32 	%r15789, %r3399, 7;
	and.b32  	%r15790, %r15789, 8064;
	add.s32 	%r3404, %r15790, %r2;
	shl.b32 	%r15791, %r3399, 9;
	and.b32  	%r15792, %r15791, 32256;
	add.s32 	%r15793, %r5, %r15792;
	ld.shared.u32 	%r15794, [%r15793];
	setp.eq.s32 	%p3535, %r3404, 0;
	setp.ne.s32 	%p3536, %r15794, 0;
	or.pred  	%p3537, %p3535, %p3536;
	@%p3537 bra 	$L__BB4_3185;
	add.s32 	%r3405, %r29819, 1;
	mul.wide.u32 	%rd3556, %r29819, 4;
	add.s64 	%rd3557, %rd12, %rd3556;
	st.local.u32 	[%rd3557+280], %r3404;
	mov.u32 	%r29819, %r3405;
$L__BB4_3185:
	setp.gt.u32 	%p3539, %r29819, 3;
	@%p3539 bra 	$L__BB4_3321;
	add.s32 	%r3407, %r3337, 19;
	shl.b32 	%r15796, %r29880, 7;
	and.b32  	%r15797, %r15796, 8064;
	add.s32 	%r3408, %r15797, %r2;
	shl.b32 	%r15798, %r29880, 9;
	and.b32  	%r15799, %r15798, 32256;
	add.s32 	%r15800, %r5, %r15799;
	ld.shared.u32 	%r15801, [%r15800];
	setp.eq.s32 	%p3540, %r3408, 0;
	setp.ne.s32 	%p3541, %r15801, 0;
	or.pred  	%p3542, %p3540, %p3541;
	@%p3542 bra 	$L__BB4_3188;
	add.s32 	%r3409, %r29819, 1;
	mul.wide.u32 	%rd3558, %r29819, 4;
	add.s64 	%rd3559, %rd12, %rd3558;
	st.local.u32 	[%rd3559+280], %r3408;
	mov.u32 	%r29819, %r3409;
$L__BB4_3188:
	setp.gt.u32 	%p3544, %r29819, 3;
	mov.u32 	%r29880, %r3407;
	@%p3544 bra 	$L__BB4_3321;
	add.s32 	%r29880, %r3337, 20;
	shl.b32 	%r15803, %r3407, 7;
	and.b32  	%r15804, %r15803, 8064;
	add.s32 	%r3412, %r15804, %r2;
	shl.b32 	%r15805, %r3407, 9;
	and.b32  	%r15806, %r15805, 32256;
	add.s32 	%r15807, %r5, %r15806;
	ld.shared.u32 	%r15808, [%r15807];
	setp.eq.s32 	%p3545, %r3412, 0;
	setp.ne.s32 	%p3546, %r15808, 0;
	or.pred  	%p3547, %p3545, %p3546;
	@%p3547 bra 	$L__BB4_3191;
	add.s32 	%r3413, %r29819, 1;
	mul.wide.u32 	%rd3560, %r29819, 4;
	add.s64 	%rd3561, %rd12, %rd3560;
	st.local.u32 	[%rd3561+280], %r3412;
	mov.u32 	%r29819, %r3413;
$L__BB4_3191:
	setp.gt.u32 	%p3549, %r29819, 3;
	@%p3549 bra 	$L__BB4_3321;
	add.s32 	%r3415, %r3337, 21;
	shl.b32 	%r15810, %r29880, 7;
	and.b32  	%r15811, %r15810, 8064;
	add.s32 	%r3416, %r15811, %r2;
	shl.b32 	%r15812, %r29880, 9;
	and.b32  	%r15813, %r15812, 32256;
	add.s32 	%r15814, %r5, %r15813;
	ld.shared.u32 	%r15815, [%r15814];
	setp.eq.s32 	%p3550, %r3416, 0;
	setp.ne.s32 	%p3551, %r15815, 0;
	or.pred  	%p3552, %p3550, %p3551;
	@%p3552 bra 	$L__BB4_3194;
	add.s32 	%r3417, %r29819, 1;
	mul.wide.u32 	%rd3562, %r29819, 4;
	add.s64 	%rd3563, %rd12, %rd3562;
	st.local.u32 	[%rd3563+280], %r3416;
	mov.u32 	%r29819, %r3417;
$L__BB4_3194:
	setp.gt.u32 	%p3554, %r29819, 3;
	mov.u32 	%r29880, %r3415;
	@%p3554 bra 	$L__BB4_3321;
	add.s32 	%r29880, %r3337, 22;
	shl.b32 	%r15817, %r3415, 7;
	and.b32  	%r15818, %r15817, 8064;
	add.s32 	%r3420, %r15818, %r2;
	shl.b32 	%r15819, %r3415, 9;
	and.b32  	%r15820, %r15819, 32256;
	add.s32 	%r15821, %r5, %r15820;
	ld.shared.u32 	%r15822, [%r15821];
	setp.eq.s32 	%p3555, %r3420, 0;
	setp.ne.s32 	%p3556, %r15822, 0;
	or.pred  	%p3557, %p3555, %p3556;
	@%p3557 bra 	$L__BB4_3197;
	add.s32 	%r3421, %r29819, 1;
	mul.wide.u32 	%rd3564, %r29819, 4;
	add.s64 	%rd3565, %rd12, %rd3564;
	st.local.u32 	[%rd3565+280], %r3420;
	mov.u32 	%r29819, %r3421;
$L__BB4_3197:
	setp.gt.u32 	%p3559, %r29819, 3;
	@%p3559 bra 	$L__BB4_3321;
	add.s32 	%r3423, %r3337, 23;
	shl.b32 	%r15824, %r29880, 7;
	and.b32  	%r15825, %r15824, 8064;
	add.s32 	%r3424, %r15825, %r2;
	shl.b32 	%r15826, %r29880, 9;
	and.b32  	%r15827, %r15826, 32256;
	add.s32 	%r15828, %r5, %r15827;
	ld.shared.u32 	%r15829, [%r15828];
	setp.eq.s32 	%p3560, %r3424, 0;
	setp.ne.s32 	%p3561, %r15829, 0;
	or.pred  	%p3562, %p3560, %p3561;
	@%p3562 bra 	$L__BB4_3200;
	add.s32 	%r3425, %r29819, 1;
	mul.wide.u32 	%rd3566, %r29819, 4;
	add.s64 	%rd3567, %rd12, %rd3566;
	st.local.u32 	[%rd3567+280], %r3424;
	mov.u32 	%r29819, %r3425;
$L__BB4_3200:
	setp.gt.u32 	%p3564, %r29819, 3;
	mov.u32 	%r29880, %r3423;
	@%p3564 bra 	$L__BB4_3321;
	add.s32 	%r29880, %r3337, 24;
	shl.b32 	%r15831, %r3423, 7;
	and.b32  	%r15832, %r15831, 8064;
	add.s32 	%r3428, %r15832, %r2;
	shl.b32 	%r15833, %r3423, 9;
	and.b32  	%r15834, %r15833, 32256;
	add.s32 	%r15835, %r5, %r15834;
	ld.shared.u32 	%r15836, [%r15835];
	setp.eq.s32 	%p3565, %r3428, 0;
	setp.ne.s32 	%p3566, %r15836, 0;
	or.pred  	%p3567, %p3565, %p3566;
	@%p3567 bra 	$L__BB4_3203;
	add.s32 	%r3429, %r29819, 1;
	mul.wide.u32 	%rd3568, %r29819, 4;
	add.s64 	%rd3569, %rd12, %rd3568;
	st.local.u32 	[%rd3569+280], %r3428;
	mov.u32 	%r29819, %r3429;
$L__BB4_3203:
	setp.gt.u32 	%p3569, %r29819, 3;
	@%p3569 bra 	$L__BB4_3321;
	add.s32 	%r3431, %r3337, 25;
	shl.b32 	%r15838, %r29880, 7;
	and.b32  	%r15839, %r15838, 8064;
	add.s32 	%r3432, %r15839, %r2;
	shl.b32 	%r15840, %r29880, 9;
	and.b32  	%r15841, %r15840, 32256;
	add.s32 	%r15842, %r5, %r15841;
	ld.shared.u32 	%r15843, [%r15842];
	setp.eq.s32 	%p3570, %r3432, 0;
	setp.ne.s32 	%p3571, %r15843, 0;
	or.pred  	%p3572, %p3570, %p3571;
	@%p3572 bra 	$L__BB4_3206;
	add.s32 	%r3433, %r29819, 1;
	mul.wide.u32 	%rd3570, %r29819, 4;
	add.s64 	%rd3571, %rd12, %rd3570;
	st.local.u32 	[%rd3571+280], %r3432;
	mov.u32 	%r29819, %r3433;
$L__BB4_3206:
	setp.gt.u32 	%p3574, %r29819, 3;
	mov.u32 	%r29880, %r3431;
	@%p3574 bra 	$L__BB4_3321;
	add.s32 	%r29880, %r3337, 26;
	shl.b32 	%r15845, %r3431, 7;
	and.b32  	%r15846, %r15845, 8064;
	add.s32 	%r3436, %r15846, %r2;
	shl.b32 	%r15847, %r3431, 9;
	and.b32  	%r15848, %r15847, 32256;
	add.s32 	%r15849, %r5, %r15848;
	ld.shared.u32 	%r15850, [%r15849];
	setp.eq.s32 	%p3575, %r3436, 0;
	setp.ne.s32 	%p3576, %r15850, 0;
	or.pred  	%p3577, %p3575, %p3576;
	@%p3577 bra 	$L__BB4_3209;
	add.s32 	%r3437, %r29819, 1;
	mul.wide.u32 	%rd3572, %r29819, 4;
	add.s64 	%rd3573, %rd12, %rd3572;
	st.local.u32 	[%rd3573+280], %r3436;
	mov.u32 	%r29819, %r3437;
$L__BB4_3209:
	setp.gt.u32 	%p3579, %r29819, 3;
	@%p3579 bra 	$L__BB4_3321;
	add.s32 	%r3439, %r3337, 27;
	shl.b32 	%r15852, %r29880, 7;
	and.b32  	%r15853, %r15852, 8064;
	add.s32 	%r3440, %r15853, %r2;
	shl.b32 	%r15854, %r29880, 9;
	and.b32  	%r15855, %r15854, 32256;
	add.s32 	%r15856, %r5, %r15855;
	ld.shared.u32 	%r15857, [%r15856];
	setp.eq.s32 	%p3580, %r3440, 0;
	setp.ne.s32 	%p3581, %r15857, 0;
	or.pred  	%p3582, %p3580, %p3581;
	@%p3582 bra 	$L__BB4_3212;
	add.s32 	%r3441, %r29819, 1;
	mul.wide.u32 	%rd3574, %r29819, 4;
	add.s64 	%rd3575, %rd12, %rd3574;
	st.local.u32 	[%rd3575+280], %r3440;
	mov.u32 	%r29819, %r3441;
$L__BB4_3212:
	setp.gt.u32 	%p3584, %r29819, 3;
	mov.u32 	%r29880, %r3439;
	@%p3584 bra 	$L__BB4_3321;
	add.s32 	%r29880, %r3337, 28;
	shl.b32 	%r15859, %r3439, 7;
	and.b32  	%r15860, %r15859, 8064;
	add.s32 	%r3444, %r15860, %r2;
	shl.b32 	%r15861, %r3439, 9;
	and.b32  	%r15862, %r15861, 32256;
	add.s32 	%r15863, %r5, %r15862;
	ld.shared.u32 	%r15864, [%r15863];
	setp.eq.s32 	%p3585, %r3444, 0;
	setp.ne.s32 	%p3586, %r15864, 0;
	or.pred  	%p3587, %p3585, %p3586;
	@%p3587 bra 	$L__BB4_3215;
	add.s32 	%r3445, %r29819, 1;
	mul.wide.u32 	%rd3576, %r29819, 4;
	add.s64 	%rd3577, %rd12, %rd3576;
	st.local.u32 	[%rd3577+280], %r3444;
	mov.u32 	%r29819, %r3445;
$L__BB4_3215:
	setp.gt.u32 	%p3589, %r29819, 3;
	@%p3589 bra 	$L__BB4_3321;
	add.s32 	%r3447, %r3337, 29;
	shl.b32 	%r15866, %r29880, 7;
	and.b32  	%r15867, %r15866, 8064;
	add.s32 	%r3448, %r15867, %r2;
	shl.b32 	%r15868, %r29880, 9;
	and.b32  	%r15869, %r15868, 32256;
	add.s32 	%r15870, %r5, %r15869;
	ld.shared.u32 	%r15871, [%r15870];
	setp.eq.s32 	%p3590, %r3448, 0;
	setp.ne.s32 	%p3591, %r15871, 0;
	or.pred  	%p3592, %p3590, %p3591;
	@%p3592 bra 	$L__BB4_3218;
	add.s32 	%r3449, %r29819, 1;
	mul.wide.u32 	%rd3578, %r29819, 4;
	add.s64 	%rd3579, %rd12, %rd3578;
	st.local.u32 	[%rd3579+280], %r3448;
	mov.u32 	%r29819, %r3449;
$L__BB4_3218:
	setp.gt.u32 	%p3594, %r29819, 3;
	mov.u32 	%r29880, %r3447;
	@%p3594 bra 	$L__BB4_3321;
	add.s32 	%r29880, %r3337, 30;
	shl.b32 	%r15873, %r3447, 7;
	and.b32  	%r15874, %r15873, 8064;
	add.s32 	%r3452, %r15874, %r2;
	shl.b32 	%r15875, %r3447, 9;
	and.b32  	%r15876, %r15875, 32256;
	add.s32 	%r15877, %r5, %r15876;
	ld.shared.u32 	%r15878, [%r15877];
	setp.eq.s32 	%p3595, %r3452, 0;
	setp.ne.s32 	%p3596, %r15878, 0;
	or.pred  	%p3597, %p3595, %p3596;
	@%p3597 bra 	$L__BB4_3221;
	add.s32 	%r3453, %r29819, 1;
	mul.wide.u32 	%rd3580, %r29819, 4;
	add.s64 	%rd3581, %rd12, %rd3580;
	st.local.u32 	[%rd3581+280], %r3452;
	mov.u32 	%r29819, %r3453;
$L__BB4_3221:
	setp.gt.u32 	%p3599, %r29819, 3;
	@%p3599 bra 	$L__BB4_3321;
	add.s32 	%r3455, %r3337, 31;
	shl.b32 	%r15880, %r29880, 7;
	and.b32  	%r15881, %r15880, 8064;
	add.s32 	%r3456, %r15881, %r2;
	shl.b32 	%r15882, %r29880, 9;
	and.b32  	%r15883, %r15882, 32256;
	add.s32 	%r15884, %r5, %r15883;
	ld.shared.u32 	%r15885, [%r15884];
	setp.eq.s32 	%p3600, %r3456, 0;
	setp.ne.s32 	%p3601, %r15885, 0;
	or.pred  	%p3602, %p3600, %p3601;
	@%p3602 bra 	$L__BB4_3224;
	add.s32 	%r3457, %r29819, 1;
	mul.wide.u32 	%rd3582, %r29819, 4;
	add.s64 	%rd3583, %rd12, %rd3582;
	st.local.u32 	[%rd3583+280], %r3456;
	mov.u32 	%r29819, %r3457;
$L__BB4_3224:
	setp.gt.u32 	%p3604, %r29819, 3;
	mov.u32 	%r29880, %r3455;
	@%p3604 bra 	$L__BB4_3321;
	add.s32 	%r29880, %r3337, 32;
	shl.b32 	%r15887, %r3455, 7;
	and.b32  	%r15888, %r15887, 8064;
	add.s32 	%r3460, %r15888, %r2;
	shl.b32 	%r15889, %r3455, 9;
	and.b32  	%r15890, %r15889, 32256;
	add.s32 	%r15891, %r5, %r15890;
	ld.shared.u32 	%r15892, [%r15891];
	setp.eq.s32 	%p3605, %r3460, 0;
	setp.ne.s32 	%p3606, %r15892, 0;
	or.pred  	%p3607, %p3605, %p3606;
	@%p3607 bra 	$L__BB4_3227;
	add.s32 	%r3461, %r29819, 1;
	mul.wide.u32 	%rd3584, %r29819, 4;
	add.s64 	%rd3585, %rd12, %rd3584;
	st.local.u32 	[%rd3585+280], %r3460;
	mov.u32 	%r29819, %r3461;
$L__BB4_3227:
	setp.gt.u32 	%p3609, %r29819, 3;
	@%p3609 bra 	$L__BB4_3321;
	add.s32 	%r3463, %r3337, 33;
	shl.b32 	%r15894, %r29880, 7;
	and.b32  	%r15895, %r15894, 8064;
	add.s32 	%r3464, %r15895, %r2;
	shl.b32 	%r15896, %r29880, 9;
	and.b32  	%r15897, %r15896, 32256;
	add.s32 	%r15898, %r5, %r15897;
	ld.shared.u32 	%r15899, [%r15898];
	setp.eq.s32 	%p3610, %r3464, 0;
	setp.ne.s32 	%p3611, %r15899, 0;
	or.pred  	%p3612, %p3610, %p3611;
	@%p3612 bra 	$L__BB4_3230;
	add.s32 	%r3465, %r29819, 1;
	mul.wide.u32 	%rd3586, %r29819, 4;
	add.s64 	%rd3587, %rd12, %rd3586;
	st.local.u32 	[%rd3587+280], %r3464;
	mov.u32 	%r29819, %r3465;
$L__BB4_3230:
	setp.gt.u32 	%p3614, %r29819, 3;
	mov.u32 	%r29880, %r3463;
	@%p3614 bra 	$L__BB4_3321;
	add.s32 	%r29880, %r3337, 34;
	shl.b32 	%r15901, %r3463, 7;
	and.b32  	%r15902, %r15901, 8064;
	add.s32 	%r3468, %r15902, %r2;
	shl.b32 	%r15903, %r3463, 9;
	and.b32  	%r15904, %r15903, 32256;
	add.s32 	%r15905, %r5, %r15904;
	ld.shared.u32 	%r15906, [%r15905];
	setp.eq.s32 	%p3615, %r3468, 0;
	setp.ne.s32 	%p3616, %r15906, 0;
	or.pred  	%p3617, %p3615, %p3616;
	@%p3617 bra 	$L__BB4_3233;
	add.s32 	%r3469, %r29819, 1;
	mul.wide.u32 	%rd3588, %r29819, 4;
	add.s64 	%rd3589, %rd12, %rd3588;
	st.local.u32 	[%rd3589+280], %r3468;
	mov.u32 	%r29819, %r3469;
$L__BB4_3233:
	setp.gt.u32 	%p3619, %r29819, 3;
	@%p3619 bra 	$L__BB4_3321;
	add.s32 	%r3471, %r3337, 35;
	shl.b32 	%r15908, %r29880, 7;
	and.b32  	%r15909, %r15908, 8064;
	add.s32 	%r3472, %r15909, %r2;
	shl.b32 	%r15910, %r29880, 9;
	and.b32  	%r15911, %r15910, 32256;
	add.s32 	%r15912, %r5, %r15911;
	ld.shared.u32 	%r15913, [%r15912];
	setp.eq.s32 	%p3620, %r3472, 0;
	setp.ne.s32 	%p3621, %r15913, 0;
	or.pred  	%p3622, %p3620, %p3621;
	@%p3622 bra 	$L__BB4_3236;
	add.s32 	%r3473, %r29819, 1;
	mul.wide.u32 	%rd3590, %r29819, 4;
	add.s64 	%rd3591, %rd12, %rd3590;
	st.local.u32 	[%rd3591+280], %r3472;
	mov.u32 	%r29819, %r3473;
$L__BB4_3236:
	setp.gt.u32 	%p3624, %r29819, 3;
	mov.u32 	%r29880, %r3471;
	@%p3624 bra 	$L__BB4_3321;
	add.s32 	%r29880, %r3337, 36;
	shl.b32 	%r15915, %r3471, 7;
	and.b32  	%r15916, %r15915, 8064;
	add.s32 	%r3476, %r15916, %r2;
	shl.b32 	%r15917, %r3471, 9;
	and.b32  	%r15918, %r15917, 32256;
	add.s32 	%r15919, %r5, %r15918;
	ld.shared.u32 	%r15920, [%r15919];
	setp.eq.s32 	%p3625, %r3476, 0;
	setp.ne.s32 	%p3626, %r15920, 0;
	or.pred  	%p3627, %p3625, %p3626;
	@%p3627 bra 	$L__BB4_3239;
	add.s32 	%r3477, %r29819, 1;
	mul.wide.u32 	%rd3592, %r29819, 4;
	add.s64 	%rd3593, %rd12, %rd3592;
	st.local.u32 	[%rd3593+280], %r3476;
	mov.u32 	%r29819, %r3477;
$L__BB4_3239:
	setp.gt.u32 	%p3629, %r29819, 3;
	@%p3629 bra 	$L__BB4_3321;
	add.s32 	%r3479, %r3337, 37;
	shl.b32 	%r15922, %r29880, 7;
	and.b32  	%r15923, %r15922, 8064;
	add.s32 	%r3480, %r15923, %r2;
	shl.b32 	%r15924, %r29880, 9;
	and.b32  	%r15925, %r15924, 32256;
	add.s32 	%r15926, %r5, %r15925;
	ld.shared.u32 	%r15927, [%r15926];
	setp.eq.s32 	%p3630, %r3480, 0;
	setp.ne.s32 	%p3631, %r15927, 0;
	or.pred  	%p3632, %p3630, %p3631;
	@%p3632 bra 	$L__BB4_3242;
	add.s32 	%r3481, %r29819, 1;
	mul.wide.u32 	%rd3594, %r29819, 4;
	add.s64 	%rd3595, %rd12, %rd3594;
	st.local.u32 	[%rd3595+280], %r3480;
	mov.u32 	%r29819, %r3481;
$L__BB4_3242:
	setp.gt.u32 	%p3634, %r29819, 3;
	mov.u32 	%r29880, %r3479;
	@%p3634 bra 	$L__BB4_3321;
	add.s32 	%r29880, %r3337, 38;
	shl.b32 	%r15929, %r3479, 7;
	and.b32  	%r15930, %r15929, 8064;
	add.s32 	%r3484, %r15930, %r2;
	shl.b32 	%r15931, %r3479, 9;
	and.b32  	%r15932, %r15931, 32256;
	add.s32 	%r15933, %r5, %r15932;
	ld.shared.u32 	%r15934, [%r15933];
	setp.eq.s32 	%p3635, %r3484, 0;
	setp.ne.s32 	%p3636, %r15934, 0;
	or.pred  	%p3637, %p3635, %p3636;
	@%p3637 bra 	$L__BB4_3245;
	add.s32 	%r3485, %r29819, 1;
	mul.wide.u32 	%rd3596, %r29819, 4;
	add.s64 	%rd3597, %rd12, %rd3596;
	st.local.u32 	[%rd3597+280], %r3484;
	mov.u32 	%r29819, %r3485;
$L__BB4_3245:
	setp.gt.u32 	%p3639, %r29819, 3;
	@%p3639 bra 	$L__BB4_3321;
	add.s32 	%r3487, %r3337, 39;
	shl.b32 	%r15936, %r29880, 7;
	and.b32  	%r15937, %r15936, 8064;
	add.s32 	%r3488, %r15937, %r2;
	shl.b32 	%r15938, %r29880, 9;
	and.b32  	%r15939, %r15938, 32256;
	add.s32 	%r15940, %r5, %r15939;
	ld.shared.u32 	%r15941, [%r15940];
	setp.eq.s32 	%p3640, %r3488, 0;
	setp.ne.s32 	%p3641, %r15941, 0;
	or.pred  	%p3642, %p3640, %p3641;
	@%p3642 bra 	$L__BB4_3248;
	add.s32 	%r3489, %r29819, 1;
	mul.wide.u32 	%rd3598, %r29819, 4;
	add.s64 	%rd3599, %rd12, %rd3598;
	st.local.u32 	[%rd3599+280], %r3488;
	mov.u32 	%r29819, %r3489;
$L__BB4_3248:
	setp.gt.u32 	%p3644, %r29819, 3;
	mov.u32 	%r29880, %r3487;
	@%p3644 bra 	$L__BB4_3321;
	add.s32 	%r29880, %r3337, 40;
	shl.b32 	%r15943, %r3487, 7;
	and.b32  	%r15944, %r15943, 8064;
	add.s32 	%r3492, %r15944, %r2;
	shl.b32 	%r15945, %r3487, 9;
	and.b32  	%r15946, %r15945, 32256;
	add.s32 	%r15947, %r5, %r15946;
	ld.shared.u32 	%r15948, [%r15947];
	setp.eq.s32 	%p3645, %r3492, 0;
	setp.ne.s32 	%p3646, %r15948, 0;
	or.pred  	%p3647, %p3645, %p3646;
	@%p3647 bra 	$L__BB4_3251;
	add.s32 	%r3493, %r29819, 1;
	mul.wide.u32 	%rd3600, %r29819, 4;
	add.s64 	%rd3601, %rd12, %rd3600;
	st.local.u32 	[%rd3601+280], %r3492;
	mov.u32 	%r29819, %r3493;
$L__BB4_3251:
	setp.gt.u32 	%p3649, %r29819, 3;
	@%p3649 bra 	$L__BB4_3321;
	add.s32 	%r3495, %r3337, 41;
	shl.b32 	%r15950, %r29880, 7;
	and.b32  	%r15951, %r15950, 8064;
	add.s32 	%r3496, %r15951, %r2;
	shl.b32 	%r15952, %r29880, 9;
	and.b32  	%r15953, %r15952, 32256;
	add.s32 	%r15954, %r5, %r15953;
	ld.shared.u32 	%r15955, [%r15954];
	setp.eq.s32 	%p3650, %r3496, 0;
	setp.ne.s32 	%p3651, %r15955, 0;
	or.pred  	%p3652, %p3650, %p3651;
	@%p3652 bra 	$L__BB4_3254;
	add.s32 	%r3497, %r29819, 1;
	mul.wide.u32 	%rd3602, %r29819, 4;
	add.s64 	%rd3603, %rd12, %rd3602;
	st.local.u32 	[%rd3603+280], %r3496;
	mov.u32 	%r29819, %r3497;
$L__BB4_3254:
	setp.gt.u32 	%p3654, %r29819, 3;
	mov.u32 	%r29880, %r3495;
	@%p3654 bra 	$L__BB4_3321;
	add.s32 	%r29880, %r3337, 42;
	shl.b32 	%r15957, %r3495, 7;
	and.b32  	%r15958, %r15957, 8064;
	add.s32 	%r3500, %r15958, %r2;
	shl.b32 	%r15959, %r3495, 9;
	and.b32  	%r15960, %r15959, 32256;
	add.s32 	%r15961, %r5, %r15960;
	ld.shared.u32 	%r15962, [%r15961];
	setp.eq.s32 	%p3655, %r3500, 0;
	setp.ne.s32 	%p3656, %r15962, 0;
	or.pred  	%p3657, %p3655, %p3656;
	@%p3657 bra 	$L__BB4_3257;
	add.s32 	%r3501, %r29819, 1;
	mul.wide.u32 	%rd3604, %r29819, 4;
	add.s64 	%rd3605, %rd12, %rd3604;
	st.local.u32 	[%rd3605+280], %r3500;
	mov.u32 	%r29819, %r3501;
$L__BB4_3257:
	setp.gt.u32 	%p3659, %r29819, 3;
	@%p3659 bra 	$L__BB4_3321;
	add.s32 	%r3503, %r3337, 43;
	shl.b32 	%r15964, %r29880, 7;
	and.b32  	%r15965, %r15964, 8064;
	add.s32 	%r3504, %r15965, %r2;
	shl.b32 	%r15966, %r29880, 9;
	and.b32  	%r15967, %r15966, 32256;
	add.s32 	%r15968, %r5, %r15967;
	ld.shared.u32 	%r15969, [%r15968];
	setp.eq.s32 	%p3660, %r3504, 0;
	setp.ne.s32 	%p3661, %r15969, 0;
	or.pred  	%p3662, %p3660, %p3661;
	@%p3662 bra 	$L__BB4_3260;
	add.s32 	%r3505, %r29819, 1;
	mul.wide.u32 	%rd3606, %r29819, 4;
	add.s64 	%rd3607, %rd12, %rd3606;
	st.local.u32 	[%rd3607+280], %r3504;
	mov.u32 	%r29819, %r3505;
$L__BB4_3260:
	setp.gt.u32 	%p3664, %r29819, 3;
	mov.u32 	%r29880, %r3503;
	@%p3664 bra 	$L__BB4_3321;
	add.s32 	%r29880, %r3337, 44;
	shl.b32 	%r15971, %r3503, 7;
	and.b32  	%r15972, %r15971, 8064;
	add.s32 	%r3508, %r15972, %r2;
	shl.b32 	%r15973, %r3503, 9;
	and.b32  	%r15974, %r15973, 32256;
	add.s32 	%r15975, %r5, %r15974;
	ld.shared.u32 	%r15976, [%r15975];
	setp.eq.s32 	%p3665, %r3508, 0;
	setp.ne.s32 	%p3666, %r15976, 0;
	or.pred  	%p3667, %p3665, %p3666;
	@%p3667 bra 	$L__BB4_3263;
	add.s32 	%r3509, %r29819, 1;
	mul.wide.u32 	%rd3608, %r29819, 4;
	add.s64 	%rd3609, %rd12, %rd3608;
	st.local.u32 	[%rd3609+280], %r3508;
	mov.u32 	%r29819, %r3509;
$L__BB4_3263:
	setp.gt.u32 	%p3669, %r29819, 3;
	@%p3669 bra 	$L__BB4_3321;
	add.s32 	%r3511, %r3337, 45;
	shl.b32 	%r15978, %r29880, 7;
	and.b32  	%r15979, %r15978, 8064;
	add.s32 	%r3512, %r15979, %r2;
	shl.b32 	%r15980, %r29880, 9;
	and.b32  	%r15981, %r15980, 32256;
	add.s32 	%r15982, %r5, %r15981;
	ld.shared.u32 	%r15983, [%r15982];
	setp.eq.s32 	%p3670, %r3512, 0;
	setp.ne.s32 	%p3671, %r15983, 0;
	or.pred  	%p3672, %p3670, %p3671;
	@%p3672 bra 	$L__BB4_3266;
	add.s32 	%r3513, %r29819, 1;
	mul.wide.u32 	%rd3610, %r29819, 4;
	add.s64 	%rd3611, %rd12, %rd3610;
	st.local.u32 	[%rd3611+280], %r3512;
	mov.u32 	%r29819, %r3513;
$L__BB4_3266:
	setp.gt.u32 	%p3674, %r29819, 3;
	mov.u32 	%r29880, %r3511;
	@%p3674 bra 	$L__BB4_3321;
	add.s32 	%r29880, %r3337, 46;
	shl.b32 	%r15985, %r3511, 7;
	and.b32  	%r15986, %r15985, 8064;
	add.s32 	%r3516, %r15986, %r2;
	shl.b32 	%r15987, %r3511, 9;
	and.b32  	%r15988, %r15987, 32256;
	add.s32 	%r15989, %r5, %r15988;
	ld.shared.u32 	%r15990, [%r15989];
	setp.eq.s32 	%p3675, %r3516, 0;
	setp.ne.s32 	%p3676, %r15990, 0;
	or.pred  	%p3677, %p3675, %p3676;
	@%p3677 bra 	$L__BB4_3269;
	add.s32 	%r3517, %r29819, 1;
	mul.wide.u32 	%rd3612, %r29819, 4;
	add.s64 	%rd3613, %rd12, %rd3612;
	st.local.u32 	[%rd3613+280], %r3516;
	mov.u32 	%r29819, %r3517;
$L__BB4_3269:
	setp.gt.u32 	%p3679, %r29819, 3;
	@%p3679 bra 	$L__BB4_3321;
	add.s32 	%r3519, %r3337, 47;
	shl.b32 	%r15992, %r29880, 7;
	and.b32  	%r15993, %r15992, 8064;
	add.s32 	%r3520, %r15993, %r2;
	shl.b32 	%r15994, %r29880, 9;
	and.b32  	%r15995, %r15994, 32256;
	add.s32 	%r15996, %r5, %r15995;
	ld.shared.u32 	%r15997, [%r15996];
	setp.eq.s32 	%p3680, %r3520, 0;
	setp.ne.s32 	%p3681, %r15997, 0;
	or.pred  	%p3682, %p3680, %p3681;
	@%p3682 bra 	$L__BB4_3272;
	add.s32 	%r3521, %r29819, 1;
	mul.wide.u32 	%rd3614, %r29819, 4;
	add.s64 	%rd3615, %rd12, %rd3614;
	st.local.u32 	[%rd3615+280], %r3520;
	mov.u32 	%r29819, %r3521;
$L__BB4_3272:
	setp.gt.u32 	%p3684, %r29819, 3;
	mov.u32 	%r29880, %r3519;
	@%p3684 bra 	$L__BB4_3321;
	add.s32 	%r29880, %r3337, 48;
	shl.b32 	%r15999, %r3519, 7;
	and.b32  	%r16000, %r15999, 8064;
	add.s32 	%r3524, %r16000, %r2;
	shl.b32 	%r16001, %r3519, 9;
	and.b32  	%r16002, %r16001, 32256;
	add.s32 	%r16003, %r5, %r16002;
	ld.shared.u32 	%r16004, [%r16003];
	setp.eq.s32 	%p3685, %r3524, 0;
	setp.ne.s32 	%p3686, %r16004, 0;
	or.pred  	%p3687, %p3685, %p3686;
	@%p3687 bra 	$L__BB4_3275;
	add.s32 	%r3525, %r29819, 1;
	mul.wide.u32 	%rd3616, %r29819, 4;
	add.s64 	%rd3617, %rd12, %rd3616;
	st.local.u32 	[%rd3617+280], %r3524;
	mov.u32 	%r29819, %r3525;
$L__BB4_3275:
	setp.gt.u32 	%p3689, %r29819, 3;
	@%p3689 bra 	$L__BB4_3321;
	add.s32 	%r3527, %r3337, 49;
	shl.b32 	%r16006, %r29880, 7;
	and.b32  	%r16007, %r16006, 8064;
	add.s32 	%r3528, %r16007, %r2;
	shl.b32 	%r16008, %r29880, 9;
	and.b32  	%r16009, %r16008, 32256;
	add.s32 	%r16010, %r5, %r16009;
	ld.shared.u32 	%r16011, [%r16010];
	setp.eq.s32 	%p3690, %r3528, 0;
	setp.ne.s32 	%p3691, %r16011, 0;
	or.pred  	%p3692, %p3690, %p3691;
	@%p3692 bra 	$L__BB4_3278;
	add.s32 	%r3529, %r29819, 1;
	mul.wide.u32 	%rd3618, %r29819, 4;
	add.s64 	%rd3619, %rd12, %rd3618;
	st.local.u32 	[%rd3619+280], %r3528;
	mov.u32 	%r29819, %r3529;
$L__BB4_3278:
	setp.gt.u32 	%p3694, %r29819, 3;
	mov.u32 	%r29880, %r3527;
	@%p3694 bra 	$L__BB4_3321;
	add.s32 	%r29880, %r3337, 50;
	shl.b32 	%r16013, %r3527, 7;
	and.b32  	%r16014, %r16013, 8064;
	add.s32 	%r3532, %r16014, %r2;
	shl.b32 	%r16015, %r3527, 9;
	and.b32  	%r16016, %r16015, 32256;
	add.s32 	%r16017, %r5, %r16016;
	ld.shared.u32 	%r16018, [%r16017];
	setp.eq.s32 	%p3695, %r3532, 0;
	setp.ne.s32 	%p3696, %r16018, 0;
	or.pred  	%p3697, %p3695, %p3696;
	@%p3697 bra 	$L__BB4_3281;
	add.s32 	%r3533, %r29819, 1;
	mul.wide.u32 	%rd3620, %r29819, 4;
	add.s64 	%rd3621, %rd12, %rd3620;
	st.local.u32 	[%rd3621+280], %r3532;
	mov.u32 	%r29819, %r3533;
$L__BB4_3281:
	setp.gt.u32 	%p3699, %r29819, 3;
	@%p3699 bra 	$L__BB4_3321;
	add.s32 	%r3535, %r3337, 51;
	shl.b32 	%r16020, %r29880, 7;
	and.b32  	%r16021, %r16020, 8064;
	add.s32 	%r3536, %r16021, %r2;
	shl.b32 	%r16022, %r29880, 9;
	and.b32  	%r16023, %r16022, 32256;
	add.s32 	%r16024, %r5, %r16023;
	ld.shared.u32 	%r16025, [%r16024];
	setp.eq.s32 	%p3700, %r3536, 0;
	setp.ne.s32 	%p3701, %r16025, 0;
	or.pred  	%p3702, %p3700, %p3701;
	@%p3702 bra 	$L__BB4_3284;
	add.s32 	%r3537, %r29819, 1;
	mul.wide.u32 	%rd3622, %r29819, 4;
	add.s64 	%rd3623, %rd12, %rd3622;
	st.local.u32 	[%rd3623+280], %r3536;
	mov.u32 	%r29819, %r3537;
$L__BB4_3284:
	setp.gt.u32 	%p3704, %r29819, 3;
	mov.u32 	%r29880, %r3535;
	@%p3704 bra 	$L__BB4_3321;
	add.s32 	%r29880, %r3337, 52;
	shl.b32 	%r16027, %r3535, 7;
	and.b32  	%r16028, %r16027, 8064;
	add.s32 	%r3540, %r16028, %r2;
	shl.b32 	%r16029, %r3535, 9;
	and.b32  	%r16030, %r16029, 32256;
	add.s32 	%r16031, %r5, %r16030;
	ld.shared.u32 	%r16032, [%r16031];
	setp.eq.s32 	%p3705, %r3540, 0;
	setp.ne.s32 	%p3706, %r16032, 0;
	or.pred  	%p3707, %p3705, %p3706;
	@%p3707 bra 	$L__BB4_3287;
	add.s32 	%r3541, %r29819, 1;
	mul.wide.u32 	%rd3624, %r29819, 4;
	add.s64 	%rd3625, %rd12, %rd3624;
	st.local.u32 	[%rd3625+280], %r3540;
	mov.u32 	%r29819, %r3541;
$L__BB4_3287:
	setp.gt.u32 	%p3709, %r29819, 3;
	@%p3709 bra 	$L__BB4_3321;
	add.s32 	%r3543, %r3337, 53;
	shl.b32 	%r16034, %r29880, 7;
	and.b32  	%r16035, %r16034, 8064;
	add.s32 	%r3544, %r16035, %r2;
	shl.b32 	%r16036, %r29880, 9;
	and.b32  	%r16037, %r16036, 32256;
	add.s32 	%r16038, %r5, %r16037;
	ld.shared.u32 	%r16039, [%r16038];
	setp.eq.s32 	%p3710, %r3544, 0;
	setp.ne.s32 	%p3711, %r16039, 0;
	or.pred  	%p3712, %p3710, %p3711;
	@%p3712 bra 	$L__BB4_3290;
	add.s32 	%r3545, %r29819, 1;
	mul.wide.u32 	%rd3626, %r29819, 4;
	add.s64 	%rd3627, %rd12, %rd3626;
	st.local.u32 	[%rd3627+280], %r3544;
	mov.u32 	%r29819, %r3545;
$L__BB4_3290:
	setp.gt.u32 	%p3714, %r29819, 3;
	mov.u32 	%r29880, %r3543;
	@%p3714 bra 	$L__BB4_3321;
	add.s32 	%r29880, %r3337, 54;
	shl.b32 	%r16041, %r3543, 7;
	and.b32  	%r16042, %r16041, 8064;
	add.s32 	%r3548, %r16042, %r2;
	shl.b32 	%r16043, %r3543, 9;
	and.b32  	%r16044, %r16043, 32256;
	add.s32 	%r16045, %r5, %r16044;
	ld.shared.u32 	%r16046, [%r16045];
	setp.eq.s32 	%p3715, %r3548, 0;
	setp.ne.s32 	%p3716, %r16046, 0;
	or.pred  	%p3717, %p3715, %p3716;
	@%p3717 bra 	$L__BB4_3293;
	add.s32 	%r3549, %r29819, 1;
	mul.wide.u32 	%rd3628, %r29819, 4;
	add.s64 	%rd3629, %rd12, %rd3628;
	st.local.u32 	[%rd3629+280], %r3548;
	mov.u32 	%r29819, %r3549;
$L__BB4_3293:
	setp.gt.u32 	%p3719, %r29819, 3;
	@%p3719 bra 	$L__BB4_3321;
	add.s32 	%r3551, %r3337, 55;
	shl.b32 	%r16048, %r29880, 7;
	and.b32  	%r16049, %r16048, 8064;
	add.s32 	%r3552, %r16049, %r2;
	shl.b32 	%r16050, %r29880, 9;
	and.b32  	%r16051, %r16050, 32256;
	add.s32 	%r16052, %r5, %r16051;
	ld.shared.u32 	%r16053, [%r16052];
	setp.eq.s32 	%p3720, %r3552, 0;
	setp.ne.s32 	%p3721, %r16053, 0;
	or.pred  	%p3722, %p3720, %p3721;
	@%p3722 bra 	$L__BB4_3296;
	add.s32 	%r3553, %r29819, 1;
	mul.wide.u32 	%rd3630, %r29819, 4;
	add.s64 	%rd3631, %rd12, %rd3630;
	st.local.u32 	[%rd3631+280], %r3552;
	mov.u32 	%r29819, %r3553;
$L__BB4_3296:
	setp.gt.u32 	%p3724, %r29819, 3;
	mov.u32 	%r29880, %r3551;
	@%p3724 bra 	$L__BB4_3321;
	add.s32 	%r29880, %r3337, 56;
	shl.b32 	%r16055, %r3551, 7;
	and.b32  	%r16056, %r16055, 8064;
	add.s32 	%r3556, %r16056, %r2;
	shl.b32 	%r16057, %r3551, 9;
	and.b32  	%r16058, %r16057, 32256;
	add.s32 	%r16059, %r5, %r16058;
	ld.shared.u32 	%r16060, [%r16059];
	setp.eq.s32 	%p3725, %r3556, 0;
	setp.ne.s32 	%p3726, %r16060, 0;
	or.pred  	%p3727, %p3725, %p3726;
	@%p3727 bra 	$L__BB4_3299;
	add.s32 	%r3557, %r29819, 1;
	mul.wide.u32 	%rd3632, %r29819, 4;
	add.s64 	%rd3633, %rd12, %rd3632;
	st.local.u32 	[%rd3633+280], %r3556;
	mov.u32 	%r29819, %r3557;
$L__BB4_3299:
	setp.gt.u32 	%p3729, %r29819, 3;
	@%p3729 bra 	$L__BB4_3321;
	add.s32 	%r3559, %r3337, 57;
	shl.b32 	%r16062, %r29880, 7;
	and.b32  	%r16063, %r16062, 8064;
	add.s32 	%r3560, %r16063, %r2;
	shl.b32 	%r16064, %r29880, 9;
	and.b32  	%r16065, %r16064, 32256;
	add.s32 	%r16066, %r5, %r16065;
	ld.shared.u32 	%r16067, [%r16066];
	setp.eq.s32 	%p3730, %r3560, 0;
	setp.ne.s32 	%p3731, %r16067, 0;
	or.pred  	%p3732, %p3730, %p3731;
	@%p3732 bra 	$L__BB4_3302;
	add.s32 	%r3561, %r29819, 1;
	mul.wide.u32 	%rd3634, %r29819, 4;
	add.s64 	%rd3635, %rd12, %rd3634;
	st.local.u32 	[%rd3635+280], %r3560;
	mov.u32 	%r29819, %r3561;
$L__BB4_3302:
	setp.gt.u32 	%p3734, %r29819, 3;
	mov.u32 	%r29880, %r3559;
	@%p3734 bra 	$L__BB4_3321;
	add.s32 	%r29880, %r3337, 58;
	shl.b32 	%r16069, %r3559, 7;
	and.b32  	%r16070, %r16069, 8064;
	add.s32 	%r3564, %r16070, %r2;
	shl.b32 	%r16071, %r3559, 9;
	and.b32  	%r16072, %r16071, 32256;
	add.s32 	%r16073, %r5, %r16072;
	ld.shared.u32 	%r16074, [%r16073];
	setp.eq.s32 	%p3735, %r3564, 0;
	setp.ne.s32 	%p3736, %r16074, 0;
	or.pred  	%p3737, %p3735, %p3736;
	@%p3737 bra 	$L__BB4_3305;
	add.s32 	%r3565, %r29819, 1;
	mul.wide.u32 	%rd3636, %r29819, 4;
	add.s64 	%rd3637, %rd12, %rd3636;
	st.local.u32 	[%rd3637+280], %r3564;
	mov.u32 	%r29819, %r3565;
$L__BB4_3305:
	setp.gt.u32 	%p3739, %r29819, 3;
	@%p3739 bra 	$L__BB4_3321;
	add.s32 	%r3567, %r3337, 59;
	shl.b32 	%r16076, %r29880, 7;
	and.b32  	%r16077, %r16076, 8064;
	add.s32 	%r3568, %r16077, %r2;
	shl.b32 	%r16078, %r29880, 9;
	and.b32  	%r16079, %r16078, 32256;
	add.s32 	%r16080, %r5, %r16079;
	ld.shared.u32 	%r16081, [%r16080];
	setp.eq.s32 	%p3740, %r3568, 0;
	setp.ne.s32 	%p3741, %r16081, 0;
	or.pred  	%p3742, %p3740, %p3741;
	@%p3742 bra 	$L__BB4_3308;
	add.s32 	%r3569, %r29819, 1;
	mul.wide.u32 	%rd3638, %r29819, 4;
	add.s64 	%rd3639, %rd12, %rd3638;
	st.local.u32 	[%rd3639+280], %r3568;
	mov.u32 	%r29819, %r3569;
$L__BB4_3308:
	setp.gt.u32 	%p3744, %r29819, 3;
	mov.u32 	%r29880, %r3567;
	@%p3744 bra 	$L__BB4_3321;
	add.s32 	%r29880, %r3337, 60;
	shl.b32 	%r16083, %r3567, 7;
	and.b32  	%r16084, %r16083, 8064;
	add.s32 	%r3572, %r16084, %r2;
	shl.b32 	%r16085, %r3567, 9;
	and.b32  	%r16086, %r16085, 32256;
	add.s32 	%r16087, %r5, %r16086;
	ld.shared.u32 	%r16088, [%r16087];
	setp.eq.s32 	%p3745, %r3572, 0;
	setp.ne.s32 	%p3746, %r16088, 0;
	or.pred  	%p3747, %p3745, %p3746;
	@%p3747 bra 	$L__BB4_3311;
	add.s32 	%r3573, %r29819, 1;
	mul.wide.u32 	%rd3640, %r29819, 4;
	add.s64 	%rd3641, %rd12, %rd3640;
	st.local.u32 	[%rd3641+280], %r3572;
	mov.u32 	%r29819, %r3573;
$L__BB4_3311:
	setp.gt.u32 	%p3749, %r29819, 3;
	@%p3749 bra 	$L__BB4_3321;
	add.s32 	%r3575, %r3337, 61;
	shl.b32 	%r16090, %r29880, 7;
	and.b32  	%r16091, %r16090, 8064;
	add.s32 	%r3576, %r16091, %r2;
	shl.b32 	%r16092, %r29880, 9;
	and.b32  	%r16093, %r16092, 32256;
	add.s32 	%r16094, %r5, %r16093;
	ld.shared.u32 	%r16095, [%r16094];
	setp.eq.s32 	%p3750, %r3576, 0;
	setp.ne.s32 	%p3751, %r16095, 0;
	or.pred  	%p3752, %p3750, %p3751;
	@%p3752 bra 	$L__BB4_3314;
	add.s32 	%r3577, %r29819, 1;
	mul.wide.u32 	%rd3642, %r29819, 4;
	add.s64 	%rd3643, %rd12, %rd3642;
	st.local.u32 	[%rd3643+280], %r3576;
	mov.u32 	%r29819, %r3577;
$L__BB4_3314:
	setp.gt.u32 	%p3754, %r29819, 3;
	mov.u32 	%r29880, %r3575;
	@%p3754 bra 	$L__BB4_3321;
	add.s32 	%r29880, %r3337, 62;
	shl.b32 	%r16097, %r3575, 7;
	and.b32  	%r16098, %r16097, 8064;
	add.s32 	%r3580, %r16098, %r2;
	shl.b32 	%r16099, %r3575, 9;
	and.b32  	%r16100, %r16099, 32256;
	add.s32 	%r16101, %r5, %r16100;
	ld.shared.u32 	%r16102, [%r16101];
	setp.eq.s32 	%p3755, %r3580, 0;
	setp.ne.s32 	%p3756, %r16102, 0;
	or.pred  	%p3757, %p3755, %p3756;
	@%p3757 bra 	$L__BB4_3317;
	add.s32 	%r3581, %r29819, 1;
	mul.wide.u32 	%rd3644, %r29819, 4;
	add.s64 	%rd3645, %rd12, %rd3644;
	st.local.u32 	[%rd3645+280], %r3580;
	mov.u32 	%r29819, %r3581;
$L__BB4_3317:
	setp.gt.u32 	%p3759, %r29819, 3;
	@%p3759 bra 	$L__BB4_3321;
	shl.b32 	%r16104, %r29880, 7;
	and.b32  	%r16105, %r16104, 8064;
	add.s32 	%r3583, %r16105, %r2;
	shl.b32 	%r16106, %r29880, 9;
	and.b32  	%r16107, %r16106, 32256;
	add.s32 	%r16108, %r5, %r16107;
	ld.shared.u32 	%r16109, [%r16108];
	setp.eq.s32 	%p3761, %r3583, 0;
	setp.ne.s32 	%p3762, %r16109, 0;
	mov.pred 	%p12011, -1;
	or.pred  	%p3763, %p3761, %p3762;
	@%p3763 bra 	$L__BB4_3320;
	mul.wide.u32 	%rd3646, %r29819, 4;
	add.s64 	%rd3647, %rd12, %rd3646;
	st.local.u32 	[%rd3647+280], %r3583;
	setp.ne.s32 	%p12011, %r29819, 3;
$L__BB4_3320:
	selp.b32 	%r16111, 64, 63, %p12011;
	add.s32 	%r29880, %r3337, %r16111;
$L__BB4_3321:
	st.local.u32 	[%rd12+8], %r29880;
$L__BB4_3322:
	min.u32 	%r16112, %r3072, %r29817;
	setp.lt.u32 	%p3764, %r16112, 4;
	or.pred  	%p3765, %p12011, %p3764;
	@%p3765 bra 	$L__BB4_4073;
	shr.u32 	%r3587, %r2150, 3;
	setp.gt.u32 	%p3766, %r2150, 65535;
	@%p3766 bra 	$L__BB4_3325;
	shl.b32 	%r16113, %r3587, 3;
	mov.u32 	%r16114, shared_mem;
	add.s32 	%r16115, %r16114, %r16113;
	atom.shared.exch.b64 	%rd10884, [%r16115], 0;
	bra.uni 	$L__BB4_3326;
$L__BB4_3325:
	mul.wide.u32 	%rd3648, %r3587, 8;
	add.s64 	%rd3649, %rd1, %rd3648;
	atom.global.exch.b64 	%rd10884, [%rd3649+201326600], 0;
$L__BB4_3326:
	shr.u32 	%r3588, %r2149, 3;
	setp.gt.u32 	%p3767, %r2149, 65535;
	@%p3767 bra 	$L__BB4_3328;
	shl.b32 	%r16116, %r3588, 3;
	mov.u32 	%r16117, shared_mem;
	add.s32 	%r16118, %r16117, %r16116;
	atom.shared.exch.b64 	%rd10885, [%r16118], 0;
	bra.uni 	$L__BB4_3329;
$L__BB4_3328:
	mul.wide.u32 	%rd3650, %r3588, 8;
	add.s64 	%rd3651, %rd1, %rd3650;
	atom.global.exch.b64 	%rd10885, [%rd3651+201326600], 0;
$L__BB4_3329:
	ld.local.u32 	%r3589, [%rd12+280];
	setp.gt.u32 	%p3768, %r3589, 8191;
	@%p3768 bra 	$L__BB4_3331;
	shl.b32 	%r16120, %r3589, 2;
	mov.u32 	%r16121, shared_mem;
	add.s32 	%r16122, %r16121, %r16120;
	atom.shared.exch.b32 	%r16123, [%r16122+65536], -1;
	bra.uni 	$L__BB4_3332;
$L__BB4_3331:
	mul.wide.u32 	%rd3652, %r3589, 4;
	add.s64 	%rd3653, %rd13, %rd3652;
	atom.global.exch.b32 	%r16119, [%rd3653], -1;
$L__BB4_3332:
	ld.local.u32 	%r3590, [%rd12+284];
	setp.gt.u32 	%p3769, %r3590, 8191;
	@%p3769 bra 	$L__BB4_3334;
	shl.b32 	%r16125, %r3590, 2;
	mov.u32 	%r16126, shared_mem;
	add.s32 	%r16127, %r16126, %r16125;
	atom.shared.exch.b32 	%r16128, [%r16127+65536], -1;
	bra.uni 	$L__BB4_3335;
$L__BB4_3334:
	mul.wide.u32 	%rd3654, %r3590, 4;
	add.s64 	%rd3655, %rd13, %rd3654;
	atom.global.exch.b32 	%r16124, [%rd3655], -1;
$L__BB4_3335:
	ld.local.u32 	%r3591, [%rd12+288];
	setp.gt.u32 	%p3770, %r3591, 8191;
	@%p3770 bra 	$L__BB4_3337;
	shl.b32 	%r16130, %r3591, 2;
	mov.u32 	%r16131, shared_mem;
	add.s32 	%r16132, %r16131, %r16130;
	atom.shared.exch.b32 	%r16133, [%r16132+65536], -1;
	bra.uni 	$L__BB4_3338;
$L__BB4_3337:
	mul.wide.u32 	%rd3656, %r3591, 4;
	add.s64 	%rd3657, %rd13, %rd3656;
	atom.global.exch.b32 	%r16129, [%rd3657], -1;
$L__BB4_3338:
	ld.local.u32 	%r3592, [%rd12+292];
	setp.gt.u32 	%p3771, %r3592, 8191;
	@%p3771 bra 	$L__BB4_3340;
	shl.b32 	%r16135, %r3592, 2;
	mov.u32 	%r16136, shared_mem;
	add.s32 	%r16137, %r16136, %r16135;
	atom.shared.exch.b32 	%r16138, [%r16137+65536], -1;
	bra.uni 	$L__BB4_3341;
$L__BB4_3340:
	mul.wide.u32 	%rd3658, %r3592, 4;
	add.s64 	%rd3659, %rd13, %rd3658;
	atom.global.exch.b32 	%r16134, [%rd3659], -1;
$L__BB4_3341:
	ld.local.u32 	%r3593, [%rd12+24];
	shl.b32 	%r16139, %r3589, 3;
	shl.b32 	%r16140, %r3590, 3;
	cvt.u64.u32 	%rd241, %r16140;
	cvt.u64.u32 	%rd3660, %r3590;
	shl.b64 	%rd3661, %rd3660, 35;
	cvt.u64.u32 	%rd242, %r16139;
	or.b64  	%rd243, %rd3661, %rd242;
	setp.gt.u32 	%p3772, %r3593, 8191;
	@%p3772 bra 	$L__BB4_3343;
	shl.b32 	%r16141, %r3593, 3;
	mov.u32 	%r16142, shared_mem;
	add.s32 	%r16143, %r16142, %r16141;
	atom.shared.exch.b64 	%rd3665, [%r16143], %rd243;
	bra.uni 	$L__BB4_3344;
$L__BB4_3343:
	mul.wide.u32 	%rd3662, %r3593, 8;
	add.s64 	%rd3663, %rd1, %rd3662;
	atom.global.exch.b64 	%rd3664, [%rd3663+201326600], %rd243;
$L__BB4_3344:
	ld.local.u32 	%r3594, [%rd12+28];
	shl.b32 	%r16144, %r3591, 3;
	cvt.u64.u32 	%rd3666, %r3592;
	shl.b64 	%rd244, %rd3666, 35;
	cvt.u64.u32 	%rd245, %r16144;
	or.b64  	%rd246, %rd244, %rd245;
	setp.gt.u32 	%p3773, %r3594, 8191;
	@%p3773 bra 	$L__BB4_3346;
	shl.b32 	%r16145, %r3594, 3;
	mov.u32 	%r16146, shared_mem;
	add.s32 	%r16147, %r16146, %r16145;
	atom.shared.exch.b64 	%rd3670, [%r16147], %rd246;
	bra.uni 	$L__BB4_3347;
$L__BB4_3346:
	mul.wide.u32 	%rd3667, %r3594, 8;
	add.s64 	%rd3668, %rd1, %rd3667;
	atom.global.exch.b64 	%rd3669, [%rd3668+201326600], %rd246;
$L__BB4_3347:
	ld.local.u32 	%r3595, [%rd12+32];
	shl.b64 	%rd3671, %rd245, 32;
	or.b64  	%rd247, %rd3671, %rd242;
	setp.gt.u32 	%p3774, %r3595, 8191;
	@%p3774 bra 	$L__BB4_3349;
	shl.b32 	%r16148, %r3595, 3;
	mov.u32 	%r16149, shared_mem;
	add.s32 	%r16150, %r16149, %r16148;
	atom.shared.exch.b64 	%rd3675, [%r16150], %rd247;
	bra.uni 	$L__BB4_3350;
$L__BB4_3349:
	mul.wide.u32 	%rd3672, %r3595, 8;
	add.s64 	%rd3673, %rd1, %rd3672;
	atom.global.exch.b64 	%rd3674, [%rd3673+201326600], %rd247;
$L__BB4_3350:
	ld.local.u32 	%r3596, [%rd12+36];
	or.b64  	%rd248, %rd244, %rd241;
	setp.gt.u32 	%p3775, %r3596, 8191;
	@%p3775 bra 	$L__BB4_3352;
	shl.b32 	%r16151, %r3596, 3;
	mov.u32 	%r16152, shared_mem;
	add.s32 	%r16153, %r16152, %r16151;
	atom.shared.exch.b64 	%rd3679, [%r16153], %rd248;
	bra.uni 	$L__BB4_3353;
$L__BB4_3352:
	mul.wide.u32 	%rd3676, %r3596, 8;
	add.s64 	%rd3677, %rd1, %rd3676;
	atom.global.exch.b64 	%rd3678, [%rd3677+201326600], %rd248;
$L__BB4_3353:
	cvt.u32.u64 	%r16154, %rd10884;
	and.b32  	%r3597, %r2149, 7;
	shl.b32 	%r16155, %r3593, 3;
	or.b32  	%r16156, %r16155, %r3597;
	setp.ne.s32 	%p3776, %r3597, 0;
	and.b32  	%r16157, %r16154, 7;
	setp.eq.s32 	%p3777, %r16157, 0;
	and.pred  	%p3778, %p3776, %p3777;
	selp.b32 	%r29884, %r16154, %r16156, %p3778;
	selp.b32 	%r3609, %r16156, %r16154, %p3778;
	and.b32  	%r16158, %r29884, 7;
	setp.ne.s32 	%p3779, %r16158, 0;
	@%p3779 bra 	$L__BB4_3357;
$L__BB4_3354:
	and.b32  	%r16159, %r3609, 7;
	setp.ne.s32 	%p3780, %r16159, 0;
	@%p3780 bra 	$L__BB4_3365;
$L__BB4_3355:
	shr.u32 	%r16160, %r3609, 3;
	setp.gt.u32 	%p3781, %r3609, 65535;
	shr.u32 	%r16161, %r3609, 1;
	mov.u32 	%r16162, shared_mem;
	add.s32 	%r16163, %r16162, %r16161;
	add.s32 	%r3605, %r16163, 65536;
	mul.wide.u32 	%rd3680, %r16160, 4;
	add.s64 	%rd250, %rd13, %rd3680;
	@%p3781 bra 	$L__BB4_3359;
	atom.shared.exch.b32 	%r29887, [%r3605], -1;
	bra.uni 	$L__BB4_3360;
$L__BB4_3357:
	cvt.u64.u32 	%rd3697, %r3609;
	shl.b64 	%rd3698, %rd3697, 32;
	cvt.u64.u32 	%rd3699, %r29884;
	or.b64  	%rd249, %rd3698, %rd3699;
	mul.wide.u32 	%rd3700, %r29884, 8;
	and.b32  	%r16188, %r3609, 7;
	cvt.u64.u32 	%rd3701, %r16188;
	mov.b64 	%rd3702, 56;
	cvt.u32.u64 	%r16189, %rd3702;
	cvt.u32.u64 	%r16190, %rd3700;
	and.b32  	%r16191, %r16190, %r16189;
	cvt.u32.u64 	%r16192, %rd3701;
	or.b32  	%r16193, %r16191, %r16192;
	mov.b64 	%rd3703, 9130730411292422402;
	shr.u64 	%rd3704, %rd3703, %r16193;
	mov.b64 	%rd3705, 1736168554312260608;
	shr.u64 	%rd3706, %rd3705, %r16193;
	mov.b64 	%rd3707, -506390041275138048;
	shr.u64 	%rd3708, %rd3707, %r16193;
	shl.b64 	%rd3709, %rd3708, 2;
	cvt.u32.u64 	%r16194, %rd3706;
	mov.b64 	%rd3710, 2;
	cvt.u32.u64 	%r16195, %rd3710;
	and.b32  	%r16196, %r16194, %r16195;
	cvt.u32.u64 	%r16197, %rd3704;
	mov.b64 	%rd3711, 1;
	cvt.u32.u64 	%r16198, %rd3711;
	and.b32  	%r16199, %r16197, %r16198;
	or.b32  	%r16200, %r16199, %r16196;
	cvt.u32.u64 	%r16201, %rd3709;
	mov.b64 	%rd3712, 4;
	cvt.u32.u64 	%r16202, %rd3712;
	and.b32  	%r16203, %r16201, %r16202;
	or.b32  	%r16204, %r16200, %r16203;
	mov.b16 	%rs170, 1;
	shl.b16 	%rs171, %rs170, %r16204;
	and.b16  	%rs172, %rs171, 29;
	setp.eq.s16 	%p3803, %rs172, 0;
	@%p3803 bra 	$L__BB4_3383;
	ld.local.u32 	%r16205, [%rd12+536];
	add.s32 	%r16206, %r16205, 1;
	st.local.u32 	[%rd12+536], %r16206;
	mul.wide.u32 	%rd3713, %r16205, 8;
	add.s64 	%rd3714, %rd12, %rd3713;
	st.local.u64 	[%rd3714+544], %rd249;
	bra.uni 	$L__BB4_3384;
$L__BB4_3359:
	atom.global.exch.b32 	%r29887, [%rd250], -1;
$L__BB4_3360:
	add.s32 	%r16164, %r29887, 1;
	setp.lt.u32 	%p3782, %r16164, 2;
	@%p3782 bra 	$L__BB4_3365;
	@%p3781 bra 	$L__BB4_3363;
	atom.shared.exch.b32 	%r16166, [%r3605], 0;
	bra.uni 	$L__BB4_3364;
$L__BB4_3363:
	atom.global.exch.b32 	%r16165, [%rd250], 0;
$L__BB4_3364:
	and.b32  	%r16167, %r29887, 7;
	setp.eq.s32 	%p3784, %r16167, 0;
	mov.u32 	%r3609, %r29887;
	@%p3784 bra 	$L__BB4_3355;
$L__BB4_3365:
	setp.lt.u32 	%p3785, %r29884, 65529;
	@%p3785 bra 	$L__BB4_3377;
	and.b32  	%r3610, %r3609, 4;
	setp.eq.s32 	%p3786, %r3610, 0;
	and.b32  	%r16168, %r3609, 3;
	setp.ne.s32 	%p3787, %r16168, 0;
	and.pred  	%p3788, %p3786, %p3787;
	setp.gt.u32 	%p3789, %r3609, 65535;
	or.pred  	%p3790, %p3789, %p3788;
	@%p3790 bra 	$L__BB4_3370;
	and.b32  	%r16169, %r3609, 7;
	setp.eq.s32 	%p3791, %r16169, 0;
	mov.u32 	%r29890, %r3609;
	mov.u32 	%r29891, %r29884;
	@%p3791 bra 	$L__BB4_3382;
	@%p3786 bra 	$L__BB4_3370;
	cvt.u64.u32 	%rd3681, %r3609;
	shl.b64 	%rd3682, %rd3681, 32;
	cvt.u64.u32 	%rd3683, %r29884;
	or.b64  	%rd3684, %rd3682, %rd3683;
	ld.local.u32 	%r16170, [%rd12+536];
	add.s32 	%r16171, %r16170, 1;
	st.local.u32 	[%rd12+536], %r16171;
	mul.wide.u32 	%rd3685, %r16170, 8;
	add.s64 	%rd3686, %rd12, %rd3685;
	st.local.u64 	[%rd3686+544], %rd3684;
	bra.uni 	$L__BB4_3384;
$L__BB4_3370:
	shr.u32 	%r3611, %r29884, 3;
	setp.gt.u32 	%p3793, %r29884, 65535;
	@%p3793 bra 	$L__BB4_3372;
	shl.b32 	%r16172, %r3611, 2;
	mov.u32 	%r16173, shared_mem;
	add.s32 	%r16174, %r16173, %r16172;
	ld.shared.u32 	%r29889, [%r16174+65536];
	bra.uni 	$L__BB4_3373;
$L__BB4_3372:
	mul.wide.u32 	%rd3687, %r3611, 4;
	add.s64 	%rd3688, %rd13, %rd3687;
	ld.global.u32 	%r29889, [%rd3688];
$L__BB4_3373:
	setp.ne.s32 	%p3794, %r29889, 0;
	@%p3794 bra 	$L__BB4_3377;
	cvt.u64.u32 	%rd3689, %r3609;
	shl.b64 	%rd3690, %rd3689, 32;
	cvt.u64.u32 	%rd3691, %r29884;
	or.b64  	%rd251, %rd3690, %rd3691;
	and.b32  	%r16175, %r3609, 7;
	setp.eq.s32 	%p3795, %r16175, 1;
	@%p3795 bra 	$L__BB4_3376;
	ld.local.u32 	%r16176, [%rd12+536];
	add.s32 	%r16177, %r16176, 1;
	st.local.u32 	[%rd12+536], %r16177;
	mul.wide.u32 	%rd3692, %r16176, 8;
	add.s64 	%rd3693, %rd12, %rd3692;
	st.local.u64 	[%rd3693+544], %rd251;
	bra.uni 	$L__BB4_3384;
$L__BB4_3376:
	ld.local.u32 	%r16178, [%rd12+2592];
	add.s32 	%r16179, %r16178, 1;
	st.local.u32 	[%rd12+2592], %r16179;
	mul.wide.u32 	%rd3694, %r16178, 8;
	add.s64 	%rd3695, %rd12, %rd3694;
	st.local.u64 	[%rd3695+2600], %rd251;
	bra.uni 	$L__BB4_3384;
$L__BB4_3377:
	shr.u32 	%r3615, %r29884, 3;
	setp.gt.u32 	%p3796, %r29884, 65535;
	@%p3796 bra 	$L__BB4_3380;
	shl.b32 	%r16181, %r3615, 2;
	mov.u32 	%r16182, shared_mem;
	add.s32 	%r16183, %r16182, %r16181;
	add.s32 	%r3616, %r16183, 65536;
	atom.shared.exch.b32 	%r29890, [%r16183+65536], %r3609;
	setp.eq.s32 	%p3798, %r29890, -1;
	@%p3798 bra 	$L__BB4_3384;
	atom.shared.exch.b32 	%r16184, [%r3616], 0;
	mov.u32 	%r29891, %r3609;
	bra.uni 	$L__BB4_3382;
$L__BB4_3380:
	mul.wide.u32 	%rd3696, %r3615, 4;
	add.s64 	%rd252, %rd13, %rd3696;
	atom.global.exch.b32 	%r29890, [%rd252], %r3609;
	setp.eq.s32 	%p3797, %r29890, -1;
	@%p3797 bra 	$L__BB4_3384;
	atom.global.exch.b32 	%r16180, [%rd252], 0;
	mov.u32 	%r29891, %r3609;
$L__BB4_3382:
	and.b32  	%r16185, %r29890, 7;
	setp.ne.s32 	%p3799, %r16185, 0;
	and.b32  	%r16186, %r29891, 7;
	setp.eq.s32 	%p3800, %r16186, 0;
	and.pred  	%p3801, %p3799, %p3800;
	selp.b32 	%r29884, %r29891, %r29890, %p3801;
	selp.b32 	%r3609, %r29890, %r29891, %p3801;
	and.b32  	%r16187, %r29884, 7;
	setp.eq.s32 	%p3802, %r16187, 0;
	@%p3802 bra 	$L__BB4_3354;
	bra.uni 	$L__BB4_3357;
$L__BB4_3383:
	ld.local.u32 	%r16207, [%rd12+2592];
	add.s32 	%r16208, %r16207, 1;
	st.local.u32 	[%rd12+2592], %r16208;
	mul.wide.u32 	%rd3715, %r16207, 8;
	add.s64 	%rd3716, %rd12, %rd3715;
	st.local.u64 	[%rd3716+2600], %rd249;
$L__BB4_3384:
	{ .reg .b32 tmp; mov.b64 {tmp, %r16209}, %rd10884; }
	shl.b32 	%r16210, %r3594, 3;
	or.b32  	%r16211, %r16210, %r3597;
	and.b32  	%r16212, %r16209, 7;
	setp.eq.s32 	%p3805, %r16212, 0;
	and.pred  	%p3806, %p3776, %p3805;
	selp.b32 	%r29894, %r16209, %r16211, %p3806;
	selp.b32 	%r3634, %r16211, %r16209, %p3806;
	and.b32  	%r16213, %r29894, 7;
	setp.ne.s32 	%p3807, %r16213, 0;
	@%p3807 bra 	$L__BB4_3388;
$L__BB4_3385:
	and.b32  	%r16214, %r3634, 7;
	setp.ne.s32 	%p3808, %r16214, 0;
	@%p3808 bra 	$L__BB4_3396;
$L__BB4_3386:
	shr.u32 	%r16215, %r3634, 3;
	setp.gt.u32 	%p3809, %r3634, 65535;
	shr.u32 	%r16216, %r3634, 1;
	mov.u32 	%r16217, shared_mem;
	add.s32 	%r16218, %r16217, %r16216;
	add.s32 	%r3630, %r16218, 65536;
	mul.wide.u32 	%rd3717, %r16215, 4;
	add.s64 	%rd254, %rd13, %rd3717;
	@%p3809 bra 	$L__BB4_3390;
	atom.shared.exch.b32 	%r29897, [%r3630], -1;
	bra.uni 	$L__BB4_3391;
$L__BB4_3388:
	cvt.u64.u32 	%rd3734, %r3634;
	shl.b64 	%rd3735, %rd3734, 32;
	cvt.u64.u32 	%rd3736, %r29894;
	or.b64  	%rd253, %rd3735, %rd3736;
	mul.wide.u32 	%rd3737, %r29894, 8;
	and.b32  	%r16243, %r3634, 7;
	cvt.u64.u32 	%rd3738, %r16243;
	mov.b64 	%rd3739, 56;
	cvt.u32.u64 	%r16244, %rd3739;
	cvt.u32.u64 	%r16245, %rd3737;
	and.b32  	%r16246, %r16245, %r16244;
	cvt.u32.u64 	%r16247, %rd3738;
	or.b32  	%r16248, %r16246, %r16247;
	mov.b64 	%rd3740, 9130730411292422402;
	shr.u64 	%rd3741, %rd3740, %r16248;
	mov.b64 	%rd3742, 1736168554312260608;
	shr.u64 	%rd3743, %rd3742, %r16248;
	mov.b64 	%rd3744, -506390041275138048;
	shr.u64 	%rd3745, %rd3744, %r16248;
	shl.b64 	%rd3746, %rd3745, 2;
	cvt.u32.u64 	%r16249, %rd3743;
	mov.b64 	%rd3747, 2;
	cvt.u32.u64 	%r16250, %rd3747;
	and.b32  	%r16251, %r16249, %r16250;
	cvt.u32.u64 	%r16252, %rd3741;
	mov.b64 	%rd3748, 1;
	cvt.u32.u64 	%r16253, %rd3748;
	and.b32  	%r16254, %r16252, %r16253;
	or.b32  	%r16255, %r16254, %r16251;
	cvt.u32.u64 	%r16256, %rd3746;
	mov.b64 	%rd3749, 4;
	cvt.u32.u64 	%r16257, %rd3749;
	and.b32  	%r16258, %r16256, %r16257;
	or.b32  	%r16259, %r16255, %r16258;
	mov.b16 	%rs173, 1;
	shl.b16 	%rs174, %rs173, %r16259;
	and.b16  	%rs175, %rs174, 29;
	setp.eq.s16 	%p3831, %rs175, 0;
	@%p3831 bra 	$L__BB4_3414;
	ld.local.u32 	%r16260, [%rd12+536];
	add.s32 	%r16261, %r16260, 1;
	st.local.u32 	[%rd12+536], %r16261;
	mul.wide.u32 	%rd3750, %r16260, 8;
	add.s64 	%rd3751, %rd12, %rd3750;
	st.local.u64 	[%rd3751+544], %rd253;
	bra.uni 	$L__BB4_3415;
$L__BB4_3390:
	atom.global.exch.b32 	%r29897, [%rd254], -1;
$L__BB4_3391:
	add.s32 	%r16219, %r29897, 1;
	setp.lt.u32 	%p3810, %r16219, 2;
	@%p3810 bra 	$L__BB4_3396;
	@%p3809 bra 	$L__BB4_3394;
	atom.shared.exch.b32 	%r16221, [%r3630], 0;
	bra.uni 	$L__BB4_3395;
$L__BB4_3394:
	atom.global.exch.b32 	%r16220, [%rd254], 0;
$L__BB4_3395:
	and.b32  	%r16222, %r29897, 7;
	setp.eq.s32 	%p3812, %r16222, 0;
	mov.u32 	%r3634, %r29897;
	@%p3812 bra 	$L__BB4_3386;
$L__BB4_3396:
	setp.lt.u32 	%p3813, %r29894, 65529;
	@%p3813 bra 	$L__BB4_3408;
	and.b32  	%r3635, %r3634, 4;
	setp.eq.s32 	%p3814, %r3635, 0;
	and.b32  	%r16223, %r3634, 3;
	setp.ne.s32 	%p3815, %r16223, 0;
	and.pred  	%p3816, %p3814, %p3815;
	setp.gt.u32 	%p3817, %r3634, 65535;
	or.pred  	%p3818, %p3817, %p3816;
	@%p3818 bra 	$L__BB4_3401;
	and.b32  	%r16224, %r3634, 7;
	setp.eq.s32 	%p3819, %r16224, 0;
	mov.u32 	%r29900, %r3634;
	mov.u32 	%r29901, %r29894;
	@%p3819 bra 	$L__BB4_3413;
	@%p3814 bra 	$L__BB4_3401;
	cvt.u64.u32 	%rd3718, %r3634;
	shl.b64 	%rd3719, %rd3718, 32;
	cvt.u64.u32 	%rd3720, %r29894;
	or.b64  	%rd3721, %rd3719, %rd3720;
	ld.local.u32 	%r16225, [%rd12+536];
	add.s32 	%r16226, %r16225, 1;
	st.local.u32 	[%rd12+536], %r16226;
	mul.wide.u32 	%rd3722, %r16225, 8;
	add.s64 	%rd3723, %rd12, %rd3722;
	st.local.u64 	[%rd3723+544], %rd3721;
	bra.uni 	$L__BB4_3415;
$L__BB4_3401:
	shr.u32 	%r3636, %r29894, 3;
	setp.gt.u32 	%p3821, %r29894, 65535;
	@%p3821 bra 	$L__BB4_3403;
	shl.b32 	%r16227, %r3636, 2;
	mov.u32 	%r16228, shared_mem;
	add.s32 	%r16229, %r16228, %r16227;
	ld.shared.u32 	%r29899, [%r16229+65536];
	bra.uni 	$L__BB4_3404;
$L__BB4_3403:
	mul.wide.u32 	%rd3724, %r3636, 4;
	add.s64 	%rd3725, %rd13, %rd3724;
	ld.global.u32 	%r29899, [%rd3725];
$L__BB4_3404:
	setp.ne.s32 	%p3822, %r29899, 0;
	@%p3822 bra 	$L__BB4_3408;
	cvt.u64.u32 	%rd3726, %r3634;
	shl.b64 	%rd3727, %rd3726, 32;
	cvt.u64.u32 	%rd3728, %r29894;
	or.b64  	%rd255, %rd3727, %rd3728;
	and.b32  	%r16230, %r3634, 7;
	setp.eq.s32 	%p3823, %r16230, 1;
	@%p3823 bra 	$L__BB4_3407;
	ld.local.u32 	%r16231, [%rd12+536];
	add.s32 	%r16232, %r16231, 1;
	st.local.u32 	[%rd12+536], %r16232;
	mul.wide.u32 	%rd3729, %r16231, 8;
	add.s64 	%rd3730, %rd12, %rd3729;
	st.local.u64 	[%rd3730+544], %rd255;
	bra.uni 	$L__BB4_3415;
$L__BB4_3407:
	ld.local.u32 	%r16233, [%rd12+2592];
	add.s32 	%r16234, %r16233, 1;
	st.local.u32 	[%rd12+2592], %r16234;
	mul.wide.u32 	%rd3731, %r16233, 8;
	add.s64 	%rd3732, %rd12, %rd3731;
	st.local.u64 	[%rd3732+2600], %rd255;
	bra.uni 	$L__BB4_3415;
$L__BB4_3408:
	shr.u32 	%r3640, %r29894, 3;
	setp.gt.u32 	%p3824, %r29894, 65535;
	@%p3824 bra 	$L__BB4_3411;
	shl.b32 	%r16236, %r3640, 2;
	mov.u32 	%r16237, shared_mem;
	add.s32 	%r16238, %r16237, %r16236;
	add.s32 	%r3641, %r16238, 65536;
	atom.shared.exch.b32 	%r29900, [%r16238+65536], %r3634;
	setp.eq.s32 	%p3826, %r29900, -1;
	@%p3826 bra 	$L__BB4_3415;
	atom.shared.exch.b32 	%r16239, [%r3641], 0;
	mov.u32 	%r29901, %r3634;
	bra.uni 	$L__BB4_3413;
$L__BB4_3411:
	mul.wide.u32 	%rd3733, %r3640, 4;
	add.s64 	%rd256, %rd13, %rd3733;
	atom.global.exch.b32 	%r29900, [%rd256], %r3634;
	setp.eq.s32 	%p3825, %r29900, -1;
	@%p3825 bra 	$L__BB4_3415;
	atom.global.exch.b32 	%r16235, [%rd256], 0;
	mov.u32 	%r29901, %r3634;
$L__BB4_3413:
	and.b32  	%r16240, %r29900, 7;
	setp.ne.s32 	%p3827, %r16240, 0;
	and.b32  	%r16241, %r29901, 7;
	setp.eq.s32 	%p3828, %r16241, 0;
	and.pred  	%p3829, %p3827, %p3828;
	selp.b32 	%r29894, %r29901, %r29900, %p3829;
	selp.b32 	%r3634, %r29900, %r29901, %p3829;
	and.b32  	%r16242, %r29894, 7;
	setp.eq.s32 	%p3830, %r16242, 0;
	@%p3830 bra 	$L__BB4_3385;
	bra.uni 	$L__BB4_3388;
$L__BB4_3414:
	ld.local.u32 	%r16262, [%rd12+2592];
	add.s32 	%r16263, %r16262, 1;
	st.local.u32 	[%rd12+2592], %r16263;
	mul.wide.u32 	%rd3752, %r16262, 8;
	add.s64 	%rd3753, %rd12, %rd3752;
	st.local.u64 	[%rd3753+2600], %rd253;
$L__BB4_3415:
	cvt.u32.u64 	%r16264, %rd10885;
	and.b32  	%r3648, %r2150, 7;
	shl.b32 	%r16265, %r3595, 3;
	or.b32  	%r16266, %r16265, %r3648;
	setp.ne.s32 	%p3832, %r3648, 0;
	and.b32  	%r16267, %r16264, 7;
	setp.eq.s32 	%p3833, %r16267, 0;
	and.pred  	%p3834, %p3832, %p3833;
	selp.b32 	%r29904, %r16264, %r16266, %p3834;
	selp.b32 	%r3660, %r16266, %r16264, %p3834;
	and.b32  	%r16268, %r29904, 7;
	setp.ne.s32 	%p3835, %r16268, 0;
	@%p3835 bra 	$L__BB4_3419;
$L__BB4_3416:
	and.b32  	%r16269, %r3660, 7;
	setp.ne.s32 	%p3836, %r16269, 0;
	@%p3836 bra 	$L__BB4_3427;
$L__BB4_3417:
	shr.u32 	%r16270, %r3660, 3;
	setp.gt.u32 	%p3837, %r3660, 65535;
	shr.u32 	%r16271, %r3660, 1;
	mov.u32 	%r16272, shared_mem;
	add.s32 	%r16273, %r16272, %r16271;
	add.s32 	%r3656, %r16273, 65536;
	mul.wide.u32 	%rd3754, %r16270, 4;
	add.s64 	%rd258, %rd13, %rd3754;
	@%p3837 bra 	$L__BB4_3421;
	atom.shared.exch.b32 	%r29907, [%r3656], -1;
	bra.uni 	$L__BB4_3422;
$L__BB4_3419:
	cvt.u64.u32 	%rd3771, %r3660;
	shl.b64 	%rd3772, %rd3771, 32;
	cvt.u64.u32 	%rd3773, %r29904;
	or.b64  	%rd257, %rd3772, %rd3773;
	mul.wide.u32 	%rd3774, %r29904, 8;
	and.b32  	%r16298, %r3660, 7;
	cvt.u64.u32 	%rd3775, %r16298;
	mov.b64 	%rd3776, 56;
	cvt.u32.u64 	%r16299, %rd3776;
	cvt.u32.u64 	%r16300, %rd3774;
	and.b32  	%r16301, %r16300, %r16299;
	cvt.u32.u64 	%r16302, %rd3775;
	or.b32  	%r16303, %r16301, %r16302;
	mov.b64 	%rd3777, 9130730411292422402;
	shr.u64 	%rd3778, %rd3777, %r16303;
	mov.b64 	%rd3779, 1736168554312260608;
	shr.u64 	%rd3780, %rd3779, %r16303;
	mov.b64 	%rd3781, -506390041275138048;
	shr.u64 	%rd3782, %rd3781, %r16303;
	shl.b64 	%rd3783, %rd3782, 2;
	cvt.u32.u64 	%r16304, %rd3780;
	mov.b64 	%rd3784, 2;
	cvt.u32.u64 	%r16305, %rd3784;
	and.b32  	%r16306, %r16304, %r16305;
	cvt.u32.u64 	%r16307, %rd3778;
	mov.b64 	%rd3785, 1;
	cvt.u32.u64 	%r16308, %rd3785;
	and.b32  	%r16309, %r16307, %r16308;
	or.b32  	%r16310, %r16309, %r16306;
	cvt.u32.u64 	%r16311, %rd3783;
	mov.b64 	%rd3786, 4;
	cvt.u32.u64 	%r16312, %rd3786;
	and.b32  	%r16313, %r16311, %r16312;
	or.b32  	%r16314, %r16310, %r16313;
	mov.b16 	%rs176, 1;
	shl.b16 	%rs177, %rs176, %r16314;
	and.b16  	%rs178, %rs177, 29;
	setp.eq.s16 	%p3859, %rs178, 0;
	@%p3859 bra 	$L__BB4_3445;
	ld.local.u32 	%r16315, [%rd12+536];
	add.s32 	%r16316, %r16315, 1;
	st.local.u32 	[%rd12+536], %r16316;
	mul.wide.u32 	%rd3787, %r16315, 8;
	add.s64 	%rd3788, %rd12, %rd3787;
	st.local.u64 	[%rd3788+544], %rd257;
	bra.uni 	$L__BB4_3446;
$L__BB4_3421:
	atom.global.exch.b32 	%r29907, [%rd258], -1;
$L__BB4_3422:
	add.s32 	%r16274, %r29907, 1;
	setp.lt.u32 	%p3838, %r16274, 2;
	@%p3838 bra 	$L__BB4_3427;
	@%p3837 bra 	$L__BB4_3425;
	atom.shared.exch.b32 	%r16276, [%r3656], 0;
	bra.uni 	$L__BB4_3426;
$L__BB4_3425:
	atom.global.exch.b32 	%r16275, [%rd258], 0;
$L__BB4_3426:
	and.b32  	%r16277, %r29907, 7;
	setp.eq.s32 	%p3840, %r16277, 0;
	mov.u32 	%r3660, %r29907;
	@%p3840 bra 	$L__BB4_3417;
$L__BB4_3427:
	setp.lt.u32 	%p3841, %r29904, 65529;
	@%p3841 bra 	$L__BB4_3439;
	and.b32  	%r3661, %r3660, 4;
	setp.eq.s32 	%p3842, %r3661, 0;
	and.b32  	%r16278, %r3660, 3;
	setp.ne.s32 	%p3843, %r16278, 0;
	and.pred  	%p3844, %p3842, %p3843;
	setp.gt.u32 	%p3845, %r3660, 65535;
	or.pred  	%p3846, %p3845, %p3844;
	@%p3846 bra 	$L__BB4_3432;
	and.b32  	%r16279, %r3660, 7;
	setp.eq.s32 	%p3847, %r16279, 0;
	mov.u32 	%r29910, %r3660;
	mov.u32 	%r29911, %r29904;
	@%p3847 bra 	$L__BB4_3444;
	@%p3842 bra 	$L__BB4_3432;
	cvt.u64.u32 	%rd3755, %r3660;
	shl.b64 	%rd3756, %rd3755, 32;
	cvt.u64.u32 	%rd3757, %r29904;
	or.b64  	%rd3758, %rd3756, %rd3757;
	ld.local.u32 	%r16280, [%rd12+536];
	add.s32 	%r16281, %r16280, 1;
	st.local.u32 	[%rd12+536], %r16281;
	mul.wide.u32 	%rd3759, %r16280, 8;
	add.s64 	%rd3760, %rd12, %rd3759;
	st.local.u64 	[%rd3760+544], %rd3758;
	bra.uni 	$L__BB4_3446;
$L__BB4_3432:
	shr.u32 	%r3662, %r29904, 3;
	setp.gt.u32 	%p3849, %r29904, 65535;
	@%p3849 bra 	$L__BB4_3434;
	shl.b32 	%r16282, %r3662, 2;
	mov.u32 	%r16283, shared_mem;
	add.s32 	%r16284, %r16283, %r16282;
	ld.shared.u32 	%r29909, [%r16284+65536];
	bra.uni 	$L__BB4_3435;
$L__BB4_3434:
	mul.wide.u32 	%rd3761, %r3662, 4;
	add.s64 	%rd3762, %rd13, %rd3761;
	ld.global.u32 	%r29909, [%rd3762];
$L__BB4_3435:
	setp.ne.s32 	%p3850, %r29909, 0;
	@%p3850 bra 	$L__BB4_3439;
	cvt.u64.u32 	%rd3763, %r3660;
	shl.b64 	%rd3764, %rd3763, 32;
	cvt.u64.u32 	%rd3765, %r29904;
	or.b64  	%rd259, %rd3764, %rd3765;
	and.b32  	%r16285, %r3660, 7;
	setp.eq.s32 	%p3851, %r16285, 1;
	@%p3851 bra 	$L__BB4_3438;
	ld.local.u32 	%r16286, [%rd12+536];
	add.s32 	%r16287, %r16286, 1;
	st.local.u32 	[%rd12+536], %r16287;
	mul.wide.u32 	%rd3766, %r16286, 8;
	add.s64 	%rd3767, %rd12, %rd3766;
	st.local.u64 	[%rd3767+544], %rd259;
	bra.uni 	$L__BB4_3446;
$L__BB4_3438:
	ld.local.u32 	%r16288, [%rd12+2592];
	add.s32 	%r16289, %r16288, 1;
	st.local.u32 	[%rd12+2592], %r16289;
	mul.wide.u32 	%rd3768, %r16288, 8;
	add.s64 	%rd3769, %rd12, %rd3768;
	st.local.u64 	[%rd3769+2600], %rd259;
	bra.uni 	$L__BB4_3446;
$L__BB4_3439:
	shr.u32 	%r3666, %r29904, 3;
	setp.gt.u32 	%p3852, %r29904, 65535;
	@%p3852 bra 	$L__BB4_3442;
	shl.b32 	%r16291, %r3666, 2;
	mov.u32 	%r16292, shared_mem;
	add.s32 	%r16293, %r16292, %r16291;
	add.s32 	%r3667, %r16293, 65536;
	atom.shared.exch.b32 	%r29910, [%r16293+65536], %r3660;
	setp.eq.s32 	%p3854, %r29910, -1;
	@%p3854 bra 	$L__BB4_3446;
	atom.shared.exch.b32 	%r16294, [%r3667], 0;
	mov.u32 	%r29911, %r3660;
	bra.uni 	$L__BB4_3444;
$L__BB4_3442:
	mul.wide.u32 	%rd3770, %r3666, 4;
	add.s64 	%rd260, %rd13, %rd3770;
	atom.global.exch.b32 	%r29910, [%rd260], %r3660;
	setp.eq.s32 	%p3853, %r29910, -1;
	@%p3853 bra 	$L__BB4_3446;
	atom.global.exch.b32 	%r16290, [%rd260], 0;
	mov.u32 	%r29911, %r3660;
$L__BB4_3444:
	and.b32  	%r16295, %r29910, 7;
	setp.ne.s32 	%p3855, %r16295, 0;
	and.b32  	%r16296, %r29911, 7;
	setp.eq.s32 	%p3856, %r16296, 0;
	and.pred  	%p3857, %p3855, %p3856;
	selp.b32 	%r29904, %r29911, %r29910, %p3857;
	selp.b32 	%r3660, %r29910, %r29911, %p3857;
	and.b32  	%r16297, %r29904, 7;
	setp.eq.s32 	%p3858, %r16297, 0;
	@%p3858 bra 	$L__BB4_3416;
	bra.uni 	$L__BB4_3419;
$L__BB4_3445:
	ld.local.u32 	%r16317, [%rd12+2592];
	add.s32 	%r16318, %r16317, 1;
	st.local.u32 	[%rd12+2592], %r16318;
	mul.wide.u32 	%rd3789, %r16317, 8;
	add.s64 	%rd3790, %rd12, %rd3789;
	st.local.u64 	[%rd3790+2600], %rd257;
$L__BB4_3446:
	{ .reg .b32 tmp; mov.b64 {tmp, %r16319}, %rd10885; }
	shl.b32 	%r16320, %r3596, 3;
	or.b32  	%r16321, %r16320, %r3648;
	and.b32  	%r16322, %r16319, 7;
	setp.eq.s32 	%p3861, %r16322, 0;
	and.pred  	%p3862, %p3832, %p3861;
	selp.b32 	%r29914, %r16319, %r16321, %p3862;
	selp.b32 	%r3685, %r16321, %r16319, %p3862;
	and.b32  	%r16323, %r29914, 7;
	setp.ne.s32 	%p3863, %r16323, 0;
	@%p3863 bra 	$L__BB4_3450;
$L__BB4_3447:
	and.b32  	%r16324, %r3685, 7;
	setp.ne.s32 	%p3864, %r16324, 0;
	@%p3864 bra 	$L__BB4_3459;
$L__BB4_3448:
	shr.u32 	%r16325, %r3685, 3;
	setp.gt.u32 	%p3865, %r3685, 65535;
	shr.u32 	%r16326, %r3685, 1;
	mov.u32 	%r16327, shared_mem;
	add.s32 	%r16328, %r16327, %r16326;
	add.s32 	%r3681, %r16328, 65536;
	mul.wide.u32 	%rd3791, %r16325, 4;
	add.s64 	%rd262, %rd13, %rd3791;
	@%p3865 bra 	$L__BB4_3453;
	atom.shared.exch.b32 	%r29917, [%r3681], -1;
	bra.uni 	$L__BB4_3454;
$L__BB4_3450:
	cvt.u64.u32 	%rd3808, %r3685;
	shl.b64 	%rd3809, %rd3808, 32;
	cvt.u64.u32 	%rd3810, %r29914;
	or.b64  	%rd261, %rd3809, %rd3810;
	mul.wide.u32 	%rd3811, %r29914, 8;
	and.b32  	%r16353, %r3685, 7;
	cvt.u64.u32 	%rd3812, %r16353;
	mov.b64 	%rd3813, 56;
	cvt.u32.u64 	%r16354, %rd3813;
	cvt.u32.u64 	%r16355, %rd3811;
	and.b32  	%r16356, %r16355, %r16354;
	cvt.u32.u64 	%r16357, %rd3812;
	or.b32  	%r16358, %r16356, %r16357;
	mov.b64 	%rd3814, 9130730411292422402;
	shr.u64 	%rd3815, %rd3814, %r16358;
	mov.b64 	%rd3816, 1736168554312260608;
	shr.u64 	%rd3817, %rd3816, %r16358;
	mov.b64 	%rd3818, -506390041275138048;
	shr.u64 	%rd3819, %rd3818, %r16358;
	shl.b64 	%rd3820, %rd3819, 2;
	cvt.u32.u64 	%r16359, %rd3817;
	mov.b64 	%rd3821, 2;
	cvt.u32.u64 	%r16360, %rd3821;
	and.b32  	%r16361, %r16359, %r16360;
	cvt.u32.u64 	%r16362, %rd3815;
	mov.b64 	%rd3822, 1;
	cvt.u32.u64 	%r16363, %rd3822;
	and.b32  	%r16364, %r16362, %r16363;
	or.b32  	%r16365, %r16364, %r16361;
	cvt.u32.u64 	%r16366, %rd3820;
	mov.b64 	%rd3823, 4;
	cvt.u32.u64 	%r16367, %rd3823;
	and.b32  	%r16368, %r16366, %r16367;
	or.b32  	%r16369, %r16365, %r16368;
	mov.b16 	%rs179, 1;
	shl.b16 	%rs180, %rs179, %r16369;
	and.b16  	%rs181, %rs180, 29;
	setp.eq.s16 	%p3887, %rs181, 0;
	@%p3887 bra 	$L__BB4_3452;
	ld.local.u32 	%r16370, [%rd12+536];
	add.s32 	%r16371, %r16370, 1;
	st.local.u32 	[%rd12+536], %r16371;
	mul.wide.u32 	%rd3824, %r16370, 8;
	add.s64 	%rd3825, %rd12, %rd3824;
	st.local.u64 	[%rd3825+544], %rd261;
	bra.uni 	$L__BB4_4077;
$L__BB4_3452:
	ld.local.u32 	%r16372, [%rd12+2592];
	add.s32 	%r16373, %r16372, 1;
	st.local.u32 	[%rd12+2592], %r16373;
	mul.wide.u32 	%rd3826, %r16372, 8;
	add.s64 	%rd3827, %rd12, %rd3826;
	st.local.u64 	[%rd3827+2600], %rd261;
	bra.uni 	$L__BB4_4077;
$L__BB4_3453:
	atom.global.exch.b32 	%r29917, [%rd262], -1;
$L__BB4_3454:
	add.s32 	%r16329, %r29917, 1;
	setp.lt.u32 	%p3866, %r16329, 2;
	@%p3866 bra 	$L__BB4_3459;
	@%p3865 bra 	$L__BB4_3457;
	atom.shared.exch.b32 	%r16331, [%r3681], 0;
	bra.uni 	$L__BB4_3458;
$L__BB4_3457:
	atom.global.exch.b32 	%r16330, [%rd262], 0;
$L__BB4_3458:
	and.b32  	%r16332, %r29917, 7;
	setp.eq.s32 	%p3868, %r16332, 0;
	mov.u32 	%r3685, %r29917;
	@%p3868 bra 	$L__BB4_3448;
$L__BB4_3459:
	setp.lt.u32 	%p3869, %r29914, 65529;
	@%p3869 bra 	$L__BB4_3471;
	and.b32  	%r3686, %r3685, 4;
	setp.eq.s32 	%p3870, %r3686, 0;
	and.b32  	%r16333, %r3685, 3;
	setp.ne.s32 	%p3871, %r16333, 0;
	and.pred  	%p3872, %p3870, %p3871;
	setp.gt.u32 	%p3873, %r3685, 65535;
	or.pred  	%p3874, %p3873, %p3872;
	@%p3874 bra 	$L__BB4_3464;
	and.b32  	%r16334, %r3685, 7;
	setp.eq.s32 	%p3875, %r16334, 0;
	mov.u32 	%r29920, %r3685;
	mov.u32 	%r29921, %r29914;
	@%p3875 bra 	$L__BB4_3476;
	@%p3870 bra 	$L__BB4_3464;
	cvt.u64.u32 	%rd3792, %r3685;
	shl.b64 	%rd3793, %rd3792, 32;
	cvt.u64.u32 	%rd3794, %r29914;
	or.b64  	%rd3795, %rd3793, %rd3794;
	ld.local.u32 	%r16335, [%rd12+536];
	add.s32 	%r16336, %r16335, 1;
	st.local.u32 	[%rd12+536], %r16336;
	mul.wide.u32 	%rd3796, %r16335, 8;
	add.s64 	%rd3797, %rd12, %rd3796;
	st.local.u64 	[%rd3797+544], %rd3795;
	bra.uni 	$L__BB4_4077;
$L__BB4_3464:
	shr.u32 	%r3687, %r29914, 3;
	setp.gt.u32 	%p3877, %r29914, 65535;
	@%p3877 bra 	$L__BB4_3466;
	shl.b32 	%r16337, %r3687, 2;
	mov.u32 	%r16338, shared_mem;
	add.s32 	%r16339, %r16338, %r16337;
	ld.shared.u32 	%r29919, [%r16339+65536];
	bra.uni 	$L__BB4_3467;
$L__BB4_3466:
	mul.wide.u32 	%rd3798, %r3687, 4;
	add.s64 	%rd3799, %rd13, %rd3798;
	ld.global.u32 	%r29919, [%rd3799];
$L__BB4_3467:
	setp.ne.s32 	%p3878, %r29919, 0;
	@%p3878 bra 	$L__BB4_3471;
	cvt.u64.u32 	%rd3800, %r3685;
	shl.b64 	%rd3801, %rd3800, 32;
	cvt.u64.u32 	%rd3802, %r29914;
	or.b64  	%rd263, %rd3801, %rd3802;
	and.b32  	%r16340, %r3685, 7;
	setp.eq.s32 	%p3879, %r16340, 1;
	@%p3879 bra 	$L__BB4_3470;
	ld.local.u32 	%r16341, [%rd12+536];
	add.s32 	%r16342, %r16341, 1;
	st.local.u32 	[%rd12+536], %r16342;
	mul.wide.u32 	%rd3803, %r16341, 8;
	add.s64 	%rd3804, %rd12, %rd3803;
	st.local.u64 	[%rd3804+544], %rd263;
	bra.uni 	$L__BB4_4077;
$L__BB4_3470:
	ld.local.u32 	%r16343, [%rd12+2592];
	add.s32 	%r16344, %r16343, 1;
	st.local.u32 	[%rd12+2592], %r16344;
	mul.wide.u32 	%rd3805, %r16343, 8;
	add.s64 	%rd3806, %rd12, %rd3805;
	st.local.u64 	[%rd3806+2600], %rd263;
	bra.uni 	$L__BB4_4077;
$L__BB4_3471:
	shr.u32 	%r3691, %r29914, 3;
	setp.gt.u32 	%p3880, %r29914, 65535;
	@%p3880 bra 	$L__BB4_3474;
	shl.b32 	%r16346, %r3691, 2;
	mov.u32 	%r16347, shared_mem;
	add.s32 	%r16348, %r16347, %r16346;
	add.s32 	%r3692, %r16348, 65536;
	atom.shared.exch.b32 	%r29920, [%r16348+65536], %r3685;
	setp.eq.s32 	%p3882, %r29920, -1;
	@%p3882 bra 	$L__BB4_4077;
	atom.shared.exch.b32 	%r16349, [%r3692], 0;
	mov.u32 	%r29921, %r3685;
	bra.uni 	$L__BB4_3476;
$L__BB4_3474:
	mul.wide.u32 	%rd3807, %r3691, 4;
	add.s64 	%rd264, %rd13, %rd3807;
	atom.global.exch.b32 	%r29920, [%rd264], %r3685;
	setp.eq.s32 	%p3881, %r29920, -1;
	@%p3881 bra 	$L__BB4_4077;
	atom.global.exch.b32 	%r16345, [%rd264], 0;
	mov.u32 	%r29921, %r3685;
$L__BB4_3476:
	and.b32  	%r16350, %r29920, 7;
	setp.ne.s32 	%p3883, %r16350, 0;
	and.b32  	%r16351, %r29921, 7;
	setp.eq.s32 	%p3884, %r16351, 0;
	and.pred  	%p3885, %p3883, %p3884;
	selp.b32 	%r29914, %r29921, %r29920, %p3885;
	selp.b32 	%r3685, %r29920, %r29921, %p3885;
	and.b32  	%r16352, %r29914, 7;
	setp.eq.s32 	%p3886, %r16352, 0;
	@%p3886 bra 	$L__BB4_3447;
	bra.uni 	$L__BB4_3450;
$L__BB4_3477:
	ld.local.u32 	%r3699, [%rd12+2592];
	ld.local.u32 	%r14721, [%rd12+12];
	setp.eq.s32 	%p2840, %r14721, 2;
	@%p2840 bra 	$L__BB4_3482;
	mov.b32 	%r29922, 0;
$L__BB4_3479:
	ld.global.u32 	%r14723, [%rd20];
	and.b32  	%r14724, %r14723, 32767;
	add.s32 	%r29926, %r14724, %r33;
	mul.wide.u32 	%rd3131, %r29926, 8;
	add.s64 	%rd3132, %rd1, %rd3131;
	ld.global.u64 	%rd3133, [%rd3132+201326600];
	add.s32 	%r14725, %r14723, 1;
	st.global.u32 	[%rd20], %r14725;
	setp.lt.u32 	%p2841, %r29926, 8192;
	setp.ne.s64 	%p2842, %rd3133, 0;
	or.pred  	%p17, %p2841, %p2842;
	add.s32 	%r29922, %r29922, 1;
	setp.lt.u32 	%p2843, %r29922, 32768;
	@%p2843 bra 	$L__BB4_3481;
	mov.u64 	%rd3135, $str$1;
	cvta.global.u64 	%rd3136, %rd3135;
	{ // callseq 12, 0
	.param .b64 param0;
	st.param.b64 	[param0], %rd3136;
	.param .b64 param1;
	st.param.b64 	[param1], 0;
	.param .b32 retval0;
	call.uni (retval0), 
	vprintf, 
	(
	param0, 
	param1
	);
	ld.param.b32 	%r14726, [retval0];
	} // callseq 12
$L__BB4_3481:
	mov.pred 	%p12013, -1;
	@%p17 bra 	$L__BB4_3479;
	bra.uni 	$L__BB4_3493;
$L__BB4_3482:
	ld.local.u32 	%r29923, [%rd12+4];
	ld.local.u32 	%r3704, [%rd12+24];
	add.s32 	%r3705, %r29923, 64;
	mov.b32 	%r29924, 0;
$L__BB4_3483:
	add.s32 	%r29925, %r29923, 1;
	shl.b32 	%r14729, %r29923, 7;
	and.b32  	%r14730, %r14729, 8064;
	add.s32 	%r29926, %r14730, %r2;
	shl.b32 	%r14731, %r29923, 10;
	and.b32  	%r14732, %r14731, 64512;
	add.s32 	%r14733, %r4, %r14732;
	ld.shared.u64 	%rd3137, [%r14733];
	setp.ne.s32 	%p2846, %r29926, 0;
	setp.eq.s64 	%p2847, %rd3137, 0;
	and.pred  	%p2848, %p2846, %p2847;
	mov.pred 	%p2845, -1;
	mov.pred 	%p12013, %p2845;
	@%p2848 bra 	$L__BB4_3492;
	add.s32 	%r3710, %r29923, 2;
	shl.b32 	%r14734, %r29925, 7;
	and.b32  	%r14735, %r14734, 8064;
	add.s32 	%r29926, %r14735, %r2;
	shl.b32 	%r14736, %r29925, 10;
	and.b32  	%r14737, %r14736, 64512;
	add.s32 	%r14738, %r4, %r14737;
	ld.shared.u64 	%rd3139, [%r14738];
	setp.ne.s32 	%p2850, %r29926, 0;
	setp.eq.s64 	%p2851, %rd3139, 0;
	and.pred  	%p2852, %p2850, %p2851;
	mov.u32 	%r29925, %r3710;
	@%p2852 bra 	$L__BB4_3492;
	add.s32 	%r29925, %r29923, 3;
	shl.b32 	%r14739, %r3710, 7;
	and.b32  	%r14740, %r14739, 8064;
	add.s32 	%r29926, %r14740, %r2;
	shl.b32 	%r14741, %r3710, 10;
	and.b32  	%r14742, %r14741, 64512;
	add.s32 	%r14743, %r4, %r14742;
	ld.shared.u64 	%rd3141, [%r14743];
	setp.ne.s32 	%p2854, %r29926, 0;
	setp.eq.s64 	%p2855, %rd3141, 0;
	and.pred  	%p2856, %p2854, %p2855;
	mov.pred 	%p12013, %p2845;
	@%p2856 bra 	$L__BB4_3492;
	add.s32 	%r3714, %r29923, 4;
	shl.b32 	%r14744, %r29925, 7;
	and.b32  	%r14745, %r14744, 8064;
	add.s32 	%r29926, %r14745, %r2;
	shl.b32 	%r14746, %r29925, 10;
	and.b32  	%r14747, %r14746, 64512;
	add.s32 	%r14748, %r4, %r14747;
	ld.shared.u64 	%rd3143, [%r14748];
	setp.ne.s32 	%p2858, %r29926, 0;
	setp.eq.s64 	%p2859, %rd3143, 0;
	and.pred  	%p2860, %p2858, %p2859;
	mov.u32 	%r29925, %r3714;
	mov.pred 	%p12013, %p2845;
	@%p2860 bra 	$L__BB4_3492;
	add.s32 	%r29925, %r29923, 5;
	shl.b32 	%r14749, %r3714, 7;
	and.b32  	%r14750, %r14749, 8064;
	add.s32 	%r29926, %r14750, %r2;
	shl.b32 	%r14751, %r3714, 10;
	and.b32  	%r14752, %r14751, 64512;
	add.s32 	%r14753, %r4, %r14752;
	ld.shared.u64 	%rd3145, [%r14753];
	setp.ne.s32 	%p2862, %r29926, 0;
	setp.eq.s64 	%p2863, %rd3145, 0;
	and.pred  	%p2864, %p2862, %p2863;
	mov.pred 	%p12013, %p2845;
	@%p2864 bra 	$L__BB4_3492;
	add.s32 	%r3718, %r29923, 6;
	shl.b32 	%r14754, %r29925, 7;
	and.b32  	%r14755, %r14754, 8064;
	add.s32 	%r29926, %r14755, %r2;
	shl.b32 	%r14756, %r29925, 10;
	and.b32  	%r14757, %r14756, 64512;
	add.s32 	%r14758, %r4, %r14757;
	ld.shared.u64 	%rd3147, [%r14758];
	setp.ne.s32 	%p2866, %r29926, 0;
	setp.eq.s64 	%p2867, %rd3147, 0;
	and.pred  	%p2868, %p2866, %p2867;
	mov.u32 	%r29925, %r3718;
	mov.pred 	%p12013, %p2845;
	@%p2868 bra 	$L__BB4_3492;
	add.s32 	%r29925, %r29923, 7;
	shl.b32 	%r14759, %r3718, 7;
	and.b32  	%r14760, %r14759, 8064;
	add.s32 	%r29926, %r14760, %r2;
	shl.b32 	%r14761, %r3718, 10;
	and.b32  	%r14762, %r14761, 64512;
	add.s32 	%r14763, %r4, %r14762;
	ld.shared.u64 	%rd3149, [%r14763];
	setp.ne.s32 	%p2870, %r29926, 0;
	setp.eq.s64 	%p2871, %rd3149, 0;
	and.pred  	%p2872, %p2870, %p2871;
	mov.pred 	%p12013, %p2845;
	@%p2872 bra 	$L__BB4_3492;
	shl.b32 	%r14764, %r29925, 7;
	and.b32  	%r3722, %r14764, 8064;
	add.s32 	%r3723, %r3722, %r2;
	setp.eq.s32 	%p2874, %r29924, 56;
	mov.pred 	%p12013, 0;
	mov.u32 	%r29925, %r3705;
	mov.u32 	%r29926, %r3704;
	@%p2874 bra 	$L__BB4_3492;
	add.s32 	%r29924, %r29924, 8;
	add.s32 	%r29923, %r29923, 8;
	shl.b32 	%r14765, %r3722, 3;
	add.s32 	%r14766, %r4, %r14765;
	ld.shared.u64 	%rd3151, [%r14766];
	setp.eq.s32 	%p2876, %r3723, 0;
	setp.ne.s64 	%p2877, %rd3151, 0;
	or.pred  	%p2878, %p2876, %p2877;
	mov.u32 	%r29925, %r29923;
	mov.u32 	%r29926, %r3723;
	mov.pred 	%p12013, %p2845;
	@%p2878 bra 	$L__BB4_3483;
$L__BB4_3492:
	st.local.u32 	[%rd12+4], %r29925;
$L__BB4_3493:
	st.local.u32 	[%rd12+24], %r29926;
	sub.s32 	%r14767, 257, %r2146;
	sub.s32 	%r14768, 256, %r3699;
	min.u32 	%r14769, %r14768, %r14767;
	setp.eq.s32 	%p2879, %r14769, 0;
	not.pred 	%p2880, %p12013;
	or.pred  	%p2881, %p2879, %p2880;
	@%p2881 bra 	$L__BB4_4073;
	shr.u32 	%r3729, %r2149, 3;
	setp.gt.u32 	%p2882, %r2149, 65535;
	@%p2882 bra 	$L__BB4_3496;
	shl.b32 	%r14770, %r3729, 3;
	mov.u32 	%r14771, shared_mem;
	add.s32 	%r14772, %r14771, %r14770;
	atom.shared.exch.b64 	%rd267, [%r14772], 0;
	bra.uni 	$L__BB4_3497;
$L__BB4_3496:
	mul.wide.u32 	%rd3153, %r3729, 8;
	add.s64 	%rd3154, %rd1, %rd3153;
	atom.global.exch.b64 	%rd267, [%rd3154+201326600], 0;
$L__BB4_3497:
	cvt.u32.u64 	%r29956, %rd267;
	{ .reg .b32 tmp; mov.b64 {tmp, %r29930}, %rd267; }
	and.b32  	%r14773, %r29930, 7;
	setp.ne.s32 	%p2883, %r14773, 0;
	@%p2883 bra 	$L__BB4_3506;
$L__BB4_3498:
	shr.u32 	%r14774, %r29930, 3;
	setp.gt.u32 	%p2884, %r29930, 65535;
	shr.u32 	%r14775, %r29930, 1;
	mov.u32 	%r14776, shared_mem;
	add.s32 	%r14777, %r14776, %r14775;
	add.s32 	%r3733, %r14777, 65536;
	mul.wide.u32 	%rd3155, %r14774, 4;
	add.s64 	%rd268, %rd13, %rd3155;
	@%p2884 bra 	$L__BB4_3500;
	atom.shared.exch.b32 	%r29929, [%r3733], -1;
	bra.uni 	$L__BB4_3501;
$L__BB4_3500:
	atom.global.exch.b32 	%r29929, [%rd268], -1;
$L__BB4_3501:
	add.s32 	%r14778, %r29929, 1;
	setp.lt.u32 	%p2885, %r14778, 2;
	@%p2885 bra 	$L__BB4_3506;
	@%p2884 bra 	$L__BB4_3504;
	atom.shared.exch.b32 	%r14780, [%r3733], 0;
	bra.uni 	$L__BB4_3505;
$L__BB4_3504:
	atom.global.exch.b32 	%r14779, [%rd268], 0;
$L__BB4_3505:
	and.b32  	%r14781, %r29929, 7;
	setp.eq.s32 	%p2887, %r14781, 0;
	mov.u32 	%r29930, %r29929;
	@%p2887 bra 	$L__BB4_3498;
$L__BB4_3506:
	and.b64  	%rd3156, %rd267, 7;
	setp.ne.s64 	%p2888, %rd3156, 3;
	@%p2888 bra 	$L__BB4_3766;
	shr.u32 	%r3738, %r2150, 3;
	shr.u32 	%r3739, %r29956, 3;
	cvt.u16.u32 	%rs138, %r3738;
	and.b16  	%rs8, %rs138, 31;
	cvt.u16.u32 	%rs139, %r3739;
	and.b16  	%rs9, %rs139, 31;
	or.b16  	%rs140, %rs138, %rs139;
	and.b16  	%rs141, %rs140, 31;
	setp.eq.s16 	%p2915, %rs141, 0;
	mov.b32 	%r14829, 1;
	mov.u32 	%r29943, %r14829;
	@%p2915 bra 	$L__BB4_3735;
	and.b32  	%r3740, %r2150, 248;
	setp.ne.s32 	%p2916, %r3740, 0;
	shr.u32 	%r3741, %r2150, 8;
	add.s32 	%r14830, %r3741, -4;
	setp.lt.u32 	%p2917, %r14830, -3;
	add.s16 	%rs143, %rs9, -4;
	and.b16  	%rs144, %rs143, 255;
	setp.lt.u16 	%p2918, %rs144, 253;
	or.pred  	%p2919, %p2917, %p2918;
	or.pred  	%p2920, %p2919, %p2916;
	@%p2920 bra 	$L__BB4_3529;
	setp.eq.s32 	%p2921, %r3741, 3;
	@%p2921 bra 	$L__BB4_3523;
	setp.eq.s32 	%p2922, %r3741, 2;
	@%p2922 bra 	$L__BB4_3517;
	cvt.u16.u64 	%rs150, %rd267;
	and.b16  	%rs149, %rs150, 248;
	setp.eq.s16 	%p2936, %rs149, 8;
	mov.u32 	%r29943, %r3739;
	@%p2936 bra 	$L__BB4_3735;
	setp.eq.s16 	%p2937, %rs149, 24;
	@%p2937 bra 	$L__BB4_3515;
	setp.ne.s16 	%p2938, %rs149, 16;
	@%p2938 bra 	$L__BB4_3528;
	shr.s32 	%r14868, %r29956, 3;
	and.b32  	%r14869, %r14868, -32;
	or.b32  	%r29943, %r14869, 1;
	bra.uni 	$L__BB4_3735;
$L__BB4_3515:
	and.b32  	%r14865, %r29956, -256;
	mov.b32 	%f73, %r14865;
	abs.f32 	%f621, %f73;
	setp.nan.f32 	%p2939, %f621, %f621;
	mov.u32 	%r29943, %r14829;
	@%p2939 bra 	$L__BB4_3735;
	setp.lt.f32 	%p2940, %f73, 0f00000000;
	selp.f32 	%f622, 0f00000000, %f73, %p2940;
	setp.gt.f32 	%p2941, %f622, 0f4B7FFFFF;
	selp.f32 	%f623, 0f4B7FFFFF, %f622, %p2941;
	cvt.rzi.u32.f32 	%r14866, %f623;
	shl.b32 	%r14867, %r14866, 5;
	or.b32  	%r29943, %r14867, 1;
	bra.uni 	$L__BB4_3735;
$L__BB4_3517:
	cvt.u16.u64 	%rs148, %rd267;
	and.b16  	%rs147, %rs148, 248;
	setp.eq.s16 	%p2930, %rs147, 24;
	@%p2930 bra 	$L__BB4_3521;
	setp.eq.s16 	%p2931, %rs147, 16;
	mov.u32 	%r29943, %r3739;
	@%p2931 bra 	$L__BB4_3735;
	setp.ne.s16 	%p2932, %rs147, 8;
	@%p2932 bra 	$L__BB4_3528;
	and.b32  	%r14863, %r3739, 536870880;
	or.b32  	%r29943, %r14863, 2;
	bra.uni 	$L__BB4_3735;
$L__BB4_3521:
	and.b32  	%r14860, %r29956, -256;
	mov.b32 	%f74, %r14860;
	abs.f32 	%f618, %f74;
	setp.nan.f32 	%p2933, %f618, %f618;
	mov.b32 	%r29943, 2;
	@%p2933 bra 	$L__BB4_3735;
	setp.lt.f32 	%p2934, %f74, 0fCB000000;
	selp.f32 	%f619, 0fCB000000, %f74, %p2934;
	setp.gt.f32 	%p2935, %f619, 0f4AFFFFFE;
	selp.f32 	%f620, 0f4AFFFFFE, %f619, %p2935;
	cvt.rzi.s32.f32 	%r14861, %f620;
	shl.b32 	%r14862, %r14861, 5;
	or.b32  	%r29943, %r14862, 2;
	bra.uni 	$L__BB4_3735;
$L__BB4_3523:
	cvt.u16.u64 	%rs146, %rd267;
	and.b16  	%rs145, %rs146, 248;
	setp.eq.s16 	%p2923, %rs145, 24;
	mov.u32 	%r29943, %r3739;
	@%p2923 bra 	$L__BB4_3735;
	setp.eq.s16 	%p2924, %rs145, 16;
	@%p2924 bra 	$L__BB4_3527;
	setp.ne.s16 	%p2925, %rs145, 8;
	@%p2925 bra 	$L__BB4_3528;
	shr.u32 	%r14845, %r29956, 8;
	cvt.rn.f32.u32 	%f616, %r14845;
	mov.b32 	%r14846, %f616;
	shr.u32 	%r14847, %r14846, 8;
	abs.f32 	%f617, %f616;
	setp.nan.f32 	%p2928, %f617, %f617;
	setp.lt.u32 	%p2929, %r14846, 256;
	shl.b32 	%r14848, %r14846, 24;
	shr.s32 	%r14849, %r14848, 31;
	selp.b32 	%r14850, %r14849, 256, %p2929;
	add.s32 	%r14851, %r14850, %r14846;
	shr.u32 	%r14852, %r14851, 7;
	and.b32  	%r14853, %r14852, 1;
	selp.b32 	%r14854, 0, %r14853, %p2928;
	add.s32 	%r14855, %r14854, %r14847;
	selp.u32 	%r14856, 1, 0, %p2928;
	or.b32  	%r14857, %r14855, %r14856;
	shl.b32 	%r14858, %r14857, 5;
	or.b32  	%r29943, %r14858, 3;
	bra.uni 	$L__BB4_3735;
$L__BB4_3527:
	shr.s32 	%r14831, %r29956, 8;
	cvt.rn.f32.s32 	%f614, %r14831;
	mov.b32 	%r14832, %f614;
	shr.u32 	%r14833, %r14832, 8;
	abs.f32 	%f615, %f614;
	setp.nan.f32 	%p2926, %f615, %f615;
	setp.lt.u32 	%p2927, %r14832, 256;
	shl.b32 	%r14834, %r14832, 24;
	shr.s32 	%r14835, %r14834, 31;
	selp.b32 	%r14836, %r14835, 256, %p2927;
	add.s32 	%r14837, %r14836, %r14832;
	shr.u32 	%r14838, %r14837, 7;
	and.b32  	%r14839, %r14838, 1;
	selp.b32 	%r14840, 0, %r14839, %p2926;
	add.s32 	%r14841, %r14840, %r14833;
	selp.u32 	%r14842, 1, 0, %p2926;
	or.b32  	%r14843, %r14841, %r14842;
	shl.b32 	%r14844, %r14843, 5;
	or.b32  	%r29943, %r14844, 3;
	bra.uni 	$L__BB4_3735;
$L__BB4_3528:
	mov.u32 	%r29943, %r14829;
	bra.uni 	$L__BB4_3735;
$L__BB4_3529:
	and.b32  	%r14871, %r29956, 248;
	setp.ne.s32 	%p2942, %r14871, 0;
	shr.u32 	%r3748, %r29956, 8;
	add.s32 	%r14872, %r3748, -4;
	setp.lt.u32 	%p2943, %r14872, -3;
	add.s16 	%rs152, %rs8, -4;
	and.b16  	%rs153, %rs152, 255;
	setp.lt.u16 	%p2944, %rs153, 253;
	or.pred  	%p2945, %p2943, %p2944;
	or.pred  	%p2946, %p2945, %p2942;
	@%p2946 bra 	$L__BB4_3550;
	setp.eq.s32 	%p2947, %r3748, 3;
	@%p2947 bra 	$L__BB4_3544;
	setp.eq.s32 	%p2948, %r3748, 2;
	@%p2948 bra 	$L__BB4_3538;
	cvt.u16.u32 	%rs156, %r3740;
	setp.eq.s16 	%p2962, %rs156, 8;
	mov.u32 	%r29943, %r3738;
	@%p2962 bra 	$L__BB4_3735;
	setp.eq.s16 	%p2963, %rs156, 24;
	@%p2963 bra 	$L__BB4_3536;
	setp.ne.s16 	%p2964, %rs156, 16;
	@%p2964 bra 	$L__BB4_3549;
	shr.s32 	%r14909, %r2150, 3;
	and.b32  	%r14910, %r14909, -32;
	or.b32  	%r29943, %r14910, 1;
	bra.uni 	$L__BB4_3735;
$L__BB4_3536:
	and.b32  	%r14906, %r2150, -256;
	mov.b32 	%f75, %r14906;
	abs.f32 	%f631, %f75;
	setp.nan.f32 	%p2965, %f631, %f631;
	mov.u32 	%r29943, %r14829;
	@%p2965 bra 	$L__BB4_3735;
	setp.lt.f32 	%p2966, %f75, 0f00000000;
	selp.f32 	%f632, 0f00000000, %f75, %p2966;
	setp.gt.f32 	%p2967, %f632, 0f4B7FFFFF;
	selp.f32 	%f633, 0f4B7FFFFF, %f632, %p2967;
	cvt.rzi.u32.f32 	%r14907, %f633;
	shl.b32 	%r14908, %r14907, 5;
	or.b32  	%r29943, %r14908, 1;
	bra.uni 	$L__BB4_3735;
$L__BB4_3538:
	cvt.u16.u32 	%rs155, %r3740;
	setp.eq.s16 	%p2956, %rs155, 24;
	@%p2956 bra 	$L__BB4_3542;
	setp.eq.s16 	%p2957, %rs155, 16;
	mov.u32 	%r29943, %r3738;
	@%p2957 bra 	$L__BB4_3735;
	setp.ne.s16 	%p2958, %rs155, 8;
	@%p2958 bra 	$L__BB4_3549;
	and.b32  	%r14904, %r3738, 536870880;
	or.b32  	%r29943, %r14904, 2;
	bra.uni 	$L__BB4_3735;
$L__BB4_3542:
	and.b32  	%r14901, %r2150, -256;
	mov.b32 	%f76, %r14901;
	abs.f32 	%f628, %f76;
	setp.nan.f32 	%p2959, %f628, %f628;
	mov.b32 	%r29943, 2;
	@%p2959 bra 	$L__BB4_3735;
	setp.lt.f32 	%p2960, %f76, 0fCB000000;
	selp.f32 	%f629, 0fCB000000, %f76, %p2960;
	setp.gt.f32 	%p2961, %f629, 0f4AFFFFFE;
	selp.f32 	%f630, 0f4AFFFFFE, %f629, %p2961;
	cvt.rzi.s32.f32 	%r14902, %f630;
	shl.b32 	%r14903, %r14902, 5;
	or.b32  	%r29943, %r14903, 2;
	bra.uni 	$L__BB4_3735;
$L__BB4_3544:
	cvt.u16.u32 	%rs154, %r3740;
	setp.eq.s16 	%p2949, %rs154, 24;
	mov.u32 	%r29943, %r3738;
	@%p2949 bra 	$L__BB4_3735;
	setp.eq.s16 	%p2950, %rs154, 16;
	@%p2950 bra 	$L__BB4_3548;
	setp.ne.s16 	%p2951, %rs154, 8;
	@%p2951 bra 	$L__BB4_3549;
	cvt.rn.f32.u32 	%f626, %r3741;
	mov.b32 	%r14887, %f626;
	shr.u32 	%r14888, %r14887, 8;
	abs.f32 	%f627, %f626;
	setp.nan.f32 	%p2954, %f627, %f627;
	setp.lt.u32 	%p2955, %r14887, 256;
	shl.b32 	%r14889, %r14887, 24;
	shr.s32 	%r14890, %r14889, 31;
	selp.b32 	%r14891, %r14890, 256, %p2955;
	add.s32 	%r14892, %r14891, %r14887;
	shr.u32 	%r14893, %r14892, 7;
	and.b32  	%r14894, %r14893, 1;
	selp.b32 	%r14895, 0, %r14894, %p2954;
	add.s32 	%r14896, %r14895, %r14888;
	selp.u32 	%r14897, 1, 0, %p2954;
	or.b32  	%r14898, %r14896, %r14897;
	shl.b32 	%r14899, %r14898, 5;
	or.b32  	%r29943, %r14899, 3;
	bra.uni 	$L__BB4_3735;
$L__BB4_3548:
	shr.s32 	%r14873, %r2150, 8;
	cvt.rn.f32.s32 	%f624, %r14873;
	mov.b32 	%r14874, %f624;
	shr.u32 	%r14875, %r14874, 8;
	abs.f32 	%f625, %f624;
	setp.nan.f32 	%p2952, %f625, %f625;
	setp.lt.u32 	%p2953, %r14874, 256;
	shl.b32 	%r14876, %r14874, 24;
	shr.s32 	%r14877, %r14876, 31;
	selp.b32 	%r14878, %r14877, 256, %p2953;
	add.s32 	%r14879, %r14878, %r14874;
	shr.u32 	%r14880, %r14879, 7;
	and.b32  	%r14881, %r14880, 1;
	selp.b32 	%r14882, 0, %r14881, %p2952;
	add.s32 	%r14883, %r14882, %r14875;
	selp.u32 	%r14884, 1, 0, %p2952;
	or.b32  	%r14885, %r14883, %r14884;
	shl.b32 	%r14886, %r14885, 5;
	or.b32  	%r29943, %r14886, 3;
	bra.uni 	$L__BB4_3735;
$L__BB4_3549:
	mov.u32 	%r29943, %r14829;
	bra.uni 	$L__BB4_3735;
$L__BB4_3550:
	setp.ne.s16 	%p2968, %rs8, 0;
	setp.eq.s16 	%p2969, %rs9, 0;
	or.pred  	%p2970, %p2968, %p2969;
	@%p2970 bra 	$L__BB4_3552;
	and.b32  	%r15228, %r3739, 536870880;
	or.b32  	%r29943, %r15228, %r3741;
	bra.uni 	$L__BB4_3735;
$L__BB4_3552:
	setp.ne.s16 	%p2971, %rs9, 0;
	setp.eq.s16 	%p2972, %rs8, 0;
	or.pred  	%p2973, %p2972, %p2971;
	@%p2973 bra 	$L__BB4_3554;
	and.b32  	%r15227, %r3738, 536870880;
	or.b32  	%r29943, %r3748, %r15227;
	bra.uni 	$L__BB4_3735;
$L__BB4_3554:
	min.u16 	%rs159, %rs8, %rs9;
	setp.gt.u16 	%p2974, %rs159, 3;
	mov.u32 	%r29943, %r14829;
	@%p2974 bra 	$L__BB4_3735;
	max.u16 	%rs162, %rs8, %rs9;
	setp.lt.u16 	%p2975, %rs162, 4;
	mov.u32 	%r29943, %r14829;
	@%p2975 bra 	$L__BB4_3735;
	setp.gt.u16 	%p2976, %rs8, 3;
	selp.b16 	%rs10, %rs8, %rs9, %p2976;
	selp.b16 	%rs163, %rs9, %rs8, %p2976;
	selp.b32 	%r3757, %r3739, %r3738, %p2976;
	selp.b32 	%r3758, %r3738, %r3739, %p2976;
	setp.eq.s16 	%p2977, %rs163, 3;
	@%p2977 bra 	$L__BB4_3640;
	setp.eq.s16 	%p2978, %rs163, 2;
	@%p2978 bra 	$L__BB4_3604;
	setp.ne.s16 	%p2979, %rs163, 1;
	mov.u32 	%r29943, %r14829;
	@%p2979 bra 	$L__BB4_3735;
	shr.u32 	%r3759, %r3758, 5;
	shr.u32 	%r3760, %r3757, 5;
	setp.gt.s16 	%p3139, %rs10, 12;
	@%p3139 bra 	$L__BB4_3576;
	setp.gt.s16 	%p3153, %rs10, 7;
	@%p3153 bra 	$L__BB4_3568;
	setp.gt.s16 	%p3160, %rs10, 5;
	@%p3160 bra 	$L__BB4_3565;
	setp.eq.s16 	%p3163, %rs10, 4;
	@%p3163 bra 	$L__BB4_3593;
	setp.eq.s16 	%p3164, %rs10, 5;
	mov.u32 	%r29943, %r14829;
	@%p3164 bra 	$L__BB4_3564;
	bra.uni 	$L__BB4_3735;
$L__BB4_3564:
	sub.s32 	%r15223, %r3759, %r3760;
	shl.b32 	%r15224, %r15223, 5;
	or.b32  	%r29943, %r15224, 1;
	bra.uni 	$L__BB4_3735;
$L__BB4_3565:
	setp.eq.s16 	%p3161, %rs10, 6;
	@%p3161 bra 	$L__BB4_3594;
	setp.eq.s16 	%p3162, %rs10, 7;
	mov.u32 	%r29943, %r14829;
	@%p3162 bra 	$L__BB4_3567;
	bra.uni 	$L__BB4_3735;
$L__BB4_3567:
	and.b32  	%r15219, %r3757, 536870880;
	mul.lo.s32 	%r15220, %r15219, %r3759;
	or.b32  	%r29943, %r15220, 1;
	bra.uni 	$L__BB4_3735;
$L__BB4_3568:
	setp.gt.s16 	%p3154, %rs10, 9;
	@%p3154 bra 	$L__BB4_3572;
	setp.eq.s16 	%p3158, %rs10, 8;
	@%p3158 bra 	$L__BB4_3595;
	setp.eq.s16 	%p3159, %rs10, 9;
	mov.u32 	%r29943, %r14829;
	@%p3159 bra 	$L__BB4_3571;
	bra.uni 	$L__BB4_3735;
$L__BB4_3571:
	div.u32 	%r15215, %r3760, %r3759;
	shl.b32 	%r15216, %r15215, 5;
	or.b32  	%r29943, %r15216, 1;
	bra.uni 	$L__BB4_3735;
$L__BB4_3572:
	setp.eq.s16 	%p3155, %rs10, 10;
	@%p3155 bra 	$L__BB4_3596;
	setp.eq.s16 	%p3156, %rs10, 11;
	@%p3156 bra 	$L__BB4_3597;
	setp.eq.s16 	%p3157, %rs10, 12;
	mov.u32 	%r29943, %r14829;
	@%p3157 bra 	$L__BB4_3575;
	bra.uni 	$L__BB4_3735;
$L__BB4_3575:
	setp.eq.s32 	%p3168, %r3759, %r3760;
	selp.b32 	%r29943, 33, 1, %p3168;
	bra.uni 	$L__BB4_3735;
$L__BB4_3576:
	setp.gt.s16 	%p3140, %rs10, 17;
	@%p3140 bra 	$L__BB4_3585;
	setp.gt.s16 	%p3147, %rs10, 14;
	@%p3147 bra 	$L__BB4_3581;
	setp.eq.s16 	%p3151, %rs10, 13;
	@%p3151 bra 	$L__BB4_3598;
	setp.eq.s16 	%p3152, %rs10, 14;
	mov.u32 	%r29943, %r14829;
	@%p3152 bra 	$L__BB4_3580;
	bra.uni 	$L__BB4_3735;
$L__BB4_3580:
	setp.lt.u32 	%p3166, %r3759, %r3760;
	selp.b32 	%r29943, 33, 1, %p3166;
	bra.uni 	$L__BB4_3735;
$L__BB4_3581:
	setp.eq.s16 	%p3148, %rs10, 15;
	@%p3148 bra 	$L__BB4_3599;
	setp.eq.s16 	%p3149, %rs10, 16;
	@%p3149 bra 	$L__BB4_3600;
	setp.eq.s16 	%p3150, %rs10, 17;
	mov.u32 	%r29943, %r14829;
	@%p3150 bra 	$L__BB4_3584;
	bra.uni 	$L__BB4_3735;
$L__BB4_3584:
	or.b32  	%r15207, %r3759, %r3760;
	shl.b32 	%r15208, %r15207, 5;
	or.b32  	%r29943, %r15208, 1;
	bra.uni 	$L__BB4_3735;
$L__BB4_3585:
	setp.gt.s16 	%p3141, %rs10, 19;
	@%p3141 bra 	$L__BB4_3589;
	setp.eq.s16 	%p3145, %rs10, 18;
	@%p3145 bra 	$L__BB4_3601;
	setp.eq.s16 	%p3146, %rs10, 19;
	mov.u32 	%r29943, %r14829;
	@%p3146 bra 	$L__BB4_3588;
	bra.uni 	$L__BB4_3735;
$L__BB4_3588:
	and.b32  	%r15202, %r3760, 31;
	shl.b32 	%r15203, %r3759, %r15202;
	shl.b32 	%r15204, %r15203, 5;
	or.b32  	%r29943, %r15204, 1;
	bra.uni 	$L__BB4_3735;
$L__BB4_3589:
	setp.eq.s16 	%p3142, %rs10, 20;
	@%p3142 bra 	$L__BB4_3602;
	setp.eq.s16 	%p3143, %rs10, 21;
	@%p3143 bra 	$L__BB4_3603;
	setp.eq.s16 	%p3144, %rs10, 22;
	mov.u32 	%r29943, %r14829;
	@%p3144 bra 	$L__BB4_3592;
	bra.uni 	$L__BB4_3735;
$L__BB4_3592:
	and.b32  	%r15193, %r3759, 31;
	shr.u32 	%r15194, %r3760, %r15193;
	shl.b32 	%r15195, %r15194, 5;
	or.b32  	%r29943, %r15195, 1;
	bra.uni 	$L__BB4_3735;
$L__BB4_3593:
	add.s32 	%r15225, %r3759, %r3760;
	shl.b32 	%r15226, %r15225, 5;
	or.b32  	%r29943, %r15226, 1;
	bra.uni 	$L__BB4_3735;
$L__BB4_3594:
	sub.s32 	%r15221, %r3760, %r3759;
	shl.b32 	%r15222, %r15221, 5;
	or.b32  	%r29943, %r15222, 1;
	bra.uni 	$L__BB4_3735;
$L__BB4_3595:
	div.u32 	%r15217, %r3759, %r3760;
	shl.b32 	%r15218, %r15217, 5;
	or.b32  	%r29943, %r15218, 1;
	bra.uni 	$L__BB4_3735;
$L__BB4_3596:
	rem.u32 	%r15213, %r3759, %r3760;
	shl.b32 	%r15214, %r15213, 5;
	or.b32  	%r29943, %r15214, 1;
	bra.uni 	$L__BB4_3735;
$L__BB4_3597:
	rem.u32 	%r15211, %r3760, %r3759;
	shl.b32 	%r15212, %r15211, 5;
	or.b32  	%r29943, %r15212, 1;
	bra.uni 	$L__BB4_3735;
$L__BB4_3598:
	setp.eq.s32 	%p3167, %r3759, %r3760;
	selp.b32 	%r29943, 1, 33, %p3167;
	bra.uni 	$L__BB4_3735;
$L__BB4_3599:
	setp.gt.u32 	%p3165, %r3759, %r3760;
	selp.b32 	%r29943, 33, 1, %p3165;
	bra.uni 	$L__BB4_3735;
$L__BB4_3600:
	and.b32  	%r15209, %r3759, %r3760;
	shl.b32 	%r15210, %r15209, 5;
	or.b32  	%r29943, %r15210, 1;
	bra.uni 	$L__BB4_3735;
$L__BB4_3601:
	xor.b32  	%r15205, %r3759, %r3760;
	shl.b32 	%r15206, %r15205, 5;
	or.b32  	%r29943, %r15206, 1;
	bra.uni 	$L__BB4_3735;
$L__BB4_3602:
	and.b32  	%r15199, %r3759, 31;
	shl.b32 	%r15200, %r3760, %r15199;
	shl.b32 	%r15201, %r15200, 5;
	or.b32  	%r29943, %r15201, 1;
	bra.uni 	$L__BB4_3735;
$L__BB4_3603:
	and.b32  	%r15196, %r3760, 31;
	shr.u32 	%r15197, %r3759, %r15196;
	shl.b32 	%r15198, %r15197, 5;
	or.b32  	%r29943, %r15198, 1;
	bra.uni 	$L__BB4_3735;
$L__BB4_3604:
	shl.b32 	%r15168, %r3758, 3;
	shr.s32 	%r3780, %r15168, 8;
	shl.b32 	%r15169, %r3757, 3;
	shr.s32 	%r3781, %r15169, 8;
	mov.b32 	%r29943, 2;
	setp.gt.s16 	%p3114, %rs10, 10;
	@%p3114 bra 	$L__BB4_3617;
	setp.gt.s16 	%p3126, %rs10, 6;
	@%p3126 bra 	$L__BB4_3610;
	setp.eq.s16 	%p3132, %rs10, 4;
	@%p3132 bra 	$L__BB4_3632;
	setp.eq.s16 	%p3133, %rs10, 5;
	@%p3133 bra 	$L__BB4_3633;
	setp.eq.s16 	%p3134, %rs10, 6;
	@%p3134 bra 	$L__BB4_3609;
	bra.uni 	$L__BB4_3735;
$L__BB4_3609:
	sub.s32 	%r15186, %r3781, %r3780;
	shl.b32 	%r15187, %r15186, 5;
	or.b32  	%r29943, %r15187, 2;
	bra.uni 	$L__BB4_3735;
$L__BB4_3610:
	setp.gt.s16 	%p3127, %rs10, 8;
	@%p3127 bra 	$L__BB4_3614;
	setp.eq.s16 	%p3130, %rs10, 7;
	@%p3130 bra 	$L__BB4_3634;
	setp.eq.s16 	%p3131, %rs10, 8;
	@%p3131 bra 	$L__BB4_3613;
	bra.uni 	$L__BB4_3735;
$L__BB4_3613:
	div.s32 	%r15182, %r3780, %r3781;
	shl.b32 	%r15183, %r15182, 5;
	or.b32  	%r29943, %r15183, 2;
	bra.uni 	$L__BB4_3735;
$L__BB4_3614:
	setp.eq.s16 	%p3128, %rs10, 9;
	@%p3128 bra 	$L__BB4_3635;
	setp.eq.s16 	%p3129, %rs10, 10;
	@%p3129 bra 	$L__BB4_3616;
	bra.uni 	$L__BB4_3735;
$L__BB4_3616:
	rem.s32 	%r15178, %r3780, %r3781;
	shl.b32 	%r15179, %r15178, 5;
	or.b32  	%r29943, %r15179, 2;
	bra.uni 	$L__BB4_3735;
$L__BB4_3617:
	setp.gt.s16 	%p3115, %rs10, 14;
	@%p3115 bra 	$L__BB4_3625;
	setp.gt.s16 	%p3121, %rs10, 12;
	@%p3121 bra 	$L__BB4_3622;
	setp.eq.s16 	%p3124, %rs10, 11;
	@%p3124 bra 	$L__BB4_3636;
	setp.eq.s16 	%p3125, %rs10, 12;
	@%p3125 bra 	$L__BB4_3621;
	bra.uni 	$L__BB4_3735;
$L__BB4_3621:
	setp.eq.s32 	%p3138, %r3780, %r3781;
	selp.b32 	%r29943, 33, 1, %p3138;
	bra.uni 	$L__BB4_3735;
$L__BB4_3622:
	setp.eq.s16 	%p3122, %rs10, 13;
	@%p3122 bra 	$L__BB4_3637;
	setp.eq.s16 	%p3123, %rs10, 14;
	@%p3123 bra 	$L__BB4_3624;
	bra.uni 	$L__BB4_3735;
$L__BB4_3624:
	setp.lt.s32 	%p3136, %r3780, %r3781;
	selp.b32 	%r29943, 33, 1, %p3136;
	bra.uni 	$L__BB4_3735;
$L__BB4_3625:
	setp.gt.s16 	%p3116, %rs10, 16;
	@%p3116 bra 	$L__BB4_3629;
	setp.eq.s16 	%p3119, %rs10, 15;
	@%p3119 bra 	$L__BB4_3638;
	setp.eq.s16 	%p3120, %rs10, 16;
	@%p3120 bra 	$L__BB4_3628;
	bra.uni 	$L__BB4_3735;
$L__BB4_3628:
	and.b32  	%r15174, %r3780, %r3781;
	shl.b32 	%r15175, %r15174, 5;
	or.b32  	%r29943, %r15175, 2;
	bra.uni 	$L__BB4_3735;
$L__BB4_3629:
	setp.eq.s16 	%p3117, %rs10, 17;
	@%p3117 bra 	$L__BB4_3639;
	setp.eq.s16 	%p3118, %rs10, 18;
	@%p3118 bra 	$L__BB4_3631;
	bra.uni 	$L__BB4_3735;
$L__BB4_3631:
	xor.b32  	%r15170, %r3780, %r3781;
	shl.b32 	%r15171, %r15170, 5;
	or.b32  	%r29943, %r15171, 2;
	bra.uni 	$L__BB4_3735;
$L__BB4_3632:
	add.s32 	%r15190, %r3780, %r3781;
	shl.b32 	%r15191, %r15190, 5;
	or.b32  	%r29943, %r15191, 2;
	bra.uni 	$L__BB4_3735;
$L__BB4_3633:
	sub.s32 	%r15188, %r3780, %r3781;
	shl.b32 	%r15189, %r15188, 5;
	or.b32  	%r29943, %r15189, 2;
	bra.uni 	$L__BB4_3735;
$L__BB4_3634:
	mul.lo.s32 	%r15184, %r3781, %r3780;
	shl.b32 	%r15185, %r15184, 5;
	or.b32  	%r29943, %r15185, 2;
	bra.uni 	$L__BB4_3735;
$L__BB4_3635:
	div.s32 	%r15180, %r3781, %r3780;
	shl.b32 	%r15181, %r15180, 5;
	or.b32  	%r29943, %r15181, 2;
	bra.uni 	$L__BB4_3735;
$L__BB4_3636:
	rem.s32 	%r15176, %r3781, %r3780;
	shl.b32 	%r15177, %r15176, 5;
	or.b32  	%r29943, %r15177, 2;
	bra.uni 	$L__BB4_3735;
$L__BB4_3637:
	setp.eq.s32 	%p3137, %r3780, %r3781;
	selp.b32 	%r29943, 1, 33, %p3137;
	bra.uni 	$L__BB4_3735;
$L__BB4_3638:
	setp.gt.s32 	%p3135, %r3780, %r3781;
	selp.b32 	%r29943, 33, 1, %p3135;
	bra.uni 	$L__BB4_3735;
$L__BB4_3639:
	or.b32  	%r15172, %r3780, %r3781;
	shl.b32 	%r15173, %r15172, 5;
	or.b32  	%r29943, %r15173, 2;
	bra.uni 	$L__BB4_3735;
$L__BB4_3640:
	shl.b32 	%r14916, %r3758, 3;
	and.b32  	%r14917, %r14916, -256;
	mov.b32 	%f77, %r14917;
	shl.b32 	%r3797, %r3757, 3;
	and.b32  	%r14918, %r3797, -256;
	mov.b32 	%f78, %r14918;
	mov.b32 	%r29943, 3;
	setp.gt.s16 	%p2980, %rs10, 11;
	@%p2980 bra 	$L__BB4_3660;
	setp.gt.s16 	%p2993, %rs10, 7;
	@%p2993 bra 	$L__BB4_3649;
	setp.gt.s16 	%p2999, %rs10, 5;
	@%p2999 bra 	$L__BB4_3646;
	setp.eq.s16 	%p3002, %rs10, 4;
	@%p3002 bra 	$L__BB4_3678;
	setp.eq.s16 	%p3003, %rs10, 5;
	@%p3003 bra 	$L__BB4_3645;
	bra.uni 	$L__BB4_3735;
$L__BB4_3645:
	sub.f32 	%f863, %f77, %f78;
	mov.b32 	%r15141, %f863;
	shr.u32 	%r15142, %r15141, 8;
	abs.f32 	%f864, %f863;
	setp.nan.f32 	%p3110, %f864, %f864;
	setp.lt.u32 	%p3111, %r15141, 256;
	shl.b32 	%r15143, %r15141, 24;
	shr.s32 	%r15144, %r15143, 31;
	selp.b32 	%r15145, %r15144, 256, %p3111;
	add.s32 	%r15146, %r15145, %r15141;
	shr.u32 	%r15147, %r15146, 7;
	and.b32  	%r15148, %r15147, 1;
	selp.b32 	%r15149, 0, %r15148, %p3110;
	add.s32 	%r15150, %r15149, %r15142;
	selp.u32 	%r15151, 1, 0, %p3110;
	or.b32  	%r15152, %r15150, %r15151;
	shl.b32 	%r15153, %r15152, 5;
	or.b32  	%r29943, %r15153, 3;
	bra.uni 	$L__BB4_3735;
$L__BB4_3646:
	setp.eq.s16 	%p3000, %rs10, 6;
	@%p3000 bra 	$L__BB4_3679;
	setp.eq.s16 	%p3001, %rs10, 7;
	@%p3001 bra 	$L__BB4_3648;
	bra.uni 	$L__BB4_3735;
$L__BB4_3648:
	mul.f32 	%f859, %f77, %f78;
	mov.b32 	%r15115, %f859;
	shr.u32 	%r15116, %r15115, 8;
	abs.f32 	%f860, %f859;
	setp.nan.f32 	%p3106, %f860, %f860;
	setp.lt.u32 	%p3107, %r15115, 256;
	shl.b32 	%r15117, %r15115, 24;
	shr.s32 	%r15118, %r15117, 31;
	selp.b32 	%r15119, %r15118, 256, %p3107;
	add.s32 	%r15120, %r15119, %r15115;
	shr.u32 	%r15121, %r15120, 7;
	and.b32  	%r15122, %r15121, 1;
	selp.b32 	%r15123, 0, %r15122, %p3106;
	add.s32 	%r15124, %r15123, %r15116;
	selp.u32 	%r15125, 1, 0, %p3106;
	or.b32  	%r15126, %r15124, %r15125;
	shl.b32 	%r15127, %r15126, 5;
	or.b32  	%r29943, %r15127, 3;
	bra.uni 	$L__BB4_3735;
$L__BB4_3649:
	setp.gt.s16 	%p2994, %rs10, 9;
	@%p2994 bra 	$L__BB4_3653;
	setp.eq.s16 	%p2997, %rs10, 8;
	@%p2997 bra 	$L__BB4_3680;
	setp.eq.s16 	%p2998, %rs10, 9;
	@%p2998 bra 	$L__BB4_3652;
	bra.uni 	$L__BB4_3735;
$L__BB4_3652:
	div.rn.f32 	%f855, %f78, %f77;
	mov.b32 	%r15089, %f855;
	shr.u32 	%r15090, %r15089, 8;
	abs.f32 	%f856, %f855;
	setp.nan.f32 	%p3102, %f856, %f856;
	setp.lt.u32 	%p3103, %r15089, 256;
	shl.b32 	%r15091, %r15089, 24;
	shr.s32 	%r15092, %r15091, 31;
	selp.b32 	%r15093, %r15092, 256, %p3103;
	add.s32 	%r15094, %r15093, %r15089;
	shr.u32 	%r15095, %r15094, 7;
	and.b32  	%r15096, %r15095, 1;
	selp.b32 	%r15097, 0, %r15096, %p3102;
	add.s32 	%r15098, %r15097, %r15090;
	selp.u32 	%r15099, 1, 0, %p3102;
	or.b32  	%r15100, %r15098, %r15099;
	shl.b32 	%r15101, %r15100, 5;
	or.b32  	%r29943, %r15101, 3;
	bra.uni 	$L__BB4_3735;
$L__BB4_3653:
	setp.eq.s16 	%p2995, %rs10, 10;
	@%p2995 bra 	$L__BB4_3681;
	setp.eq.s16 	%p2996, %rs10, 11;
	@%p2996 bra 	$L__BB4_3655;
	bra.uni 	$L__BB4_3735;
$L__BB4_3655:
	abs.f32 	%f97, %f77;
	abs.f32 	%f1647, %f78;
	setp.lt.f32 	%p3070, %f1647, %f97;
	@%p3070 bra 	$L__BB4_3701;
	mul.f32 	%f99, %f97, 0f4B000000;
	setp.gtu.f32 	%p3071, %f1647, %f99;
	@%p3071 bra 	$L__BB4_3697;
	div.approx.f32 	%f807, %f1647, %f97;
	cvt.rzi.f32.f32 	%f1645, %f807;
	neg.f32 	%f101, %f97;
	fma.rn.f32 	%f102, %f101, %f1645, %f1647;
	mov.b32 	%r3815, %f102;
	mov.b32 	%r15047, %f97;
	setp.lt.u32 	%p3072, %r3815, %r15047;
	@%p3072 bra 	$L__BB4_3696;
	setp.lt.u32 	%p3073, %r3815, -2147483647;
	@%p3073 bra 	$L__BB4_3694;
	add.f32 	%f812, %f1645, 0fBF800000;
	setp.lt.f32 	%p3076, %f102, %f101;
	add.f32 	%f813, %f812, 0fBF800000;
	selp.f32 	%f1645, %f813, %f812, %p3076;
	bra.uni 	$L__BB4_3696;
$L__BB4_3660:
	setp.gt.s16 	%p2981, %rs10, 15;
	@%p2981 bra 	$L__BB4_3668;
	setp.gt.s16 	%p2988, %rs10, 13;
	@%p2988 bra 	$L__BB4_3665;
	setp.eq.s16 	%p2991, %rs10, 12;
	@%p2991 bra 	$L__BB4_3702;
	setp.eq.s16 	%p2992, %rs10, 13;
	@%p2992 bra 	$L__BB4_3664;
	bra.uni 	$L__BB4_3735;
$L__BB4_3664:
	setp.neu.f32 	%p3068, %f77, %f78;
	selp.b32 	%r29943, 33, 1, %p3068;
	bra.uni 	$L__BB4_3735;
$L__BB4_3665:
	setp.eq.s16 	%p2989, %rs10, 14;
	@%p2989 bra 	$L__BB4_3703;
	setp.eq.s16 	%p2990, %rs10, 15;
	@%p2990 bra 	$L__BB4_3667;
	bra.uni 	$L__BB4_3735;
$L__BB4_3667:
	setp.gt.f32 	%p3066, %f77, %f78;
	selp.b32 	%r29943, 33, 1, %p3066;
	bra.uni 	$L__BB4_3735;
$L__BB4_3668:
	setp.gt.s16 	%p2982, %rs10, 17;
	@%p2982 bra 	$L__BB4_3672;
	setp.eq.s16 	%p2986, %rs10, 16;
	@%p2986 bra 	$L__BB4_3704;
	setp.eq.s16 	%p2987, %rs10, 17;
	@%p2987 bra 	$L__BB4_3671;
	bra.uni 	$L__BB4_3735;
$L__BB4_3671:
	setp.lt.f32 	%p3047, %f78, 0f00800000;
	mul.f32 	%f741, %f78, 0f4B000000;
	selp.f32 	%f742, %f741, %f78, %p3047;
	selp.f32 	%f743, 0fC1B80000, 0f00000000, %p3047;
	mov.b32 	%r15013, %f742;
	add.s32 	%r15014, %r15013, -1059760811;
	and.b32  	%r15015, %r15014, -8388608;
	sub.s32 	%r15016, %r15013, %r15015;
	mov.b32 	%f744, %r15016;
	cvt.rn.f32.s32 	%f745, %r15015;
	fma.rn.f32 	%f746, %f745, 0f34000000, %f743;
	add.f32 	%f747, %f744, 0fBF800000;
	fma.rn.f32 	%f748, %f747, 0fBE055027, 0f3E1039F6;
	fma.rn.f32 	%f749, %f748, %f747, 0fBDF8CDCC;
	fma.rn.f32 	%f750, %f749, %f747, 0f3E0F2955;
	fma.rn.f32 	%f751, %f750, %f747, 0fBE2AD8B9;
	fma.rn.f32 	%f752, %f751, %f747, 0f3E4CED0B;
	fma.rn.f32 	%f753, %f752, %f747, 0fBE7FFF22;
	fma.rn.f32 	%f754, %f753, %f747, 0f3EAAAA78;
	fma.rn.f32 	%f755, %f754, %f747, 0fBF000000;
	mul.f32 	%f756, %f747, %f755;
	fma.rn.f32 	%f757, %f756, %f747, %f747;
	fma.rn.f32 	%f758, %f746, 0f3F317218, %f757;
	setp.gt.u32 	%p3048, %r15013, 2139095039;
	fma.rn.f32 	%f759, %f742, 0f7F800000, 0f7F800000;
	selp.f32 	%f760, %f759, %f758, %p3048;
	setp.eq.f32 	%p3049, %f742, 0f00000000;
	selp.f32 	%f761, 0fFF800000, %f760, %p3049;
	setp.lt.f32 	%p3050, %f77, 0f00800000;
	mul.f32 	%f762, %f77, 0f4B000000;
	selp.f32 	%f763, %f762, %f77, %p3050;
	selp.f32 	%f764, 0fC1B80000, 0f00000000, %p3050;
	mov.b32 	%r15017, %f763;
	add.s32 	%r15018, %r15017, -1059760811;
	and.b32  	%r15019, %r15018, -8388608;
	sub.s32 	%r15020, %r15017, %r15019;
	mov.b32 	%f765, %r15020;
	cvt.rn.f32.s32 	%f766, %r15019;
	fma.rn.f32 	%f767, %f766, 0f34000000, %f764;
	add.f32 	%f768, %f765, 0fBF800000;
	fma.rn.f32 	%f769, %f768, 0fBE055027, 0f3E1039F6;
	fma.rn.f32 	%f770, %f769, %f768, 0fBDF8CDCC;
	fma.rn.f32 	%f771, %f770, %f768, 0f3E0F2955;
	fma.rn.f32 	%f772, %f771, %f768, 0fBE2AD8B9;
	fma.rn.f32 	%f773, %f772, %f768, 0f3E4CED0B;
	fma.rn.f32 	%f774, %f773, %f768, 0fBE7FFF22;
	fma.rn.f32 	%f775, %f774, %f768, 0f3EAAAA78;
	fma.rn.f32 	%f776, %f775, %f768, 0fBF000000;
	mul.f32 	%f777, %f768, %f776;
	fma.rn.f32 	%f778, %f777, %f768, %f768;
	fma.rn.f32 	%f779, %f767, 0f3F317218, %f778;
	setp.gt.u32 	%p3051, %r15017, 2139095039;
	fma.rn.f32 	%f780, %f763, 0f7F800000, 0f7F800000;
	selp.f32 	%f781, %f780, %f779, %p3051;
	setp.eq.f32 	%p3052, %f763, 0f00000000;
	selp.f32 	%f782, 0fFF800000, %f781, %p3052;
	div.rn.f32 	%f783, %f761, %f782;
	mov.b32 	%r15021, %f783;
	shr.u32 	%r15022, %r15021, 8;
	abs.f32 	%f784, %f783;
	setp.nan.f32 	%p3053, %f784, %f784;
	setp.lt.u32 	%p3054, %r15021, 256;
	shl.b32 	%r15023, %r15021, 24;
	shr.s32 	%r15024, %r15023, 31;
	selp.b32 	%r15025, %r15024, 256, %p3054;
	add.s32 	%r15026, %r15025, %r15021;
	shr.u32 	%r15027, %r15026, 7;
	and.b32  	%r15028, %r15027, 1;
	selp.b32 	%r15029, 0, %r15028, %p3053;
	add.s32 	%r15030, %r15029, %r15022;
	selp.u32 	%r15031, 1, 0, %p3053;
	or.b32  	%r15032, %r15030, %r15031;
	shl.b32 	%r15033, %r15032, 5;
	or.b32  	%r29943, %r15033, 3;
	bra.uni 	$L__BB4_3735;
$L__BB4_3672:
	setp.eq.s16 	%p2983, %rs10, 18;
	mov.f32 	%f1650, 0f3F800000;
	@%p2983 bra 	$L__BB4_3711;
	setp.eq.s16 	%p2984, %rs10, 19;
	@%p2984 bra 	$L__BB4_3720;
	setp.eq.s16 	%p2985, %rs10, 21;
	@%p2985 bra 	$L__BB4_3675;
	bra.uni 	$L__BB4_3735;
$L__BB4_3675:
	add.f32 	%f139, %f77, %f78;
	mul.f32 	%f634, %f139, 0f3F22F983;
	cvt.rni.s32.f32 	%r29942, %f634;
	cvt.rn.f32.s32 	%f635, %r29942;
	fma.rn.f32 	%f636, %f635, 0fBFC90FDA, %f139;
	fma.rn.f32 	%f637, %f635, 0fB3A22168, %f636;
	fma.rn.f32 	%f1652, %f635, 0fA7C234C5, %f637;
	abs.f32 	%f141, %f139;
	setp.ltu.f32 	%p3004, %f141, 0f47CE4780;
	@%p3004 bra 	$L__BB4_3734;
	setp.neu.f32 	%p3005, %f141, 0f7F800000;
	@%p3005 bra 	$L__BB4_3729;
	mov.f32 	%f640, 0f00000000;
	mul.rn.f32 	%f1652, %f139, %f640;
	mov.b32 	%r29942, 0;
	bra.uni 	$L__BB4_3734;
$L__BB4_3678:
	add.f32 	%f865, %f77, %f78;
	mov.b32 	%r15154, %f865;
	shr.u32 	%r15155, %r15154, 8;
	abs.f32 	%f866, %f865;
	setp.nan.f32 	%p3112, %f866, %f866;
	setp.lt.u32 	%p3113, %r15154, 256;
	shl.b32 	%r15156, %r15154, 24;
	shr.s32 	%r15157, %r15156, 31;
	selp.b32 	%r15158, %r15157, 256, %p3113;
	add.s32 	%r15159, %r15158, %r15154;
	shr.u32 	%r15160, %r15159, 7;
	and.b32  	%r15161, %r15160, 1;
	selp.b32 	%r15162, 0, %r15161, %p3112;
	add.s32 	%r15163, %r15162, %r15155;
	selp.u32 	%r15164, 1, 0, %p3112;
	or.b32  	%r15165, %r15163, %r15164;
	shl.b32 	%r15166, %r15165, 5;
	or.b32  	%r29943, %r15166, 3;
	bra.uni 	$L__BB4_3735;
$L__BB4_3679:
	sub.f32 	%f861, %f78, %f77;
	mov.b32 	%r15128, %f861;
	shr.u32 	%r15129, %r15128, 8;
	abs.f32 	%f862, %f861;
	setp.nan.f32 	%p3108, %f862, %f862;
	setp.lt.u32 	%p3109, %r15128, 256;
	shl.b32 	%r15130, %r15128, 24;
	shr.s32 	%r15131, %r15130, 31;
	selp.b32 	%r15132, %r15131, 256, %p3109;
	add.s32 	%r15133, %r15132, %r15128;
	shr.u32 	%r15134, %r15133, 7;
	and.b32  	%r15135, %r15134, 1;
	selp.b32 	%r15136, 0, %r15135, %p3108;
	add.s32 	%r15137, %r15136, %r15129;
	selp.u32 	%r15138, 1, 0, %p3108;
	or.b32  	%r15139, %r15137, %r15138;
	shl.b32 	%r15140, %r15139, 5;
	or.b32  	%r29943, %r15140, 3;
	bra.uni 	$L__BB4_3735;
$L__BB4_3680:
	div.rn.f32 	%f857, %f77, %f78;
	mov.b32 	%r15102, %f857;
	shr.u32 	%r15103, %r15102, 8;
	abs.f32 	%f858, %f857;
	setp.nan.f32 	%p3104, %f858, %f858;
	setp.lt.u32 	%p3105, %r15102, 256;
	shl.b32 	%r15104, %r15102, 24;
	shr.s32 	%r15105, %r15104, 31;
	selp.b32 	%r15106, %r15105, 256, %p3105;
	add.s32 	%r15107, %r15106, %r15102;
	shr.u32 	%r15108, %r15107, 7;
	and.b32  	%r15109, %r15108, 1;
	selp.b32 	%r15110, 0, %r15109, %p3104;
	add.s32 	%r15111, %r15110, %r15103;
	selp.u32 	%r15112, 1, 0, %p3104;
	or.b32  	%r15113, %r15111, %r15112;
	shl.b32 	%r15114, %r15113, 5;
	or.b32  	%r29943, %r15114, 3;
	bra.uni 	$L__BB4_3735;
$L__BB4_3681:
	abs.f32 	%f79, %f78;
	abs.f32 	%f1644, %f77;
	setp.lt.f32 	%p3086, %f1644, %f79;
	@%p3086 bra 	$L__BB4_3693;
	mul.f32 	%f81, %f79, 0f4B000000;
	setp.gtu.f32 	%p3087, %f1644, %f81;
	@%p3087 bra 	$L__BB4_3689;
	div.approx.f32 	%f831, %f1644, %f79;
	cvt.rzi.f32.f32 	%f1642, %f831;
	neg.f32 	%f83, %f79;
	fma.rn.f32 	%f84, %f83, %f1642, %f1644;
	mov.b32 	%r3804, %f84;
	mov.b32 	%r15068, %f79;
	setp.lt.u32 	%p3088, %r3804, %r15068;
	@%p3088 bra 	$L__BB4_3688;
	setp.lt.u32 	%p3089, %r3804, -2147483647;
	@%p3089 bra 	$L__BB4_3686;
	add.f32 	%f836, %f1642, 0fBF800000;
	setp.lt.f32 	%p3092, %f84, %f83;
	add.f32 	%f837, %f836, 0fBF800000;
	selp.f32 	%f1642, %f837, %f836, %p3092;
	bra.uni 	$L__BB4_3688;
$L__BB4_3686:
	add.f32 	%f1642, %f1642, 0f3F800000;
	add.f32 	%f832, %f79, %f79;
	setp.ltu.f32 	%p3090, %f84, %f832;
	@%p3090 bra 	$L__BB4_3688;
	add.f32 	%f833, %f1642, 0f3F800000;
	fma.rn.f32 	%f834, %f79, 0fC0400000, %f84;
	setp.ge.f32 	%p3091, %f834, 0f00000000;
	add.f32 	%f835, %f833, 0f3F800000;
	selp.f32 	%f1642, %f835, %f833, %p3091;
$L__BB4_3688:
	fma.rn.f32 	%f1644, %f83, %f1642, %f1644;
	bra.uni 	$L__BB4_3693;
$L__BB4_3689:
	mov.b32 	%r3805, %f1644;
	mov.b32 	%r15069, %f81;
	and.b32  	%r3806, %r15069, -8388608;
	and.b32  	%r15070, %r3805, 8388607;
	or.b32  	%r29931, %r15070, 1065353216;
	and.b32  	%r15071, %r15069, 8388607;
	or.b32  	%r3808, %r15071, 1065353216;
	mov.b32 	%f1643, %r29931;
	sub.s32 	%r15072, %r3805, %r3806;
	add.s32 	%r15073, %r15072, 192937984;
	and.b32  	%r29932, %r15073, -8388608;
	setp.eq.s32 	%p3093, %r29932, 0;
	@%p3093 bra 	$L__BB4_3692;
	mov.b32 	%f838, %r3808;
	rcp.approx.ftz.f32 	%f91, %f838;
	neg.f32 	%f92, %f838;
$L__BB4_3691:
	min.u32 	%r15074, %r29932, 192937984;
	add.s32 	%r15075, %r29931, %r15074;
	mov.b32 	%f839, %r15075;
	mul.f32 	%f840, %f91, %f839;
	fma.rn.f32 	%f841, %f92, %f840, %f839;
	fma.rn.f32 	%f842, %f841, %f91, %f840;
	fma.rn.f32 	%f843, %f92, %f842, %f839;
	fma.rz.f32 	%f844, %f843, %f91, %f842;
	cvt.rzi.f32.f32 	%f845, %f844;
	fma.rn.f32 	%f1643, %f92, %f845, %f839;
	sub.s32 	%r29932, %r29932, %r15074;
	mov.b32 	%r29931, %f1643;
	setp.ne.s32 	%p3094, %r29932, 0;
	setp.ne.s32 	%p3095, %r29931, 0;
	and.pred  	%p3096, %p3094, %p3095;
	@%p3096 bra 	$L__BB4_3691;
$L__BB4_3692:
	mov.b32 	%f847, %r3806;
	setp.leu.f32 	%p3097, %f79, 0f00000000;
	setp.gt.u32 	%p3098, %r3805, 2139095039;
	selp.f32 	%f848, 0f7FFFFFFF, %f847, %p3098;
	selp.f32 	%f849, 0f7FFFFFFF, %f848, %p3097;
	mul.f32 	%f850, %f1643, 0f34000000;
	mul.f32 	%f1644, %f849, %f850;
$L__BB4_3693:
	abs.f32 	%f851, %f1644;
	setp.nan.f32 	%p3099, %f851, %f851;
	copysign.f32 	%f852, %f77, %f1644;
	selp.f32 	%f853, %f1644, %f852, %p3099;
	mov.b32 	%r15076, %f853;
	shr.u32 	%r15077, %r15076, 8;
	abs.f32 	%f854, %f853;
	setp.nan.f32 	%p3100, %f854, %f854;
	setp.lt.u32 	%p3101, %r15076, 256;
	shl.b32 	%r15078, %r15076, 24;
	shr.s32 	%r15079, %r15078, 31;
	selp.b32 	%r15080, %r15079, 256, %p3101;
	add.s32 	%r15081, %r15080, %r15076;
	shr.u32 	%r15082, %r15081, 7;
	and.b32  	%r15083, %r15082, 1;
	selp.b32 	%r15084, 0, %r15083, %p3100;
	add.s32 	%r15085, %r15084, %r15077;
	selp.u32 	%r15086, 1, 0, %p3100;
	or.b32  	%r15087, %r15085, %r15086;
	shl.b32 	%r15088, %r15087, 5;
	or.b32  	%r29943, %r15088, 3;
	bra.uni 	$L__BB4_3735;
$L__BB4_3694:
	add.f32 	%f1645, %f1645, 0f3F800000;
	add.f32 	%f808, %f97, %f97;
	setp.ltu.f32 	%p3074, %f102, %f808;
	@%p3074 bra 	$L__BB4_3696;
	add.f32 	%f809, %f1645, 0f3F800000;
	fma.rn.f32 	%f810, %f97, 0fC0400000, %f102;
	setp.ge.f32 	%p3075, %f810, 0f00000000;
	add.f32 	%f811, %f809, 0f3F800000;
	selp.f32 	%f1645, %f811, %f809, %p3075;
$L__BB4_3696:
	fma.rn.f32 	%f1647, %f101, %f1645, %f1647;
	bra.uni 	$L__BB4_3701;
$L__BB4_3697:
	mov.b32 	%r3816, %f1647;
	mov.b32 	%r15048, %f99;
	and.b32  	%r3817, %r15048, -8388608;
	and.b32  	%r15049, %r3816, 8388607;
	or.b32  	%r29933, %r15049, 1065353216;
	and.b32  	%r15050, %r15048, 8388607;
	or.b32  	%r3819, %r15050, 1065353216;
	mov.b32 	%f1646, %r29933;
	sub.s32 	%r15051, %r3816, %r3817;
	add.s32 	%r15052, %r15051, 192937984;
	and.b32  	%r29934, %r15052, -8388608;
	setp.eq.s32 	%p3077, %r29934, 0;
	@%p3077 bra 	$L__BB4_3700;
	mov.b32 	%f814, %r3819;
	rcp.approx.ftz.f32 	%f109, %f814;
	neg.f32 	%f110, %f814;
$L__BB4_3699:
	min.u32 	%r15053, %r29934, 192937984;
	add.s32 	%r15054, %r29933, %r15053;
	mov.b32 	%f815, %r15054;
	mul.f32 	%f816, %f109, %f815;
	fma.rn.f32 	%f817, %f110, %f816, %f815;
	fma.rn.f32 	%f818, %f817, %f109, %f816;
	fma.rn.f32 	%f819, %f110, %f818, %f815;
	fma.rz.f32 	%f820, %f819, %f109, %f818;
	cvt.rzi.f32.f32 	%f821, %f820;
	fma.rn.f32 	%f1646, %f110, %f821, %f815;
	sub.s32 	%r29934, %r29934, %r15053;
	mov.b32 	%r29933, %f1646;
	setp.ne.s32 	%p3078, %r29934, 0;
	setp.ne.s32 	%p3079, %r29933, 0;
	and.pred  	%p3080, %p3078, %p3079;
	@%p3080 bra 	$L__BB4_3699;
$L__BB4_3700:
	mov.b32 	%f823, %r3817;
	setp.leu.f32 	%p3081, %f97, 0f00000000;
	setp.gt.u32 	%p3082, %r3816, 2139095039;
	selp.f32 	%f824, 0f7FFFFFFF, %f823, %p3082;
	selp.f32 	%f825, 0f7FFFFFFF, %f824, %p3081;
	mul.f32 	%f826, %f1646, 0f34000000;
	mul.f32 	%f1647, %f825, %f826;
$L__BB4_3701:
	abs.f32 	%f827, %f1647;
	setp.nan.f32 	%p3083, %f827, %f827;
	copysign.f32 	%f828, %f78, %f1647;
	selp.f32 	%f829, %f1647, %f828, %p3083;
	mov.b32 	%r15055, %f829;
	shr.u32 	%r15056, %r15055, 8;
	abs.f32 	%f830, %f829;
	setp.nan.f32 	%p3084, %f830, %f830;
	setp.lt.u32 	%p3085, %r15055, 256;
	shl.b32 	%r15057, %r15055, 24;
	shr.s32 	%r15058, %r15057, 31;
	selp.b32 	%r15059, %r15058, 256, %p3085;
	add.s32 	%r15060, %r15059, %r15055;
	shr.u32 	%r15061, %r15060, 7;
	and.b32  	%r15062, %r15061, 1;
	selp.b32 	%r15063, 0, %r15062, %p3084;
	add.s32 	%r15064, %r15063, %r15056;
	selp.u32 	%r15065, 1, 0, %p3084;
	or.b32  	%r15066, %r15064, %r15065;
	shl.b32 	%r15067, %r15066, 5;
	or.b32  	%r29943, %r15067, 3;
	bra.uni 	$L__BB4_3735;
$L__BB4_3702:
	setp.eq.f32 	%p3069, %f77, %f78;
	selp.b32 	%r29943, 33, 1, %p3069;
	bra.uni 	$L__BB4_3735;
$L__BB4_3703:
	setp.lt.f32 	%p3067, %f77, %f78;
	selp.b32 	%r29943, 33, 1, %p3067;
	bra.uni 	$L__BB4_3735;
$L__BB4_3704:
	abs.f32 	%f115, %f78;
	abs.f32 	%f116, %f77;
	setp.leu.f32 	%p3055, %f116, %f115;
	setp.gt.f32 	%p3056, %f116, %f115;
	selp.f32 	%f117, %f116, %f115, %p3056;
	selp.f32 	%f785, %f115, %f116, %p3056;
	div.rn.f32 	%f786, %f785, %f117;
	mul.f32 	%f787, %f786, %f786;
	fma.rn.f32 	%f788, %f787, 0f3B33710B, 0fBC807748;
	fma.rn.f32 	%f789, %f788, %f787, 0f3D2CDAB2;
	fma.rn.f32 	%f790, %f789, %f787, 0fBD992D10;
	fma.rn.f32 	%f791, %f790, %f787, 0f3DD9EA6C;
	fma.rn.f32 	%f792, %f791, %f787, 0fBE117CB1;
	fma.rn.f32 	%f793, %f792, %f787, 0f3E4CBCE0;
	fma.rn.f32 	%f794, %f793, %f787, 0fBEAAAA7D;
	mul.f32 	%f795, %f787, %f794;
	fma.rn.f32 	%f118, %f795, %f786, %f786;
	@%p3055 bra 	$L__BB4_3706;
	neg.f32 	%f798, %f118;
	fma.rn.f32 	%f799, 0f3F6EE581, 0f3FD774EB, %f798;
	fma.rn.f32 	%f800, 0f3F6EE581, 0f3FD774EB, %f118;
	setp.lt.s32 	%p3058, %r3797, 0;
	selp.f32 	%f1648, %f800, %f799, %p3058;
	bra.uni 	$L__BB4_3707;
$L__BB4_3706:
	neg.f32 	%f796, %f118;
	fma.rn.f32 	%f797, 0f3FEEE581, 0f3FD774EB, %f796;
	setp.lt.s32 	%p3057, %r3797, 0;
	selp.f32 	%f1648, %f797, %f118, %p3057;
$L__BB4_3707:
	setp.neu.f32 	%p3059, %f117, 0f00000000;
	@%p3059 bra 	$L__BB4_3709;
	setp.lt.s32 	%p3062, %r3797, 0;
	selp.f32 	%f1649, 0f40490FDB, 0f00000000, %p3062;
	bra.uni 	$L__BB4_3710;
$L__BB4_3709:
	setp.eq.f32 	%p3060, %f115, %f116;
	setp.lt.s32 	%p3061, %r3797, 0;
	selp.f32 	%f801, 0f4016CBE4, 0f3F490FDB, %p3061;
	selp.f32 	%f1649, %f801, %f1648, %p3060;
$L__BB4_3710:
	add.f32 	%f802, %f115, %f116;
	abs.f32 	%f803, %f802;
	setp.nan.f32 	%p3063, %f803, %f803;
	copysign.f32 	%f804, %f77, %f1649;
	selp.f32 	%f805, %f802, %f804, %p3063;
	mov.b32 	%r15034, %f805;
	shr.u32 	%r15035, %r15034, 8;
	abs.f32 	%f806, %f805;
	setp.nan.f32 	%p3064, %f806, %f806;
	setp.lt.u32 	%p3065, %r15034, 256;
	shl.b32 	%r15036, %r15034, 24;
	shr.s32 	%r15037, %r15036, 31;
	selp.b32 	%r15038, %r15037, 256, %p3065;
	add.s32 	%r15039, %r15038, %r15034;
	shr.u32 	%r15040, %r15039, 7;
	and.b32  	%r15041, %r15040, 1;
	selp.b32 	%r15042, 0, %r15041, %p3064;
	add.s32 	%r15043, %r15042, %r15035;
	selp.u32 	%r15044, 1, 0, %p3064;
	or.b32  	%r15045, %r15043, %r15044;
	shl.b32 	%r15046, %r15045, 5;
	or.b32  	%r29943, %r15046, 3;
	bra.uni 	$L__BB4_3735;
$L__BB4_3711:
	mul.f32 	%f677, %f78, 0f3F000000;
	cvt.rzi.f32.f32 	%f678, %f677;
	add.f32 	%f679, %f678, %f678;
	sub.f32 	%f680, %f78, %f679;
	abs.f32 	%f125, %f680;
	abs.f32 	%f126, %f77;
	setp.lt.f32 	%p3024, %f126, 0f00800000;
	mul.f32 	%f681, %f126, 0f4B800000;
	selp.f32 	%f682, %f681, %f126, %p3024;
	selp.f32 	%f683, 0fC1C00000, 0f00000000, %p3024;
	mov.b32 	%r14986, %f682;
	add.s32 	%r14987, %r14986, -1060439283;
	and.b32  	%r14988, %r14987, -8388608;
	sub.s32 	%r14989, %r14986, %r14988;
	mov.b32 	%f684, %r14989;
	cvt.rn.f32.s32 	%f685, %r14988;
	fma.rn.f32 	%f686, %f685, 0f34000000, %f683;
	add.f32 	%f687, %f684, 0fBF800000;
	add.f32 	%f688, %f684, 0f3F800000;
	rcp.approx.ftz.f32 	%f689, %f688;
	add.f32 	%f690, %f687, %f687;
	mul.f32 	%f691, %f690, %f689;
	mul.f32 	%f692, %f691, %f691;
	sub.f32 	%f693, %f687, %f691;
	add.f32 	%f694, %f693, %f693;
	neg.f32 	%f695, %f691;
	fma.rn.f32 	%f696, %f695, %f687, %f694;
	mul.rn.f32 	%f697, %f689, %f696;
	fma.rn.f32 	%f698, %f692, 0f3A2C32E4, 0f3B52E7DB;
	fma.rn.f32 	%f699, %f698, %f692, 0f3C93BB73;
	fma.rn.f32 	%f700, %f699, %f692, 0f3DF6384F;
	mul.rn.f32 	%f701, %f700, %f692;
	fma.rn.f32 	%f702, %f691, 0f3FB8AA3B, %f686;
	sub.f32 	%f703, %f686, %f702;
	fma.rn.f32 	%f704, %f691, 0f3FB8AA3B, %f703;
	fma.rn.f32 	%f705, %f697, 0f3FB8AA3B, %f704;
	fma.rn.f32 	%f706, %f691, 0f32A55E34, %f705;
	mul.f32 	%f707, %f701, 0f40400000;
	fma.rn.f32 	%f708, %f707, %f697, %f706;
	fma.rn.f32 	%f709, %f701, %f691, %f708;
	add.rn.f32 	%f710, %f702, %f709;
	neg.f32 	%f711, %f702;
	add.rn.f32 	%f712, %f710, %f711;
	neg.f32 	%f713, %f712;
	add.rn.f32 	%f714, %f709, %f713;
	mul.rn.f32 	%f715, %f710, %f78;
	neg.f32 	%f716, %f715;
	fma.rn.f32 	%f717, %f710, %f78, %f716;
	fma.rn.f32 	%f718, %f714, %f78, %f717;
	cvt.rni.f32.f32 	%f719, %f715;
	sub.f32 	%f720, %f715, %f719;
	add.f32 	%f721, %f720, %f718;
	fma.rn.f32 	%f722, %f721, 0f391FCB8E, 0f3AAF85ED;
	fma.rn.f32 	%f723, %f722, %f721, 0f3C1D9856;
	fma.rn.f32 	%f724, %f723, %f721, 0f3D6357BB;
	fma.rn.f32 	%f725, %f724, %f721, 0f3E75FDEC;
	fma.rn.f32 	%f726, %f725, %f721, 0f3F317218;
	fma.rn.f32 	%f727, %f726, %f721, 0f3F800000;
	cvt.rzi.s32.f32 	%r14990, %f719;
	setp.gt.f32 	%p3025, %f719, 0f00000000;
	selp.b32 	%r14991, 0, -2097152000, %p3025;
	add.s32 	%r14992, %r14991, 2130706432;
	mov.b32 	%f728, %r14992;
	mul.f32 	%f729, %f727, %f728;
	shl.b32 	%r14993, %r14990, 23;
	sub.s32 	%r14994, %r14993, %r14991;
	mov.b32 	%f730, %r14994;
	mul.f32 	%f731, %f729, %f730;
	abs.f32 	%f732, %f715;
	setp.gt.f32 	%p3026, %f732, 0f43180000;
	setp.lt.f32 	%p3027, %f715, 0f00000000;
	selp.f32 	%f733, 0f00000000, 0f7F800000, %p3027;
	selp.f32 	%f127, %f733, %f731, %p3026;
	setp.eq.f32 	%p3028, %f77, 0f3F800000;
	setp.eq.f32 	%p3029, %f78, 0f00000000;
	or.pred  	%p3030, %p3028, %p3029;
	@%p3030 bra 	$L__BB4_3719;
	setp.num.f32 	%p3031, %f126, %f126;
	abs.f32 	%f734, %f78;
	setp.num.f32 	%p3032, %f734, %f734;
	and.pred  	%p3033, %p3031, %p3032;
	@%p3033 bra 	$L__BB4_3714;
	add.rn.f32 	%f1650, %f77, %f78;
	bra.uni 	$L__BB4_3719;
$L__BB4_3714:
	setp.neu.f32 	%p3034, %f77, 0f00000000;
	setp.neu.f32 	%p3035, %f126, 0f7F800000;
	and.pred  	%p3036, %p3034, %p3035;
	@%p3036 bra 	$L__BB4_3716;
	setp.neu.f32 	%p3043, %f125, 0f3F800000;
	add.f32 	%f739, %f77, %f77;
	mov.b32 	%r14995, %f739;
	setp.lt.f32 	%p3044, %f78, 0f00000000;
	xor.b32  	%r14996, %r14995, 2139095040;
	selp.b32 	%r14997, %r14996, %r14995, %p3044;
	and.b32  	%r14998, %r14997, 2147483647;
	selp.b32 	%r14999, %r14998, %r14997, %p3043;
	mov.b32 	%f1650, %r14999;
	bra.uni 	$L__BB4_3719;
$L__BB4_3716:
	setp.eq.f32 	%p3037, %f77, 0fBF800000;
	setp.eq.f32 	%p3038, %f734, 0f7F800000;
	and.pred  	%p3039, %p3037, %p3038;
	@%p3039 bra 	$L__BB4_3719;
	setp.geu.f32 	%p3040, %f77, 0f00000000;
	mov.f32 	%f1650, %f127;
	@%p3040 bra 	$L__BB4_3719;
	setp.neu.f32 	%p3041, %f125, 0f3F800000;
	neg.f32 	%f736, %f127;
	selp.f32 	%f737, %f127, %f736, %p3041;
	cvt.rmi.f32.f32 	%f738, %f78;
	setp.neu.f32 	%p3042, %f738, %f78;
	selp.f32 	%f1650, 0f7FFFFFFF, %f737, %p3042;
$L__BB4_3719:
	mov.b32 	%r15000, %f1650;
	shr.u32 	%r15001, %r15000, 8;
	abs.f32 	%f740, %f1650;
	setp.nan.f32 	%p3045, %f740, %f740;
	setp.lt.u32 	%p3046, %r15000, 256;
	shl.b32 	%r15002, %r15000, 24;
	shr.s32 	%r15003, %r15002, 31;
	selp.b32 	%r15004, %r15003, 256, %p3046;
	add.s32 	%r15005, %r15004, %r15000;
	shr.u32 	%r15006, %r15005, 7;
	and.b32  	%r15007, %r15006, 1;
	selp.b32 	%r15008, 0, %r15007, %p3045;
	add.s32 	%r15009, %r15008, %r15001;
	selp.u32 	%r15010, 1, 0, %p3045;
	or.b32  	%r15011, %r15009, %r15010;
	shl.b32 	%r15012, %r15011, 5;
	or.b32  	%r29943, %r15012, 3;
	bra.uni 	$L__BB4_3735;
$L__BB4_3720:
	add.f32 	%f133, %f77, %f78;
	mul.f32 	%f655, %f133, 0f3F22F983;
	cvt.rni.s32.f32 	%r29938, %f655;
	cvt.rn.f32.s32 	%f656, %r29938;
	fma.rn.f32 	%f657, %f656, 0fBFC90FDA, %f133;
	fma.rn.f32 	%f658, %f656, 0fB3A22168, %f657;
	fma.rn.f32 	%f1651, %f656, 0fA7C234C5, %f658;
	abs.f32 	%f135, %f133;
	setp.ltu.f32 	%p3014, %f135, 0f47CE4780;
	@%p3014 bra 	$L__BB4_3728;
	setp.neu.f32 	%p3015, %f135, 0f7F800000;
	@%p3015 bra 	$L__BB4_3723;
	mov.f32 	%f661, 0f00000000;
	mul.rn.f32 	%f1651, %f133, %f661;
	mov.b32 	%r29938, 0;
	bra.uni 	$L__BB4_3728;
$L__BB4_3723:
	mov.b32 	%r3834, %f133;
	shl.b32 	%r14953, %r3834, 8;
	or.b32  	%r3835, %r14953, -2147483648;
	mov.b64 	%rd10887, 0;
	mov.b32 	%r29935, 0;
$L__BB4_3724:
	.pragma "nounroll";
	mul.wide.u32 	%rd3213, %r29935, 4;
	mov.u64 	%rd3214, __cudart_i2opi_f;
	add.s64 	%rd3215, %rd3214, %rd3213;
	ld.global.nc.u32 	%r14954, [%rd3215];
	mad.wide.u32 	%rd3216, %r14954, %r3835, %rd10887;
	shr.u64 	%rd10887, %rd3216, 32;
	add.s64 	%rd3217, %rd9, %rd3213;
	st.local.u32 	[%rd3217], %rd3216;
	add.s32 	%r29935, %r29935, 1;
	setp.ne.s32 	%p3016, %r29935, 6;
	@%p3016 bra 	$L__BB4_3724;
	shr.u32 	%r14955, %r3834, 23;
	st.local.u32 	[%rd9+24], %rd10887;
	and.b32  	%r3838, %r14955, 31;
	and.b32  	%r14956, %r14955, 224;
	add.s32 	%r14957, %r14956, -128;
	shr.u32 	%r14958, %r14957, 5;
	mul.wide.u32 	%rd3218, %r14958, 4;
	sub.s64 	%rd271, %rd9, %rd3218;
	ld.local.u32 	%r29936, [%rd271+24];
	ld.local.u32 	%r29937, [%rd271+20];
	setp.eq.s32 	%p3017, %r3838, 0;
	@%p3017 bra 	$L__BB4_3727;
	shf.l.wrap.b32 	%r29936, %r29937, %r29936, %r3838;
	ld.local.u32 	%r14959, [%rd271+16];
	shf.l.wrap.b32 	%r29937, %r14959, %r29937, %r3838;
$L__BB4_3727:
	shr.u32 	%r14960, %r29936, 30;
	shf.l.wrap.b32 	%r14961, %r29937, %r29936, 2;
	shl.b32 	%r14962, %r29937, 2;
	shr.u32 	%r14963, %r14961, 31;
	add.s32 	%r14964, %r14963, %r14960;
	neg.s32 	%r14965, %r14964;
	setp.lt.s32 	%p3018, %r3834, 0;
	selp.b32 	%r29938, %r14965, %r14964, %p3018;
	xor.b32  	%r14966, %r14961, %r3834;
	shr.s32 	%r14967, %r14961, 31;
	xor.b32  	%r14968, %r14967, %r14961;
	xor.b32  	%r14969, %r14967, %r14962;
	cvt.u64.u32 	%rd3219, %r14968;
	shl.b64 	%rd3220, %rd3219, 32;
	cvt.u64.u32 	%rd3221, %r14969;
	or.b64  	%rd3222, %rd3220, %rd3221;
	cvt.rn.f64.s64 	%fd7, %rd3222;
	mul.f64 	%fd8, %fd7, 0d3BF921FB54442D19;
	cvt.rn.f32.f64 	%f659, %fd8;
	neg.f32 	%f660, %f659;
	setp.lt.s32 	%p3019, %r14966, 0;
	selp.f32 	%f1651, %f660, %f659, %p3019;
$L__BB4_3728:
	mul.rn.f32 	%f662, %f1651, %f1651;
	and.b32  	%r14971, %r29938, 1;
	setp.eq.b32 	%p3020, %r14971, 1;
	selp.f32 	%f663, 0f3F800000, %f1651, %p3020;
	fma.rn.f32 	%f664, %f662, %f663, 0f00000000;
	fma.rn.f32 	%f665, %f662, 0f37CBAC00, 0fBAB607ED;
	selp.f32 	%f666, %f665, 0fB94D4153, %p3020;
	selp.f32 	%f667, 0f3D2AAABB, 0f3C0885E4, %p3020;
	fma.rn.f32 	%f668, %f666, %f662, %f667;
	selp.f32 	%f669, 0fBEFFFFFF, 0fBE2AAAA8, %p3020;
	fma.rn.f32 	%f670, %f668, %f662, %f669;
	fma.rn.f32 	%f671, %f670, %f664, %f663;
	and.b32  	%r14972, %r29938, 2;
	setp.eq.s32 	%p3021, %r14972, 0;
	mov.f32 	%f672, 0f00000000;
	sub.f32 	%f673, %f672, %f671;
	selp.f32 	%f674, %f671, %f673, %p3021;
	mov.b32 	%r14973, %f674;
	shr.u32 	%r14974, %r14973, 8;
	abs.f32 	%f675, %f674;
	setp.nan.f32 	%p3022, %f675, %f675;
	setp.lt.u32 	%p3023, %r14973, 256;
	shl.b32 	%r14975, %r14973, 24;
	shr.s32 	%r14976, %r14975, 31;
	selp.b32 	%r14977, %r14976, 256, %p3023;
	add.s32 	%r14978, %r14977, %r14973;
	shr.u32 	%r14979, %r14978, 7;
	and.b32  	%r14980, %r14979, 1;
	selp.b32 	%r14981, 0, %r14980, %p3022;
	add.s32 	%r14982, %r14981, %r14974;
	selp.u32 	%r14983, 1, 0, %p3022;
	or.b32  	%r14984, %r14982, %r14983;
	shl.b32 	%r14985, %r14984, 5;
	or.b32  	%r29943, %r14985, 3;
	bra.uni 	$L__BB4_3735;
$L__BB4_3729:
	mov.b32 	%r3849, %f139;
	shl.b32 	%r14920, %r3849, 8;
	or.b32  	%r3850, %r14920, -2147483648;
	mov.b64 	%rd10888, 0;
	mov.b32 	%r29939, 0;
$L__BB4_3730:
	.pragma "nounroll";
	mul.wide.u32 	%rd3202, %r29939, 4;
	mov.u64 	%rd3203, __cudart_i2opi_f;
	add.s64 	%rd3204, %rd3203, %rd3202;
	ld.global.nc.u32 	%r14921, [%rd3204];
	mad.wide.u32 	%rd3205, %r14921, %r3850, %rd10888;
	shr.u64 	%rd10888, %rd3205, 32;
	add.s64 	%rd3206, %rd8, %rd3202;
	st.local.u32 	[%rd3206], %rd3205;
	add.s32 	%r29939, %r29939, 1;
	setp.ne.s32 	%p3006, %r29939, 6;
	@%p3006 bra 	$L__BB4_3730;
	shr.u32 	%r14922, %r3849, 23;
	st.local.u32 	[%rd8+24], %rd10888;
	and.b32  	%r3853, %r14922, 31;
	and.b32  	%r14923, %r14922, 224;
	add.s32 	%r14924, %r14923, -128;
	shr.u32 	%r14925, %r14924, 5;
	mul.wide.u32 	%rd3207, %r14925, 4;
	sub.s64 	%rd274, %rd8, %rd3207;
	ld.local.u32 	%r29940, [%rd274+24];
	ld.local.u32 	%r29941, [%rd274+20];
	setp.eq.s32 	%p3007, %r3853, 0;
	@%p3007 bra 	$L__BB4_3733;
	shf.l.wrap.b32 	%r29940, %r29941, %r29940, %r3853;
	ld.local.u32 	%r14926, [%rd274+16];
	shf.l.wrap.b32 	%r29941, %r14926, %r29941, %r3853;
$L__BB4_3733:
	shr.u32 	%r14927, %r29940, 30;
	shf.l.wrap.b32 	%r14928, %r29941, %r29940, 2;
	shl.b32 	%r14929, %r29941, 2;
	shr.u32 	%r14930, %r14928, 31;
	add.s32 	%r14931, %r14930, %r14927;
	neg.s32 	%r14932, %r14931;
	setp.lt.s32 	%p3008, %r3849, 0;
	selp.b32 	%r29942, %r14932, %r14931, %p3008;
	xor.b32  	%r14933, %r14928, %r3849;
	shr.s32 	%r14934, %r14928, 31;
	xor.b32  	%r14935, %r14934, %r14928;
	xor.b32  	%r14936, %r14934, %r14929;
	cvt.u64.u32 	%rd3208, %r14935;
	shl.b64 	%rd3209, %rd3208, 32;
	cvt.u64.u32 	%rd3210, %r14936;
	or.b64  	%rd3211, %rd3209, %rd3210;
	cvt.rn.f64.s64 	%fd5, %rd3211;
	mul.f64 	%fd6, %fd5, 0d3BF921FB54442D19;
	cvt.rn.f32.f64 	%f638, %fd6;
	neg.f32 	%f639, %f638;
	setp.lt.s32 	%p3009, %r14933, 0;
	selp.f32 	%f1652, %f639, %f638, %p3009;
$L__BB4_3734:
	mul.f32 	%f641, %f1652, %f1652;
	fma.rn.f32 	%f642, %f641, 0f3C190000, 0f3B560000;
	fma.rn.f32 	%f643, %f642, %f641, 0f3CC70000;
	fma.rn.f32 	%f644, %f643, %f641, 0f3D5B0000;
	fma.rn.f32 	%f645, %f644, %f641, 0f3E089438;
	fma.rn.f32 	%f646, %f645, %f641, 0f3EAAAA88;
	mul.rn.f32 	%f647, %f641, %f1652;
	fma.rn.f32 	%f648, %f646, %f647, %f1652;
	abs.f32 	%f649, %f1652;
	setp.eq.f32 	%p3010, %f649, 0f3A00B43C;
	selp.f32 	%f650, %f1652, %f648, %p3010;
	and.b32  	%r14938, %r29942, 1;
	setp.eq.b32 	%p3011, %r14938, 1;
	neg.f32 	%f651, %f650;
	rcp.approx.ftz.f32 	%f652, %f651;
	selp.f32 	%f653, %f652, %f650, %p3011;
	mov.b32 	%r14939, %f653;
	shr.u32 	%r14940, %r14939, 8;
	abs.f32 	%f654, %f653;
	setp.nan.f32 	%p3012, %f654, %f654;
	setp.lt.u32 	%p3013, %r14939, 256;
	shl.b32 	%r14941, %r14939, 24;
	shr.s32 	%r14942, %r14941, 31;
	selp.b32 	%r14943, %r14942, 256, %p3013;
	add.s32 	%r14944, %r14943, %r14939;
	shr.u32 	%r14945, %r14944, 7;
	and.b32  	%r14946, %r14945, 1;
	selp.b32 	%r14947, 0, %r14946, %p3012;
	add.s32 	%r14948, %r14947, %r14940;
	selp.u32 	%r14949, 1, 0, %p3012;
	or.b32  	%r14950, %r14948, %r14949;
	shl.b32 	%r14951, %r14950, 5;
	or.b32  	%r29943, %r14951, 3;
$L__BB4_3735:
	shl.b32 	%r15229, %r29943, 3;
	or.b32  	%r15230, %r15229, 3;
	and.b32  	%r15231, %r29930, 7;
	setp.eq.s32 	%p3169, %r15231, 0;
	selp.b32 	%r29946, %r29930, %r15230, %p3169;
	selp.b32 	%r3875, %r15230, %r29930, %p3169;
	and.b32  	%r15232, %r29946, 7;
	setp.ne.s32 	%p3170, %r15232, 0;
	@%p3170 bra 	$L__BB4_3739;
$L__BB4_3736:
	and.b32  	%r15233, %r3875, 7;
	setp.ne.s32 	%p3171, %r15233, 0;
	@%p3171 bra 	$L__BB4_3748;
$L__BB4_3737:
	shr.u32 	%r15234, %r3875, 3;
	setp.gt.u32 	%p3172, %r3875, 65535;
	shr.u32 	%r15235, %r3875, 1;
	mov.u32 	%r15236, shared_mem;
	add.s32 	%r15237, %r15236, %r15235;
	add.s32 	%r3871, %r15237, 65536;
	mul.wide.u32 	%rd3223, %r15234, 4;
	add.s64 	%rd276, %rd13, %rd3223;
	@%p3172 bra 	$L__BB4_3742;
	atom.shared.exch.b32 	%r29949, [%r3871], -1;
	bra.uni 	$L__BB4_3743;
$L__BB4_3739:
	cvt.u64.u32 	%rd3240, %r3875;
	shl.b64 	%rd3241, %rd3240, 32;
	cvt.u64.u32 	%rd3242, %r29946;
	or.b64  	%rd275, %rd3241, %rd3242;
	mul.wide.u32 	%rd3243, %r29946, 8;
	and.b32  	%r15257, %r3875, 7;
	cvt.u64.u32 	%rd3244, %r15257;
	mov.b64 	%rd3245, 56;
	cvt.u32.u64 	%r15258, %rd3245;
	cvt.u32.u64 	%r15259, %rd3243;
	and.b32  	%r15260, %r15259, %r15258;
	cvt.u32.u64 	%r15261, %rd3244;
	or.b32  	%r15262, %r15260, %r15261;
	mov.b64 	%rd3246, 9130730411292422402;
	shr.u64 	%rd3247, %rd3246, %r15262;
	mov.b64 	%rd3248, 1736168554312260608;
	shr.u64 	%rd3249, %rd3248, %r15262;
	mov.b64 	%rd3250, -506390041275138048;
	shr.u64 	%rd3251, %rd3250, %r15262;
	shl.b64 	%rd3252, %rd3251, 2;
	cvt.u32.u64 	%r15263, %rd3249;
	mov.b64 	%rd3253, 2;
	cvt.u32.u64 	%r15264, %rd3253;
	and.b32  	%r15265, %r15263, %r15264;
	cvt.u32.u64 	%r15266, %rd3247;
	mov.b64 	%rd3254, 1;
	cvt.u32.u64 	%r15267, %rd3254;
	and.b32  	%r15268, %r15266, %r15267;
	or.b32  	%r15269, %r15268, %r15265;
	cvt.u32.u64 	%r15270, %rd3252;
	mov.b64 	%rd3255, 4;
	cvt.u32.u64 	%r15271, %rd3255;
	and.b32  	%r15272, %r15270, %r15271;
	or.b32  	%r15273, %r15269, %r15272;
	mov.b16 	%rs167, 1;
	shl.b16 	%rs168, %rs167, %r15273;
	and.b16  	%rs169, %rs168, 29;
	setp.eq.s16 	%p3194, %rs169, 0;
	@%p3194 bra 	$L__BB4_3741;
	st.local.u32 	[%rd12+536], %r2146;
	mul.wide.u32 	%rd3256, %r2147, 8;
	add.s64 	%rd3257, %rd12, %rd3256;
	st.local.u64 	[%rd3257+544], %rd275;
	bra.uni 	$L__BB4_4077;
$L__BB4_3741:
	add.s32 	%r15274, %r3699, 1;
	st.local.u32 	[%rd12+2592], %r15274;
	mul.wide.u32 	%rd3258, %r3699, 8;
	add.s64 	%rd3259, %rd12, %rd3258;
	st.local.u64 	[%rd3259+2600], %rd275;
	bra.uni 	$L__BB4_4077;
$L__BB4_3742:
	atom.global.exch.b32 	%r29949, [%rd276], -1;
$L__BB4_3743:
	add.s32 	%r15238, %r29949, 1;
	setp.lt.u32 	%p3173, %r15238, 2;
	@%p3173 bra 	$L__BB4_3748;
	@%p3172 bra 	$L__BB4_3746;
	atom.shared.exch.b32 	%r15240, [%r3871], 0;
	bra.uni 	$L__BB4_3747;
$L__BB4_3746:
	atom.global.exch.b32 	%r15239, [%rd276], 0;
$L__BB4_3747:
	and.b32  	%r15241, %r29949, 7;
	setp.eq.s32 	%p3175, %r15241, 0;
	mov.u32 	%r3875, %r29949;
	@%p3175 bra 	$L__BB4_3737;
$L__BB4_3748:
	setp.lt.u32 	%p3176, %r29946, 65529;
	@%p3176 bra 	$L__BB4_3760;
	and.b32  	%r3876, %r3875, 4;
	setp.eq.s32 	%p3177, %r3876, 0;
	and.b32  	%r15242, %r3875, 3;
	setp.ne.s32 	%p3178, %r15242, 0;
	and.pred  	%p3179, %p3177, %p3178;
	setp.gt.u32 	%p3180, %r3875, 65535;
	or.pred  	%p3181, %p3180, %p3179;
	@%p3181 bra 	$L__BB4_3753;
	and.b32  	%r15243, %r3875, 7;
	setp.eq.s32 	%p3182, %r15243, 0;
	mov.u32 	%r29952, %r3875;
	mov.u32 	%r29953, %r29946;
	@%p3182 bra 	$L__BB4_3765;
	@%p3177 bra 	$L__BB4_3753;
	cvt.u64.u32 	%rd3224, %r3875;
	shl.b64 	%rd3225, %rd3224, 32;
	cvt.u64.u32 	%rd3226, %r29946;
	or.b64  	%rd3227, %rd3225, %rd3226;
	st.local.u32 	[%rd12+536], %r2146;
	mul.wide.u32 	%rd3228, %r2147, 8;
	add.s64 	%rd3229, %rd12, %rd3228;
	st.local.u64 	[%rd3229+544], %rd3227;
	bra.uni 	$L__BB4_4077;
$L__BB4_3753:
	shr.u32 	%r3877, %r29946, 3;
	setp.gt.u32 	%p3184, %r29946, 65535;
	@%p3184 bra 	$L__BB4_3755;
	shl.b32 	%r15244, %r3877, 2;
	mov.u32 	%r15245, shared_mem;
	add.s32 	%r15246, %r15245, %r15244;
	ld.shared.u32 	%r29951, [%r15246+65536];
	bra.uni 	$L__BB4_3756;
$L__BB4_3755:
	mul.wide.u32 	%rd3230, %r3877, 4;
	add.s64 	%rd3231, %rd13, %rd3230;
	ld.global.u32 	%r29951, [%rd3231];
$L__BB4_3756:
	setp.ne.s32 	%p3185, %r29951, 0;
	@%p3185 bra 	$L__BB4_3760;
	cvt.u64.u32 	%rd3232, %r3875;
	shl.b64 	%rd3233, %rd3232, 32;
	cvt.u64.u32 	%rd3234, %r29946;
	or.b64  	%rd277, %rd3233, %rd3234;
	and.b32  	%r15247, %r3875, 7;
	setp.eq.s32 	%p3186, %r15247, 1;
	@%p3186 bra 	$L__BB4_3759;
	st.local.u32 	[%rd12+536], %r2146;
	mul.wide.u32 	%rd3235, %r2147, 8;
	add.s64 	%rd3236, %rd12, %rd3235;
	st.local.u64 	[%rd3236+544], %rd277;
	bra.uni 	$L__BB4_4077;
$L__BB4_3759:
	add.s32 	%r15248, %r3699, 1;
	st.local.u32 	[%rd12+2592], %r15248;
	mul.wide.u32 	%rd3237, %r3699, 8;
	add.s64 	%rd3238, %rd12, %rd3237;
	st.local.u64 	[%rd3238+2600], %rd277;
	bra.uni 	$L__BB4_4077;
$L__BB4_3760:
	shr.u32 	%r3881, %r29946, 3;
	setp.gt.u32 	%p3187, %r29946, 65535;
	@%p3187 bra 	$L__BB4_3763;
	shl.b32 	%r15250, %r3881, 2;
	mov.u32 	%r15251, shared_mem;
	add.s32 	%r15252, %r15251, %r15250;
	add.s32 	%r3882, %r15252, 65536;
	atom.shared.exch.b32 	%r29952, [%r15252+65536], %r3875;
	setp.eq.s32 	%p3189, %r29952, -1;
	@%p3189 bra 	$L__BB4_4077;
	atom.shared.exch.b32 	%r15253, [%r3882], 0;
	mov.u32 	%r29953, %r3875;
	bra.uni 	$L__BB4_3765;
$L__BB4_3763:
	mul.wide.u32 	%rd3239, %r3881, 4;
	add.s64 	%rd278, %rd13, %rd3239;
	atom.global.exch.b32 	%r29952, [%rd278], %r3875;
	setp.eq.s32 	%p3188, %r29952, -1;
	@%p3188 bra 	$L__BB4_4077;
	atom.global.exch.b32 	%r15249, [%rd278], 0;
	mov.u32 	%r29953, %r3875;
$L__BB4_3765:
	and.b32  	%r15254, %r29952, 7;
	setp.ne.s32 	%p3190, %r15254, 0;
	and.b32  	%r15255, %r29953, 7;
	setp.eq.s32 	%p3191, %r15255, 0;
	and.pred  	%p3192, %p3190, %p3191;
	selp.b32 	%r29946, %r29953, %r29952, %p3192;
	selp.b32 	%r3875, %r29952, %r29953, %p3192;
	and.b32  	%r15256, %r29946, 7;
	setp.eq.s32 	%p3193, %r15256, 0;
	@%p3193 bra 	$L__BB4_3736;
	bra.uni 	$L__BB4_3739;
$L__BB4_3766:
	cvt.u64.u32 	%rd3157, %r29930;
	shl.b64 	%rd3158, %rd3157, 32;
	cvt.u64.u32 	%rd3159, %r2150;
	or.b64  	%rd279, %rd3158, %rd3159;
	setp.gt.u32 	%p2889, %r29926, 8191;
	@%p2889 bra 	$L__BB4_3768;
	shl.b32 	%r14782, %r29926, 3;
	mov.u32 	%r14783, shared_mem;
	add.s32 	%r14784, %r14783, %r14782;
	atom.shared.exch.b64 	%rd3163, [%r14784], %rd279;
	bra.uni 	$L__BB4_3769;
$L__BB4_3768:
	mul.wide.u32 	%rd3160, %r29926, 8;
	add.s64 	%rd3161, %rd1, %rd3160;
	atom.global.exch.b64 	%rd3162, [%rd3161+201326600], %rd279;
$L__BB4_3769:
	shl.b32 	%r14785, %r29926, 3;
	or.b32  	%r3899, %r14785, 6;
	and.b32  	%r14786, %r29956, 7;
	setp.ne.s32 	%p2890, %r14786, 0;
	@%p2890 bra 	$L__BB4_3773;
$L__BB4_3770:
	and.b32  	%r14787, %r3899, 7;
	setp.ne.s32 	%p2891, %r14787, 0;
	@%p2891 bra 	$L__BB4_3782;
$L__BB4_3771:
	shr.u32 	%r14788, %r3899, 3;
	setp.gt.u32 	%p2892, %r3899, 65535;
	shr.u32 	%r14789, %r3899, 1;
	mov.u32 	%r14790, shared_mem;
	add.s32 	%r14791, %r14790, %r14789;
	add.s32 	%r3895, %r14791, 65536;
	mul.wide.u32 	%rd3164, %r14788, 4;
	add.s64 	%rd281, %rd13, %rd3164;
	@%p2892 bra 	$L__BB4_3776;
	atom.shared.exch.b32 	%r29959, [%r3895], -1;
	bra.uni 	$L__BB4_3777;
$L__BB4_3773:
	cvt.u64.u32 	%rd3181, %r3899;
	shl.b64 	%rd3182, %rd3181, 32;
	cvt.u64.u32 	%rd3183, %r29956;
	or.b64  	%rd280, %rd3182, %rd3183;
	mul.wide.u32 	%rd3184, %r29956, 8;
	and.b32  	%r14811, %r3899, 7;
	cvt.u64.u32 	%rd3185, %r14811;
	mov.b64 	%rd3186, 56;
	cvt.u32.u64 	%r14812, %rd3186;
	cvt.u32.u64 	%r14813, %rd3184;
	and.b32  	%r14814, %r14813, %r14812;
	cvt.u32.u64 	%r14815, %rd3185;
	or.b32  	%r14816, %r14814, %r14815;
	mov.b64 	%rd3187, 9130730411292422402;
	shr.u64 	%rd3188, %rd3187, %r14816;
	mov.b64 	%rd3189, 1736168554312260608;
	shr.u64 	%rd3190, %rd3189, %r14816;
	mov.b64 	%rd3191, -506390041275138048;
	shr.u64 	%rd3192, %rd3191, %r14816;
	shl.b64 	%rd3193, %rd3192, 2;
	cvt.u32.u64 	%r14817, %rd3190;
	mov.b64 	%rd3194, 2;
	cvt.u32.u64 	%r14818, %rd3194;
	and.b32  	%r14819, %r14817, %r14818;
	cvt.u32.u64 	%r14820, %rd3188;
	mov.b64 	%rd3195, 1;
	cvt.u32.u64 	%r14821, %rd3195;
	and.b32  	%r14822, %r14820, %r14821;
	or.b32  	%r14823, %r14822, %r14819;
	cvt.u32.u64 	%r14824, %rd3193;
	mov.b64 	%rd3196, 4;
	cvt.u32.u64 	%r14825, %rd3196;
	and.b32  	%r14826, %r14824, %r14825;
	or.b32  	%r14827, %r14823, %r14826;
	mov.b16 	%rs135, 1;
	shl.b16 	%rs136, %rs135, %r14827;
	and.b16  	%rs137, %rs136, 29;
	setp.eq.s16 	%p2914, %rs137, 0;
	@%p2914 bra 	$L__BB4_3775;
	st.local.u32 	[%rd12+536], %r2146;
	mul.wide.u32 	%rd3197, %r2147, 8;
	add.s64 	%rd3198, %rd12, %rd3197;
	st.local.u64 	[%rd3198+544], %rd280;
	bra.uni 	$L__BB4_4077;
$L__BB4_3775:
	add.s32 	%r14828, %r3699, 1;
	st.local.u32 	[%rd12+2592], %r14828;
	mul.wide.u32 	%rd3199, %r3699, 8;
	add.s64 	%rd3200, %rd12, %rd3199;
	st.local.u64 	[%rd3200+2600], %rd280;
	bra.uni 	$L__BB4_4077;
$L__BB4_3776:
	atom.global.exch.b32 	%r29959, [%rd281], -1;
$L__BB4_3777:
	add.s32 	%r14792, %r29959, 1;
	setp.lt.u32 	%p2893, %r14792, 2;
	@%p2893 bra 	$L__BB4_3782;
	@%p2892 bra 	$L__BB4_3780;
	atom.shared.exch.b32 	%r14794, [%r3895], 0;
	bra.uni 	$L__BB4_3781;
$L__BB4_3780:
	atom.global.exch.b32 	%r14793, [%rd281], 0;
$L__BB4_3781:
	and.b32  	%r14795, %r29959, 7;
	setp.eq.s32 	%p2895, %r14795, 0;
	mov.u32 	%r3899, %r29959;
	@%p2895 bra 	$L__BB4_3771;
$L__BB4_3782:
	setp.lt.u32 	%p2896, %r29956, 65529;
	@%p2896 bra 	$L__BB4_3794;
	and.b32  	%r3900, %r3899, 4;
	setp.eq.s32 	%p2897, %r3900, 0;
	and.b32  	%r14796, %r3899, 3;
	setp.ne.s32 	%p2898, %r14796, 0;
	and.pred  	%p2899, %p2897, %p2898;
	setp.gt.u32 	%p2900, %r3899, 65535;
	or.pred  	%p2901, %p2900, %p2899;
	@%p2901 bra 	$L__BB4_3787;
	and.b32  	%r14797, %r3899, 7;
	setp.eq.s32 	%p2902, %r14797, 0;
	mov.u32 	%r29962, %r3899;
	mov.u32 	%r29963, %r29956;
	@%p2902 bra 	$L__BB4_3799;
	@%p2897 bra 	$L__BB4_3787;
	cvt.u64.u32 	%rd3165, %r3899;
	shl.b64 	%rd3166, %rd3165, 32;
	cvt.u64.u32 	%rd3167, %r29956;
	or.b64  	%rd3168, %rd3166, %rd3167;
	st.local.u32 	[%rd12+536], %r2146;
	mul.wide.u32 	%rd3169, %r2147, 8;
	add.s64 	%rd3170, %rd12, %rd3169;
	st.local.u64 	[%rd3170+544], %rd3168;
	bra.uni 	$L__BB4_4077;
$L__BB4_3787:
	shr.u32 	%r3901, %r29956, 3;
	setp.gt.u32 	%p2904, %r29956, 65535;
	@%p2904 bra 	$L__BB4_3789;
	shl.b32 	%r14798, %r3901, 2;
	mov.u32 	%r14799, shared_mem;
	add.s32 	%r14800, %r14799, %r14798;
	ld.shared.u32 	%r29961, [%r14800+65536];
	bra.uni 	$L__BB4_3790;
$L__BB4_3789:
	mul.wide.u32 	%rd3171, %r3901, 4;
	add.s64 	%rd3172, %rd13, %rd3171;
	ld.global.u32 	%r29961, [%rd3172];
$L__BB4_3790:
	setp.ne.s32 	%p2905, %r29961, 0;
	@%p2905 bra 	$L__BB4_3794;
	cvt.u64.u32 	%rd3173, %r3899;
	shl.b64 	%rd3174, %rd3173, 32;
	cvt.u64.u32 	%rd3175, %r29956;
	or.b64  	%rd282, %rd3174, %rd3175;
	and.b32  	%r14801, %r3899, 7;
	setp.eq.s32 	%p2906, %r14801, 1;
	@%p2906 bra 	$L__BB4_3793;
	st.local.u32 	[%rd12+536], %r2146;
	mul.wide.u32 	%rd3176, %r2147, 8;
	add.s64 	%rd3177, %rd12, %rd3176;
	st.local.u64 	[%rd3177+544], %rd282;
	bra.uni 	$L__BB4_4077;
$L__BB4_3793:
	add.s32 	%r14802, %r3699, 1;
	st.local.u32 	[%rd12+2592], %r14802;
	mul.wide.u32 	%rd3178, %r3699, 8;
	add.s64 	%rd3179, %rd12, %rd3178;
	st.local.u64 	[%rd3179+2600], %rd282;
	bra.uni 	$L__BB4_4077;
$L__BB4_3794:
	shr.u32 	%r3905, %r29956, 3;
	setp.gt.u32 	%p2907, %r29956, 65535;
	@%p2907 bra 	$L__BB4_3797;
	shl.b32 	%r14804, %r3905, 2;
	mov.u32 	%r14805, shared_mem;
	add.s32 	%r14806, %r14805, %r14804;
	add.s32 	%r3906, %r14806, 65536;
	atom.shared.exch.b32 	%r29962, [%r14806+65536], %r3899;
	setp.eq.s32 	%p2909, %r29962, -1;
	@%p2909 bra 	$L__BB4_4077;
	atom.shared.exch.b32 	%r14807, [%r3906], 0;
	mov.u32 	%r29963, %r3899;
	bra.uni 	$L__BB4_3799;
$L__BB4_3797:
	mul.wide.u32 	%rd3180, %r3905, 4;
	add.s64 	%rd283, %rd13, %rd3180;
	atom.global.exch.b32 	%r29962, [%rd283], %r3899;
	setp.eq.s32 	%p2908, %r29962, -1;
	@%p2908 bra 	$L__BB4_4077;
	atom.global.exch.b32 	%r14803, [%rd283], 0;
	mov.u32 	%r29963, %r3899;
$L__BB4_3799:
	and.b32  	%r14808, %r29962, 7;
	setp.ne.s32 	%p2910, %r14808, 0;
	and.b32  	%r14809, %r29963, 7;
	setp.eq.s32 	%p2911, %r14809, 0;
	and.pred  	%p2912, %p2910, %p2911;
	selp.b32 	%r29956, %r29963, %r29962, %p2912;
	selp.b32 	%r3899, %r29962, %r29963, %p2912;
	and.b32  	%r14810, %r29956, 7;
	setp.eq.s32 	%p2913, %r14810, 0;
	@%p2913 bra 	$L__BB4_3770;
	bra.uni 	$L__BB4_3773;
$L__BB4_3800:
	setp.eq.s16 	%p2456, %rs7, 6;
	@%p2456 bra 	$L__BB4_3477;
	ld.local.u32 	%r14272, [%rd12+2592];
	sub.s32 	%r14273, 256, %r14272;
	sub.s32 	%r14274, 257, %r2146;
	min.u32 	%r3913, %r14273, %r14274;
	ld.local.u32 	%r14275, [%rd12+12];
	setp.eq.s32 	%p2461, %r14275, 2;
	@%p2461 bra 	$L__BB4_3808;
	mov.b32 	%r29964, 0;
	mov.u32 	%r29966, %r29964;
$L__BB4_3803:
	ld.global.u32 	%r14277, [%rd20];
	and.b32  	%r14278, %r14277, 32767;
	add.s32 	%r3916, %r14278, %r33;
	mul.wide.u32 	%rd2780, %r3916, 8;
	add.s64 	%rd2781, %rd1, %rd2780;
	ld.global.u64 	%rd2782, [%rd2781+201326600];
	add.s32 	%r14279, %r14277, 1;
	st.global.u32 	[%rd20], %r14279;
	setp.lt.u32 	%p2462, %r3916, 8192;
	setp.ne.s64 	%p2463, %rd2782, 0;
	or.pred  	%p2464, %p2462, %p2463;
	@%p2464 bra 	$L__BB4_3805;
	add.s32 	%r3917, %r29966, 1;
	mul.wide.u32 	%rd2784, %r29966, 4;
	add.s64 	%rd2785, %rd12, %rd2784;
	st.local.u32 	[%rd2785+24], %r3916;
	mov.u32 	%r29966, %r3917;
$L__BB4_3805:
	add.s32 	%r29964, %r29964, 1;
	setp.lt.u32 	%p2465, %r29964, 32768;
	@%p2465 bra 	$L__BB4_3807;
	mov.u64 	%rd2786, $str$1;
	cvta.global.u64 	%rd2787, %rd2786;
	{ // callseq 11, 0
	.param .b64 param0;
	st.param.b64 	[param0], %rd2787;
	.param .b64 param1;
	st.param.b64 	[param1], 0;
	.param .b32 retval0;
	call.uni (retval0), 
	vprintf, 
	(
	param0, 
	param1
	);
	ld.param.b32 	%r14280, [retval0];
	} // callseq 11
$L__BB4_3807:
	setp.lt.u32 	%p2467, %r29966, 2;
	mov.pred 	%p12016, -1;
	@%p2467 bra 	$L__BB4_3803;
	bra.uni 	$L__BB4_3997;
$L__BB4_3808:
	ld.local.u32 	%r3920, [%rd12+4];
	shl.b32 	%r3921, %r3920, 7;
	and.b32  	%r14283, %r3921, 8064;
	add.s32 	%r3922, %r14283, %r2;
	shl.b32 	%r14284, %r3920, 10;
	and.b32  	%r14285, %r14284, 64512;
	add.s32 	%r14286, %r4, %r14285;
	ld.shared.u64 	%rd2788, [%r14286];
	setp.eq.s32 	%p2468, %r3922, 0;
	setp.ne.s64 	%p2469, %rd2788, 0;
	mov.b32 	%r29968, 0;
	or.pred  	%p2470, %p2468, %p2469;
	@%p2470 bra 	$L__BB4_3810;
	st.local.u32 	[%rd12+24], %r3922;
	mov.b32 	%r29968, 1;
$L__BB4_3810:
	add.s32 	%r30029, %r3920, 2;
	add.s32 	%r14288, %r3921, 128;
	and.b32  	%r14289, %r14288, 8064;
	add.s32 	%r3925, %r14289, %r2;
	shl.b32 	%r14290, %r14288, 3;
	and.b32  	%r14291, %r14290, 64512;
	add.s32 	%r14292, %r4, %r14291;
	ld.shared.u64 	%rd2790, [%r14292];
	setp.eq.s32 	%p2471, %r3925, 0;
	setp.ne.s64 	%p2472, %rd2790, 0;
	or.pred  	%p2473, %p2471, %p2472;
	@%p2473 bra 	$L__BB4_3812;
	add.s32 	%r3926, %r29968, 1;
	mul.wide.u32 	%rd2792, %r29968, 4;
	add.s64 	%rd2793, %rd12, %rd2792;
	st.local.u32 	[%rd2793+24], %r3925;
	mov.u32 	%r29968, %r3926;
$L__BB4_3812:
	setp.gt.u32 	%p2475, %r29968, 1;
	mov.pred 	%p12016, -1;
	@%p2475 bra 	$L__BB4_3996;
	add.s32 	%r3928, %r3920, 3;
	shl.b32 	%r14293, %r30029, 7;
	and.b32  	%r14294, %r14293, 8064;
	add.s32 	%r3929, %r14294, %r2;
	shl.b32 	%r14295, %r30029, 10;
	and.b32  	%r14296, %r14295, 64512;
	add.s32 	%r14297, %r4, %r14296;
	ld.shared.u64 	%rd2794, [%r14297];
	setp.eq.s32 	%p2476, %r3929, 0;
	setp.ne.s64 	%p2477, %rd2794, 0;
	or.pred  	%p2478, %p2476, %p2477;
	@%p2478 bra 	$L__BB4_3815;
	add.s32 	%r3930, %r29968, 1;
	mul.wide.u32 	%rd2796, %r29968, 4;
	add.s64 	%rd2797, %rd12, %rd2796;
	st.local.u32 	[%rd2797+24], %r3929;
	mov.u32 	%r29968, %r3930;
$L__BB4_3815:
	setp.gt.u32 	%p2480, %r29968, 1;
	mov.u32 	%r30029, %r3928;
	@%p2480 bra 	$L__BB4_3996;
	add.s32 	%r30029, %r3920, 4;
	shl.b32 	%r14298, %r3928, 7;
	and.b32  	%r14299, %r14298, 8064;
	add.s32 	%r3933, %r14299, %r2;
	shl.b32 	%r14300, %r3928, 10;
	and.b32  	%r14301, %r14300, 64512;
	add.s32 	%r14302, %r4, %r14301;
	ld.shared.u64 	%rd2798, [%r14302];
	setp.eq.s32 	%p2481, %r3933, 0;
	setp.ne.s64 	%p2482, %rd2798, 0;
	or.pred  	%p2483, %p2481, %p2482;
	@%p2483 bra 	$L__BB4_3818;
	add.s32 	%r3934, %r29968, 1;
	mul.wide.u32 	%rd2800, %r29968, 4;
	add.s64 	%rd2801, %rd12, %rd2800;
	st.local.u32 	[%rd2801+24], %r3933;
	mov.u32 	%r29968, %r3934;
$L__BB4_3818:
	setp.gt.u32 	%p2485, %r29968, 1;
	@%p2485 bra 	$L__BB4_3996;
	add.s32 	%r3936, %r3920, 5;
	shl.b32 	%r14303, %r30029, 7;
	and.b32  	%r14304, %r14303, 8064;
	add.s32 	%r3937, %r14304, %r2;
	shl.b32 	%r14305, %r30029, 10;
	and.b32  	%r14306, %r14305, 64512;
	add.s32 	%r14307, %r4, %r14306;
	ld.shared.u64 	%rd2802, [%r14307];
	setp.eq.s32 	%p2486, %r3937, 0;
	setp.ne.s64 	%p2487, %rd2802, 0;
	or.pred  	%p2488, %p2486, %p2487;
	@%p2488 bra 	$L__BB4_3821;
	add.s32 	%r3938, %r29968, 1;
	mul.wide.u32 	%rd2804, %r29968, 4;
	add.s64 	%rd2805, %rd12, %rd2804;
	st.local.u32 	[%rd2805+24], %r3937;
	mov.u32 	%r29968, %r3938;
$L__BB4_3821:
	setp.gt.u32 	%p2490, %r29968, 1;
	mov.u32 	%r30029, %r3936;
	@%p2490 bra 	$L__BB4_3996;
	add.s32 	%r30029, %r3920, 6;
	shl.b32 	%r14308, %r3936, 7;
	and.b32  	%r14309, %r14308, 8064;
	add.s32 	%r3941, %r14309, %r2;
	shl.b32 	%r14310, %r3936, 10;
	and.b32  	%r14311, %r14310, 64512;
	add.s32 	%r14312, %r4, %r14311;
	ld.shared.u64 	%rd2806, [%r14312];
	setp.eq.s32 	%p2491, %r3941, 0;
	setp.ne.s64 	%p2492, %rd2806, 0;
	or.pred  	%p2493, %p2491, %p2492;
	@%p2493 bra 	$L__BB4_3824;
	add.s32 	%r3942, %r29968, 1;
	mul.wide.u32 	%rd2808, %r29968, 4;
	add.s64 	%rd2809, %rd12, %rd2808;
	st.local.u32 	[%rd2809+24], %r3941;
	mov.u32 	%r29968, %r3942;
$L__BB4_3824:
	setp.gt.u32 	%p2495, %r29968, 1;
	@%p2495 bra 	$L__BB4_3996;
	add.s32 	%r3944, %r3920, 7;
	shl.b32 	%r14313, %r30029, 7;
	and.b32  	%r14314, %r14313, 8064;
	add.s32 	%r3945, %r14314, %r2;
	shl.b32 	%r14315, %r30029, 10;
	and.b32  	%r14316, %r14315, 64512;
	add.s32 	%r14317, %r4, %r14316;
	ld.shared.u64 	%rd2810, [%r14317];
	setp.eq.s32 	%p2496, %r3945, 0;
	setp.ne.s64 	%p2497, %rd2810, 0;
	or.pred  	%p2498, %p2496, %p2497;
	@%p2498 bra 	$L__BB4_3827;
	add.s32 	%r3946, %r29968, 1;
	mul.wide.u32 	%rd2812, %r29968, 4;
	add.s64 	%rd2813, %rd12, %rd2812;
	st.local.u32 	[%rd2813+24], %r3945;
	mov.u32 	%r29968, %r3946;
$L__BB4_3827:
	setp.gt.u32 	%p2500, %r29968, 1;
	mov.u32 	%r30029, %r3944;
	@%p2500 bra 	$L__BB4_3996;
	add.s32 	%r30029, %r3920, 8;
	shl.b32 	%r14318, %r3944, 7;
	and.b32  	%r14319, %r14318, 8064;
	add.s32 	%r3949, %r14319, %r2;
	shl.b32 	%r14320, %r3944, 10;
	and.b32  	%r14321, %r14320, 64512;
	add.s32 	%r14322, %r4, %r14321;
	ld.shared.u64 	%rd2814, [%r14322];
	setp.eq.s32 	%p2501, %r3949, 0;
	setp.ne.s64 	%p2502, %rd2814, 0;
	or.pred  	%p2503, %p2501, %p2502;
	@%p2503 bra 	$L__BB4_3830;
	add.s32 	%r3950, %r29968, 1;
	mul.wide.u32 	%rd2816, %r29968, 4;
	add.s64 	%rd2817, %rd12, %rd2816;
	st.local.u32 	[%rd2817+24], %r3949;
	mov.u32 	%r29968, %r3950;
$L__BB4_3830:
	setp.gt.u32 	%p2505, %r29968, 1;
	@%p2505 bra 	$L__BB4_3996;
	add.s32 	%r3952, %r3920, 9;
	shl.b32 	%r14323, %r30029, 7;
	and.b32  	%r14324, %r14323, 8064;
	add.s32 	%r3953, %r14324, %r2;
	shl.b32 	%r14325, %r30029, 10;
	and.b32  	%r14326, %r14325, 64512;
	add.s32 	%r14327, %r4, %r14326;
	ld.shared.u64 	%rd2818, [%r14327];
	setp.eq.s32 	%p2506, %r3953, 0;
	setp.ne.s64 	%p2507, %rd2818, 0;
	or.pred  	%p2508, %p2506, %p2507;
	@%p2508 bra 	$L__BB4_3833;
	add.s32 	%r3954, %r29968, 1;
	mul.wide.u32 	%rd2820, %r29968, 4;
	add.s64 	%rd2821, %rd12, %rd2820;
	st.local.u32 	[%rd2821+24], %r3953;
	mov.u32 	%r29968, %r3954;
$L__BB4_3833:
	setp.gt.u32 	%p2510, %r29968, 1;
	mov.u32 	%r30029, %r3952;
	@%p2510 bra 	$L__BB4_3996;
	add.s32 	%r30029, %r3920, 10;
	shl.b32 	%r14328, %r3952, 7;
	and.b32  	%r14329, %r14328, 8064;
	add.s32 	%r3957, %r14329, %r2;
	shl.b32 	%r14330, %r3952, 10;
	and.b32  	%r14331, %r14330, 64512;
	add.s32 	%r14332, %r4, %r14331;
	ld.shared.u64 	%rd2822, [%r14332];
	setp.eq.s32 	%p2511, %r3957, 0;
	setp.ne.s64 	%p2512, %rd2822, 0;
	or.pred  	%p2513, %p2511, %p2512;
	@%p2513 bra 	$L__BB4_3836;
	add.s32 	%r3958, %r29968, 1;
	mul.wide.u32 	%rd2824, %r29968, 4;
	add.s64 	%rd2825, %rd12, %rd2824;
	st.local.u32 	[%rd2825+24], %r3957;
	mov.u32 	%r29968, %r3958;
$L__BB4_3836:
	setp.gt.u32 	%p2515, %r29968, 1;
	@%p2515 bra 	$L__BB4_3996;
	add.s32 	%r3960, %r3920, 11;
	shl.b32 	%r14333, %r30029, 7;
	and.b32  	%r14334, %r14333, 8064;
	add.s32 	%r3961, %r14334, %r2;
	shl.b32 	%r14335, %r30029, 10;
	and.b32  	%r14336, %r14335, 64512;
	add.s32 	%r14337, %r4, %r14336;
	ld.shared.u64 	%rd2826, [%r14337];
	setp.eq.s32 	%p2516, %r3961, 0;
	setp.ne.s64 	%p2517, %rd2826, 0;
	or.pred  	%p2518, %p2516, %p2517;
	@%p2518 bra 	$L__BB4_3839;
	add.s32 	%r3962, %r29968, 1;
	mul.wide.u32 	%rd2828, %r29968, 4;
	add.s64 	%rd2829, %rd12, %rd2828;
	st.local.u32 	[%rd2829+24], %r3961;
	mov.u32 	%r29968, %r3962;
$L__BB4_3839:
	setp.gt.u32 	%p2520, %r29968, 1;
	mov.u32 	%r30029, %r3960;
	@%p2520 bra 	$L__BB4_3996;
	add.s32 	%r30029, %r3920, 12;
	shl.b32 	%r14338, %r3960, 7;
	and.b32  	%r14339, %r14338, 8064;
	add.s32 	%r3965, %r14339, %r2;
	shl.b32 	%r14340, %r3960, 10;
	and.b32  	%r14341, %r14340, 64512;
	add.s32 	%r14342, %r4, %r14341;
	ld.shared.u64 	%rd2830, [%r14342];
	setp.eq.s32 	%p2521, %r3965, 0;
	setp.ne.s64 	%p2522, %rd2830, 0;
	or.pred  	%p2523, %p2521, %p2522;
	@%p2523 bra 	$L__BB4_3842;
	add.s32 	%r3966, %r29968, 1;
	mul.wide.u32 	%rd2832, %r29968, 4;
	add.s64 	%rd2833, %rd12, %rd2832;
	st.local.u32 	[%rd2833+24], %r3965;
	mov.u32 	%r29968, %r3966;
$L__BB4_3842:
	setp.gt.u32 	%p2525, %r29968, 1;
	@%p2525 bra 	$L__BB4_3996;
	add.s32 	%r3968, %r3920, 13;
	shl.b32 	%r14343, %r30029, 7;
	and.b32  	%r14344, %r14343, 8064;
	add.s32 	%r3969, %r14344, %r2;
	shl.b32 	%r14345, %r30029, 10;
	and.b32  	%r14346, %r14345, 64512;
	add.s32 	%r14347, %r4, %r14346;
	ld.shared.u64 	%rd2834, [%r14347];
	setp.eq.s32 	%p2526, %r3969, 0;
	setp.ne.s64 	%p2527, %rd2834, 0;
	or.pred  	%p2528, %p2526, %p2527;
	@%p2528 bra 	$L__BB4_3845;
	add.s32 	%r3970, %r29968, 1;
	mul.wide.u32 	%rd2836, %r29968, 4;
	add.s64 	%rd2837, %rd12, %rd2836;
	st.local.u32 	[%rd2837+24], %r3969;
	mov.u32 	%r29968, %r3970;
$L__BB4_3845:
	setp.gt.u32 	%p2530, %r29968, 1;
	mov.u32 	%r30029, %r3968;
	@%p2530 bra 	$L__BB4_3996;
	add.s32 	%r30029, %r3920, 14;
	shl.b32 	%r14348, %r3968, 7;
	and.b32  	%r14349, %r14348, 8064;
	add.s32 	%r3973, %r14349, %r2;
	shl.b32 	%r14350, %r3968, 10;
	and.b32  	%r14351, %r14350, 64512;
	add.s32 	%r14352, %r4, %r14351;
	ld.shared.u64 	%rd2838, [%r14352];
	setp.eq.s32 	%p2531, %r3973, 0;
	setp.ne.s64 	%p2532, %rd2838, 0;
	or.pred  	%p2533, %p2531, %p2532;
	@%p2533 bra 	$L__BB4_3848;
	add.s32 	%r3974, %r29968, 1;
	mul.wide.u32 	%rd2840, %r29968, 4;
	add.s64 	%rd2841, %rd12, %rd2840;
	st.local.u32 	[%rd2841+24], %r3973;
	mov.u32 	%r29968, %r3974;
$L__BB4_3848:
	setp.gt.u32 	%p2535, %r29968, 1;
	@%p2535 bra 	$L__BB4_3996;
	add.s32 	%r3976, %r3920, 15;
	shl.b32 	%r14353, %r30029, 7;
	and.b32  	%r14354, %r14353, 8064;
	add.s32 	%r3977, %r14354, %r2;
	shl.b32 	%r14355, %r30029, 10;
	and.b32  	%r14356, %r14355, 64512;
	add.s32 	%r14357, %r4, %r14356;
	ld.shared.u64 	%rd2842, [%r14357];
	setp.eq.s32 	%p2536, %r3977, 0;
	setp.ne.s64 	%p2537, %rd2842, 0;
	or.pred  	%p2538, %p2536, %p2537;
	@%p2538 bra 	$L__BB4_3851;
	add.s32 	%r3978, %r29968, 1;
	mul.wide.u32 	%rd2844, %r29968, 4;
	add.s64 	%rd2845, %rd12, %rd2844;
	st.local.u32 	[%rd2845+24], %r3977;
	mov.u32 	%r29968, %r3978;
$L__BB4_3851:
	setp.gt.u32 	%p2540, %r29968, 1;
	mov.u32 	%r30029, %r3976;
	@%p2540 bra 	$L__BB4_3996;
	add.s32 	%r30029, %r3920, 16;
	shl.b32 	%r14358, %r3976, 7;
	and.b32  	%r14359, %r14358, 8064;
	add.s32 	%r3981, %r14359, %r2;
	shl.b32 	%r14360, %r3976, 10;
	and.b32  	%r14361, %r14360, 64512;
	add.s32 	%r14362, %r4, %r14361;
	ld.shared.u64 	%rd2846, [%r14362];
	setp.eq.s32 	%p2541, %r3981, 0;
	setp.ne.s64 	%p2542, %rd2846, 0;
	or.pred  	%p2543, %p2541, %p2542;
	@%p2543 bra 	$L__BB4_3854;
	add.s32 	%r3982, %r29968, 1;
	mul.wide.u32 	%rd2848, %r29968, 4;
	add.s64 	%rd2849, %rd12, %rd2848;
	st.local.u32 	[%rd2849+24], %r3981;
	mov.u32 	%r29968, %r3982;
$L__BB4_3854:
	setp.gt.u32 	%p2545, %r29968, 1;
	@%p2545 bra 	$L__BB4_3996;
	add.s32 	%r3984, %r3920, 17;
	shl.b32 	%r14363, %r30029, 7;
	and.b32  	%r14364, %r14363, 8064;
	add.s32 	%r3985, %r14364, %r2;
	shl.b32 	%r14365, %r30029, 10;
	and.b32  	%r14366, %r14365, 64512;
	add.s32 	%r14367, %r4, %r14366;
	ld.shared.u64 	%rd2850, [%r14367];
	setp.eq.s32 	%p2546, %r3985, 0;
	setp.ne.s64 	%p2547, %rd2850, 0;
	or.pred  	%p2548, %p2546, %p2547;
	@%p2548 bra 	$L__BB4_3857;
	add.s32 	%r3986, %r29968, 1;
	mul.wide.u32 	%rd2852, %r29968, 4;
	add.s64 	%rd2853, %rd12, %rd2852;
	st.local.u32 	[%rd2853+24], %r3985;
	mov.u32 	%r29968, %r3986;
$L__BB4_3857:
	setp.gt.u32 	%p2550, %r29968, 1;
	mov.u32 	%r30029, %r3984;
	@%p2550 bra 	$L__BB4_3996;
	add.s32 	%r30029, %r3920, 18;
	shl.b32 	%r14368, %r3984, 7;
	and.b32  	%r14369, %r14368, 8064;
	add.s32 	%r3989, %r14369, %r2;
	shl.b32 	%r14370, %r3984, 10;
	and.b32  	%r14371, %r14370, 64512;
	add.s32 	%r14372, %r4, %r14371;
	ld.shared.u64 	%rd2854, [%r14372];
	setp.eq.s32 	%p2551, %r3989, 0;
	setp.ne.s64 	%p2552, %rd2854, 0;
	or.pred  	%p2553, %p2551, %p2552;
	@%p2553 bra 	$L__BB4_3860;
	add.s32 	%r3990, %r29968, 1;
	mul.wide.u32 	%rd2856, %r29968, 4;
	add.s64 	%rd2857, %rd12, %rd2856;
	st.local.u32 	[%rd2857+24], %r3989;
	mov.u32 	%r29968, %r3990;
$L__BB4_3860:
	setp.gt.u32 	%p2555, %r29968, 1;
	@%p2555 bra 	$L__BB4_3996;
	add.s32 	%r3992, %r3920, 19;
	shl.b32 	%r14373, %r30029, 7;
	and.b32  	%r14374, %r14373, 8064;
	add.s32 	%r3993, %r14374, %r2;
	shl.b32 	%r14375, %r30029, 10;
	and.b32  	%r14376, %r14375, 64512;
	add.s32 	%r14377, %r4, %r14376;
	ld.shared.u64 	%rd2858, [%r14377];
	setp.eq.s32 	%p2556, %r3993, 0;
	setp.ne.s64 	%p2557, %rd2858, 0;
	or.pred  	%p2558, %p2556, %p2557;
	@%p2558 bra 	$L__BB4_3863;
	add.s32 	%r3994, %r29968, 1;
	mul.wide.u32 	%rd2860, %r29968, 4;
	add.s64 	%rd2861, %rd12, %rd2860;
	st.local.u32 	[%rd2861+24], %r3993;
	mov.u32 	%r29968, %r3994;
$L__BB4_3863:
	setp.gt.u32 	%p2560, %r29968, 1;
	mov.u32 	%r30029, %r3992;
	@%p2560 bra 	$L__BB4_3996;
	add.s32 	%r30029, %r3920, 20;
	shl.b32 	%r14378, %r3992, 7;
	and.b32  	%r14379, %r14378, 8064;
	add.s32 	%r3997, %r14379, %r2;
	shl.b32 	%r14380, %r3992, 10;
	and.b32  	%r14381, %r14380, 64512;
	add.s32 	%r14382, %r4, %r14381;
	ld.shared.u64 	%rd2862, [%r14382];
	setp.eq.s32 	%p2561, %r3997, 0;
	setp.ne.s64 	%p2562, %rd2862, 0;
	or.pred  	%p2563, %p2561, %p2562;
	@%p2563 bra 	$L__BB4_3866;
	add.s32 	%r3998, %r29968, 1;
	mul.wide.u32 	%rd2864, %r29968, 4;
	add.s64 	%rd2865, %rd12, %rd2864;
	st.local.u32 	[%rd2865+24], %r3997;
	mov.u32 	%r29968, %r3998;
$L__BB4_3866:
	setp.gt.u32 	%p2565, %r29968, 1;
	@%p2565 bra 	$L__BB4_3996;
	add.s32 	%r4000, %r3920, 21;
	shl.b32 	%r14383, %r30029, 7;
	and.b32  	%r14384, %r14383, 8064;
	add.s32 	%r4001, %r14384, %r2;
	shl.b32 	%r14385, %r30029, 10;
	and.b32  	%r14386, %r14385, 64512;
	add.s32 	%r14387, %r4, %r14386;
	ld.shared.u64 	%rd2866, [%r14387];
	setp.eq.s32 	%p2566, %r4001, 0;
	setp.ne.s64 	%p2567, %rd2866, 0;
	or.pred  	%p2568, %p2566, %p2567;
	@%p2568 bra 	$L__BB4_3869;
	add.s32 	%r4002, %r29968, 1;
	mul.wide.u32 	%rd2868, %r29968, 4;
	add.s64 	%rd2869, %rd12, %rd2868;
	st.local.u32 	[%rd2869+24], %r4001;
	mov.u32 	%r29968, %r4002;
$L__BB4_3869:
	setp.gt.u32 	%p2570, %r29968, 1;
	mov.u32 	%r30029, %r4000;
	@%p2570 bra 	$L__BB4_3996;
	add.s32 	%r30029, %r3920, 22;
	shl.b32 	%r14388, %r4000, 7;
	and.b32  	%r14389, %r14388, 8064;
	add.s32 	%r4005, %r14389, %r2;
	shl.b32 	%r14390, %r4000, 10;
	and.b32  	%r14391, %r14390, 64512;
	add.s32 	%r14392, %r4, %r14391;
	ld.shared.u64 	%rd2870, [%r14392];
	setp.eq.s32 	%p2571, %r4005, 0;
	setp.ne.s64 	%p2572, %rd2870, 0;
	or.pred  	%p2573, %p2571, %p2572;
	@%p2573 bra 	$L__BB4_3872;
	add.s32 	%r4006, %r29968, 1;
	mul.wide.u32 	%rd2872, %r29968, 4;
	add.s64 	%rd2873, %rd12, %rd2872;
	st.local.u32 	[%rd2873+24], %r4005;
	mov.u32 	%r29968, %r4006;
$L__BB4_3872:
	setp.gt.u32 	%p2575, %r29968, 1;
	@%p2575 bra 	$L__BB4_3996;
	add.s32 	%r4008, %r3920, 23;
	shl.b32 	%r14393, %r30029, 7;
	and.b32  	%r14394, %r14393, 8064;
	add.s32 	%r4009, %r14394, %r2;
	shl.b32 	%r14395, %r30029, 10;
	and.b32  	%r14396, %r14395, 64512;
	add.s32 	%r14397, %r4, %r14396;
	ld.shared.u64 	%rd2874, [%r14397];
	setp.eq.s32 	%p2576, %r4009, 0;
	setp.ne.s64 	%p2577, %rd2874, 0;
	or.pred  	%p2578, %p2576, %p2577;
	@%p2578 bra 	$L__BB4_3875;
	add.s32 	%r4010, %r29968, 1;
	mul.wide.u32 	%rd2876, %r29968, 4;
	add.s64 	%rd2877, %rd12, %rd2876;
	st.local.u32 	[%rd2877+24], %r4009;
	mov.u32 	%r29968, %r4010;
$L__BB4_3875:
	setp.gt.u32 	%p2580, %r29968, 1;
	mov.u32 	%r30029, %r4008;
	@%p2580 bra 	$L__BB4_3996;
	add.s32 	%r30029, %r3920, 24;
	shl.b32 	%r14398, %r4008, 7;
	and.b32  	%r14399, %r14398, 8064;
	add.s32 	%r4013, %r14399, %r2;
	shl.b32 	%r14400, %r4008, 10;
	and.b32  	%r14401, %r14400, 64512;
	add.s32 	%r14402, %r4, %r14401;
	ld.shared.u64 	%rd2878, [%r14402];
	setp.eq.s32 	%p2581, %r4013, 0;
	setp.ne.s64 	%p2582, %rd2878, 0;
	or.pred  	%p2583, %p2581, %p2582;
	@%p2583 bra 	$L__BB4_3878;
	add.s32 	%r4014, %r29968, 1;
	mul.wide.u32 	%rd2880, %r29968, 4;
	add.s64 	%rd2881, %rd12, %rd2880;
	st.local.u32 	[%rd2881+24], %r4013;
	mov.u32 	%r29968, %r4014;
$L__BB4_3878:
	setp.gt.u32 	%p2585, %r29968, 1;
	@%p2585 bra 	$L__BB4_3996;
	add.s32 	%r4016, %r3920, 25;
	shl.b32 	%r14403, %r30029, 7;
	and.b32  	%r14404, %r14403, 8064;
	add.s32 	%r4017, %r14404, %r2;
	shl.b32 	%r14405, %r30029, 10;
	and.b32  	%r14406, %r14405, 64512;
	add.s32 	%r14407, %r4, %r14406;
	ld.shared.u64 	%rd2882, [%r14407];
	setp.eq.s32 	%p2586, %r4017, 0;
	setp.ne.s64 	%p2587, %rd2882, 0;
	or.pred  	%p2588, %p2586, %p2587;
	@%p2588 bra 	$L__BB4_3881;
	add.s32 	%r4018, %r29968, 1;
	mul.wide.u32 	%rd2884, %r29968, 4;
	add.s64 	%rd2885, %rd12, %rd2884;
	st.local.u32 	[%rd2885+24], %r4017;
	mov.u32 	%r29968, %r4018;
$L__BB4_3881:
	setp.gt.u32 	%p2590, %r29968, 1;
	mov.u32 	%r30029, %r4016;
	@%p2590 bra 	$L__BB4_3996;
	add.s32 	%r30029, %r3920, 26;
	shl.b32 	%r14408, %r4016, 7;
	and.b32  	%r14409, %r14408, 8064;
	add.s32 	%r4021, %r14409, %r2;
	shl.b32 	%r14410, %r4016, 10;
	and.b32  	%r14411, %r14410, 64512;
	add.s32 	%r14412, %r4, %r14411;
	ld.shared.u64 	%rd2886, [%r14412];
	setp.eq.s32 	%p2591, %r4021, 0;
	setp.ne.s64 	%p2592, %rd2886, 0;
	or.pred  	%p2593, %p2591, %p2592;
	@%p2593 bra 	$L__BB4_3884;
	add.s32 	%r4022, %r29968, 1;
	mul.wide.u32 	%rd2888, %r29968, 4;
	add.s64 	%rd2889, %rd12, %rd2888;
	st.local.u32 	[%rd2889+24], %r4021;
	mov.u32 	%r29968, %r4022;
$L__BB4_3884:
	setp.gt.u32 	%p2595, %r29968, 1;
	@%p2595 bra 	$L__BB4_3996;
	add.s32 	%r4024, %r3920, 27;
	shl.b32 	%r14413, %r30029, 7;
	and.b32  	%r14414, %r14413, 8064;
	add.s32 	%r4025, %r14414, %r2;
	shl.b32 	%r14415, %r30029, 10;
	and.b32  	%r14416, %r14415, 64512;
	add.s32 	%r14417, %r4, %r14416;
	ld.shared.u64 	%rd2890, [%r14417];
	setp.eq.s32 	%p2596, %r4025, 0;
	setp.ne.s64 	%p2597, %rd2890, 0;
	or.pred  	%p2598, %p2596, %p2597;
	@%p2598 bra 	$L__BB4_3887;
	add.s32 	%r4026, %r29968, 1;
	mul.wide.u32 	%rd2892, %r29968, 4;
	add.s64 	%rd2893, %rd12, %rd2892;
	st.local.u32 	[%rd2893+24], %r4025;
	mov.u32 	%r29968, %r4026;
$L__BB4_3887:
	setp.gt.u32 	%p2600, %r29968, 1;
	mov.u32 	%r30029, %r4024;
	@%p2600 bra 	$L__BB4_3996;
	add.s32 	%r30029, %r3920, 28;
	shl.b32 	%r14418, %r4024, 7;
	and.b32  	%r14419, %r14418, 8064;
	add.s32 	%r4029, %r14419, %r2;
	shl.b32 	%r14420, %r4024, 10;
	and.b32  	%r14421, %r14420, 64512;
	add.s32 	%r14422, %r4, %r14421;
	ld.shared.u64 	%rd2894, [%r14422];
	setp.eq.s32 	%p2601, %r4029, 0;
	setp.ne.s64 	%p2602, %rd2894, 0;
	or.pred  	%p2603, %p2601, %p2602;
	@%p2603 bra 	$L__BB4_3890;
	add.s32 	%r4030, %r29968, 1;
	mul.wide.u32 	%rd2896, %r29968, 4;
	add.s64 	%rd2897, %rd12, %rd2896;
	st.local.u32 	[%rd2897+24], %r4029;
	mov.u32 	%r29968, %r4030;
$L__BB4_3890:
	setp.gt.u32 	%p2605, %r29968, 1;
	@%p2605 bra 	$L__BB4_3996;
	add.s32 	%r4032, %r3920, 29;
	shl.b32 	%r14423, %r30029, 7;
	and.b32  	%r14424, %r14423, 8064;
	add.s32 	%r4033, %r14424, %r2;
	shl.b32 	%r14425, %r30029, 10;
	and.b32  	%r14426, %r14425, 64512;
	add.s32 	%r14427, %r4, %r14426;
	ld.shared.u64 	%rd2898, [%r14427];
	setp.eq.s32 	%p2606, %r4033, 0;
	setp.ne.s64 	%p2607, %rd2898, 0;
	or.pred  	%p2608, %p2606, %p2607;
	@%p2608 bra 	$L__BB4_3893;
	add.s32 	%r4034, %r29968, 1;
	mul.wide.u32 	%rd2900, %r29968, 4;
	add.s64 	%rd2901, %rd12, %rd2900;
	st.local.u32 	[%rd2901+24], %r4033;
	mov.u32 	%r29968, %r4034;
$L__BB4_3893:
	setp.gt.u32 	%p2610, %r29968, 1;
	mov.u32 	%r30029, %r4032;
	@%p2610 bra 	$L__BB4_3996;
	add.s32 	%r30029, %r3920, 30;
	shl.b32 	%r14428, %r4032, 7;
	and.b32  	%r14429, %r14428, 8064;
	add.s32 	%r4037, %r14429, %r2;
	shl.b32 	%r14430, %r4032, 10;
	and.b32  	%r14431, %r14430, 64512;
	add.s32 	%r14432, %r4, %r14431;
	ld.shared.u64 	%rd2902, [%r14432];
	setp.eq.s32 	%p2611, %r4037, 0;
	setp.ne.s64 	%p2612, %rd2902, 0;
	or.pred  	%p2613, %p2611, %p2612;
	@%p2613 bra 	$L__BB4_3896;
	add.s32 	%r4038, %r29968, 1;
	mul.wide.u32 	%rd2904, %r29968, 4;
	add.s64 	%rd2905, %rd12, %rd2904;
	st.local.u32 	[%rd2905+24], %r4037;
	mov.u32 	%r29968, %r4038;
$L__BB4_3896:
	setp.gt.u32 	%p2615, %r29968, 1;
	@%p2615 bra 	$L__BB4_3996;
	add.s32 	%r4040, %r3920, 31;
	shl.b32 	%r14433, %r30029, 7;
	and.b32  	%r14434, %r14433, 8064;
	add.s32 	%r4041, %r14434, %r2;
	shl.b32 	%r14435, %r30029, 10;
	and.b32  	%r14436, %r14435, 64512;
	add.s32 	%r14437, %r4, %r14436;
	ld.shared.u64 	%rd2906, [%r14437];
	setp.eq.s32 	%p2616, %r4041, 0;
	setp.ne.s64 	%p2617, %rd2906, 0;
	or.pred  	%p2618, %p2616, %p2617;
	@%p2618 bra 	$L__BB4_3899;
	add.s32 	%r4042, %r29968, 1;
	mul.wide.u32 	%rd2908, %r29968, 4;
	add.s64 	%rd2909, %rd12, %rd2908;
	st.local.u32 	[%rd2909+24], %r4041;
	mov.u32 	%r29968, %r4042;
$L__BB4_3899:
	setp.gt.u32 	%p2620, %r29968, 1;
	mov.u32 	%r30029, %r4040;
	@%p2620 bra 	$L__BB4_3996;
	add.s32 	%r30029, %r3920, 32;
	shl.b32 	%r14438, %r4040, 7;
	and.b32  	%r14439, %r14438, 8064;
	add.s32 	%r4045, %r14439, %r2;
	shl.b32 	%r14440, %r4040, 10;
	and.b32  	%r14441, %r14440, 64512;
	add.s32 	%r14442, %r4, %r14441;
	ld.shared.u64 	%rd2910, [%r14442];
	setp.eq.s32 	%p2621, %r4045, 0;
	setp.ne.s64 	%p2622, %rd2910, 0;
	or.pred  	%p2623, %p2621, %p2622;
	@%p2623 bra 	$L__BB4_3902;
	add.s32 	%r4046, %r29968, 1;
	mul.wide.u32 	%rd2912, %r29968, 4;
	add.s64 	%rd2913, %rd12, %rd2912;
	st.local.u32 	[%rd2913+24], %r4045;
	mov.u32 	%r29968, %r4046;
$L__BB4_3902:
	setp.gt.u32 	%p2625, %r29968, 1;
	@%p2625 bra 	$L__BB4_3996;
	add.s32 	%r4048, %r3920, 33;
	shl.b32 	%r14443, %r30029, 7;
	and.b32  	%r14444, %r14443, 8064;
	add.s32 	%r4049, %r14444, %r2;
	shl.b32 	%r14445, %r30029, 10;
	and.b32  	%r14446, %r14445, 64512;
	add.s32 	%r14447, %r4, %r14446;
	ld.shared.u64 	%rd2914, [%r14447];
	setp.eq.s32 	%p2626, %r4049, 0;
	setp.ne.s64 	%p2627, %rd2914, 0;
	or.pred  	%p2628, %p2626, %p2627;
	@%p2628 bra 	$L__BB4_3905;
	add.s32 	%r4050, %r29968, 1;
	mul.wide.u32 	%rd2916, %r29968, 4;
	add.s64 	%rd2917, %rd12, %rd2916;
	st.local.u32 	[%rd2917+24], %r4049;
	mov.u32 	%r29968, %r4050;
$L__BB4_3905:
	setp.gt.u32 	%p2630, %r29968, 1;
	mov.u32 	%r30029, %r4048;
	@%p2630 bra 	$L__BB4_3996;
	add.s32 	%r30029, %r3920, 34;
	shl.b32 	%r14448, %r4048, 7;
	and.b32  	%r14449, %r14448, 8064;
	add.s32 	%r4053, %r14449, %r2;
	shl.b32 	%r14450, %r4048, 10;
	and.b32  	%r14451, %r14450, 64512;
	add.s32 	%r14452, %r4, %r14451;
	ld.shared.u64 	%rd2918, [%r14452];
	setp.eq.s32 	%p2631, %r4053, 0;
	setp.ne.s64 	%p2632, %rd2918, 0;
	or.pred  	%p2633, %p2631, %p2632;
	@%p2633 bra 	$L__BB4_3908;
	add.s32 	%r4054, %r29968, 1;
	mul.wide.u32 	%rd2920, %r29968, 4;
	add.s64 	%rd2921, %rd12, %rd2920;
	st.local.u32 	[%rd2921+24], %r4053;
	mov.u32 	%r29968, %r4054;
$L__BB4_3908:
	setp.gt.u32 	%p2635, %r29968, 1;
	@%p2635 bra 	$L__BB4_3996;
	add.s32 	%r4056, %r3920, 35;
	shl.b32 	%r14453, %r30029, 7;
	and.b32  	%r14454, %r14453, 8064;
	add.s32 	%r4057, %r14454, %r2;
	shl.b32 	%r14455, %r30029, 10;
	and.b32  	%r14456, %r14455, 64512;
	add.s32 	%r14457, %r4, %r14456;
	ld.shared.u64 	%rd2922, [%r14457];
	setp.eq.s32 	%p2636, %r4057, 0;
	setp.ne.s64 	%p2637, %rd2922, 0;
	or.pred  	%p2638, %p2636, %p2637;
	@%p2638 bra 	$L__BB4_3911;
	add.s32 	%r4058, %r29968, 1;
	mul.wide.u32 	%rd2924, %r29968, 4;
	add.s64 	%rd2925, %rd12, %rd2924;
	st.local.u32 	[%rd2925+24], %r4057;
	mov.u32 	%r29968, %r4058;
$L__BB4_3911:
	setp.gt.u32 	%p2640, %r29968, 1;
	mov.u32 	%r30029, %r4056;
	@%p2640 bra 	$L__BB4_3996;
	add.s32 	%r30029, %r3920, 36;
	shl.b32 	%r14458, %r4056, 7;
	and.b32  	%r14459, %r14458, 8064;
	add.s32 	%r4061, %r14459, %r2;
	shl.b32 	%r14460, %r4056, 10;
	and.b32  	%r14461, %r14460, 64512;
	add.s32 	%r14462, %r4, %r14461;
	ld.shared.u64 	%rd2926, [%r14462];
	setp.eq.s32 	%p2641, %r4061, 0;
	setp.ne.s64 	%p2642, %rd2926, 0;
	or.pred  	%p2643, %p2641, %p2642;
	@%p2643 bra 	$L__BB4_3914;
	add.s32 	%r4062, %r29968, 1;
	mul.wide.u32 	%rd2928, %r29968, 4;
	add.s64 	%rd2929, %rd12, %rd2928;
	st.local.u32 	[%rd2929+24], %r4061;
	mov.u32 	%r29968, %r4062;
$L__BB4_3914:
	setp.gt.u32 	%p2645, %r29968, 1;
	@%p2645 bra 	$L__BB4_3996;
	add.s32 	%r4064, %r3920, 37;
	shl.b32 	%r14463, %r30029, 7;
	and.b32  	%r14464, %r14463, 8064;
	add.s32 	%r4065, %r14464, %r2;
	shl.b32 	%r14465, %r30029, 10;
	and.b32  	%r14466, %r14465, 64512;
	add.s32 	%r14467, %r4, %r14466;
	ld.shared.u64 	%rd2930, [%r14467];
	setp.eq.s32 	%p2646, %r4065, 0;
	setp.ne.s64 	%p2647, %rd2930, 0;
	or.pred  	%p2648, %p2646, %p2647;
	@%p2648 bra 	$L__BB4_3917;
	add.s32 	%r4066, %r29968, 1;
	mul.wide.u32 	%rd2932, %r29968, 4;
	add.s64 	%rd2933, %rd12, %rd2932;
	st.local.u32 	[%rd2933+24], %r4065;
	mov.u32 	%r29968, %r4066;
$L__BB4_3917:
	setp.gt.u32 	%p2650, %r29968, 1;
	mov.u32 	%r30029, %r4064;
	@%p2650 bra 	$L__BB4_3996;
	add.s32 	%r30029, %r3920, 38;
	shl.b32 	%r14468, %r4064, 7;
	and.b32  	%r14469, %r14468, 8064;
	add.s32 	%r4069, %r14469, %r2;
	shl.b32 	%r14470, %r4064, 10;
	and.b32  	%r14471, %r14470, 64512;
	add.s32 	%r14472, %r4, %r14471;
	ld.shared.u64 	%rd2934, [%r14472];
	setp.eq.s32 	%p2651, %r4069, 0;
	setp.ne.s64 	%p2652, %rd2934, 0;
	or.pred  	%p2653, %p2651, %p2652;
	@%p2653 bra 	$L__BB4_3920;
	add.s32 	%r4070, %r29968, 1;
	mul.wide.u32 	%rd2936, %r29968, 4;
	add.s64 	%rd2937, %rd12, %rd2936;
	st.local.u32 	[%rd2937+24], %r4069;
	mov.u32 	%r29968, %r4070;
$L__BB4_3920:
	setp.gt.u32 	%p2655, %r29968, 1;
	@%p2655 bra 	$L__BB4_3996;
	add.s32 	%r4072, %r3920, 39;
	shl.b32 	%r14473, %r30029, 7;
	and.b32  	%r14474, %r14473, 8064;
	add.s32 	%r4073, %r14474, %r2;
	shl.b32 	%r14475, %r30029, 10;
	and.b32  	%r14476, %r14475, 64512;
	add.s32 	%r14477, %r4, %r14476;
	ld.shared.u64 	%rd2938, [%r14477];
	setp.eq.s32 	%p2656, %r4073, 0;
	setp.ne.s64 	%p2657, %rd2938, 0;
	or.pred  	%p2658, %p2656, %p2657;
	@%p2658 bra 	$L__BB4_3923;
	add.s32 	%r4074, %r29968, 1;
	mul.wide.u32 	%rd2940, %r29968, 4;
	add.s64 	%rd2941, %rd12, %rd2940;
	st.local.u32 	[%rd2941+24], %r4073;
	mov.u32 	%r29968, %r4074;
$L__BB4_3923:
	setp.gt.u32 	%p2660, %r29968, 1;
	mov.u32 	%r30029, %r4072;
	@%p2660 bra 	$L__BB4_3996;
	add.s32 	%r30029, %r3920, 40;
	shl.b32 	%r14478, %r4072, 7;
	and.b32  	%r14479, %r14478, 8064;
	add.s32 	%r4077, %r14479, %r2;
	shl.b32 	%r14480, %r4072, 10;
	and.b32  	%r14481, %r14480, 64512;
	add.s32 	%r14482, %r4, %r14481;
	ld.shared.u64 	%rd2942, [%r14482];
	setp.eq.s32 	%p2661, %r4077, 0;
	setp.ne.s64 	%p2662, %rd2942, 0;
	or.pred  	%p2663, %p2661, %p2662;
	@%p2663 bra 	$L__BB4_3926;
	add.s32 	%r4078, %r29968, 1;
	mul.wide.u32 	%rd2944, %r29968, 4;
	add.s64 	%rd2945, %rd12, %rd2944;
	st.local.u32 	[%rd2945+24], %r4077;
	mov.u32 	%r29968, %r4078;
$L__BB4_3926:
	setp.gt.u32 	%p2665, %r29968, 1;
	@%p2665 bra 	$L__BB4_3996;
	add.s32 	%r4080, %r3920, 41;
	shl.b32 	%r14483, %r30029, 7;
	and.b32  	%r14484, %r14483, 8064;
	add.s32 	%r4081, %r14484, %r2;
	shl.b32 	%r14485, %r30029, 10;
	and.b32  	%r14486, %r14485, 64512;
	add.s32 	%r14487, %r4, %r14486;
	ld.shared.u64 	%rd2946, [%r14487];
	setp.eq.s32 	%p2666, %r4081, 0;
	setp.ne.s64 	%p2667, %rd2946, 0;
	or.pred  	%p2668, %p2666, %p2667;
	@%p2668 bra 	$L__BB4_3929;
	add.s32 	%r4082, %r29968, 1;
	mul.wide.u32 	%rd2948, %r29968, 4;
	add.s64 	%rd2949, %rd12, %rd2948;
	st.local.u32 	[%rd2949+24], %r4081;
	mov.u32 	%r29968, %r4082;
$L__BB4_3929:
	setp.gt.u32 	%p2670, %r29968, 1;
	mov.u32 	%r30029, %r4080;
	@%p2670 bra 	$L__BB4_3996;
	add.s32 	%r30029, %r3920, 42;
	shl.b32 	%r14488, %r4080, 7;
	and.b32  	%r14489, %r14488, 8064;
	add.s32 	%r4085, %r14489, %r2;
	shl.b32 	%r14490, %r4080, 10;
	and.b32  	%r14491, %r14490, 64512;
	add.s32 	%r14492, %r4, %r14491;
	ld.shared.u64 	%rd2950, [%r14492];
	setp.eq.s32 	%p2671, %r4085, 0;
	setp.ne.s64 	%p2672, %rd2950, 0;
	or.pred  	%p2673, %p2671, %p2672;
	@%p2673 bra 	$L__BB4_3932;
	add.s32 	%r4086, %r29968, 1;
	mul.wide.u32 	%rd2952, %r29968, 4;
	add.s64 	%rd2953, %rd12, %rd2952;
	st.local.u32 	[%rd2953+24], %r4085;
	mov.u32 	%r29968, %r4086;
$L__BB4_3932:
	setp.gt.u32 	%p2675, %r29968, 1;
	@%p2675 bra 	$L__BB4_3996;
	add.s32 	%r4088, %r3920, 43;
	shl.b32 	%r14493, %r30029, 7;
	and.b32  	%r14494, %r14493, 8064;
	add.s32 	%r4089, %r14494, %r2;
	shl.b32 	%r14495, %r30029, 10;
	and.b32  	%r14496, %r14495, 64512;
	add.s32 	%r14497, %r4, %r14496;
	ld.shared.u64 	%rd2954, [%r14497];
	setp.eq.s32 	%p2676, %r4089, 0;
	setp.ne.s64 	%p2677, %rd2954, 0;
	or.pred  	%p2678, %p2676, %p2677;
	@%p2678 bra 	$L__BB4_3935;
	add.s32 	%r4090, %r29968, 1;
	mul.wide.u32 	%rd2956, %r29968, 4;
	add.s64 	%rd2957, %rd12, %rd2956;
	st.local.u32 	[%rd2957+24], %r4089;
	mov.u32 	%r29968, %r4090;
$L__BB4_3935:
	setp.gt.u32 	%p2680, %r29968, 1;
	mov.u32 	%r30029, %r4088;
	@%p2680 bra 	$L__BB4_3996;
	add.s32 	%r30029, %r3920, 44;
	shl.b32 	%r14498, %r4088, 7;
	and.b32  	%r14499, %r14498, 8064;
	add.s32 	%r4093, %r14499, %r2;
	shl.b32 	%r14500, %r4088, 10;
	and.b32  	%r14501, %r14500, 64512;
	add.s32 	%r14502, %r4, %r14501;
	ld.shared.u64 	%rd2958, [%r14502];
	setp.eq.s32 	%p2681, %r4093, 0;
	setp.ne.s64 	%p2682, %rd2958, 0;
	or.pred  	%p2683, %p2681, %p2682;
	@%p2683 bra 	$L__BB4_3938;
	add.s32 	%r4094, %r29968, 1;
	mul.wide.u32 	%rd2960, %r29968, 4;
	add.s64 	%rd2961, %rd12, %rd2960;
	st.local.u32 	[%rd2961+24], %r4093;
	mov.u32 	%r29968, %r4094;
$L__BB4_3938:
	setp.gt.u32 	%p2685, %r29968, 1;
	@%p2685 bra 	$L__BB4_3996;
	add.s32 	%r4096, %r3920, 45;
	shl.b32 	%r14503, %r30029, 7;
	and.b32  	%r14504, %r14503, 8064;
	add.s32 	%r4097, %r14504, %r2;
	shl.b32 	%r14505, %r30029, 10;
	and.b32  	%r14506, %r14505, 64512;
	add.s32 	%r14507, %r4, %r14506;
	ld.shared.u64 	%rd2962, [%r14507];
	setp.eq.s32 	%p2686, %r4097, 0;
	setp.ne.s64 	%p2687, %rd2962, 0;
	or.pred  	%p2688, %p2686, %p2687;
	@%p2688 bra 	$L__BB4_3941;
	add.s32 	%r4098, %r29968, 1;
	mul.wide.u32 	%rd2964, %r29968, 4;
	add.s64 	%rd2965, %rd12, %rd2964;
	st.local.u32 	[%rd2965+24], %r4097;
	mov.u32 	%r29968, %r4098;
$L__BB4_3941:
	setp.gt.u32 	%p2690, %r29968, 1;
	mov.u32 	%r30029, %r4096;
	@%p2690 bra 	$L__BB4_3996;
	add.s32 	%r30029, %r3920, 46;
	shl.b32 	%r14508, %r4096, 7;
	and.b32  	%r14509, %r14508, 8064;
	add.s32 	%r4101, %r14509, %r2;
	shl.b32 	%r14510, %r4096, 10;
	and.b32  	%r14511, %r14510, 64512;
	add.s32 	%r14512, %r4, %r14511;
	ld.shared.u64 	%rd2966, [%r14512];
	setp.eq.s32 	%p2691, %r4101, 0;
	setp.ne.s64 	%p2692, %rd2966, 0;
	or.pred  	%p2693, %p2691, %p2692;
	@%p2693 bra 	$L__BB4_3944;
	add.s32 	%r4102, %r29968, 1;
	mul.wide.u32 	%rd2968, %r29968, 4;
	add.s64 	%rd2969, %rd12, %rd2968;
	st.local.u32 	[%rd2969+24], %r4101;
	mov.u32 	%r29968, %r4102;
$L__BB4_3944:
	setp.gt.u32 	%p2695, %r29968, 1;
	@%p2695 bra 	$L__BB4_3996;
	add.s32 	%r4104, %r3920, 47;
	shl.b32 	%r14513, %r30029, 7;
	and.b32  	%r14514, %r14513, 8064;
	add.s32 	%r4105, %r14514, %r2;
	shl.b32 	%r14515, %r30029, 10;
	and.b32  	%r14516, %r14515, 64512;
	add.s32 	%r14517, %r4, %r14516;
	ld.shared.u64 	%rd2970, [%r14517];
	setp.eq.s32 	%p2696, %r4105, 0;
	setp.ne.s64 	%p2697, %rd2970, 0;
	or.pred  	%p2698, %p2696, %p2697;
	@%p2698 bra 	$L__BB4_3947;
	add.s32 	%r4106, %r29968, 1;
	mul.wide.u32 	%rd2972, %r29968, 4;
	add.s64 	%rd2973, %rd12, %rd2972;
	st.local.u32 	[%rd2973+24], %r4105;
	mov.u32 	%r29968, %r4106;
$L__BB4_3947:
	setp.gt.u32 	%p2700, %r29968, 1;
	mov.u32 	%r30029, %r4104;
	@%p2700 bra 	$L__BB4_3996;
	add.s32 	%r30029, %r3920, 48;
	shl.b32 	%r14518, %r4104, 7;
	and.b32  	%r14519, %r14518, 8064;
	add.s32 	%r4109, %r14519, %r2;
	shl.b32 	%r14520, %r4104, 10;
	and.b32  	%r14521, %r14520, 64512;
	add.s32 	%r14522, %r4, %r14521;
	ld.shared.u64 	%rd2974, [%r14522];
	setp.eq.s32 	%p2701, %r4109, 0;
	setp.ne.s64 	%p2702, %rd2974, 0;
	or.pred  	%p2703, %p2701, %p2702;
	@%p2703 bra 	$L__BB4_3950;
	add.s32 	%r4110, %r29968, 1;
	mul.wide.u32 	%rd2976, %r29968, 4;
	add.s64 	%rd2977, %rd12, %rd2976;
	st.local.u32 	[%rd2977+24], %r4109;
	mov.u32 	%r29968, %r4110;
$L__BB4_3950:
	setp.gt.u32 	%p2705, %r29968, 1;
	@%p2705 bra 	$L__BB4_3996;
	add.s32 	%r4112, %r3920, 49;
	shl.b32 	%r14523, %r30029, 7;
	and.b32  	%r14524, %r14523, 8064;
	add.s32 	%r4113, %r14524, %r2;
	shl.b32 	%r14525, %r30029, 10;
	and.b32  	%r14526, %r14525, 64512;
	add.s32 	%r14527, %r4, %r14526;
	ld.shared.u64 	%rd2978, [%r14527];
	setp.eq.s32 	%p2706, %r4113, 0;
	setp.ne.s64 	%p2707, %rd2978, 0;
	or.pred  	%p2708, %p2706, %p2707;
	@%p2708 bra 	$L__BB4_3953;
	add.s32 	%r4114, %r29968, 1;
	mul.wide.u32 	%rd2980, %r29968, 4;
	add.s64 	%rd2981, %rd12, %rd2980;
	st.local.u32 	[%rd2981+24], %r4113;
	mov.u32 	%r29968, %r4114;
$L__BB4_3953:
	setp.gt.u32 	%p2710, %r29968, 1;
	mov.u32 	%r30029, %r4112;
	@%p2710 bra 	$L__BB4_3996;
	add.s32 	%r30029, %r3920, 50;
	shl.b32 	%r14528, %r4112, 7;
	and.b32  	%r14529, %r14528, 8064;
	add.s32 	%r4117, %r14529, %r2;
	shl.b32 	%r14530, %r4112, 10;
	and.b32  	%r14531, %r14530, 64512;
	add.s32 	%r14532, %r4, %r14531;
	ld.shared.u64 	%rd2982, [%r14532];
	setp.eq.s32 	%p2711, %r4117, 0;
	setp.ne.s64 	%p2712, %rd2982, 0;
	or.pred  	%p2713, %p2711, %p2712;
	@%p2713 bra 	$L__BB4_3956;
	add.s32 	%r4118, %r29968, 1;
	mul.wide.u32 	%rd2984, %r29968, 4;
	add.s64 	%rd2985, %rd12, %rd2984;
	st.local.u32 	[%rd2985+24], %r4117;
	mov.u32 	%r29968, %r4118;
$L__BB4_3956:
	setp.gt.u32 	%p2715, %r29968, 1;
	@%p2715 bra 	$L__BB4_3996;
	add.s32 	%r4120, %r3920, 51;
	shl.b32 	%r14533, %r30029, 7;
	and.b32  	%r14534, %r14533, 8064;
	add.s32 	%r4121, %r14534, %r2;
	shl.b32 	%r14535, %r30029, 10;
	and.b32  	%r14536, %r14535, 64512;
	add.s32 	%r14537, %r4, %r14536;
	ld.shared.u64 	%rd2986, [%r14537];
	setp.eq.s32 	%p2716, %r4121, 0;
	setp.ne.s64 	%p2717, %rd2986, 0;
	or.pred  	%p2718, %p2716, %p2717;
	@%p2718 bra 	$L__BB4_3959;
	add.s32 	%r4122, %r29968, 1;
	mul.wide.u32 	%rd2988, %r29968, 4;
	add.s64 	%rd2989, %rd12, %rd2988;
	st.local.u32 	[%rd2989+24], %r4121;
	mov.u32 	%r29968, %r4122;
$L__BB4_3959:
	setp.gt.u32 	%p2720, %r29968, 1;
	mov.u32 	%r30029, %r4120;
	@%p2720 bra 	$L__BB4_3996;
	add.s32 	%r30029, %r3920, 52;
	shl.b32 	%r14538, %r4120, 7;
	and.b32  	%r14539, %r14538, 8064;
	add.s32 	%r4125, %r14539, %r2;
	shl.b32 	%r14540, %r4120, 10;
	and.b32  	%r14541, %r14540, 64512;
	add.s32 	%r14542, %r4, %r14541;
	ld.shared.u64 	%rd2990, [%r14542];
	setp.eq.s32 	%p2721, %r4125, 0;
	setp.ne.s64 	%p2722, %rd2990, 0;
	or.pred  	%p2723, %p2721, %p2722;
	@%p2723 bra 	$L__BB4_3962;
	add.s32 	%r4126, %r29968, 1;
	mul.wide.u32 	%rd2992, %r29968, 4;
	add.s64 	%rd2993, %rd12, %rd2992;
	st.local.u32 	[%rd2993+24], %r4125;
	mov.u32 	%r29968, %r4126;
$L__BB4_3962:
	setp.gt.u32 	%p2725, %r29968, 1;
	@%p2725 bra 	$L__BB4_3996;
	add.s32 	%r4128, %r3920, 53;
	shl.b32 	%r14543, %r30029, 7;
	and.b32  	%r14544, %r14543, 8064;
	add.s32 	%r4129, %r14544, %r2;
	shl.b32 	%r14545, %r30029, 10;
	and.b32  	%r14546, %r14545, 64512;
	add.s32 	%r14547, %r4, %r14546;
	ld.shared.u64 	%rd2994, [%r14547];
	setp.eq.s32 	%p2726, %r4129, 0;
	setp.ne.s64 	%p2727, %rd2994, 0;
	or.pred  	%p2728, %p2726, %p2727;
	@%p2728 bra 	$L__BB4_3965;
	add.s32 	%r4130, %r29968, 1;
	mul.wide.u32 	%rd2996, %r29968, 4;
	add.s64 	%rd2997, %rd12, %rd2996;
	st.local.u32 	[%rd2997+24], %r4129;
	mov.u32 	%r29968, %r4130;
$L__BB4_3965:
	setp.gt.u32 	%p2730, %r29968, 1;
	mov.u32 	%r30029, %r4128;
	@%p2730 bra 	$L__BB4_3996;
	add.s32 	%r30029, %r3920, 54;
	shl.b32 	%r14548, %r4128, 7;
	and.b32  	%r14549, %r14548, 8064;
	add.s32 	%r4133, %r14549, %r2;
	shl.b32 	%r14550, %r4128, 10;
	and.b32  	%r14551, %r14550, 64512;
	add.s32 	%r14552, %r4, %r14551;
	ld.shared.u64 	%rd2998, [%r14552];
	setp.eq.s32 	%p2731, %r4133, 0;
	setp.ne.s64 	%p2732, %rd2998, 0;
	or.pred  	%p2733, %p2731, %p2732;
	@%p2733 bra 	$L__BB4_3968;
	add.s32 	%r4134, %r29968, 1;
	mul.wide.u32 	%rd3000, %r29968, 4;
	add.s64 	%rd3001, %rd12, %rd3000;
	st.local.u32 	[%rd3001+24], %r4133;
	mov.u32 	%r29968, %r4134;
$L__BB4_3968:
	setp.gt.u32 	%p2735, %r29968, 1;
	@%p2735 bra 	$L__BB4_3996;
	add.s32 	%r4136, %r3920, 55;
	shl.b32 	%r14553, %r30029, 7;
	and.b32  	%r14554, %r14553, 8064;
	add.s32 	%r4137, %r14554, %r2;
	shl.b32 	%r14555, %r30029, 10;
	and.b32  	%r14556, %r14555, 64512;
	add.s32 	%r14557, %r4, %r14556;
	ld.shared.u64 	%rd3002, [%r14557];
	setp.eq.s32 	%p2736, %r4137, 0;
	setp.ne.s64 	%p2737, %rd3002, 0;
	or.pred  	%p2738, %p2736, %p2737;
	@%p2738 bra 	$L__BB4_3971;
	add.s32 	%r4138, %r29968, 1;
	mul.wide.u32 	%rd3004, %r29968, 4;
	add.s64 	%rd3005, %rd12, %rd3004;
	st.local.u32 	[%rd3005+24], %r4137;
	mov.u32 	%r29968, %r4138;
$L__BB4_3971:
	setp.gt.u32 	%p2740, %r29968, 1;
	mov.u32 	%r30029, %r4136;
	@%p2740 bra 	$L__BB4_3996;
	add.s32 	%r30029, %r3920, 56;
	shl.b32 	%r14558, %r4136, 7;
	and.b32  	%r14559, %r14558, 8064;
	add.s32 	%r4141, %r14559, %r2;
	shl.b32 	%r14560, %r4136, 10;
	and.b32  	%r14561, %r14560, 64512;
	add.s32 	%r14562, %r4, %r14561;
	ld.shared.u64 	%rd3006, [%r14562];
	setp.eq.s32 	%p2741, %r4141, 0;
	setp.ne.s64 	%p2742, %rd3006, 0;
	or.pred  	%p2743, %p2741, %p2742;
	@%p2743 bra 	$L__BB4_3974;
	add.s32 	%r4142, %r29968, 1;
	mul.wide.u32 	%rd3008, %r29968, 4;
	add.s64 	%rd3009, %rd12, %rd3008;
	st.local.u32 	[%rd3009+24], %r4141;
	mov.u32 	%r29968, %r4142;
$L__BB4_3974:
	setp.gt.u32 	%p2745, %r29968, 1;
	@%p2745 bra 	$L__BB4_3996;
	add.s32 	%r4144, %r3920, 57;
	shl.b32 	%r14563, %r30029, 7;
	and.b32  	%r14564, %r14563, 8064;
	add.s32 	%r4145, %r14564, %r2;
	shl.b32 	%r14565, %r30029, 10;
	and.b32  	%r14566, %r14565, 64512;
	add.s32 	%r14567, %r4, %r14566;
	ld.shared.u64 	%rd3010, [%r14567];
	setp.eq.s32 	%p2746, %r4145, 0;
	setp.ne.s64 	%p2747, %rd3010, 0;
	or.pred  	%p2748, %p2746, %p2747;
	@%p2748 bra 	$L__BB4_3977;
	add.s32 	%r4146, %r29968, 1;
	mul.wide.u32 	%rd3012, %r29968, 4;
	add.s64 	%rd3013, %rd12, %rd3012;
	st.local.u32 	[%rd3013+24], %r4145;
	mov.u32 	%r29968, %r4146;
$L__BB4_3977:
	setp.gt.u32 	%p2750, %r29968, 1;
	mov.u32 	%r30029, %r4144;
	@%p2750 bra 	$L__BB4_3996;
	add.s32 	%r30029, %r3920, 58;
	shl.b32 	%r14568, %r4144, 7;
	and.b32  	%r14569, %r14568, 8064;
	add.s32 	%r4149, %r14569, %r2;
	shl.b32 	%r14570, %r4144, 10;
	and.b32  	%r14571, %r14570, 64512;
	add.s32 	%r14572, %r4, %r14571;
	ld.shared.u64 	%rd3014, [%r14572];
	setp.eq.s32 	%p2751, %r4149, 0;
	setp.ne.s64 	%p2752, %rd3014, 0;
	or.pred  	%p2753, %p2751, %p2752;
	@%p2753 bra 	$L__BB4_3980;
	add.s32 	%r4150, %r29968, 1;
	mul.wide.u32 	%rd3016, %r29968, 4;
	add.s64 	%rd3017, %rd12, %rd3016;
	st.local.u32 	[%rd3017+24], %r4149;
	mov.u32 	%r29968, %r4150;
$L__BB4_3980:
	setp.gt.u32 	%p2755, %r29968, 1;
	@%p2755 bra 	$L__BB4_3996;
	add.s32 	%r4152, %r3920, 59;
	shl.b32 	%r14573, %r30029, 7;
	and.b32  	%r14574, %r14573, 8064;
	add.s32 	%r4153, %r14574, %r2;
	shl.b32 	%r14575, %r30029, 10;
	and.b32  	%r14576, %r14575, 64512;
	add.s32 	%r14577, %r4, %r14576;
	ld.shared.u64 	%rd3018, [%r14577];
	setp.eq.s32 	%p2756, %r4153, 0;
	setp.ne.s64 	%p2757, %rd3018, 0;
	or.pred  	%p2758, %p2756, %p2757;
	@%p2758 bra 	$L__BB4_3983;
	add.s32 	%r4154, %r29968, 1;
	mul.wide.u32 	%rd3020, %r29968, 4;
	add.s64 	%rd3021, %rd12, %rd3020;
	st.local.u32 	[%rd3021+24], %r4153;
	mov.u32 	%r29968, %r4154;
$L__BB4_3983:
	setp.gt.u32 	%p2760, %r29968, 1;
	mov.u32 	%r30029, %r4152;
	@%p2760 bra 	$L__BB4_3996;
	add.s32 	%r30029, %r3920, 60;
	shl.b32 	%r14578, %r4152, 7;
	and.b32  	%r14579, %r14578, 8064;
	add.s32 	%r4157, %r14579, %r2;
	shl.b32 	%r14580, %r4152, 10;
	and.b32  	%r14581, %r14580, 64512;
	add.s32 	%r14582, %r4, %r14581;
	ld.shared.u64 	%rd3022, [%r14582];
	setp.eq.s32 	%p2761, %r4157, 0;
	setp.ne.s64 	%p2762, %rd3022, 0;
	or.pred  	%p2763, %p2761, %p2762;
	@%p2763 bra 	$L__BB4_3986;
	add.s32 	%r4158, %r29968, 1;
	mul.wide.u32 	%rd3024, %r29968, 4;
	add.s64 	%rd3025, %rd12, %rd3024;
	st.local.u32 	[%rd3025+24], %r4157;
	mov.u32 	%r29968, %r4158;
$L__BB4_3986:
	setp.gt.u32 	%p2765, %r29968, 1;
	@%p2765 bra 	$L__BB4_3996;
	add.s32 	%r4160, %r3920, 61;
	shl.b32 	%r14583, %r30029, 7;
	and.b32  	%r14584, %r14583, 8064;
	add.s32 	%r4161, %r14584, %r2;
	shl.b32 	%r14585, %r30029, 10;
	and.b32  	%r14586, %r14585, 64512;
	add.s32 	%r14587, %r4, %r14586;
	ld.shared.u64 	%rd3026, [%r14587];
	setp.eq.s32 	%p2766, %r4161, 0;
	setp.ne.s64 	%p2767, %rd3026, 0;
	or.pred  	%p2768, %p2766, %p2767;
	@%p2768 bra 	$L__BB4_3989;
	add.s32 	%r4162, %r29968, 1;
	mul.wide.u32 	%rd3028, %r29968, 4;
	add.s64 	%rd3029, %rd12, %rd3028;
	st.local.u32 	[%rd3029+24], %r4161;
	mov.u32 	%r29968, %r4162;
$L__BB4_3989:
	setp.gt.u32 	%p2770, %r29968, 1;
	mov.u32 	%r30029, %r4160;
	@%p2770 bra 	$L__BB4_3996;
	add.s32 	%r30029, %r3920, 62;
	shl.b32 	%r14588, %r4160, 7;
	and.b32  	%r14589, %r14588, 8064;
	add.s32 	%r4165, %r14589, %r2;
	shl.b32 	%r14590, %r4160, 10;
	and.b32  	%r14591, %r14590, 64512;
	add.s32 	%r14592, %r4, %r14591;
	ld.shared.u64 	%rd3030, [%r14592];
	setp.eq.s32 	%p2771, %r4165, 0;
	setp.ne.s64 	%p2772, %rd3030, 0;
	or.pred  	%p2773, %p2771, %p2772;
	@%p2773 bra 	$L__BB4_3992;
	add.s32 	%r4166, %r29968, 1;
	mul.wide.u32 	%rd3032, %r29968, 4;
	add.s64 	%rd3033, %rd12, %rd3032;
	st.local.u32 	[%rd3033+24], %r4165;
	mov.u32 	%r29968, %r4166;
$L__BB4_3992:
	setp.gt.u32 	%p2775, %r29968, 1;
	@%p2775 bra 	$L__BB4_3996;
	shl.b32 	%r14593, %r30029, 7;
	and.b32  	%r14594, %r14593, 8064;
	add.s32 	%r4168, %r14594, %r2;
	shl.b32 	%r14595, %r30029, 10;
	and.b32  	%r14596, %r14595, 64512;
	add.s32 	%r14597, %r4, %r14596;
	ld.shared.u64 	%rd3034, [%r14597];
	setp.eq.s32 	%p2777, %r4168, 0;
	setp.ne.s64 	%p2778, %rd3034, 0;
	mov.pred 	%p12015, -1;
	or.pred  	%p2779, %p2777, %p2778;
	@%p2779 bra 	$L__BB4_3995;
	mul.wide.u32 	%rd3036, %r29968, 4;
	add.s64 	%rd3037, %rd12, %rd3036;
	st.local.u32 	[%rd3037+24], %r4168;
	setp.eq.s32 	%p12015, %r29968, 0;
$L__BB4_3995:
	selp.b32 	%r14598, 64, 63, %p12015;
	add.s32 	%r30029, %r3920, %r14598;
	not.pred 	%p12016, %p12015;
$L__BB4_3996:
	st.local.u32 	[%rd12+4], %r30029;
$L__BB4_3997:
	setp.eq.s32 	%p2780, %r3913, 0;
	not.pred 	%p2781, %p12016;
	or.pred  	%p2782, %p2780, %p2781;
	@%p2782 bra 	$L__BB4_4073;
	shr.u32 	%r4171, %r2149, 3;
	setp.gt.u32 	%p2783, %r2149, 65535;
	@%p2783 bra 	$L__BB4_4000;
	shl.b32 	%r14599, %r4171, 3;
	mov.u32 	%r14600, shared_mem;
	add.s32 	%r14601, %r14600, %r14599;
	atom.shared.exch.b64 	%rd10889, [%r14601], 0;
	bra.uni 	$L__BB4_4001;
$L__BB4_4000:
	mul.wide.u32 	%rd3038, %r4171, 8;
	add.s64 	%rd3039, %rd1, %rd3038;
	atom.global.exch.b64 	%rd10889, [%rd3039+201326600], 0;
$L__BB4_4001:
	cvt.u32.u64 	%r4172, %rd10889;
	setp.gt.u32 	%p2784, %r2150, 255;
	@%p2784 bra 	$L__BB4_4036;
	shr.u64 	%rd3089, %rd10889, 32;
	ld.local.u32 	%r4173, [%rd12+24];
	or.b64  	%rd287, %rd3089, 8589934592;
	setp.gt.u32 	%p2813, %r4173, 8191;
	@%p2813 bra 	$L__BB4_4004;
	shl.b32 	%r14664, %r4173, 3;
	mov.u32 	%r14665, shared_mem;
	add.s32 	%r14666, %r14665, %r14664;
	atom.shared.exch.b64 	%rd3093, [%r14666], %rd287;
	bra.uni 	$L__BB4_4005;
$L__BB4_4004:
	mul.wide.u32 	%rd3090, %r4173, 8;
	add.s64 	%rd3091, %rd1, %rd3090;
	atom.global.exch.b64 	%rd3092, [%rd3091+201326600], %rd287;
$L__BB4_4005:
	shl.b32 	%r14667, %r4173, 3;
	or.b32  	%r14668, %r14667, 4;
	and.b32  	%r14669, %r4172, 7;
	setp.eq.s32 	%p2814, %r14669, 0;
	selp.b32 	%r30032, %r4172, %r14668, %p2814;
	selp.b32 	%r4185, %r14668, %r4172, %p2814;
	and.b32  	%r14670, %r30032, 7;
	setp.ne.s32 	%p2815, %r14670, 0;
	@%p2815 bra 	$L__BB4_4009;
$L__BB4_4006:
	and.b32  	%r14671, %r4185, 7;
	setp.ne.s32 	%p2816, %r14671, 0;
	@%p2816 bra 	$L__BB4_4018;
$L__BB4_4007:
	shr.u32 	%r14672, %r4185, 3;
	setp.gt.u32 	%p2817, %r4185, 65535;
	shr.u32 	%r14673, %r4185, 1;
	mov.u32 	%r14674, shared_mem;
	add.s32 	%r14675, %r14674, %r14673;
	add.s32 	%r4181, %r14675, 65536;
	mul.wide.u32 	%rd3094, %r14672, 4;
	add.s64 	%rd289, %rd13, %rd3094;
	@%p2817 bra 	$L__BB4_4012;
	atom.shared.exch.b32 	%r30035, [%r4181], -1;
	bra.uni 	$L__BB4_4013;
$L__BB4_4009:
	cvt.u64.u32 	%rd3111, %r4185;
	shl.b64 	%rd3112, %rd3111, 32;
	cvt.u64.u32 	%rd3113, %r30032;
	or.b64  	%rd288, %rd3112, %rd3113;
	mul.wide.u32 	%rd3114, %r30032, 8;
	and.b32  	%r14700, %r4185, 7;
	cvt.u64.u32 	%rd3115, %r14700;
	mov.b64 	%rd3116, 56;
	cvt.u32.u64 	%r14701, %rd3116;
	cvt.u32.u64 	%r14702, %rd3114;
	and.b32  	%r14703, %r14702, %r14701;
	cvt.u32.u64 	%r14704, %rd3115;
	or.b32  	%r14705, %r14703, %r14704;
	mov.b64 	%rd3117, 9130730411292422402;
	shr.u64 	%rd3118, %rd3117, %r14705;
	mov.b64 	%rd3119, 1736168554312260608;
	shr.u64 	%rd3120, %rd3119, %r14705;
	mov.b64 	%rd3121, -506390041275138048;
	shr.u64 	%rd3122, %rd3121, %r14705;
	shl.b64 	%rd3123, %rd3122, 2;
	cvt.u32.u64 	%r14706, %rd3120;
	mov.b64 	%rd3124, 2;
	cvt.u32.u64 	%r14707, %rd3124;
	and.b32  	%r14708, %r14706, %r14707;
	cvt.u32.u64 	%r14709, %rd3118;
	mov.b64 	%rd3125, 1;
	cvt.u32.u64 	%r14710, %rd3125;
	and.b32  	%r14711, %r14709, %r14710;
	or.b32  	%r14712, %r14711, %r14708;
	cvt.u32.u64 	%r14713, %rd3123;
	mov.b64 	%rd3126, 4;
	cvt.u32.u64 	%r14714, %rd3126;
	and.b32  	%r14715, %r14713, %r14714;
	or.b32  	%r14716, %r14712, %r14715;
	mov.b16 	%rs132, 1;
	shl.b16 	%rs133, %rs132, %r14716;
	and.b16  	%rs134, %rs133, 29;
	setp.eq.s16 	%p2839, %rs134, 0;
	@%p2839 bra 	$L__BB4_4011;
	ld.local.u32 	%r14717, [%rd12+536];
	add.s32 	%r14718, %r14717, 1;
	st.local.u32 	[%rd12+536], %r14718;
	mul.wide.u32 	%rd3127, %r14717, 8;
	add.s64 	%rd3128, %rd12, %rd3127;
	st.local.u64 	[%rd3128+544], %rd288;
	bra.uni 	$L__BB4_4077;
$L__BB4_4011:
	ld.local.u32 	%r14719, [%rd12+2592];
	add.s32 	%r14720, %r14719, 1;
	st.local.u32 	[%rd12+2592], %r14720;
	mul.wide.u32 	%rd3129, %r14719, 8;
	add.s64 	%rd3130, %rd12, %rd3129;
	st.local.u64 	[%rd3130+2600], %rd288;
	bra.uni 	$L__BB4_4077;
$L__BB4_4012:
	atom.global.exch.b32 	%r30035, [%rd289], -1;
$L__BB4_4013:
	add.s32 	%r14676, %r30035, 1;
	setp.lt.u32 	%p2818, %r14676, 2;
	@%p2818 bra 	$L__BB4_4018;
	@%p2817 bra 	$L__BB4_4016;
	atom.shared.exch.b32 	%r14678, [%r4181], 0;
	bra.uni 	$L__BB4_4017;
$L__BB4_4016:
	atom.global.exch.b32 	%r14677, [%rd289], 0;
$L__BB4_4017:
	and.b32  	%r14679, %r30035, 7;
	setp.eq.s32 	%p2820, %r14679, 0;
	mov.u32 	%r4185, %r30035;
	@%p2820 bra 	$L__BB4_4007;
$L__BB4_4018:
	setp.lt.u32 	%p2821, %r30032, 65529;
	@%p2821 bra 	$L__BB4_4030;
	and.b32  	%r4186, %r4185, 4;
	setp.eq.s32 	%p2822, %r4186, 0;
	and.b32  	%r14680, %r4185, 3;
	setp.ne.s32 	%p2823, %r14680, 0;
	and.pred  	%p2824, %p2822, %p2823;
	setp.gt.u32 	%p2825, %r4185, 65535;
	or.pred  	%p2826, %p2825, %p2824;
	@%p2826 bra 	$L__BB4_4023;
	and.b32  	%r14681, %r4185, 7;
	setp.eq.s32 	%p2827, %r14681, 0;
	mov.u32 	%r30038, %r4185;
	mov.u32 	%r30039, %r30032;
	@%p2827 bra 	$L__BB4_4035;
	@%p2822 bra 	$L__BB4_4023;
	cvt.u64.u32 	%rd3095, %r4185;
	shl.b64 	%rd3096, %rd3095, 32;
	cvt.u64.u32 	%rd3097, %r30032;
	or.b64  	%rd3098, %rd3096, %rd3097;
	ld.local.u32 	%r14682, [%rd12+536];
	add.s32 	%r14683, %r14682, 1;
	st.local.u32 	[%rd12+536], %r14683;
	mul.wide.u32 	%rd3099, %r14682, 8;
	add.s64 	%rd3100, %rd12, %rd3099;
	st.local.u64 	[%rd3100+544], %rd3098;
	bra.uni 	$L__BB4_4077;
$L__BB4_4023:
	shr.u32 	%r4187, %r30032, 3;
	setp.gt.u32 	%p2829, %r30032, 65535;
	@%p2829 bra 	$L__BB4_4025;
	shl.b32 	%r14684, %r4187, 2;
	mov.u32 	%r14685, shared_mem;
	add.s32 	%r14686, %r14685, %r14684;
	ld.shared.u32 	%r30037, [%r14686+65536];
	bra.uni 	$L__BB4_4026;
$L__BB4_4025:
	mul.wide.u32 	%rd3101, %r4187, 4;
	add.s64 	%rd3102, %rd13, %rd3101;
	ld.global.u32 	%r30037, [%rd3102];
$L__BB4_4026:
	setp.ne.s32 	%p2830, %r30037, 0;
	@%p2830 bra 	$L__BB4_4030;
	cvt.u64.u32 	%rd3103, %r4185;
	shl.b64 	%rd3104, %rd3103, 32;
	cvt.u64.u32 	%rd3105, %r30032;
	or.b64  	%rd290, %rd3104, %rd3105;
	and.b32  	%r14687, %r4185, 7;
	setp.eq.s32 	%p2831, %r14687, 1;
	@%p2831 bra 	$L__BB4_4029;
	ld.local.u32 	%r14688, [%rd12+536];
	add.s32 	%r14689, %r14688, 1;
	st.local.u32 	[%rd12+536], %r14689;
	mul.wide.u32 	%rd3106, %r14688, 8;
	add.s64 	%rd3107, %rd12, %rd3106;
	st.local.u64 	[%rd3107+544], %rd290;
	bra.uni 	$L__BB4_4077;
$L__BB4_4029:
	ld.local.u32 	%r14690, [%rd12+2592];
	add.s32 	%r14691, %r14690, 1;
	st.local.u32 	[%rd12+2592], %r14691;
	mul.wide.u32 	%rd3108, %r14690, 8;
	add.s64 	%rd3109, %rd12, %rd3108;
	st.local.u64 	[%rd3109+2600], %rd290;
	bra.uni 	$L__BB4_4077;
$L__BB4_4030:
	shr.u32 	%r4191, %r30032, 3;
	setp.gt.u32 	%p2832, %r30032, 65535;
	@%p2832 bra 	$L__BB4_4033;
	shl.b32 	%r14693, %r4191, 2;
	mov.u32 	%r14694, shared_mem;
	add.s32 	%r14695, %r14694, %r14693;
	add.s32 	%r4192, %r14695, 65536;
	atom.shared.exch.b32 	%r30038, [%r14695+65536], %r4185;
	setp.eq.s32 	%p2834, %r30038, -1;
	@%p2834 bra 	$L__BB4_4077;
	atom.shared.exch.b32 	%r14696, [%r4192], 0;
	mov.u32 	%r30039, %r4185;
	bra.uni 	$L__BB4_4035;
$L__BB4_4033:
	mul.wide.u32 	%rd3110, %r4191, 4;
	add.s64 	%rd291, %rd13, %rd3110;
	atom.global.exch.b32 	%r30038, [%rd291], %r4185;
	setp.eq.s32 	%p2833, %r30038, -1;
	@%p2833 bra 	$L__BB4_4077;
	atom.global.exch.b32 	%r14692, [%rd291], 0;
	mov.u32 	%r30039, %r4185;
$L__BB4_4035:
	and.b32  	%r14697, %r30038, 7;
	setp.ne.s32 	%p2835, %r14697, 0;
	and.b32  	%r14698, %r30039, 7;
	setp.eq.s32 	%p2836, %r14698, 0;
	and.pred  	%p2837, %p2835, %p2836;
	selp.b32 	%r30032, %r30039, %r30038, %p2837;
	selp.b32 	%r4185, %r30038, %r30039, %p2837;
	and.b32  	%r14699, %r30032, 7;
	setp.eq.s32 	%p2838, %r14699, 0;
	@%p2838 bra 	$L__BB4_4006;
	bra.uni 	$L__BB4_4009;
$L__BB4_4036:
	ld.local.v2.u32 	{%r4199, %r4200}, [%rd12+24];
	cvt.u64.u32 	%rd3040, %r4200;
	shl.b64 	%rd3041, %rd3040, 35;
	or.b64  	%rd292, %rd3041, 17179869186;
	setp.gt.u32 	%p2785, %r4199, 8191;
	@%p2785 bra 	$L__BB4_4038;
	shl.b32 	%r14602, %r4199, 3;
	mov.u32 	%r14603, shared_mem;
	add.s32 	%r14604, %r14603, %r14602;
	atom.shared.exch.b64 	%rd3045, [%r14604], %rd292;
	bra.uni 	$L__BB4_4039;
$L__BB4_4038:
	mul.wide.u32 	%rd3042, %r4199, 8;
	add.s64 	%rd3043, %rd1, %rd3042;
	atom.global.exch.b64 	%rd3044, [%rd3043+201326600], %rd292;
$L__BB4_4039:
	and.b32  	%r14605, %r2150, -256;
	add.s32 	%r14606, %r14605, -245;
	and.b64  	%rd3046, %rd10889, -4294967296;
	cvt.u64.u32 	%rd3047, %r14606;
	or.b64  	%rd293, %rd3046, %rd3047;
	setp.gt.u32 	%p2786, %r4200, 8191;
	@%p2786 bra 	$L__BB4_4041;
	shl.b32 	%r14607, %r4200, 3;
	mov.u32 	%r14608, shared_mem;
	add.s32 	%r14609, %r14608, %r14607;
	atom.shared.exch.b64 	%rd3051, [%r14609], %rd293;
	bra.uni 	$L__BB4_4042;
$L__BB4_4041:
	mul.wide.u32 	%rd3048, %r4200, 8;
	add.s64 	%rd3049, %rd1, %rd3048;
	atom.global.exch.b64 	%rd3050, [%rd3049+201326600], %rd293;
$L__BB4_4042:
	shl.b32 	%r14610, %r4199, 3;
	or.b32  	%r14611, %r14610, 4;
	and.b32  	%r14612, %r4172, 7;
	setp.eq.s32 	%p2787, %r14612, 0;
	selp.b32 	%r30042, %r4172, %r14611, %p2787;
	selp.b32 	%r4212, %r14611, %r4172, %p2787;
	and.b32  	%r14613, %r30042, 7;
	setp.ne.s32 	%p2788, %r14613, 0;
	@%p2788 bra 	$L__BB4_4046;
$L__BB4_4043:
	and.b32  	%r14614, %r4212, 7;
	setp.ne.s32 	%p2789, %r14614, 0;
	@%p2789 bra 	$L__BB4_4055;
$L__BB4_4044:
	shr.u32 	%r14615, %r4212, 3;
	setp.gt.u32 	%p2790, %r4212, 65535;
	shr.u32 	%r14616, %r4212, 1;
	mov.u32 	%r14617, shared_mem;
	add.s32 	%r14618, %r14617, %r14616;
	add.s32 	%r4208, %r14618, 65536;
	mul.wide.u32 	%rd3052, %r14615, 4;
	add.s64 	%rd295, %rd13, %rd3052;
	@%p2790 bra 	$L__BB4_4049;
	atom.shared.exch.b32 	%r30045, [%r4208], -1;
	bra.uni 	$L__BB4_4050;
$L__BB4_4046:
	cvt.u64.u32 	%rd3069, %r4212;
	shl.b64 	%rd3070, %rd3069, 32;
	cvt.u64.u32 	%rd3071, %r30042;
	or.b64  	%rd294, %rd3070, %rd3071;
	mul.wide.u32 	%rd3072, %r30042, 8;
	and.b32  	%r14643, %r4212, 7;
	cvt.u64.u32 	%rd3073, %r14643;
	mov.b64 	%rd3074, 56;
	cvt.u32.u64 	%r14644, %rd3074;
	cvt.u32.u64 	%r14645, %rd3072;
	and.b32  	%r14646, %r14645, %r14644;
	cvt.u32.u64 	%r14647, %rd3073;
	or.b32  	%r14648, %r14646, %r14647;
	mov.b64 	%rd3075, 9130730411292422402;
	shr.u64 	%rd3076, %rd3075, %r14648;
	mov.b64 	%rd3077, 1736168554312260608;
	shr.u64 	%rd3078, %rd3077, %r14648;
	mov.b64 	%rd3079, -506390041275138048;
	shr.u64 	%rd3080, %rd3079, %r14648;
	shl.b64 	%rd3081, %rd3080, 2;
	cvt.u32.u64 	%r14649, %rd3078;
	mov.b64 	%rd3082, 2;
	cvt.u32.u64 	%r14650, %rd3082;
	and.b32  	%r14651, %r14649, %r14650;
	cvt.u32.u64 	%r14652, %rd3076;
	mov.b64 	%rd3083, 1;
	cvt.u32.u64 	%r14653, %rd3083;
	and.b32  	%r14654, %r14652, %r14653;
	or.b32  	%r14655, %r14654, %r14651;
	cvt.u32.u64 	%r14656, %rd3081;
	mov.b64 	%rd3084, 4;
	cvt.u32.u64 	%r14657, %rd3084;
	and.b32  	%r14658, %r14656, %r14657;
	or.b32  	%r14659, %r14655, %r14658;
	mov.b16 	%rs129, 1;
	shl.b16 	%rs130, %rs129, %r14659;
	and.b16  	%rs131, %rs130, 29;
	setp.eq.s16 	%p2812, %rs131, 0;
	@%p2812 bra 	$L__BB4_4048;
	ld.local.u32 	%r14660, [%rd12+536];
	add.s32 	%r14661, %r14660, 1;
	st.local.u32 	[%rd12+536], %r14661;
	mul.wide.u32 	%rd3085, %r14660, 8;
	add.s64 	%rd3086, %rd12, %rd3085;
	st.local.u64 	[%rd3086+544], %rd294;
	bra.uni 	$L__BB4_4077;
$L__BB4_4048:
	ld.local.u32 	%r14662, [%rd12+2592];
	add.s32 	%r14663, %r14662, 1;
	st.local.u32 	[%rd12+2592], %r14663;
	mul.wide.u32 	%rd3087, %r14662, 8;
	add.s64 	%rd3088, %rd12, %rd3087;
	st.local.u64 	[%rd3088+2600], %rd294;
	bra.uni 	$L__BB4_4077;
$L__BB4_4049:
	atom.global.exch.b32 	%r30045, [%rd295], -1;
$L__BB4_4050:
	add.s32 	%r14619, %r30045, 1;
	setp.lt.u32 	%p2791, %r14619, 2;
	@%p2791 bra 	$L__BB4_4055;
	@%p2790 bra 	$L__BB4_4053;
	atom.shared.exch.b32 	%r14621, [%r4208], 0;
	bra.uni 	$L__BB4_4054;
$L__BB4_4053:
	atom.global.exch.b32 	%r14620, [%rd295], 0;
$L__BB4_4054:
	and.b32  	%r14622, %r30045, 7;
	setp.eq.s32 	%p2793, %r14622, 0;
	mov.u32 	%r4212, %r30045;
	@%p2793 bra 	$L__BB4_4044;
$L__BB4_4055:
	setp.lt.u32 	%p2794, %r30042, 65529;
	@%p2794 bra 	$L__BB4_4067;
	and.b32  	%r4213, %r4212, 4;
	setp.eq.s32 	%p2795, %r4213, 0;
	and.b32  	%r14623, %r4212, 3;
	setp.ne.s32 	%p2796, %r14623, 0;
	and.pred  	%p2797, %p2795, %p2796;
	setp.gt.u32 	%p2798, %r4212, 65535;
	or.pred  	%p2799, %p2798, %p2797;
	@%p2799 bra 	$L__BB4_4060;
	and.b32  	%r14624, %r4212, 7;
	setp.eq.s32 	%p2800, %r14624, 0;
	mov.u32 	%r30048, %r4212;
	mov.u32 	%r30049, %r30042;
	@%p2800 bra 	$L__BB4_4072;
	@%p2795 bra 	$L__BB4_4060;
	cvt.u64.u32 	%rd3053, %r4212;
	shl.b64 	%rd3054, %rd3053, 32;
	cvt.u64.u32 	%rd3055, %r30042;
	or.b64  	%rd3056, %rd3054, %rd3055;
	ld.local.u32 	%r14625, [%rd12+536];
	add.s32 	%r14626, %r14625, 1;
	st.local.u32 	[%rd12+536], %r14626;
	mul.wide.u32 	%rd3057, %r14625, 8;
	add.s64 	%rd3058, %rd12, %rd3057;
	st.local.u64 	[%rd3058+544], %rd3056;
	bra.uni 	$L__BB4_4077;
$L__BB4_4060:
	shr.u32 	%r4214, %r30042, 3;
	setp.gt.u32 	%p2802, %r30042, 65535;
	@%p2802 bra 	$L__BB4_4062;
	shl.b32 	%r14627, %r4214, 2;
	mov.u32 	%r14628, shared_mem;
	add.s32 	%r14629, %r14628, %r14627;
	ld.shared.u32 	%r30047, [%r14629+65536];
	bra.uni 	$L__BB4_4063;
$L__BB4_4062:
	mul.wide.u32 	%rd3059, %r4214, 4;
	add.s64 	%rd3060, %rd13, %rd3059;
	ld.global.u32 	%r30047, [%rd3060];
$L__BB4_4063:
	setp.ne.s32 	%p2803, %r30047, 0;
	@%p2803 bra 	$L__BB4_4067;
	cvt.u64.u32 	%rd3061, %r4212;
	shl.b64 	%rd3062, %rd3061, 32;
	cvt.u64.u32 	%rd3063, %r30042;
	or.b64  	%rd296, %rd3062, %rd3063;
	and.b32  	%r14630, %r4212, 7;
	setp.eq.s32 	%p2804, %r14630, 1;
	@%p2804 bra 	$L__BB4_4066;
	ld.local.u32 	%r14631, [%rd12+536];
	add.s32 	%r14632, %r14631, 1;
	st.local.u32 	[%rd12+536], %r14632;
	mul.wide.u32 	%rd3064, %r14631, 8;
	add.s64 	%rd3065, %rd12, %rd3064;
	st.local.u64 	[%rd3065+544], %rd296;
	bra.uni 	$L__BB4_4077;
$L__BB4_4066:
	ld.local.u32 	%r14633, [%rd12+2592];
	add.s32 	%r14634, %r14633, 1;
	st.local.u32 	[%rd12+2592], %r14634;
	mul.wide.u32 	%rd3066, %r14633, 8;
	add.s64 	%rd3067, %rd12, %rd3066;
	st.local.u64 	[%rd3067+2600], %rd296;
	bra.uni 	$L__BB4_4077;
$L__BB4_4067:
	shr.u32 	%r4218, %r30042, 3;
	setp.gt.u32 	%p2805, %r30042, 65535;
	@%p2805 bra 	$L__BB4_4070;
	shl.b32 	%r14636, %r4218, 2;
	mov.u32 	%r14637, shared_mem;
	add.s32 	%r14638, %r14637, %r14636;
	add.s32 	%r4219, %r14638, 65536;
	atom.shared.exch.b32 	%r30048, [%r14638+65536], %r4212;
	setp.eq.s32 	%p2807, %r30048, -1;
	@%p2807 bra 	$L__BB4_4077;
	atom.shared.exch.b32 	%r14639, [%r4219], 0;
	mov.u32 	%r30049, %r4212;
	bra.uni 	$L__BB4_4072;
$L__BB4_4070:
	mul.wide.u32 	%rd3068, %r4218, 4;
	add.s64 	%rd297, %rd13, %rd3068;
	atom.global.exch.b32 	%r30048, [%rd297], %r4212;
	setp.eq.s32 	%p2806, %r30048, -1;
	@%p2806 bra 	$L__BB4_4077;
	atom.global.exch.b32 	%r14635, [%rd297], 0;
	mov.u32 	%r30049, %r4212;
$L__BB4_4072:
	and.b32  	%r14640, %r30048, 7;
	setp.ne.s32 	%p2808, %r14640, 0;
	and.b32  	%r14641, %r30049, 7;
	setp.eq.s32 	%p2809, %r14641, 0;
	and.pred  	%p2810, %p2808, %p2809;
	selp.b32 	%r30042, %r30049, %r30048, %p2810;
	selp.b32 	%r4212, %r30048, %r30049, %p2810;
	and.b32  	%r14642, %r30042, 7;
	setp.eq.s32 	%p2811, %r14642, 0;
	@%p2811 bra 	$L__BB4_4043;
	bra.uni 	$L__BB4_4046;
$L__BB4_4073:
	cvt.u32.u16 	%r17851, %rs7;
	mov.b16 	%rs219, 1;
	shl.b16 	%rs220, %rs219, %r17851;
	and.b16  	%rs221, %rs220, 29;
	setp.eq.s16 	%p4823, %rs221, 0;
	@%p4823 bra 	$L__BB4_4075;
	ld.local.u32 	%r17852, [%rd12+536];
	add.s32 	%r17853, %r17852, 1;
	st.local.u32 	[%rd12+536], %r17853;
	mul.wide.u32 	%rd4743, %r17852, 8;
	add.s64 	%rd4744, %rd12, %rd4743;
	st.local.u64 	[%rd4744+544], %rd163;
	mov.pred 	%p12018, 0;
	bra.uni 	$L__BB4_4078;
$L__BB4_4075:
	ld.local.u32 	%r17854, [%rd12+2592];
	add.s32 	%r17855, %r17854, 1;
	st.local.u32 	[%rd12+2592], %r17855;
	mul.wide.u32 	%rd4745, %r17854, 8;
	add.s64 	%rd4746, %rd12, %rd4745;
	st.local.u64 	[%rd4746+2600], %rd163;
	mov.pred 	%p12018, 0;
	bra.uni 	$L__BB4_4078;
$L__BB4_4076:
	ld.local.u32 	%r17847, [%rd12+2592];
	add.s32 	%r17848, %r17847, 1;
	st.local.u32 	[%rd12+2592], %r17848;
	mul.wide.u32 	%rd4741, %r17847, 8;
	add.s64 	%rd4742, %rd12, %rd4741;
	st.local.u64 	[%rd4742+2600], %rd193;
$L__BB4_4077:
	ld.local.u32 	%r17849, [%rd12+16];
	add.s32 	%r17850, %r17849, 1;
	st.local.u32 	[%rd12+16], %r17850;
$L__BB4_4078:
	ld.local.u32 	%r2146, [%rd12+536];
	setp.ne.s32 	%p4826, %r2146, 0;
	and.pred  	%p4827, %p12018, %p4826;
	@%p4827 bra 	$L__BB4_2063;
$L__BB4_4079:
	add.s32 	%r4228, %r28858, 1;
	setp.lt.u32 	%p4828, %r28858, 63;
	ld.local.u32 	%r52, [%rd12+2592];
	setp.ge.u32 	%p4829, %r52, %r30068;
	mov.b64 	%rd24, 0;
	and.pred  	%p4830, %p4828, %p4829;
	mov.u32 	%r53, %r2146;
	mov.u32 	%r30062, %r2146;
	mov.u32 	%r28858, %r4228;
	@%p4830 bra 	$L__BB4_33;
$L__BB4_4080:
	setp.eq.s64 	%p4836, %rd24, 0;
	mov.b64 	%rd10892, 0;
	@%p4836 bra 	$L__BB4_4083;
$L__BB4_4081:
	and.b64  	%rd4775, %rd24, 2147483655;
	setp.ne.s64 	%p4837, %rd4775, 2147483649;
	mov.u64 	%rd10892, %rd24;
	@%p4837 bra 	$L__BB4_4083;
	setp.eq.s16 	%p4838, %rs2, 0;
	and.b64  	%rd4776, %rd24, -2147483655;
	xor.b32  	%r17881, %r40, %r2;
	shl.b32 	%r17882, %r17881, 3;
	mov.u32 	%r17883, _ZZ9evaluatorP4GNetE5spawn;
	add.s32 	%r17884, %r17883, %r17882;
	st.shared.u64 	[%r17884], %rd4776;
	ld.local.u32 	%r17885, [%rd12+2592];
	add.s32 	%r17886, %r17885, -1;
	selp.b32 	%r30068, %r17886, %r30068, %p4838;
	mov.u64 	%rd10892, %rd24;
$L__BB4_4083:
	setp.lt.u32 	%p4839, %r2, %r40;
	bar.sync 	0;
	mov.b32 	%r17888, 2;
	shl.b32 	%r17889, %r17888, %r28851;
	setp.ge.u32 	%p4840, %r2, %r17889;
	or.pred  	%p4841, %p4839, %p4840;
	@%p4841 bra 	$L__BB4_4088;
	ld.shared.u64 	%rd4777, [%r28];
	add.s64 	%rd4778, %rd4777, 1;
	setp.lt.u64 	%p4842, %rd4778, 2;
	@%p4842 bra 	$L__BB4_4088;
	atom.shared.exch.b64 	%rd301, [%r28], -1;
	shr.u64 	%rd4779, %rd301, 32;
	shl.b64 	%rd4780, %rd301, 3;
	mov.b64 	%rd4781, 7;
	cvt.u32.u64 	%r17891, %rd4781;
	cvt.u32.u64 	%r17892, %rd4779;
	and.b32  	%r17893, %r17892, %r17891;
	mov.b64 	%rd4782, 56;
	cvt.u32.u64 	%r17894, %rd4782;
	cvt.u32.u64 	%r17895, %rd4780;
	and.b32  	%r17896, %r17895, %r17894;
	or.b32  	%r17897, %r17896, %r17893;
	mov.b64 	%rd4783, 9130730411292422402;
	shr.u64 	%rd4784, %rd4783, %r17897;
	mov.b64 	%rd4785, 1736168554312260608;
	shr.u64 	%rd4786, %rd4785, %r17897;
	mov.b64 	%rd4787, -506390041275138048;
	shr.u64 	%rd4788, %rd4787, %r17897;
	shl.b64 	%rd4789, %rd4788, 2;
	cvt.u32.u64 	%r17898, %rd4786;
	mov.b64 	%rd4790, 2;
	cvt.u32.u64 	%r17899, %rd4790;
	and.b32  	%r17900, %r17898, %r17899;
	cvt.u32.u64 	%r17901, %rd4784;
	mov.b64 	%rd4791, 1;
	cvt.u32.u64 	%r17902, %rd4791;
	and.b32  	%r17903, %r17901, %r17902;
	or.b32  	%r17904, %r17903, %r17900;
	cvt.u32.u64 	%r17905, %rd4789;
	mov.b64 	%rd4792, 4;
	cvt.u32.u64 	%r17906, %rd4792;
	and.b32  	%r17907, %r17905, %r17906;
	or.b32  	%r17908, %r17904, %r17907;
	mov.b16 	%rs226, 1;
	shl.b16 	%rs227, %rs226, %r17908;
	and.b16  	%rs228, %rs227, 29;
	setp.eq.s16 	%p4843, %rs228, 0;
	@%p4843 bra 	$L__BB4_4087;
	add.s32 	%r53, %r2146, 1;
	st.local.u32 	[%rd12+536], %r53;
	mul.wide.u32 	%rd4793, %r2146, 8;
	add.s64 	%rd4794, %rd12, %rd4793;
	st.local.u64 	[%rd4794+544], %rd301;
	mov.b32 	%r30068, 0;
	mov.u32 	%r2146, %r53;
	mov.u32 	%r30062, %r53;
	bra.uni 	$L__BB4_4088;
$L__BB4_4087:
	ld.local.u32 	%r17911, [%rd12+2592];
	add.s32 	%r17912, %r17911, 1;
	st.local.u32 	[%rd12+2592], %r17912;
	mul.wide.u32 	%rd4795, %r17911, 8;
	add.s64 	%rd4796, %rd12, %rd4795;
	st.local.u64 	[%rd4796+2600], %rd301;
	mov.b32 	%r30068, 0;
$L__BB4_4088:
	bar.sync 	0;
	add.s32 	%r28851, %r28851, 1;
	setp.ne.s32 	%p4844, %r28851, 7;
	@%p4844 bra 	$L__BB4_29;
	st.global.u32 	[%rd19], %r30068;
$L__BB4_4090:
	ld.local.u32 	%r17913, [%rd12+12];
	setp.ne.s32 	%p4845, %r17913, 2;
	@%p4845 bra 	$L__BB4_8130;
	ld.global.u32 	%r4251, [%rd20+131072];
	shl.b32 	%r4252, %r3, 15;
	mov.b32 	%r30069, 0;
$L__BB4_4092:
	ld.local.u32 	%r4254, [%rd12+2592];
	setp.le.u32 	%p4846, %r4254, %r4251;
	ld.local.u32 	%r17915, [%rd12+536];
	setp.eq.s32 	%p4847, %r17915, 0;
	and.pred  	%p4848, %p4846, %p4847;
	@%p4848 bra 	$L__BB4_8129;
	setp.eq.s32 	%p4849, %r17915, 0;
	@%p4849 bra 	$L__BB4_4095;
	add.s32 	%r4258, %r17915, -1;
	st.local.u32 	[%rd12+536], %r4258;
	shl.b32 	%r17916, %r4258, 3;
	cvt.u64.u32 	%rd4797, %r17916;
	and.b64  	%rd4798, %rd4797, 2040;
	add.s64 	%rd4799, %rd12, %rd4798;
	ld.local.u64 	%rd304, [%rd4799+544];
	mov.u32 	%r4259, %r4254;
	bra.uni 	$L__BB4_4097;
$L__BB4_4095:
	setp.eq.s32 	%p4850, %r4254, 0;
	mov.b64 	%rd304, 0;
	mov.b32 	%r4258, 0;
	mov.u32 	%r4259, %r4258;
	@%p4850 bra 	$L__BB4_4097;
	add.s32 	%r4259, %r4254, -1;
	st.local.u32 	[%rd12+2592], %r4259;
	shl.b32 	%r17919, %r4259, 3;
	cvt.u64.u32 	%rd4801, %r17919;
	and.b64  	%rd4802, %rd4801, 2040;
	add.s64 	%rd4803, %rd12, %rd4802;
	ld.local.u64 	%rd304, [%rd4803+2600];
$L__BB4_4097:
	cvt.u32.u64 	%r4262, %rd304;
	shr.u64 	%rd305, %rd304, 32;
	shl.b64 	%rd4804, %rd304, 3;
	mov.b64 	%rd4805, 7;
	cvt.u32.u64 	%r17920, %rd4805;
	cvt.u32.u64 	%r17921, %rd305;
	and.b32  	%r17922, %r17921, %r17920;
	mov.b64 	%rd4806, 56;
	cvt.u32.u64 	%r17923, %rd4806;
	cvt.u32.u64 	%r17924, %rd4804;
	and.b32  	%r17925, %r17924, %r17923;
	or.b32  	%r17926, %r17925, %r17922;
	mov.b64 	%rd4807, 9130730411292422402;
	shr.u64 	%rd4808, %rd4807, %r17926;
	and.b64  	%rd4809, %rd4808, 1;
	mov.b64 	%rd4810, 1736168554312260608;
	shr.u64 	%rd4811, %rd4810, %r17926;
	and.b64  	%rd4812, %rd4811, 2;
	or.b64  	%rd4813, %rd4809, %rd4812;
	mov.b64 	%rd4814, -506390041275138048;
	shr.u64 	%rd4815, %rd4814, %r17926;
	shl.b64 	%rd4816, %rd4815, 2;
	and.b64  	%rd4817, %rd4816, 4;
	or.b64  	%rd4818, %rd4813, %rd4817;
	cvt.u16.u64 	%rs11, %rd4818;
	setp.eq.s64 	%p4851, %rd304, 0;
	@%p4851 bra 	$L__BB4_6112;
	and.b64  	%rd4819, %rd304, 7;
	setp.eq.s64 	%p4852, %rd4819, 1;
	setp.eq.s64 	%p4853, %rd305, 4294967288;
	and.pred  	%p4854, %p4852, %p4853;
	mov.b32 	%r4261, -8;
	@%p4854 bra 	$L__BB4_4276;
	cvt.u16.u64 	%rs230, %rd305;
	and.b16  	%rs231, %rs230, 7;
	cvt.u16.u64 	%rs232, %rd304;
	and.b16  	%rs233, %rs232, 7;
	setp.lt.u16 	%p4855, %rs231, %rs233;
	selp.b32 	%r4261, %r4262, %r17921, %p4855;
	selp.b32 	%r4262, %r17921, %r4262, %p4855;
	setp.gt.s16 	%p4856, %rs11, 3;
	@%p4856 bra 	$L__BB4_4108;
	setp.gt.s16 	%p4860, %rs11, 1;
	@%p4860 bra 	$L__BB4_4837;
	setp.eq.s16 	%p4862, %rs11, 0;
	@%p4862 bra 	$L__BB4_4102;
	bra.uni 	$L__BB4_4276;
$L__BB4_4102:
	and.b32  	%r20242, %r4262, 4;
	setp.eq.s32 	%p6407, %r20242, 0;
	and.b32  	%r20243, %r4262, 3;
	setp.ne.s32 	%p6408, %r20243, 0;
	and.pred  	%p6409, %p6407, %p6408;
	@%p6409 bra 	$L__BB4_4244;
	setp.lt.u32 	%p6410, %r4262, 65536;
	and.b32  	%r20244, %r4261, -65532;
	setp.ne.s32 	%p6411, %r20244, 4;
	or.pred  	%p6412, %p6410, %p6411;
	@%p6412 bra 	$L__BB4_4244;
	sub.s32 	%r20245, 256, %r4259;
	sub.s32 	%r20246, 256, %r4258;
	min.u32 	%r20247, %r20245, %r20246;
	setp.lt.u32 	%p6413, %r20247, 3;
	@%p6413 bra 	$L__BB4_6107;
	ld.local.u32 	%r20248, [%rd12+20];
	add.s32 	%r20249, %r20248, 1;
	st.local.u32 	[%rd12+20], %r20249;
	and.b32  	%r20250, %r4261, -8;
	mov.u32 	%r20251, shared_mem;
	add.s32 	%r20252, %r20251, %r20250;
	atom.shared.exch.b64 	%rd306, [%r20252], 0;
	cvt.u32.u64 	%r4290, %rd306;
	and.b32  	%r20253, %r4290, 7;
	setp.ne.s32 	%p6414, %r20253, 0;
	@%p6414 bra 	$L__BB4_4119;
$L__BB4_4106:
	shr.u32 	%r20254, %r4290, 3;
	setp.gt.u32 	%p6415, %r4290, 65535;
	shr.u32 	%r20255, %r4290, 1;
	add.s32 	%r20257, %r20251, %r20255;
	add.s32 	%r4265, %r20257, 65536;
	mul.wide.u32 	%rd6022, %r20254, 4;
	add.s64 	%rd307, %rd13, %rd6022;
	@%p6415 bra 	$L__BB4_4113;
	atom.shared.exch.b32 	%r30073, [%r4265], -1;
	bra.uni 	$L__BB4_4114;
$L__BB4_4108:
	setp.gt.s16 	%p4857, %rs11, 5;
	@%p4857 bra 	$L__BB4_5834;
	setp.eq.s16 	%p4859, %rs11, 4;
	@%p4859 bra 	$L__BB4_4110;
	bra.uni 	$L__BB4_4970;
$L__BB4_4110:
	sub.s32 	%r20035, 256, %r4259;
	sub.s32 	%r20036, 256, %r4258;
	min.u32 	%r20037, %r20035, %r20036;
	setp.lt.u32 	%p6290, %r20037, 2;
	@%p6290 bra 	$L__BB4_6107;
	shr.u32 	%r5134, %r4262, 3;
	setp.gt.u32 	%p6291, %r4262, 65535;
	@%p6291 bra 	$L__BB4_4904;
	shl.b32 	%r20038, %r5134, 3;
	mov.u32 	%r20039, shared_mem;
	add.s32 	%r20040, %r20039, %r20038;
	atom.shared.exch.b64 	%rd10896, [%r20040], 0;
	bra.uni 	$L__BB4_4905;
$L__BB4_4113:
	atom.global.exch.b32 	%r30073, [%rd307], -1;
$L__BB4_4114:
	add.s32 	%r20258, %r30073, 1;
	setp.lt.u32 	%p6416, %r20258, 2;
	@%p6416 bra 	$L__BB4_4119;
	@%p6415 bra 	$L__BB4_4117;
	atom.shared.exch.b32 	%r20260, [%r4265], 0;
	bra.uni 	$L__BB4_4118;
$L__BB4_4117:
	atom.global.exch.b32 	%r20259, [%rd307], 0;
$L__BB4_4118:
	and.b32  	%r20261, %r30073, 7;
	setp.eq.s32 	%p6418, %r20261, 0;
	mov.u32 	%r4290, %r30073;
	@%p6418 bra 	$L__BB4_4106;
$L__BB4_4119:
	{ .reg .b32 tmp; mov.b64 {tmp, %r4321}, %rd306; }
	and.b32  	%r20262, %r4321, 7;
	setp.ne.s32 	%p6419, %r20262, 0;
	@%p6419 bra 	$L__BB4_4128;
$L__BB4_4120:
	shr.u32 	%r20263, %r4321, 3;
	setp.gt.u32 	%p6420, %r4321, 65535;
	shr.u32 	%r20264, %r4321, 1;
	add.s32 	%r20266, %r20251, %r20264;
	add.s32 	%r4272, %r20266, 65536;
	mul.wide.u32 	%rd6023, %r20263, 4;
	add.s64 	%rd308, %rd13, %rd6023;
	@%p6420 bra 	$L__BB4_4122;
	atom.shared.exch.b32 	%r30076, [%r4272], -1;
	bra.uni 	$L__BB4_4123;
$L__BB4_4122:
	atom.global.exch.b32 	%r30076, [%rd308], -1;
$L__BB4_4123:
	add.s32 	%r20267, %r30076, 1;
	setp.lt.u32 	%p6421, %r20267, 2;
	@%p6421 bra 	$L__BB4_4128;
	@%p6420 bra 	$L__BB4_4126;
	atom.shared.exch.b32 	%r20269, [%r4272], 0;
	bra.uni 	$L__BB4_4127;
$L__BB4_4126:
	atom.global.exch.b32 	%r20268, [%rd308], 0;
$L__BB4_4127:
	and.b32  	%r20270, %r30076, 7;
	setp.eq.s32 	%p6423, %r20270, 0;
	mov.u32 	%r4321, %r30076;
	@%p6423 bra 	$L__BB4_4120;
$L__BB4_4128:
	and.b32  	%r20271, %r4290, 4;
	setp.eq.s32 	%p6424, %r20271, 0;
	and.b32  	%r20272, %r4290, 3;
	setp.ne.s32 	%p6425, %r20272, 0;
	and.pred  	%p6426, %p6424, %p6425;
	setp.gt.u32 	%p6427, %r4290, 65535;
	or.pred  	%p6428, %p6427, %p6426;
	mov.u32 	%r30088, %r4290;
	@%p6428 bra 	$L__BB4_4167;
	mov.b32 	%r30078, 0;
$L__BB4_4130:
	ld.global.u32 	%r20274, [%rd20+65536];
	and.b32  	%r20275, %r20274, 32767;
	add.s32 	%r4278, %r20275, %r4252;
	mul.wide.u32 	%rd6024, %r4278, 4;
	add.s64 	%rd6025, %rd13, %rd6024;
	ld.global.u32 	%r20276, [%rd6025];
	add.s32 	%r20278, %r20274, 1;
	st.global.u32 	[%rd20+65536], %r20278;
	setp.gt.u32 	%p6429, %r4278, 8191;
	setp.eq.s32 	%p6430, %r20276, 0;
	and.pred  	%p6431, %p6429, %p6430;
	@%p6431 bra 	$L__BB4_4133;
	add.s32 	%r30078, %r30078, 1;
	setp.lt.u32 	%p6432, %r30078, 32768;
	@%p6432 bra 	$L__BB4_4130;
	mov.u64 	%rd6026, $str$1;
	cvta.global.u64 	%rd6027, %rd6026;
	{ // callseq 24, 0
	.param .b64 param0;
	st.param.b64 	[param0], %rd6027;
	.param .b64 param1;
	st.param.b64 	[param1], 0;
	.param .b32 retval0;
	call.uni (retval0), 
	vprintf, 
	(
	param0, 
	param1
	);
	ld.param.b32 	%r20279, [retval0];
	} // callseq 24
	bra.uni 	$L__BB4_4130;
$L__BB4_4133:
	shl.b32 	%r30088, %r4278, 3;
	and.b32  	%r4281, %r4278, 536870911;
	setp.gt.u32 	%p6433, %r4281, 8191;
	@%p6433 bra 	$L__BB4_4135;
	shl.b32 	%r20282, %r4281, 2;
	add.s32 	%r20284, %r20251, %r20282;
	atom.shared.exch.b32 	%r20285, [%r20284+65536], -1;
	bra.uni 	$L__BB4_4136;
$L__BB4_4135:
	mul.wide.u32 	%rd6028, %r4281, 4;
	add.s64 	%rd6029, %rd13, %rd6028;
	atom.global.exch.b32 	%r20281, [%rd6029], -1;
$L__BB4_4136:
	mov.u32 	%r4283, %r30088;
$L__BB4_4137:
	and.b32  	%r20286, %r4290, 7;
	setp.ne.s32 	%p6434, %r20286, 0;
	@%p6434 bra 	$L__BB4_4148;
$L__BB4_4138:
	shr.u32 	%r20287, %r4290, 3;
	setp.gt.u32 	%p6435, %r4290, 65535;
	shr.u32 	%r20288, %r4290, 1;
	add.s32 	%r20290, %r20251, %r20288;
	add.s32 	%r4286, %r20290, 65536;
	mul.wide.u32 	%rd6030, %r20287, 4;
	add.s64 	%rd310, %rd13, %rd6030;
	@%p6435 bra 	$L__BB4_4142;
	atom.shared.exch.b32 	%r30082, [%r4286], -1;
	bra.uni 	$L__BB4_4143;
$L__BB4_4140:
	cvt.u64.u32 	%rd6047, %r4283;
	cvt.u64.u32 	%rd6048, %r4290;
	shl.b64 	%rd6049, %rd6048, 32;
	or.b64  	%rd309, %rd6049, %rd6047;
	mul.wide.u32 	%rd6050, %r4283, 8;
	and.b32  	%r20310, %r4290, 7;
	cvt.u64.u32 	%rd6051, %r20310;
	mov.b64 	%rd6052, 56;
	cvt.u32.u64 	%r20311, %rd6052;
	cvt.u32.u64 	%r20312, %rd6050;
	and.b32  	%r20313, %r20312, %r20311;
	cvt.u32.u64 	%r20314, %rd6051;
	or.b32  	%r20315, %r20313, %r20314;
	mov.b64 	%rd6053, 9130730411292422402;
	shr.u64 	%rd6054, %rd6053, %r20315;
	mov.b64 	%rd6055, 1736168554312260608;
	shr.u64 	%rd6056, %rd6055, %r20315;
	mov.b64 	%rd6057, -506390041275138048;
	shr.u64 	%rd6058, %rd6057, %r20315;
	shl.b64 	%rd6059, %rd6058, 2;
	cvt.u32.u64 	%r20316, %rd6056;
	mov.b64 	%rd6060, 2;
	cvt.u32.u64 	%r20317, %rd6060;
	and.b32  	%r20318, %r20316, %r20317;
	cvt.u32.u64 	%r20319, %rd6054;
	mov.b64 	%rd6061, 1;
	cvt.u32.u64 	%r20320, %rd6061;
	and.b32  	%r20321, %r20319, %r20320;
	or.b32  	%r20322, %r20321, %r20318;
	cvt.u32.u64 	%r20323, %rd6059;
	mov.b64 	%rd6062, 4;
	cvt.u32.u64 	%r20324, %rd6062;
	and.b32  	%r20325, %r20323, %r20324;
	or.b32  	%r20326, %r20322, %r20325;
	mov.b16 	%rs299, 1;
	shl.b16 	%rs300, %rs299, %r20326;
	and.b16  	%rs301, %rs300, 29;
	setp.eq.s16 	%p6457, %rs301, 0;
	@%p6457 bra 	$L__BB4_4166;
	add.s32 	%r4284, %r4258, 1;
	st.local.u32 	[%rd12+536], %r4284;
	mul.wide.u32 	%rd6063, %r4258, 8;
	add.s64 	%rd6064, %rd12, %rd6063;
	st.local.u64 	[%rd6064+544], %rd309;
	mov.u32 	%r4258, %r4284;
	bra.uni 	$L__BB4_4167;
$L__BB4_4142:
	atom.global.exch.b32 	%r30082, [%rd310], -1;
$L__BB4_4143:
	add.s32 	%r20291, %r30082, 1;
	setp.lt.u32 	%p6436, %r20291, 2;
	@%p6436 bra 	$L__BB4_4148;
	@%p6435 bra 	$L__BB4_4146;
	atom.shared.exch.b32 	%r20293, [%r4286], 0;
	bra.uni 	$L__BB4_4147;
$L__BB4_4146:
	atom.global.exch.b32 	%r20292, [%rd310], 0;
$L__BB4_4147:
	and.b32  	%r20294, %r30082, 7;
	setp.eq.s32 	%p6438, %r20294, 0;
	mov.u32 	%r4290, %r30082;
	@%p6438 bra 	$L__BB4_4138;
$L__BB4_4148:
	setp.lt.u32 	%p6439, %r4283, 65529;
	@%p6439 bra 	$L__BB4_4160;
	and.b32  	%r4291, %r4290, 4;
	setp.eq.s32 	%p6440, %r4291, 0;
	and.b32  	%r20295, %r4290, 3;
	setp.ne.s32 	%p6441, %r20295, 0;
	and.pred  	%p6442, %p6440, %p6441;
	setp.gt.u32 	%p6443, %r4290, 65535;
	or.pred  	%p6444, %p6443, %p6442;
	@%p6444 bra 	$L__BB4_4153;
	and.b32  	%r20296, %r4290, 7;
	setp.eq.s32 	%p6445, %r20296, 0;
	mov.u32 	%r30085, %r4290;
	mov.u32 	%r30086, %r4283;
	@%p6445 bra 	$L__BB4_4165;
	setp.eq.s32 	%p6446, %r4291, 0;
	@%p6446 bra 	$L__BB4_4153;
	cvt.u64.u32 	%rd6031, %r4290;
	shl.b64 	%rd6032, %rd6031, 32;
	cvt.u64.u32 	%rd6033, %r4283;
	or.b64  	%rd6034, %rd6032, %rd6033;
	add.s32 	%r4292, %r4258, 1;
	st.local.u32 	[%rd12+536], %r4292;
	mul.wide.u32 	%rd6035, %r4258, 8;
	add.s64 	%rd6036, %rd12, %rd6035;
	st.local.u64 	[%rd6036+544], %rd6034;
	mov.u32 	%r4258, %r4292;
	bra.uni 	$L__BB4_4167;
$L__BB4_4153:
	shr.u32 	%r4293, %r4283, 3;
	setp.gt.u32 	%p6447, %r4283, 65535;
	@%p6447 bra 	$L__BB4_4155;
	shl.b32 	%r20297, %r4293, 2;
	add.s32 	%r20299, %r20251, %r20297;
	ld.shared.u32 	%r30084, [%r20299+65536];
	bra.uni 	$L__BB4_4156;
$L__BB4_4155:
	mul.wide.u32 	%rd6037, %r4293, 4;
	add.s64 	%rd6038, %rd13, %rd6037;
	ld.global.u32 	%r30084, [%rd6038];
$L__BB4_4156:
	setp.ne.s32 	%p6448, %r30084, 0;
	@%p6448 bra 	$L__BB4_4160;
	cvt.u64.u32 	%rd6039, %r4290;
	shl.b64 	%rd6040, %rd6039, 32;
	cvt.u64.u32 	%rd6041, %r4283;
	or.b64  	%rd311, %rd6040, %rd6041;
	and.b32  	%r20300, %r4290, 7;
	setp.eq.s32 	%p6449, %r20300, 1;
	@%p6449 bra 	$L__BB4_4159;
	add.s32 	%r4297, %r4258, 1;
	st.local.u32 	[%rd12+536], %r4297;
	mul.wide.u32 	%rd6042, %r4258, 8;
	add.s64 	%rd6043, %rd12, %rd6042;
	st.local.u64 	[%rd6043+544], %rd311;
	mov.u32 	%r4258, %r4297;
	bra.uni 	$L__BB4_4167;
$L__BB4_4159:
	add.s32 	%r20301, %r4259, 1;
	st.local.u32 	[%rd12+2592], %r20301;
	mul.wide.u32 	%rd6044, %r4259, 8;
	add.s64 	%rd6045, %rd12, %rd6044;
	st.local.u64 	[%rd6045+2600], %rd311;
	bra.uni 	$L__BB4_4167;
$L__BB4_4160:
	shr.u32 	%r4298, %r4283, 3;
	setp.gt.u32 	%p6450, %r4283, 65535;
	@%p6450 bra 	$L__BB4_4163;
	shl.b32 	%r20303, %r4298, 2;
	add.s32 	%r20305, %r20251, %r20303;
	add.s32 	%r4299, %r20305, 65536;
	atom.shared.exch.b32 	%r30085, [%r20305+65536], %r4290;
	setp.eq.s32 	%p6452, %r30085, -1;
	@%p6452 bra 	$L__BB4_4167;
	atom.shared.exch.b32 	%r20306, [%r4299], 0;
	mov.u32 	%r30086, %r4290;
	bra.uni 	$L__BB4_4165;
$L__BB4_4163:
	mul.wide.u32 	%rd6046, %r4298, 4;
	add.s64 	%rd312, %rd13, %rd6046;
	atom.global.exch.b32 	%r30085, [%rd312], %r4290;
	setp.eq.s32 	%p6451, %r30085, -1;
	@%p6451 bra 	$L__BB4_4167;
	atom.global.exch.b32 	%r20302, [%rd312], 0;
	mov.u32 	%r30086, %r4290;
$L__BB4_4165:
	and.b32  	%r20307, %r30085, 7;
	setp.ne.s32 	%p6453, %r20307, 0;
	and.b32  	%r20308, %r30086, 7;
	setp.eq.s32 	%p6454, %r20308, 0;
	and.pred  	%p6455, %p6453, %p6454;
	selp.b32 	%r4283, %r30086, %r30085, %p6455;
	selp.b32 	%r4290, %r30085, %r30086, %p6455;
	and.b32  	%r20309, %r4283, 7;
	setp.eq.s32 	%p6456, %r20309, 0;
	@%p6456 bra 	$L__BB4_4137;
	bra.uni 	$L__BB4_4140;
$L__BB4_4166:
	add.s32 	%r20327, %r4259, 1;
	st.local.u32 	[%rd12+2592], %r20327;
	mul.wide.u32 	%rd6065, %r4259, 8;
	add.s64 	%rd6066, %rd12, %rd6065;
	st.local.u64 	[%rd6066+2600], %rd309;
$L__BB4_4167:
	and.b32  	%r20328, %r4321, 4;
	setp.eq.s32 	%p6458, %r20328, 0;
	and.b32  	%r20329, %r4321, 3;
	setp.ne.s32 	%p6459, %r20329, 0;
	and.pred  	%p6460, %p6458, %p6459;
	setp.gt.u32 	%p6461, %r4321, 65535;
	or.pred  	%p6462, %p6461, %p6460;
	mov.u32 	%r30099, %r4321;
	@%p6462 bra 	$L__BB4_4206;
	mov.b32 	%r30089, 0;
$L__BB4_4169:
	ld.global.u32 	%r20331, [%rd20+65536];
	and.b32  	%r20332, %r20331, 32767;
	add.s32 	%r4309, %r20332, %r4252;
	mul.wide.u32 	%rd6067, %r4309, 4;
	add.s64 	%rd6068, %rd13, %rd6067;
	ld.global.u32 	%r20333, [%rd6068];
	add.s32 	%r20335, %r20331, 1;
	st.global.u32 	[%rd20+65536], %r20335;
	setp.gt.u32 	%p6463, %r4309, 8191;
	setp.eq.s32 	%p6464, %r20333, 0;
	and.pred  	%p6465, %p6463, %p6464;
	@%p6465 bra 	$L__BB4_4172;
	add.s32 	%r30089, %r30089, 1;
	setp.lt.u32 	%p6466, %r30089, 32768;
	@%p6466 bra 	$L__BB4_4169;
	mov.u64 	%rd6069, $str$1;
	cvta.global.u64 	%rd6070, %rd6069;
	{ // callseq 25, 0
	.param .b64 param0;
	st.param.b64 	[param0], %rd6070;
	.param .b64 param1;
	st.param.b64 	[param1], 0;
	.param .b32 retval0;
	call.uni (retval0), 
	vprintf, 
	(
	param0, 
	param1
	);
	ld.param.b32 	%r20336, [retval0];
	} // callseq 25
	bra.uni 	$L__BB4_4169;
$L__BB4_4172:
	shl.b32 	%r30099, %r4309, 3;
	and.b32  	%r4312, %r4309, 536870911;
	setp.gt.u32 	%p6467, %r4312, 8191;
	@%p6467 bra 	$L__BB4_4174;
	shl.b32 	%r20339, %r4312, 2;
	add.s32 	%r20341, %r20251, %r20339;
	atom.shared.exch.b32 	%r20342, [%r20341+65536], -1;
	bra.uni 	$L__BB4_4175;
$L__BB4_4174:
	mul.wide.u32 	%rd6071, %r4312, 4;
	add.s64 	%rd6072, %rd13, %rd6071;
	atom.global.exch.b32 	%r20338, [%rd6072], -1;
$L__BB4_4175:
	mov.u32 	%r4314, %r30099;
$L__BB4_4176:
	and.b32  	%r20343, %r4321, 7;
	setp.ne.s32 	%p6468, %r20343, 0;
	@%p6468 bra 	$L__BB4_4187;
$L__BB4_4177:
	shr.u32 	%r20344, %r4321, 3;
	setp.gt.u32 	%p6469, %r4321, 65535;
	shr.u32 	%r20345, %r4321, 1;
	add.s32 	%r20347, %r20251, %r20345;
	add.s32 	%r4317, %r20347, 65536;
	mul.wide.u32 	%rd6073, %r20344, 4;
	add.s64 	%rd314, %rd13, %rd6073;
	@%p6469 bra 	$L__BB4_4181;
	atom.shared.exch.b32 	%r30093, [%r4317], -1;
	bra.uni 	$L__BB4_4182;
$L__BB4_4179:
	cvt.u64.u32 	%rd6090, %r4314;
	cvt.u64.u32 	%rd6091, %r4321;
	shl.b64 	%rd6092, %rd6091, 32;
	or.b64  	%rd313, %rd6092, %rd6090;
	mul.wide.u32 	%rd6093, %r4314, 8;
	and.b32  	%r20368, %r4321, 7;
	cvt.u64.u32 	%rd6094, %r20368;
	mov.b64 	%rd6095, 56;
	cvt.u32.u64 	%r20369, %rd6095;
	cvt.u32.u64 	%r20370, %rd6093;
	and.b32  	%r20371, %r20370, %r20369;
	cvt.u32.u64 	%r20372, %rd6094;
	or.b32  	%r20373, %r20371, %r20372;
	mov.b64 	%rd6096, 9130730411292422402;
	shr.u64 	%rd6097, %rd6096, %r20373;
	mov.b64 	%rd6098, 1736168554312260608;
	shr.u64 	%rd6099, %rd6098, %r20373;
	mov.b64 	%rd6100, -506390041275138048;
	shr.u64 	%rd6101, %rd6100, %r20373;
	shl.b64 	%rd6102, %rd6101, 2;
	cvt.u32.u64 	%r20374, %rd6099;
	mov.b64 	%rd6103, 2;
	cvt.u32.u64 	%r20375, %rd6103;
	and.b32  	%r20376, %r20374, %r20375;
	cvt.u32.u64 	%r20377, %rd6097;
	mov.b64 	%rd6104, 1;
	cvt.u32.u64 	%r20378, %rd6104;
	and.b32  	%r20379, %r20377, %r20378;
	or.b32  	%r20380, %r20379, %r20376;
	cvt.u32.u64 	%r20381, %rd6102;
	mov.b64 	%rd6105, 4;
	cvt.u32.u64 	%r20382, %rd6105;
	and.b32  	%r20383, %r20381, %r20382;
	or.b32  	%r20384, %r20380, %r20383;
	mov.b16 	%rs302, 1;
	shl.b16 	%rs303, %rs302, %r20384;
	and.b16  	%rs304, %rs303, 29;
	setp.eq.s16 	%p6491, %rs304, 0;
	@%p6491 bra 	$L__BB4_4205;
	add.s32 	%r4315, %r4258, 1;
	st.local.u32 	[%rd12+536], %r4315;
	mul.wide.u32 	%rd6106, %r4258, 8;
	add.s64 	%rd6107, %rd12, %rd6106;
	st.local.u64 	[%rd6107+544], %rd313;
	mov.u32 	%r4258, %r4315;
	bra.uni 	$L__BB4_4206;
$L__BB4_4181:
	atom.global.exch.b32 	%r30093, [%rd314], -1;
$L__BB4_4182:
	add.s32 	%r20348, %r30093, 1;
	setp.lt.u32 	%p6470, %r20348, 2;
	@%p6470 bra 	$L__BB4_4187;
	@%p6469 bra 	$L__BB4_4185;
	atom.shared.exch.b32 	%r20350, [%r4317], 0;
	bra.uni 	$L__BB4_4186;
$L__BB4_4185:
	atom.global.exch.b32 	%r20349, [%rd314], 0;
$L__BB4_4186:
	and.b32  	%r20351, %r30093, 7;
	setp.eq.s32 	%p6472, %r20351, 0;
	mov.u32 	%r4321, %r30093;
	@%p6472 bra 	$L__BB4_4177;
$L__BB4_4187:
	setp.lt.u32 	%p6473, %r4314, 65529;
	@%p6473 bra 	$L__BB4_4199;
	and.b32  	%r4322, %r4321, 4;
	setp.eq.s32 	%p6474, %r4322, 0;
	and.b32  	%r20352, %r4321, 3;
	setp.ne.s32 	%p6475, %r20352, 0;
	and.pred  	%p6476, %p6474, %p6475;
	setp.gt.u32 	%p6477, %r4321, 65535;
	or.pred  	%p6478, %p6477, %p6476;
	@%p6478 bra 	$L__BB4_4192;
	and.b32  	%r20353, %r4321, 7;
	setp.eq.s32 	%p6479, %r20353, 0;
	mov.u32 	%r30096, %r4321;
	mov.u32 	%r30097, %r4314;
	@%p6479 bra 	$L__BB4_4204;
	setp.eq.s32 	%p6480, %r4322, 0;
	@%p6480 bra 	$L__BB4_4192;
	cvt.u64.u32 	%rd6074, %r4321;
	shl.b64 	%rd6075, %rd6074, 32;
	cvt.u64.u32 	%rd6076, %r4314;
	or.b64  	%rd6077, %rd6075, %rd6076;
	add.s32 	%r4323, %r4258, 1;
	st.local.u32 	[%rd12+536], %r4323;
	mul.wide.u32 	%rd6078, %r4258, 8;
	add.s64 	%rd6079, %rd12, %rd6078;
	st.local.u64 	[%rd6079+544], %rd6077;
	mov.u32 	%r4258, %r4323;
	bra.uni 	$L__BB4_4206;
$L__BB4_4192:
	shr.u32 	%r4324, %r4314, 3;
	setp.gt.u32 	%p6481, %r4314, 65535;
	@%p6481 bra 	$L__BB4_4194;
	shl.b32 	%r20354, %r4324, 2;
	add.s32 	%r20356, %r20251, %r20354;
	ld.shared.u32 	%r30095, [%r20356+65536];
	bra.uni 	$L__BB4_4195;
$L__BB4_4194:
	mul.wide.u32 	%rd6080, %r4324, 4;
	add.s64 	%rd6081, %rd13, %rd6080;
	ld.global.u32 	%r30095, [%rd6081];
$L__BB4_4195:
	setp.ne.s32 	%p6482, %r30095, 0;
	@%p6482 bra 	$L__BB4_4199;
	cvt.u64.u32 	%rd6082, %r4321;
	shl.b64 	%rd6083, %rd6082, 32;
	cvt.u64.u32 	%rd6084, %r4314;
	or.b64  	%rd315, %rd6083, %rd6084;
	and.b32  	%r20357, %r4321, 7;
	setp.eq.s32 	%p6483, %r20357, 1;
	@%p6483 bra 	$L__BB4_4198;
	add.s32 	%r4328, %r4258, 1;
	st.local.u32 	[%rd12+536], %r4328;
	mul.wide.u32 	%rd6085, %r4258, 8;
	add.s64 	%rd6086, %rd12, %rd6085;
	st.local.u64 	[%rd6086+544], %rd315;
	mov.u32 	%r4258, %r4328;
	bra.uni 	$L__BB4_4206;
$L__BB4_4198:
	ld.local.u32 	%r20358, [%rd12+2592];
	add.s32 	%r20359, %r20358, 1;
	st.local.u32 	[%rd12+2592], %r20359;
	mul.wide.u32 	%rd6087, %r20358, 8;
	add.s64 	%rd6088, %rd12, %rd6087;
	st.local.u64 	[%rd6088+2600], %rd315;
	bra.uni 	$L__BB4_4206;
$L__BB4_4199:
	shr.u32 	%r4329, %r4314, 3;
	setp.gt.u32 	%p6484, %r4314, 65535;
	@%p6484 bra 	$L__BB4_4202;
	shl.b32 	%r20361, %r4329, 2;
	add.s32 	%r20363, %r20251, %r20361;
	add.s32 	%r4330, %r20363, 65536;
	atom.shared.exch.b32 	%r30096, [%r20363+65536], %r4321;
	setp.eq.s32 	%p6486, %r30096, -1;
	@%p6486 bra 	$L__BB4_4206;
	atom.shared.exch.b32 	%r20364, [%r4330], 0;
	mov.u32 	%r30097, %r4321;
	bra.uni 	$L__BB4_4204;
$L__BB4_4202:
	mul.wide.u32 	%rd6089, %r4329, 4;
	add.s64 	%rd316, %rd13, %rd6089;
	atom.global.exch.b32 	%r30096, [%rd316], %r4321;
	setp.eq.s32 	%p6485, %r30096, -1;
	@%p6485 bra 	$L__BB4_4206;
	atom.global.exch.b32 	%r20360, [%rd316], 0;
	mov.u32 	%r30097, %r4321;
$L__BB4_4204:
	and.b32  	%r20365, %r30096, 7;
	setp.ne.s32 	%p6487, %r20365, 0;
	and.b32  	%r20366, %r30097, 7;
	setp.eq.s32 	%p6488, %r20366, 0;
	and.pred  	%p6489, %p6487, %p6488;
	selp.b32 	%r4314, %r30097, %r30096, %p6489;
	selp.b32 	%r4321, %r30096, %r30097, %p6489;
	and.b32  	%r20367, %r4314, 7;
	setp.eq.s32 	%p6490, %r20367, 0;
	@%p6490 bra 	$L__BB4_4176;
	bra.uni 	$L__BB4_4179;
$L__BB4_4205:
	ld.local.u32 	%r20385, [%rd12+2592];
	add.s32 	%r20386, %r20385, 1;
	st.local.u32 	[%rd12+2592], %r20386;
	mul.wide.u32 	%rd6108, %r20385, 8;
	add.s64 	%rd6109, %rd12, %rd6108;
	st.local.u64 	[%rd6109+2600], %rd313;
$L__BB4_4206:
	mov.b32 	%r30100, 0;
$L__BB4_4207:
	ld.global.u32 	%r20388, [%rd20];
	and.b32  	%r20389, %r20388, 32767;
	add.s32 	%r4340, %r20389, %r4252;
	mul.wide.u32 	%rd6110, %r4340, 8;
	add.s64 	%rd6111, %rd1, %rd6110;
	ld.global.u64 	%rd6112, [%rd6111+201326600];
	add.s32 	%r20390, %r20388, 1;
	st.global.u32 	[%rd20], %r20390;
	setp.gt.u32 	%p6492, %r4340, 8191;
	setp.eq.s64 	%p6493, %rd6112, 0;
	and.pred  	%p6494, %p6492, %p6493;
	@%p6494 bra 	$L__BB4_4210;
	add.s32 	%r30100, %r30100, 1;
	setp.lt.u32 	%p6495, %r30100, 32768;
	@%p6495 bra 	$L__BB4_4207;
	mov.u64 	%rd6114, $str$1;
	cvta.global.u64 	%rd6115, %rd6114;
	{ // callseq 26, 0
	.param .b64 param0;
	st.param.b64 	[param0], %rd6115;
	.param .b64 param1;
	st.param.b64 	[param1], 0;
	.param .b32 retval0;
	call.uni (retval0), 
	vprintf, 
	(
	param0, 
	param1
	);
	ld.param.b32 	%r20391, [retval0];
	} // callseq 26
	bra.uni 	$L__BB4_4207;
$L__BB4_4210:
	shl.b32 	%r20393, %r4340, 3;
	and.b32  	%r20394, %r4261, 7;
	or.b32  	%r4353, %r20393, %r20394;
	and.b32  	%r4343, %r4340, 536870911;
	cvt.u64.u32 	%rd6116, %r30099;
	shl.b64 	%rd6117, %rd6116, 32;
	cvt.u64.u32 	%rd6118, %r30088;
	or.b64  	%rd317, %rd6117, %rd6118;
	setp.gt.u32 	%p6496, %r4343, 8191;
	@%p6496 bra 	$L__BB4_4212;
	shl.b32 	%r20395, %r4343, 3;
	add.s32 	%r20397, %r20251, %r20395;
	atom.shared.exch.b64 	%rd6122, [%r20397], %rd317;
	bra.uni 	$L__BB4_4213;
$L__BB4_4212:
	mul.wide.u32 	%rd6119, %r4343, 8;
	add.s64 	%rd6120, %rd1, %rd6119;
	atom.global.exch.b64 	%rd6121, [%rd6120+201326600], %rd317;
$L__BB4_4213:
	and.b32  	%r20398, %r4262, 7;
	setp.ne.s32 	%p6497, %r20398, 0;
	@%p6497 bra 	$L__BB4_4217;
$L__BB4_4214:
	and.b32  	%r20399, %r4353, 7;
	setp.ne.s32 	%p6498, %r20399, 0;
	@%p6498 bra 	$L__BB4_4226;
$L__BB4_4215:
	shr.u32 	%r20400, %r4353, 3;
	setp.gt.u32 	%p6499, %r4353, 65535;
	shr.u32 	%r20401, %r4353, 1;
	add.s32 	%r20403, %r20251, %r20401;
	add.s32 	%r4349, %r20403, 65536;
	mul.wide.u32 	%rd6123, %r20400, 4;
	add.s64 	%rd319, %rd13, %rd6123;
	@%p6499 bra 	$L__BB4_4220;
	atom.shared.exch.b32 	%r30106, [%r4349], -1;
	bra.uni 	$L__BB4_4221;
$L__BB4_4217:
	cvt.u64.u32 	%rd6140, %r4353;
	shl.b64 	%rd6141, %rd6140, 32;
	cvt.u64.u32 	%rd6142, %r4262;
	or.b64  	%rd318, %rd6141, %rd6142;
	mul.wide.u32 	%rd6143, %r4262, 8;
	and.b32  	%r20426, %r4353, 7;
	cvt.u64.u32 	%rd6144, %r20426;
	mov.b64 	%rd6145, 56;
	cvt.u32.u64 	%r20427, %rd6145;
	cvt.u32.u64 	%r20428, %rd6143;
	and.b32  	%r20429, %r20428, %r20427;
	cvt.u32.u64 	%r20430, %rd6144;
	or.b32  	%r20431, %r20429, %r20430;
	mov.b64 	%rd6146, 9130730411292422402;
	shr.u64 	%rd6147, %rd6146, %r20431;
	mov.b64 	%rd6148, 1736168554312260608;
	shr.u64 	%rd6149, %rd6148, %r20431;
	mov.b64 	%rd6150, -506390041275138048;
	shr.u64 	%rd6151, %rd6150, %r20431;
	shl.b64 	%rd6152, %rd6151, 2;
	cvt.u32.u64 	%r20432, %rd6149;
	mov.b64 	%rd6153, 2;
	cvt.u32.u64 	%r20433, %rd6153;
	and.b32  	%r20434, %r20432, %r20433;
	cvt.u32.u64 	%r20435, %rd6147;
	mov.b64 	%rd6154, 1;
	cvt.u32.u64 	%r20436, %rd6154;
	and.b32  	%r20437, %r20435, %r20436;
	or.b32  	%r20438, %r20437, %r20434;
	cvt.u32.u64 	%r20439, %rd6152;
	mov.b64 	%rd6155, 4;
	cvt.u32.u64 	%r20440, %rd6155;
	and.b32  	%r20441, %r20439, %r20440;
	or.b32  	%r20442, %r20438, %r20441;
	mov.b16 	%rs305, 1;
	shl.b16 	%rs306, %rs305, %r20442;
	and.b16  	%rs307, %rs306, 29;
	setp.eq.s16 	%p6521, %rs307, 0;
	@%p6521 bra 	$L__BB4_4219;
	add.s32 	%r20443, %r4258, 1;
	st.local.u32 	[%rd12+536], %r20443;
	mul.wide.u32 	%rd6156, %r4258, 8;
	add.s64 	%rd6157, %rd12, %rd6156;
	st.local.u64 	[%rd6157+544], %rd318;
	bra.uni 	$L__BB4_6112;
$L__BB4_4219:
	ld.local.u32 	%r20444, [%rd12+2592];
	add.s32 	%r20445, %r20444, 1;
	st.local.u32 	[%rd12+2592], %r20445;
	mul.wide.u32 	%rd6158, %r20444, 8;
	add.s64 	%rd6159, %rd12, %rd6158;
	st.local.u64 	[%rd6159+2600], %rd318;
	bra.uni 	$L__BB4_6112;
$L__BB4_4220:
	atom.global.exch.b32 	%r30106, [%rd319], -1;
$L__BB4_4221:
	add.s32 	%r20404, %r30106, 1;
	setp.lt.u32 	%p6500, %r20404, 2;
	@%p6500 bra 	$L__BB4_4226;
	setp.gt.u32 	%p6501, %r4353, 65535;
	@%p6501 bra 	$L__BB4_4224;
	atom.shared.exch.b32 	%r20406, [%r4349], 0;
	bra.uni 	$L__BB4_4225;
$L__BB4_4224:
	atom.global.exch.b32 	%r20405, [%rd319], 0;
$L__BB4_4225:
	and.b32  	%r20407, %r30106, 7;
	setp.eq.s32 	%p6502, %r20407, 0;
	mov.u32 	%r4353, %r30106;
	@%p6502 bra 	$L__BB4_4215;
$L__BB4_4226:
	setp.lt.u32 	%p6503, %r4262, 65529;
	@%p6503 bra 	$L__BB4_4238;
	and.b32  	%r4354, %r4353, 4;
	setp.eq.s32 	%p6504, %r4354, 0;
	and.b32  	%r20408, %r4353, 3;
	setp.ne.s32 	%p6505, %r20408, 0;
	and.pred  	%p6506, %p6504, %p6505;
	setp.gt.u32 	%p6507, %r4353, 65535;
	or.pred  	%p6508, %p6507, %p6506;
	@%p6508 bra 	$L__BB4_4231;
	and.b32  	%r20409, %r4353, 7;
	setp.eq.s32 	%p6509, %r20409, 0;
	mov.u32 	%r30109, %r4353;
	mov.u32 	%r30110, %r4262;
	@%p6509 bra 	$L__BB4_4243;
	setp.eq.s32 	%p6510, %r4354, 0;
	@%p6510 bra 	$L__BB4_4231;
	cvt.u64.u32 	%rd6124, %r4353;
	shl.b64 	%rd6125, %rd6124, 32;
	cvt.u64.u32 	%rd6126, %r4262;
	or.b64  	%rd6127, %rd6125, %rd6126;
	add.s32 	%r20410, %r4258, 1;
	st.local.u32 	[%rd12+536], %r20410;
	mul.wide.u32 	%rd6128, %r4258, 8;
	add.s64 	%rd6129, %rd12, %rd6128;
	st.local.u64 	[%rd6129+544], %rd6127;
	bra.uni 	$L__BB4_6112;
$L__BB4_4231:
	shr.u32 	%r4355, %r4262, 3;
	setp.gt.u32 	%p6511, %r4262, 65535;
	@%p6511 bra 	$L__BB4_4233;
	shl.b32 	%r20411, %r4355, 2;
	add.s32 	%r20413, %r20251, %r20411;
	ld.shared.u32 	%r30108, [%r20413+65536];
	bra.uni 	$L__BB4_4234;
$L__BB4_4233:
	mul.wide.u32 	%rd6130, %r4355, 4;
	add.s64 	%rd6131, %rd13, %rd6130;
	ld.global.u32 	%r30108, [%rd6131];
$L__BB4_4234:
	setp.ne.s32 	%p6512, %r30108, 0;
	@%p6512 bra 	$L__BB4_4238;
	cvt.u64.u32 	%rd6132, %r4353;
	shl.b64 	%rd6133, %rd6132, 32;
	cvt.u64.u32 	%rd6134, %r4262;
	or.b64  	%rd320, %rd6133, %rd6134;
	and.b32  	%r20414, %r4353, 7;
	setp.eq.s32 	%p6513, %r20414, 1;
	@%p6513 bra 	$L__BB4_4237;
	add.s32 	%r20415, %r4258, 1;
	st.local.u32 	[%rd12+536], %r20415;
	mul.wide.u32 	%rd6135, %r4258, 8;
	add.s64 	%rd6136, %rd12, %rd6135;
	st.local.u64 	[%rd6136+544], %rd320;
	bra.uni 	$L__BB4_6112;
$L__BB4_4237:
	ld.local.u32 	%r20416, [%rd12+2592];
	add.s32 	%r20417, %r20416, 1;
	st.local.u32 	[%rd12+2592], %r20417;
	mul.wide.u32 	%rd6137, %r20416, 8;
	add.s64 	%rd6138, %rd12, %rd6137;
	st.local.u64 	[%rd6138+2600], %rd320;
	bra.uni 	$L__BB4_6112;
$L__BB4_4238:
	shr.u32 	%r4359, %r4262, 3;
	setp.gt.u32 	%p6514, %r4262, 65535;
	@%p6514 bra 	$L__BB4_4241;
	shl.b32 	%r20419, %r4359, 2;
	add.s32 	%r20421, %r20251, %r20419;
	add.s32 	%r4360, %r20421, 65536;
	atom.shared.exch.b32 	%r30109, [%r20421+65536], %r4353;
	setp.eq.s32 	%p6516, %r30109, -1;
	@%p6516 bra 	$L__BB4_6112;
	atom.shared.exch.b32 	%r20422, [%r4360], 0;
	mov.u32 	%r30110, %r4353;
	bra.uni 	$L__BB4_4243;
$L__BB4_4241:
	mul.wide.u32 	%rd6139, %r4359, 4;
	add.s64 	%rd321, %rd13, %rd6139;
	atom.global.exch.b32 	%r30109, [%rd321], %r4353;
	setp.eq.s32 	%p6515, %r30109, -1;
	@%p6515 bra 	$L__BB4_6112;
	atom.global.exch.b32 	%r20418, [%rd321], 0;
	mov.u32 	%r30110, %r4353;
$L__BB4_4243:
	and.b32  	%r20423, %r30109, 7;
	setp.ne.s32 	%p6517, %r20423, 0;
	and.b32  	%r20424, %r30110, 7;
	setp.eq.s32 	%p6518, %r20424, 0;
	and.pred  	%p6519, %p6517, %p6518;
	selp.b32 	%r4262, %r30110, %r30109, %p6519;
	selp.b32 	%r4353, %r30109, %r30110, %p6519;
	and.b32  	%r20425, %r4262, 7;
	setp.eq.s32 	%p6520, %r20425, 0;
	@%p6520 bra 	$L__BB4_4214;
	bra.uni 	$L__BB4_4217;
$L__BB4_4244:
	sub.s32 	%r20446, 256, %r4259;
	sub.s32 	%r20447, 256, %r4258;
	min.u32 	%r20448, %r20446, %r20447;
	setp.eq.s32 	%p6522, %r20448, 0;
	@%p6522 bra 	$L__BB4_6107;
	and.b32  	%r20449, %r4262, 7;
	setp.ne.s32 	%p6523, %r20449, 0;
	and.b32  	%r20450, %r4261, 7;
	setp.eq.s32 	%p6524, %r20450, 0;
	and.pred  	%p6525, %p6523, %p6524;
	selp.b32 	%r30113, %r4261, %r4262, %p6525;
	selp.b32 	%r4378, %r4262, %r4261, %p6525;
	and.b32  	%r20451, %r30113, 7;
	setp.ne.s32 	%p6526, %r20451, 0;
	@%p6526 bra 	$L__BB4_4249;
$L__BB4_4246:
	and.b32  	%r20452, %r4378, 7;
	setp.ne.s32 	%p6527, %r20452, 0;
	@%p6527 bra 	$L__BB4_4258;
$L__BB4_4247:
	shr.u32 	%r20453, %r4378, 3;
	setp.gt.u32 	%p6528, %r4378, 65535;
	shr.u32 	%r20454, %r4378, 1;
	mov.u32 	%r20455, shared_mem;
	add.s32 	%r20456, %r20455, %r20454;
	add.s32 	%r4374, %r20456, 65536;
	mul.wide.u32 	%rd6160, %r20453, 4;
	add.s64 	%rd323, %rd13, %rd6160;
	@%p6528 bra 	$L__BB4_4252;
	atom.shared.exch.b32 	%r30116, [%r4374], -1;
	bra.uni 	$L__BB4_4253;
$L__BB4_4249:
	cvt.u64.u32 	%rd6177, %r4378;
	shl.b64 	%rd6178, %rd6177, 32;
	cvt.u64.u32 	%rd6179, %r30113;
	or.b64  	%rd322, %rd6178, %rd6179;
	mul.wide.u32 	%rd6180, %r30113, 8;
	and.b32  	%r20478, %r4378, 7;
	cvt.u64.u32 	%rd6181, %r20478;
	mov.b64 	%rd6182, 56;
	cvt.u32.u64 	%r20479, %rd6182;
	cvt.u32.u64 	%r20480, %rd6180;
	and.b32  	%r20481, %r20480, %r20479;
	cvt.u32.u64 	%r20482, %rd6181;
	or.b32  	%r20483, %r20481, %r20482;
	mov.b64 	%rd6183, 9130730411292422402;
	shr.u64 	%rd6184, %rd6183, %r20483;
	mov.b64 	%rd6185, 1736168554312260608;
	shr.u64 	%rd6186, %rd6185, %r20483;
	mov.b64 	%rd6187, -506390041275138048;
	shr.u64 	%rd6188, %rd6187, %r20483;
	shl.b64 	%rd6189, %rd6188, 2;
	cvt.u32.u64 	%r20484, %rd6186;
	mov.b64 	%rd6190, 2;
	cvt.u32.u64 	%r20485, %rd6190;
	and.b32  	%r20486, %r20484, %r20485;
	cvt.u32.u64 	%r20487, %rd6184;
	mov.b64 	%rd6191, 1;
	cvt.u32.u64 	%r20488, %rd6191;
	and.b32  	%r20489, %r20487, %r20488;
	or.b32  	%r20490, %r20489, %r20486;
	cvt.u32.u64 	%r20491, %rd6189;
	mov.b64 	%rd6192, 4;
	cvt.u32.u64 	%r20492, %rd6192;
	and.b32  	%r20493, %r20491, %r20492;
	or.b32  	%r20494, %r20490, %r20493;
	mov.b16 	%rs308, 1;
	shl.b16 	%rs309, %rs308, %r20494;
	and.b16  	%rs310, %rs309, 29;
	setp.eq.s16 	%p6550, %rs310, 0;
	@%p6550 bra 	$L__BB4_4251;
	add.s32 	%r20495, %r4258, 1;
	st.local.u32 	[%rd12+536], %r20495;
	mul.wide.u32 	%rd6193, %r4258, 8;
	add.s64 	%rd6194, %rd12, %rd6193;
	st.local.u64 	[%rd6194+544], %rd322;
	bra.uni 	$L__BB4_6112;
$L__BB4_4251:
	add.s32 	%r20496, %r4259, 1;
	st.local.u32 	[%rd12+2592], %r20496;
	mul.wide.u32 	%rd6195, %r4259, 8;
	add.s64 	%rd6196, %rd12, %rd6195;
	st.local.u64 	[%rd6196+2600], %rd322;
	bra.uni 	$L__BB4_6112;
$L__BB4_4252:
	atom.global.exch.b32 	%r30116, [%rd323], -1;
$L__BB4_4253:
	add.s32 	%r20457, %r30116, 1;
	setp.lt.u32 	%p6529, %r20457, 2;
	@%p6529 bra 	$L__BB4_4258;
	setp.gt.u32 	%p6530, %r4378, 65535;
	@%p6530 bra 	$L__BB4_4256;
	atom.shared.exch.b32 	%r20459, [%r4374], 0;
	bra.uni 	$L__BB4_4257;
$L__BB4_4256:
	atom.global.exch.b32 	%r20458, [%rd323], 0;
$L__BB4_4257:
	and.b32  	%r20460, %r30116, 7;
	setp.eq.s32 	%p6531, %r20460, 0;
	mov.u32 	%r4378, %r30116;
	@%p6531 bra 	$L__BB4_4247;
$L__BB4_4258:
	setp.lt.u32 	%p6532, %r30113, 65529;
	@%p6532 bra 	$L__BB4_4270;
	and.b32  	%r4379, %r4378, 4;
	setp.eq.s32 	%p6533, %r4379, 0;
	and.b32  	%r20461, %r4378, 3;
	setp.ne.s32 	%p6534, %r20461, 0;
	and.pred  	%p6535, %p6533, %p6534;
	setp.gt.u32 	%p6536, %r4378, 65535;
	or.pred  	%p6537, %p6536, %p6535;
	@%p6537 bra 	$L__BB4_4263;
	and.b32  	%r20462, %r4378, 7;
	setp.eq.s32 	%p6538, %r20462, 0;
	mov.u32 	%r30119, %r4378;
	mov.u32 	%r30120, %r30113;
	@%p6538 bra 	$L__BB4_4275;
	setp.eq.s32 	%p6539, %r4379, 0;
	@%p6539 bra 	$L__BB4_4263;
	cvt.u64.u32 	%rd6161, %r4378;
	shl.b64 	%rd6162, %rd6161, 32;
	cvt.u64.u32 	%rd6163, %r30113;
	or.b64  	%rd6164, %rd6162, %rd6163;
	add.s32 	%r20463, %r4258, 1;
	st.local.u32 	[%rd12+536], %r20463;
	mul.wide.u32 	%rd6165, %r4258, 8;
	add.s64 	%rd6166, %rd12, %rd6165;
	st.local.u64 	[%rd6166+544], %rd6164;
	bra.uni 	$L__BB4_6112;
$L__BB4_4263:
	shr.u32 	%r4380, %r30113, 3;
	setp.gt.u32 	%p6540, %r30113, 65535;
	@%p6540 bra 	$L__BB4_4265;
	shl.b32 	%r20464, %r4380, 2;
	mov.u32 	%r20465, shared_mem;
	add.s32 	%r20466, %r20465, %r20464;
	ld.shared.u32 	%r30118, [%r20466+65536];
	bra.uni 	$L__BB4_4266;
$L__BB4_4265:
	mul.wide.u32 	%rd6167, %r4380, 4;
	add.s64 	%rd6168, %rd13, %rd6167;
	ld.global.u32 	%r30118, [%rd6168];
$L__BB4_4266:
	setp.ne.s32 	%p6541, %r30118, 0;
	@%p6541 bra 	$L__BB4_4270;
	cvt.u64.u32 	%rd6169, %r4378;
	shl.b64 	%rd6170, %rd6169, 32;
	cvt.u64.u32 	%rd6171, %r30113;
	or.b64  	%rd324, %rd6170, %rd6171;
	and.b32  	%r20467, %r4378, 7;
	setp.eq.s32 	%p6542, %r20467, 1;
	@%p6542 bra 	$L__BB4_4269;
	add.s32 	%r20468, %r4258, 1;
	st.local.u32 	[%rd12+536], %r20468;
	mul.wide.u32 	%rd6172, %r4258, 8;
	add.s64 	%rd6173, %rd12, %rd6172;
	st.local.u64 	[%rd6173+544], %rd324;
	bra.uni 	$L__BB4_6112;
$L__BB4_4269:
	add.s32 	%r20469, %r4259, 1;
	st.local.u32 	[%rd12+2592], %r20469;
	mul.wide.u32 	%rd6174, %r4259, 8;
	add.s64 	%rd6175, %rd12, %rd6174;
	st.local.u64 	[%rd6175+2600], %rd324;
	bra.uni 	$L__BB4_6112;
$L__BB4_4270:
	shr.u32 	%r4384, %r30113, 3;
	setp.gt.u32 	%p6543, %r30113, 65535;
	@%p6543 bra 	$L__BB4_4273;
	shl.b32 	%r20471, %r4384, 2;
	mov.u32 	%r20472, shared_mem;
	add.s32 	%r20473, %r20472, %r20471;
	add.s32 	%r4385, %r20473, 65536;
	atom.shared.exch.b32 	%r30119, [%r20473+65536], %r4378;
	setp.eq.s32 	%p6545, %r30119, -1;
	@%p6545 bra 	$L__BB4_6112;
	atom.shared.exch.b32 	%r20474, [%r4385], 0;
	mov.u32 	%r30120, %r4378;
	bra.uni 	$L__BB4_4275;
$L__BB4_4273:
	mul.wide.u32 	%rd6176, %r4384, 4;
	add.s64 	%rd325, %rd13, %rd6176;
	atom.global.exch.b32 	%r30119, [%rd325], %r4378;
	setp.eq.s32 	%p6544, %r30119, -1;
	@%p6544 bra 	$L__BB4_6112;
	atom.global.exch.b32 	%r20470, [%rd325], 0;
	mov.u32 	%r30120, %r4378;
$L__BB4_4275:
	and.b32  	%r20475, %r30119, 7;
	setp.ne.s32 	%p6546, %r20475, 0;
	and.b32  	%r20476, %r30120, 7;
	setp.eq.s32 	%p6547, %r20476, 0;
	and.pred  	%p6548, %p6546, %p6547;
	selp.b32 	%r30113, %r30120, %r30119, %p6548;
	selp.b32 	%r4378, %r30119, %r30120, %p6548;
	and.b32  	%r20477, %r30113, 7;
	setp.eq.s32 	%p6549, %r20477, 0;
	@%p6549 bra 	$L__BB4_4246;
	bra.uni 	$L__BB4_4249;
$L__BB4_4276:
	shr.u32 	%r20497, %r4262, 3;
	and.b32  	%r20498, %r20497, 268435455;
	mul.wide.u32 	%rd6197, %r20498, 1304;
	mov.u64 	%rd6198, BOOK;
	add.s64 	%rd6199, %rd6198, %rd6197;
	add.s64 	%rd326, %rd6199, 8;
	ld.global.u8 	%rs311, [%rd6199+264];
	setp.eq.s16 	%p6551, %rs311, 0;
	and.b32  	%r4394, %r4261, 7;
	setp.ne.s32 	%p6552, %r4394, 5;
	or.pred  	%p6553, %p6551, %p6552;
	@%p6553 bra 	$L__BB4_4342;
	sub.s32 	%r21412, 256, %r4259;
	sub.s32 	%r21413, 256, %r4258;
	min.u32 	%r21414, %r21412, %r21413;
	setp.lt.u32 	%p7152, %r21414, 2;
	@%p7152 bra 	$L__BB4_6107;
	shr.u32 	%r4395, %r4261, 3;
	setp.gt.u32 	%p7153, %r4261, 65535;
	@%p7153 bra 	$L__BB4_4280;
	shl.b32 	%r21415, %r4395, 3;
	mov.u32 	%r21416, shared_mem;
	add.s32 	%r21417, %r21416, %r21415;
	atom.shared.exch.b64 	%rd10894, [%r21417], 0;
	bra.uni 	$L__BB4_4281;
$L__BB4_4280:
	mul.wide.u32 	%rd6707, %r4395, 8;
	add.s64 	%rd6708, %rd1, %rd6707;
	atom.global.exch.b64 	%rd10894, [%rd6708+201326600], 0;
$L__BB4_4281:
	cvt.u32.u64 	%r21418, %rd10894;
	{ .reg .b32 tmp; mov.b64 {tmp, %r4396}, %rd10894; }
	and.b32  	%r4397, %r4262, 7;
	setp.ne.s32 	%p7154, %r4397, 0;
	and.b32  	%r21419, %r21418, 7;
	setp.eq.s32 	%p7155, %r21419, 0;
	and.pred  	%p7156, %p7154, %p7155;
	selp.b32 	%r30125, %r21418, %r4262, %p7156;
	selp.b32 	%r4410, %r4262, %r21418, %p7156;
	and.b32  	%r21420, %r30125, 7;
	setp.ne.s32 	%p7157, %r21420, 0;
	@%p7157 bra 	$L__BB4_4285;
$L__BB4_4282:
	and.b32  	%r21421, %r4410, 7;
	setp.ne.s32 	%p7158, %r21421, 0;
	@%p7158 bra 	$L__BB4_4293;
$L__BB4_4283:
	shr.u32 	%r21422, %r4410, 3;
	setp.gt.u32 	%p7159, %r4410, 65535;
	shr.u32 	%r21423, %r4410, 1;
	mov.u32 	%r21424, shared_mem;
	add.s32 	%r21425, %r21424, %r21423;
	add.s32 	%r4406, %r21425, 65536;
	mul.wide.u32 	%rd6709, %r21422, 4;
	add.s64 	%rd331, %rd13, %rd6709;
	@%p7159 bra 	$L__BB4_4287;
	atom.shared.exch.b32 	%r30128, [%r4406], -1;
	bra.uni 	$L__BB4_4288;
$L__BB4_4285:
	cvt.u64.u32 	%rd6726, %r4410;
	shl.b64 	%rd6727, %rd6726, 32;
	cvt.u64.u32 	%rd6728, %r30125;
	or.b64  	%rd330, %rd6727, %rd6728;
	mul.wide.u32 	%rd6729, %r30125, 8;
	and.b32  	%r21445, %r4410, 7;
	cvt.u64.u32 	%rd6730, %r21445;
	mov.b64 	%rd6731, 56;
	cvt.u32.u64 	%r21446, %rd6731;
	cvt.u32.u64 	%r21447, %rd6729;
	and.b32  	%r21448, %r21447, %r21446;
	cvt.u32.u64 	%r21449, %rd6730;
	or.b32  	%r21450, %r21448, %r21449;
	mov.b64 	%rd6732, 9130730411292422402;
	shr.u64 	%rd6733, %rd6732, %r21450;
	mov.b64 	%rd6734, 1736168554312260608;
	shr.u64 	%rd6735, %rd6734, %r21450;
	mov.b64 	%rd6736, -506390041275138048;
	shr.u64 	%rd6737, %rd6736, %r21450;
	shl.b64 	%rd6738, %rd6737, 2;
	cvt.u32.u64 	%r21451, %rd6735;
	mov.b64 	%rd6739, 2;
	cvt.u32.u64 	%r21452, %rd6739;
	and.b32  	%r21453, %r21451, %r21452;
	cvt.u32.u64 	%r21454, %rd6733;
	mov.b64 	%rd6740, 1;
	cvt.u32.u64 	%r21455, %rd6740;
	and.b32  	%r21456, %r21454, %r21455;
	or.b32  	%r21457, %r21456, %r21453;
	cvt.u32.u64 	%r21458, %rd6738;
	mov.b64 	%rd6741, 4;
	cvt.u32.u64 	%r21459, %rd6741;
	and.b32  	%r21460, %r21458, %r21459;
	or.b32  	%r21461, %r21457, %r21460;
	mov.b16 	%rs318, 1;
	shl.b16 	%rs319, %rs318, %r21461;
	and.b16  	%rs320, %rs319, 29;
	setp.eq.s16 	%p7181, %rs320, 0;
	@%p7181 bra 	$L__BB4_4311;
	add.s32 	%r4404, %r4258, 1;
	st.local.u32 	[%rd12+536], %r4404;
	mul.wide.u32 	%rd6742, %r4258, 8;
	add.s64 	%rd6743, %rd12, %rd6742;
	st.local.u64 	[%rd6743+544], %rd330;
	mov.u32 	%r4258, %r4404;
	bra.uni 	$L__BB4_4312;
$L__BB4_4287:
	atom.global.exch.b32 	%r30128, [%rd331], -1;
$L__BB4_4288:
	add.s32 	%r21426, %r30128, 1;
	setp.lt.u32 	%p7160, %r21426, 2;
	@%p7160 bra 	$L__BB4_4293;
	@%p7159 bra 	$L__BB4_4291;
	atom.shared.exch.b32 	%r21428, [%r4406], 0;
	bra.uni 	$L__BB4_4292;
$L__BB4_4291:
	atom.global.exch.b32 	%r21427, [%rd331], 0;
$L__BB4_4292:
	and.b32  	%r21429, %r30128, 7;
	setp.eq.s32 	%p7162, %r21429, 0;
	mov.u32 	%r4410, %r30128;
	@%p7162 bra 	$L__BB4_4283;
$L__BB4_4293:
	setp.lt.u32 	%p7163, %r30125, 65529;
	@%p7163 bra 	$L__BB4_4305;
	and.b32  	%r4411, %r4410, 4;
	setp.eq.s32 	%p7164, %r4411, 0;
	and.b32  	%r21430, %r4410, 3;
	setp.ne.s32 	%p7165, %r21430, 0;
	and.pred  	%p7166, %p7164, %p7165;
	setp.gt.u32 	%p7167, %r4410, 65535;
	or.pred  	%p7168, %p7167, %p7166;
	@%p7168 bra 	$L__BB4_4298;
	and.b32  	%r21431, %r4410, 7;
	setp.eq.s32 	%p7169, %r21431, 0;
	mov.u32 	%r30131, %r4410;
	mov.u32 	%r30132, %r30125;
	@%p7169 bra 	$L__BB4_4310;
	setp.eq.s32 	%p7170, %r4411, 0;
	@%p7170 bra 	$L__BB4_4298;
	cvt.u64.u32 	%rd6710, %r4410;
	shl.b64 	%rd6711, %rd6710, 32;
	cvt.u64.u32 	%rd6712, %r30125;
	or.b64  	%rd6713, %rd6711, %rd6712;
	add.s32 	%r4412, %r4258, 1;
	st.local.u32 	[%rd12+536], %r4412;
	mul.wide.u32 	%rd6714, %r4258, 8;
	add.s64 	%rd6715, %rd12, %rd6714;
	st.local.u64 	[%rd6715+544], %rd6713;
	mov.u32 	%r4258, %r4412;
	bra.uni 	$L__BB4_4312;
$L__BB4_4298:
	shr.u32 	%r4413, %r30125, 3;
	setp.gt.u32 	%p7171, %r30125, 65535;
	@%p7171 bra 	$L__BB4_4300;
	shl.b32 	%r21432, %r4413, 2;
	mov.u32 	%r21433, shared_mem;
	add.s32 	%r21434, %r21433, %r21432;
	ld.shared.u32 	%r30130, [%r21434+65536];
	bra.uni 	$L__BB4_4301;
$L__BB4_4300:
	mul.wide.u32 	%rd6716, %r4413, 4;
	add.s64 	%rd6717, %rd13, %rd6716;
	ld.global.u32 	%r30130, [%rd6717];
$L__BB4_4301:
	setp.ne.s32 	%p7172, %r30130, 0;
	@%p7172 bra 	$L__BB4_4305;
	cvt.u64.u32 	%rd6718, %r4410;
	shl.b64 	%rd6719, %rd6718, 32;
	cvt.u64.u32 	%rd6720, %r30125;
	or.b64  	%rd332, %rd6719, %rd6720;
	and.b32  	%r21435, %r4410, 7;
	setp.eq.s32 	%p7173, %r21435, 1;
	@%p7173 bra 	$L__BB4_4304;
	add.s32 	%r4417, %r4258, 1;
	st.local.u32 	[%rd12+536], %r4417;
	mul.wide.u32 	%rd6721, %r4258, 8;
	add.s64 	%rd6722, %rd12, %rd6721;
	st.local.u64 	[%rd6722+544], %rd332;
	mov.u32 	%r4258, %r4417;
	bra.uni 	$L__BB4_4312;
$L__BB4_4304:
	add.s32 	%r21436, %r4259, 1;
	st.local.u32 	[%rd12+2592], %r21436;
	mul.wide.u32 	%rd6723, %r4259, 8;
	add.s64 	%rd6724, %rd12, %rd6723;
	st.local.u64 	[%rd6724+2600], %rd332;
	bra.uni 	$L__BB4_4312;
$L__BB4_4305:
	shr.u32 	%r4418, %r30125, 3;
	setp.gt.u32 	%p7174, %r30125, 65535;
	@%p7174 bra 	$L__BB4_4308;
	shl.b32 	%r21438, %r4418, 2;
	mov.u32 	%r21439, shared_mem;
	add.s32 	%r21440, %r21439, %r21438;
	add.s32 	%r4419, %r21440, 65536;
	atom.shared.exch.b32 	%r30131, [%r21440+65536], %r4410;
	setp.eq.s32 	%p7176, %r30131, -1;
	@%p7176 bra 	$L__BB4_4312;
	atom.shared.exch.b32 	%r21441, [%r4419], 0;
	mov.u32 	%r30132, %r4410;
	bra.uni 	$L__BB4_4310;
$L__BB4_4308:
	mul.wide.u32 	%rd6725, %r4418, 4;
	add.s64 	%rd333, %rd13, %rd6725;
	atom.global.exch.b32 	%r30131, [%rd333], %r4410;
	setp.eq.s32 	%p7175, %r30131, -1;
	@%p7175 bra 	$L__BB4_4312;
	atom.global.exch.b32 	%r21437, [%rd333], 0;
	mov.u32 	%r30132, %r4410;
$L__BB4_4310:
	and.b32  	%r21442, %r30131, 7;
	setp.ne.s32 	%p7177, %r21442, 0;
	and.b32  	%r21443, %r30132, 7;
	setp.eq.s32 	%p7178, %r21443, 0;
	and.pred  	%p7179, %p7177, %p7178;
	selp.b32 	%r30125, %r30132, %r30131, %p7179;
	selp.b32 	%r4410, %r30131, %r30132, %p7179;
	and.b32  	%r21444, %r30125, 7;
	setp.eq.s32 	%p7180, %r21444, 0;
	@%p7180 bra 	$L__BB4_4282;
	bra.uni 	$L__BB4_4285;
$L__BB4_4311:
	add.s32 	%r21462, %r4259, 1;
	st.local.u32 	[%rd12+2592], %r21462;
	mul.wide.u32 	%rd6744, %r4259, 8;
	add.s64 	%rd6745, %rd12, %rd6744;
	st.local.u64 	[%rd6745+2600], %rd330;
$L__BB4_4312:
	setp.ne.s32 	%p7182, %r4397, 0;
	and.b32  	%r21463, %r4396, 7;
	setp.eq.s32 	%p7183, %r21463, 0;
	and.pred  	%p7184, %p7182, %p7183;
	selp.b32 	%r30136, %r4396, %r4262, %p7184;
	selp.b32 	%r4438, %r4262, %r4396, %p7184;
	and.b32  	%r21464, %r30136, 7;
	setp.ne.s32 	%p7185, %r21464, 0;
	@%p7185 bra 	$L__BB4_4316;
$L__BB4_4313:
	and.b32  	%r21465, %r4438, 7;
	setp.ne.s32 	%p7186, %r21465, 0;
	@%p7186 bra 	$L__BB4_4324;
$L__BB4_4314:
	shr.u32 	%r21466, %r4438, 3;
	setp.gt.u32 	%p7187, %r4438, 65535;
	shr.u32 	%r21467, %r4438, 1;
	mov.u32 	%r21468, shared_mem;
	add.s32 	%r21469, %r21468, %r21467;
	add.s32 	%r4434, %r21469, 65536;
	mul.wide.u32 	%rd6746, %r21466, 4;
	add.s64 	%rd335, %rd13, %rd6746;
	@%p7187 bra 	$L__BB4_4318;
	atom.shared.exch.b32 	%r30139, [%r4434], -1;
	bra.uni 	$L__BB4_4319;
$L__BB4_4316:
	cvt.u64.u32 	%rd6763, %r4438;
	shl.b64 	%rd6764, %rd6763, 32;
	cvt.u64.u32 	%rd6765, %r30136;
	or.b64  	%rd334, %rd6764, %rd6765;
	mul.wide.u32 	%rd6766, %r30136, 8;
	and.b32  	%r21492, %r4438, 7;
	cvt.u64.u32 	%rd6767, %r21492;
	mov.b64 	%rd6768, 56;
	cvt.u32.u64 	%r21493, %rd6768;
	cvt.u32.u64 	%r21494, %rd6766;
	and.b32  	%r21495, %r21494, %r21493;
	cvt.u32.u64 	%r21496, %rd6767;
	or.b32  	%r21497, %r21495, %r21496;
	mov.b64 	%rd6769, 9130730411292422402;
	shr.u64 	%rd6770, %rd6769, %r21497;
	mov.b64 	%rd6771, 1736168554312260608;
	shr.u64 	%rd6772, %rd6771, %r21497;
	mov.b64 	%rd6773, -506390041275138048;
	shr.u64 	%rd6774, %rd6773, %r21497;
	shl.b64 	%rd6775, %rd6774, 2;
	cvt.u32.u64 	%r21498, %rd6772;
	mov.b64 	%rd6776, 2;
	cvt.u32.u64 	%r21499, %rd6776;
	and.b32  	%r21500, %r21498, %r21499;
	cvt.u32.u64 	%r21501, %rd6770;
	mov.b64 	%rd6777, 1;
	cvt.u32.u64 	%r21502, %rd6777;
	and.b32  	%r21503, %r21501, %r21502;
	or.b32  	%r21504, %r21503, %r21500;
	cvt.u32.u64 	%r21505, %rd6775;
	mov.b64 	%rd6778, 4;
	cvt.u32.u64 	%r21506, %rd6778;
	and.b32  	%r21507, %r21505, %r21506;
	or.b32  	%r21508, %r21504, %r21507;
	mov.b16 	%rs321, 1;
	shl.b16 	%rs322, %rs321, %r21508;
	and.b16  	%rs323, %rs322, 29;
	setp.eq.s16 	%p7209, %rs323, 0;
	@%p7209 bra 	$L__BB4_6110;
	add.s32 	%r21509, %r4258, 1;
	st.local.u32 	[%rd12+536], %r21509;
	mul.wide.u32 	%rd6779, %r4258, 8;
	add.s64 	%rd6780, %rd12, %rd6779;
	st.local.u64 	[%rd6780+544], %rd334;
	bra.uni 	$L__BB4_6111;
$L__BB4_4318:
	atom.global.exch.b32 	%r30139, [%rd335], -1;
$L__BB4_4319:
	add.s32 	%r21470, %r30139, 1;
	setp.lt.u32 	%p7188, %r21470, 2;
	@%p7188 bra 	$L__BB4_4324;
	setp.gt.u32 	%p7189, %r4438, 65535;
	@%p7189 bra 	$L__BB4_4322;
	atom.shared.exch.b32 	%r21472, [%r4434], 0;
	bra.uni 	$L__BB4_4323;
$L__BB4_4322:
	atom.global.exch.b32 	%r21471, [%rd335], 0;
$L__BB4_4323:
	and.b32  	%r21473, %r30139, 7;
	setp.eq.s32 	%p7190, %r21473, 0;
	mov.u32 	%r4438, %r30139;
	@%p7190 bra 	$L__BB4_4314;
$L__BB4_4324:
	setp.lt.u32 	%p7191, %r30136, 65529;
	@%p7191 bra 	$L__BB4_4336;
	and.b32  	%r4439, %r4438, 4;
	setp.eq.s32 	%p7192, %r4439, 0;
	and.b32  	%r21474, %r4438, 3;
	setp.ne.s32 	%p7193, %r21474, 0;
	and.pred  	%p7194, %p7192, %p7193;
	setp.gt.u32 	%p7195, %r4438, 65535;
	or.pred  	%p7196, %p7195, %p7194;
	@%p7196 bra 	$L__BB4_4329;
	and.b32  	%r21475, %r4438, 7;
	setp.eq.s32 	%p7197, %r21475, 0;
	mov.u32 	%r30142, %r4438;
	mov.u32 	%r30143, %r30136;
	@%p7197 bra 	$L__BB4_4341;
	setp.eq.s32 	%p7198, %r4439, 0;
	@%p7198 bra 	$L__BB4_4329;
	cvt.u64.u32 	%rd6747, %r4438;
	shl.b64 	%rd6748, %rd6747, 32;
	cvt.u64.u32 	%rd6749, %r30136;
	or.b64  	%rd6750, %rd6748, %rd6749;
	add.s32 	%r21476, %r4258, 1;
	st.local.u32 	[%rd12+536], %r21476;
	mul.wide.u32 	%rd6751, %r4258, 8;
	add.s64 	%rd6752, %rd12, %rd6751;
	st.local.u64 	[%rd6752+544], %rd6750;
	bra.uni 	$L__BB4_6111;
$L__BB4_4329:
	shr.u32 	%r4440, %r30136, 3;
	setp.gt.u32 	%p7199, %r30136, 65535;
	@%p7199 bra 	$L__BB4_4331;
	shl.b32 	%r21477, %r4440, 2;
	mov.u32 	%r21478, shared_mem;
	add.s32 	%r21479, %r21478, %r21477;
	ld.shared.u32 	%r30141, [%r21479+65536];
	bra.uni 	$L__BB4_4332;
$L__BB4_4331:
	mul.wide.u32 	%rd6753, %r4440, 4;
	add.s64 	%rd6754, %rd13, %rd6753;
	ld.global.u32 	%r30141, [%rd6754];
$L__BB4_4332:
	setp.ne.s32 	%p7200, %r30141, 0;
	@%p7200 bra 	$L__BB4_4336;
	cvt.u64.u32 	%rd6755, %r4438;
	shl.b64 	%rd6756, %rd6755, 32;
	cvt.u64.u32 	%rd6757, %r30136;
	or.b64  	%rd336, %rd6756, %rd6757;
	and.b32  	%r21480, %r4438, 7;
	setp.eq.s32 	%p7201, %r21480, 1;
	@%p7201 bra 	$L__BB4_4335;
	add.s32 	%r21481, %r4258, 1;
	st.local.u32 	[%rd12+536], %r21481;
	mul.wide.u32 	%rd6758, %r4258, 8;
	add.s64 	%rd6759, %rd12, %rd6758;
	st.local.u64 	[%rd6759+544], %rd336;
	bra.uni 	$L__BB4_6111;
$L__BB4_4335:
	ld.local.u32 	%r21482, [%rd12+2592];
	add.s32 	%r21483, %r21482, 1;
	st.local.u32 	[%rd12+2592], %r21483;
	mul.wide.u32 	%rd6760, %r21482, 8;
	add.s64 	%rd6761, %rd12, %rd6760;
	st.local.u64 	[%rd6761+2600], %rd336;
	bra.uni 	$L__BB4_6111;
$L__BB4_4336:
	shr.u32 	%r4444, %r30136, 3;
	setp.gt.u32 	%p7202, %r30136, 65535;
	@%p7202 bra 	$L__BB4_4339;
	shl.b32 	%r21485, %r4444, 2;
	mov.u32 	%r21486, shared_mem;
	add.s32 	%r21487, %r21486, %r21485;
	add.s32 	%r4445, %r21487, 65536;
	atom.shared.exch.b32 	%r30142, [%r21487+65536], %r4438;
	setp.eq.s32 	%p7204, %r30142, -1;
	@%p7204 bra 	$L__BB4_6111;
	atom.shared.exch.b32 	%r21488, [%r4445], 0;
	mov.u32 	%r30143, %r4438;
	bra.uni 	$L__BB4_4341;
$L__BB4_4339:
	mul.wide.u32 	%rd6762, %r4444, 4;
	add.s64 	%rd337, %rd13, %rd6762;
	atom.global.exch.b32 	%r30142, [%rd337], %r4438;
	setp.eq.s32 	%p7203, %r30142, -1;
	@%p7203 bra 	$L__BB4_6111;
	atom.global.exch.b32 	%r21484, [%rd337], 0;
	mov.u32 	%r30143, %r4438;
$L__BB4_4341:
	and.b32  	%r21489, %r30142, 7;
	setp.ne.s32 	%p7205, %r21489, 0;
	and.b32  	%r21490, %r30143, 7;
	setp.eq.s32 	%p7206, %r21490, 0;
	and.pred  	%p7207, %p7205, %p7206;
	selp.b32 	%r30136, %r30143, %r30142, %p7207;
	selp.b32 	%r4438, %r30142, %r30143, %p7207;
	and.b32  	%r21491, %r30136, 7;
	setp.eq.s32 	%p7208, %r21491, 0;
	@%p7208 bra 	$L__BB4_4313;
	bra.uni 	$L__BB4_4316;
$L__BB4_4342:
	ld.global.u32 	%r4452, [%rd326+260];
	ld.global.v2.u32 	{%r4453, %r4454}, [%rd326+264];
	sub.s32 	%r20499, 256, %r4259;
	sub.s32 	%r20500, 256, %r4258;
	min.u32 	%r4455, %r20499, %r20500;
	ld.local.u32 	%r20501, [%rd12+12];
	setp.eq.s32 	%p6554, %r20501, 2;
	@%p6554 bra 	$L__BB4_4357;
	setp.eq.s32 	%p6555, %r4453, 0;
	mov.b32 	%r30215, 0;
	@%p6555 bra 	$L__BB4_4350;
	mov.b32 	%r30144, 0;
	mov.u32 	%r30215, %r30144;
$L__BB4_4345:
	ld.global.u32 	%r20504, [%rd20];
	and.b32  	%r20505, %r20504, 32767;
	add.s32 	%r4458, %r20505, %r4252;
	mul.wide.u32 	%rd6200, %r4458, 8;
	add.s64 	%rd6201, %rd1, %rd6200;
	ld.global.u64 	%rd6202, [%rd6201+201326600];
	add.s32 	%r20506, %r20504, 1;
	st.global.u32 	[%rd20], %r20506;
	setp.lt.u32 	%p6556, %r4458, 8192;
	setp.ne.s64 	%p6557, %rd6202, 0;
	or.pred  	%p6558, %p6556, %p6557;
	@%p6558 bra 	$L__BB4_4347;
	add.s32 	%r4459, %r30215, 1;
	mul.wide.u32 	%rd6204, %r30215, 4;
	add.s64 	%rd6205, %rd12, %rd6204;
	st.local.u32 	[%rd6205+24], %r4458;
	mov.u32 	%r30215, %r4459;
$L__BB4_4347:
	add.s32 	%r30144, %r30144, 1;
	setp.lt.u32 	%p6559, %r30144, 32768;
	@%p6559 bra 	$L__BB4_4349;
	mov.u64 	%rd6206, $str$1;
	cvta.global.u64 	%rd6207, %rd6206;
	{ // callseq 27, 0
	.param .b64 param0;
	st.param.b64 	[param0], %rd6207;
	.param .b64 param1;
	st.param.b64 	[param1], 0;
	.param .b32 retval0;
	call.uni (retval0), 
	vprintf, 
	(
	param0, 
	param1
	);
	ld.param.b32 	%r20507, [retval0];
	} // callseq 27
$L__BB4_4349:
	setp.lt.u32 	%p6560, %r30215, %r4453;
	@%p6560 bra 	$L__BB4_4345;
$L__BB4_4350:
	setp.eq.s32 	%p6561, %r4454, 0;
	mov.b32 	%r30281, 0;
	@%p6561 bra 	$L__BB4_4739;
	mov.b32 	%r30148, 0;
	mov.u32 	%r30281, %r30148;
$L__BB4_4352:
	ld.global.u32 	%r20511, [%rd20+65536];
	and.b32  	%r20512, %r20511, 32767;
	add.s32 	%r4465, %r20512, %r4252;
	mul.wide.u32 	%rd6208, %r4465, 4;
	add.s64 	%rd6209, %rd13, %rd6208;
	ld.global.u32 	%r20513, [%rd6209];
	add.s32 	%r20515, %r20511, 1;
	st.global.u32 	[%rd20+65536], %r20515;
	setp.lt.u32 	%p6562, %r4465, 8192;
	setp.ne.s32 	%p6563, %r20513, 0;
	or.pred  	%p6564, %p6562, %p6563;
	@%p6564 bra 	$L__BB4_4354;
	add.s32 	%r4466, %r30281, 1;
	mul.wide.u32 	%rd6210, %r30281, 4;
	add.s64 	%rd6211, %rd12, %rd6210;
	st.local.u32 	[%rd6211+280], %r4465;
	mov.u32 	%r30281, %r4466;
$L__BB4_4354:
	add.s32 	%r30148, %r30148, 1;
	setp.lt.u32 	%p6565, %r30148, 32768;
	@%p6565 bra 	$L__BB4_4356;
	mov.u64 	%rd6212, $str$1;
	cvta.global.u64 	%rd6213, %rd6212;
	{ // callseq 28, 0
	.param .b64 param0;
	st.param.b64 	[param0], %rd6213;
	.param .b64 param1;
	st.param.b64 	[param1], 0;
	.param .b32 retval0;
	call.uni (retval0), 
	vprintf, 
	(
	param0, 
	param1
	);
	ld.param.b32 	%r20516, [retval0];
	} // callseq 28
$L__BB4_4356:
	setp.lt.u32 	%p6566, %r30281, %r4454;
	@%p6566 bra 	$L__BB4_4352;
	bra.uni 	$L__BB4_4739;
$L__BB4_4357:
	setp.eq.s32 	%p6567, %r4453, 0;
	mov.b32 	%r30215, 0;
	@%p6567 bra 	$L__BB4_4548;
	ld.local.u32 	%r4469, [%rd12+4];
	add.s32 	%r30214, %r4469, 1;
	shl.b32 	%r20520, %r4469, 7;
	and.b32  	%r20521, %r20520, 8064;
	add.s32 	%r4471, %r20521, %r2;
	shl.b32 	%r20522, %r4469, 10;
	and.b32  	%r20523, %r20522, 64512;
	add.s32 	%r20524, %r4, %r20523;
	ld.shared.u64 	%rd6214, [%r20524];
	setp.eq.s32 	%p6568, %r4471, 0;
	setp.ne.s64 	%p6569, %rd6214, 0;
	mov.b32 	%r30151, 0;
	or.pred  	%p6570, %p6568, %p6569;
	@%p6570 bra 	$L__BB4_4360;
	st.local.u32 	[%rd12+24], %r4471;
	mov.b32 	%r30151, 1;
$L__BB4_4360:
	setp.ge.u32 	%p6571, %r30151, %r4453;
	mov.b32 	%r30215, 1;
	@%p6571 bra 	$L__BB4_4547;
	add.s32 	%r4473, %r4469, 2;
	shl.b32 	%r20527, %r30214, 7;
	and.b32  	%r20528, %r20527, 8064;
	add.s32 	%r4474, %r20528, %r2;
	shl.b32 	%r20529, %r30214, 10;
	and.b32  	%r20530, %r20529, 64512;
	add.s32 	%r20531, %r4, %r20530;
	ld.shared.u64 	%rd6216, [%r20531];
	setp.eq.s32 	%p6572, %r4474, 0;
	setp.ne.s64 	%p6573, %rd6216, 0;
	or.pred  	%p6574, %p6572, %p6573;
	mov.u32 	%r30215, %r30151;
	@%p6574 bra 	$L__BB4_4363;
	add.s32 	%r30215, %r30151, 1;
	mul.wide.u32 	%rd6218, %r30151, 4;
	add.s64 	%rd6219, %rd12, %rd6218;
	st.local.u32 	[%rd6219+24], %r4474;
$L__BB4_4363:
	setp.ge.u32 	%p6575, %r30215, %r4453;
	mov.u32 	%r30214, %r4473;
	@%p6575 bra 	$L__BB4_4547;
	add.s32 	%r30214, %r4469, 3;
	shl.b32 	%r20532, %r4473, 7;
	and.b32  	%r20533, %r20532, 8064;
	add.s32 	%r4478, %r20533, %r2;
	shl.b32 	%r20534, %r4473, 10;
	and.b32  	%r20535, %r20534, 64512;
	add.s32 	%r20536, %r4, %r20535;
	ld.shared.u64 	%rd6220, [%r20536];
	setp.eq.s32 	%p6576, %r4478, 0;
	setp.ne.s64 	%p6577, %rd6220, 0;
	or.pred  	%p6578, %p6576, %p6577;
	@%p6578 bra 	$L__BB4_4366;
	add.s32 	%r4479, %r30215, 1;
	mul.wide.u32 	%rd6222, %r30215, 4;
	add.s64 	%rd6223, %rd12, %rd6222;
	st.local.u32 	[%rd6223+24], %r4478;
	mov.u32 	%r30215, %r4479;
$L__BB4_4366:
	setp.ge.u32 	%p6579, %r30215, %r4453;
	@%p6579 bra 	$L__BB4_4547;
	add.s32 	%r4481, %r4469, 4;
	shl.b32 	%r20537, %r30214, 7;
	and.b32  	%r20538, %r20537, 8064;
	add.s32 	%r4482, %r20538, %r2;
	shl.b32 	%r20539, %r30214, 10;
	and.b32  	%r20540, %r20539, 64512;
	add.s32 	%r20541, %r4, %r20540;
	ld.shared.u64 	%rd6224, [%r20541];
	setp.eq.s32 	%p6580, %r4482, 0;
	setp.ne.s64 	%p6581, %rd6224, 0;
	or.pred  	%p6582, %p6580, %p6581;
	@%p6582 bra 	$L__BB4_4369;
	add.s32 	%r4483, %r30215, 1;
	mul.wide.u32 	%rd6226, %r30215, 4;
	add.s64 	%rd6227, %rd12, %rd6226;
	st.local.u32 	[%rd6227+24], %r4482;
	mov.u32 	%r30215, %r4483;
$L__BB4_4369:
	setp.ge.u32 	%p6583, %r30215, %r4453;
	mov.u32 	%r30214, %r4481;
	@%p6583 bra 	$L__BB4_4547;
	add.s32 	%r30214, %r4469, 5;
	shl.b32 	%r20542, %r4481, 7;
	and.b32  	%r20543, %r20542, 8064;
	add.s32 	%r4486, %r20543, %r2;
	shl.b32 	%r20544, %r4481, 10;
	and.b32  	%r20545, %r20544, 64512;
	add.s32 	%r20546, %r4, %r20545;
	ld.shared.u64 	%rd6228, [%r20546];
	setp.eq.s32 	%p6584, %r4486, 0;
	setp.ne.s64 	%p6585, %rd6228, 0;
	or.pred  	%p6586, %p6584, %p6585;
	@%p6586 bra 	$L__BB4_4372;
	add.s32 	%r4487, %r30215, 1;
	mul.wide.u32 	%rd6230, %r30215, 4;
	add.s64 	%rd6231, %rd12, %rd6230;
	st.local.u32 	[%rd6231+24], %r4486;
	mov.u32 	%r30215, %r4487;
$L__BB4_4372:
	setp.ge.u32 	%p6587, %r30215, %r4453;
	@%p6587 bra 	$L__BB4_4547;
	add.s32 	%r4489, %r4469, 6;
	shl.b32 	%r20547, %r30214, 7;
	and.b32  	%r20548, %r20547, 8064;
	add.s32 	%r4490, %r20548, %r2;
	shl.b32 	%r20549, %r30214, 10;
	and.b32  	%r20550, %r20549, 64512;
	add.s32 	%r20551, %r4, %r20550;
	ld.shared.u64 	%rd6232, [%r20551];
	setp.eq.s32 	%p6588, %r4490, 0;
	setp.ne.s64 	%p6589, %rd6232, 0;
	or.pred  	%p6590, %p6588, %p6589;
	@%p6590 bra 	$L__BB4_4375;
	add.s32 	%r4491, %r30215, 1;
	mul.wide.u32 	%rd6234, %r30215, 4;
	add.s64 	%rd6235, %rd12, %rd6234;
	st.local.u32 	[%rd6235+24], %r4490;
	mov.u32 	%r30215, %r4491;
$L__BB4_4375:
	setp.ge.u32 	%p6591, %r30215, %r4453;
	mov.u32 	%r30214, %r4489;
	@%p6591 bra 	$L__BB4_4547;
	add.s32 	%r30214, %r4469, 7;
	shl.b32 	%r20552, %r4489, 7;
	and.b32  	%r20553, %r20552, 8064;
	add.s32 	%r4494, %r20553, %r2;
	shl.b32 	%r20554, %r4489, 10;
	and.b32  	%r20555, %r20554, 64512;
	add.s32 	%r20556, %r4, %r20555;
	ld.shared.u64 	%rd6236, [%r20556];
	setp.eq.s32 	%p6592, %r4494, 0;
	setp.ne.s64 	%p6593, %rd6236, 0;
	or.pred  	%p6594, %p6592, %p6593;
	@%p6594 bra 	$L__BB4_4378;
	add.s32 	%r4495, %r30215, 1;
	mul.wide.u32 	%rd6238, %r30215, 4;
	add.s64 	%rd6239, %rd12, %rd6238;
	st.local.u32 	[%rd6239+24], %r4494;
	mov.u32 	%r30215, %r4495;
$L__BB4_4378:
	setp.ge.u32 	%p6595, %r30215, %r4453;
	@%p6595 bra 	$L__BB4_4547;
	add.s32 	%r4497, %r4469, 8;
	shl.b32 	%r20557, %r30214, 7;
	and.b32  	%r20558, %r20557, 8064;
	add.s32 	%r4498, %r20558, %r2;
	shl.b32 	%r20559, %r30214, 10;
	and.b32  	%r20560, %r20559, 64512;
	add.s32 	%r20561, %r4, %r20560;
	ld.shared.u64 	%rd6240, [%r20561];
	setp.eq.s32 	%p6596, %r4498, 0;
	setp.ne.s64 	%p6597, %rd6240, 0;
	or.pred  	%p6598, %p6596, %p6597;
	@%p6598 bra 	$L__BB4_4381;
	add.s32 	%r4499, %r30215, 1;
	mul.wide.u32 	%rd6242, %r30215, 4;
	add.s64 	%rd6243, %rd12, %rd6242;
	st.local.u32 	[%rd6243+24], %r4498;
	mov.u32 	%r30215, %r4499;
$L__BB4_4381:
	setp.ge.u32 	%p6599, %r30215, %r4453;
	mov.u32 	%r30214, %r4497;
	@%p6599 bra 	$L__BB4_4547;
	add.s32 	%r30214, %r4469, 9;
	shl.b32 	%r20562, %r4497, 7;
	and.b32  	%r20563, %r20562, 8064;
	add.s32 	%r4502, %r20563, %r2;
	shl.b32 	%r20564, %r4497, 10;
	and.b32  	%r20565, %r20564, 64512;
	add.s32 	%r20566, %r4, %r20565;
	ld.shared.u64 	%rd6244, [%r20566];
	setp.eq.s32 	%p6600, %r4502, 0;
	setp.ne.s64 	%p6601, %rd6244, 0;
	or.pred  	%p6602, %p6600, %p6601;
	@%p6602 bra 	$L__BB4_4384;
	add.s32 	%r4503, %r30215, 1;
	mul.wide.u32 	%rd6246, %r30215, 4;
	add.s64 	%rd6247, %rd12, %rd6246;
	st.local.u32 	[%rd6247+24], %r4502;
	mov.u32 	%r30215, %r4503;
$L__BB4_4384:
	setp.ge.u32 	%p6603, %r30215, %r4453;
	@%p6603 bra 	$L__BB4_4547;
	add.s32 	%r4505, %r4469, 10;
	shl.b32 	%r20567, %r30214, 7;
	and.b32  	%r20568, %r20567, 8064;
	add.s32 	%r4506, %r20568, %r2;
	shl.b32 	%r20569, %r30214, 10;
	and.b32  	%r20570, %r20569, 64512;
	add.s32 	%r20571, %r4, %r20570;
	ld.shared.u64 	%rd6248, [%r20571];
	setp.eq.s32 	%p6604, %r4506, 0;
	setp.ne.s64 	%p6605, %rd6248, 0;
	or.pred  	%p6606, %p6604, %p6605;
	@%p6606 bra 	$L__BB4_4387;
	add.s32 	%r4507, %r30215, 1;
	mul.wide.u32 	%rd6250, %r30215, 4;
	add.s64 	%rd6251, %rd12, %rd6250;
	st.local.u32 	[%rd6251+24], %r4506;
	mov.u32 	%r30215, %r4507;
$L__BB4_4387:
	setp.ge.u32 	%p6607, %r30215, %r4453;
	mov.u32 	%r30214, %r4505;
	@%p6607 bra 	$L__BB4_4547;
	add.s32 	%r30214, %r4469, 11;
	shl.b32 	%r20572, %r4505, 7;
	and.b32  	%r20573, %r20572, 8064;
	add.s32 	%r4510, %r20573, %r2;
	shl.b32 	%r20574, %r4505, 10;
	and.b32  	%r20575, %r20574, 64512;
	add.s32 	%r20576, %r4, %r20575;
	ld.shared.u64 	%rd6252, [%r20576];
	setp.eq.s32 	%p6608, %r4510, 0;
	setp.ne.s64 	%p6609, %rd6252, 0;
	or.pred  	%p6610, %p6608, %p6609;
	@%p6610 bra 	$L__BB4_4390;
	add.s32 	%r4511, %r30215, 1;
	mul.wide.u32 	%rd6254, %r30215, 4;
	add.s64 	%rd6255, %rd12, %rd6254;
	st.local.u32 	[%rd6255+24], %r4510;
	mov.u32 	%r30215, %r4511;
$L__BB4_4390:
	setp.ge.u32 	%p6611, %r30215, %r4453;
	@%p6611 bra 	$L__BB4_4547;
	add.s32 	%r4513, %r4469, 12;
	shl.b32 	%r20577, %r30214, 7;
	and.b32  	%r20578, %r20577, 8064;
	add.s32 	%r4514, %r20578, %r2;
	shl.b32 	%r20579, %r30214, 10;
	and.b32  	%r20580, %r20579, 64512;
	add.s32 	%r20581, %r4, %r20580;
	ld.shared.u64 	%rd6256, [%r20581];
	setp.eq.s32 	%p6612, %r4514, 0;
	setp.ne.s64 	%p6613, %rd6256, 0;
	or.pred  	%p6614, %p6612, %p6613;
	@%p6614 bra 	$L__BB4_4393;
	add.s32 	%r4515, %r30215, 1;
	mul.wide.u32 	%rd6258, %r30215, 4;
	add.s64 	%rd6259, %rd12, %rd6258;
	st.local.u32 	[%rd6259+24], %r4514;
	mov.u32 	%r30215, %r4515;
$L__BB4_4393:
	setp.ge.u32 	%p6615, %r30215, %r4453;
	mov.u32 	%r30214, %r4513;
	@%p6615 bra 	$L__BB4_4547;
	add.s32 	%r30214, %r4469, 13;
	shl.b32 	%r20582, %r4513, 7;
	and.b32  	%r20583, %r20582, 8064;
	add.s32 	%r4518, %r20583, %r2;
	shl.b32 	%r20584, %r4513, 10;
	and.b32  	%r20585, %r20584, 64512;
	add.s32 	%r20586, %r4, %r20585;
	ld.shared.u64 	%rd6260, [%r20586];
	setp.eq.s32 	%p6616, %r4518, 0;
	setp.ne.s64 	%p6617, %rd6260, 0;
	or.pred  	%p6618, %p6616, %p6617;
	@%p6618 bra 	$L__BB4_4396;
	add.s32 	%r4519, %r30215, 1;
	mul.wide.u32 	%rd6262, %r30215, 4;
	add.s64 	%rd6263, %rd12, %rd6262;
	st.local.u32 	[%rd6263+24], %r4518;
	mov.u32 	%r30215, %r4519;
$L__BB4_4396:
	setp.ge.u32 	%p6619, %r30215, %r4453;
	@%p6619 bra 	$L__BB4_4547;
	add.s32 	%r4521, %r4469, 14;
	shl.b32 	%r20587, %r30214, 7;
	and.b32  	%r20588, %r20587, 8064;
	add.s32 	%r4522, %r20588, %r2;
	shl.b32 	%r20589, %r30214, 10;
	and.b32  	%r20590, %r20589, 64512;
	add.s32 	%r20591, %r4, %r20590;
	ld.shared.u64 	%rd6264, [%r20591];
	setp.eq.s32 	%p6620, %r4522, 0;
	setp.ne.s64 	%p6621, %rd6264, 0;
	or.pred  	%p6622, %p6620, %p6621;
	@%p6622 bra 	$L__BB4_4399;
	add.s32 	%r4523, %r30215, 1;
	mul.wide.u32 	%rd6266, %r30215, 4;
	add.s64 	%rd6267, %rd12, %rd6266;
	st.local.u32 	[%rd6267+24], %r4522;
	mov.u32 	%r30215, %r4523;
$L__BB4_4399:
	setp.ge.u32 	%p6623, %r30215, %r4453;
	mov.u32 	%r30214, %r4521;
	@%p6623 bra 	$L__BB4_4547;
	add.s32 	%r30214, %r4469, 15;
	shl.b32 	%r20592, %r4521, 7;
	and.b32  	%r20593, %r20592, 8064;
	add.s32 	%r4526, %r20593, %r2;
	shl.b32 	%r20594, %r4521, 10;
	and.b32  	%r20595, %r20594, 64512;
	add.s32 	%r20596, %r4, %r20595;
	ld.shared.u64 	%rd6268, [%r20596];
	setp.eq.s32 	%p6624, %r4526, 0;
	setp.ne.s64 	%p6625, %rd6268, 0;
	or.pred  	%p6626, %p6624, %p6625;
	@%p6626 bra 	$L__BB4_4402;
	add.s32 	%r4527, %r30215, 1;
	mul.wide.u32 	%rd6270, %r30215, 4;
	add.s64 	%rd6271, %rd12, %rd6270;
	st.local.u32 	[%rd6271+24], %r4526;
	mov.u32 	%r30215, %r4527;
$L__BB4_4402:
	setp.ge.u32 	%p6627, %r30215, %r4453;
	@%p6627 bra 	$L__BB4_4547;
	add.s32 	%r4529, %r4469, 16;
	shl.b32 	%r20597, %r30214, 7;
	and.b32  	%r20598, %r20597, 8064;
	add.s32 	%r4530, %r20598, %r2;
	shl.b32 	%r20599, %r30214, 10;
	and.b32  	%r20600, %r20599, 64512;
	add.s32 	%r20601, %r4, %r20600;
	ld.shared.u64 	%rd6272, [%r20601];
	setp.eq.s32 	%p6628, %r4530, 0;
	setp.ne.s64 	%p6629, %rd6272, 0;
	or.pred  	%p6630, %p6628, %p6629;
	@%p6630 bra 	$L__BB4_4405;
	add.s32 	%r4531, %r30215, 1;
	mul.wide.u32 	%rd6274, %r30215, 4;
	add.s64 	%rd6275, %rd12, %rd6274;
	st.local.u32 	[%rd6275+24], %r4530;
	mov.u32 	%r30215, %r4531;
$L__BB4_4405:
	setp.ge.u32 	%p6631, %r30215, %r4453;
	mov.u32 	%r30214, %r4529;
	@%p6631 bra 	$L__BB4_4547;
	add.s32 	%r30214, %r4469, 17;
	shl.b32 	%r20602, %r4529, 7;
	and.b32  	%r20603, %r20602, 8064;
	add.s32 	%r4534, %r20603, %r2;
	shl.b32 	%r20604, %r4529, 10;
	and.b32  	%r20605, %r20604, 64512;
	add.s32 	%r20606, %r4, %r20605;
	ld.shared.u64 	%rd6276, [%r20606];
	setp.eq.s32 	%p6632, %r4534, 0;
	setp.ne.s64 	%p6633, %rd6276, 0;
	or.pred  	%p6634, %p6632, %p6633;
	@%p6634 bra 	$L__BB4_4408;
	add.s32 	%r4535, %r30215, 1;
	mul.wide.u32 	%rd6278, %r30215, 4;
	add.s64 	%rd6279, %rd12, %rd6278;
	st.local.u32 	[%rd6279+24], %r4534;
	mov.u32 	%r30215, %r4535;
$L__BB4_4408:
	setp.ge.u32 	%p6635, %r30215, %r4453;
	@%p6635 bra 	$L__BB4_4547;
	add.s32 	%r4537, %r4469, 18;
	shl.b32 	%r20607, %r30214, 7;
	and.b32  	%r20608, %r20607, 8064;
	add.s32 	%r4538, %r20608, %r2;
	shl.b32 	%r20609, %r30214, 10;
	and.b32  	%r20610, %r20609, 64512;
	add.s32 	%r20611, %r4, %r20610;
	ld.shared.u64 	%rd6280, [%r20611];
	setp.eq.s32 	%p6636, %r4538, 0;
	setp.ne.s64 	%p6637, %rd6280, 0;
	or.pred  	%p6638, %p6636, %p6637;
	@%p6638 bra 	$L__BB4_4411;
	add.s32 	%r4539, %r30215, 1;
	mul.wide.u32 	%rd6282, %r30215, 4;
	add.s64 	%rd6283, %rd12, %rd6282;
	st.local.u32 	[%rd6283+24], %r4538;
	mov.u32 	%r30215, %r4539;
$L__BB4_4411:
	setp.ge.u32 	%p6639, %r30215, %r4453;
	mov.u32 	%r30214, %r4537;
	@%p6639 bra 	$L__BB4_4547;
	add.s32 	%r30214, %r4469, 19;
	shl.b32 	%r20612, %r4537, 7;
	and.b32  	%r20613, %r20612, 8064;
	add.s32 	%r4542, %r20613, %r2;
	shl.b32 	%r20614, %r4537, 10;
	and.b32  	%r20615, %r20614, 64512;
	add.s32 	%r20616, %r4, %r20615;
	ld.shared.u64 	%rd6284, [%r20616];
	setp.eq.s32 	%p6640, %r4542, 0;
	setp.ne.s64 	%p6641, %rd6284, 0;
	or.pred  	%p6642, %p6640, %p6641;
	@%p6642 bra 	$L__BB4_4414;
	add.s32 	%r4543, %r30215, 1;
	mul.wide.u32 	%rd6286, %r30215, 4;
	add.s64 	%rd6287, %rd12, %rd6286;
	st.local.u32 	[%rd6287+24], %r4542;
	mov.u32 	%r30215, %r4543;
$L__BB4_4414:
	setp.ge.u32 	%p6643, %r30215, %r4453;
	@%p6643 bra 	$L__BB4_4547;
	add.s32 	%r4545, %r4469, 20;
	shl.b32 	%r20617, %r30214, 7;
	and.b32  	%r20618, %r20617, 8064;
	add.s32 	%r4546, %r20618, %r2;
	shl.b32 	%r20619, %r30214, 10;
	and.b32  	%r20620, %r20619, 64512;
	add.s32 	%r20621, %r4, %r20620;
	ld.shared.u64 	%rd6288, [%r20621];
	setp.eq.s32 	%p6644, %r4546, 0;
	setp.ne.s64 	%p6645, %rd6288, 0;
	or.pred  	%p6646, %p6644, %p6645;
	@%p6646 bra 	$L__BB4_4417;
	add.s32 	%r4547, %r30215, 1;
	mul.wide.u32 	%rd6290, %r30215, 4;
	add.s64 	%rd6291, %rd12, %rd6290;
	st.local.u32 	[%rd6291+24], %r4546;
	mov.u32 	%r30215, %r4547;
$L__BB4_4417:
	setp.ge.u32 	%p6647, %r30215, %r4453;
	mov.u32 	%r30214, %r4545;
	@%p6647 bra 	$L__BB4_4547;
	add.s32 	%r30214, %r4469, 21;
	shl.b32 	%r20622, %r4545, 7;
	and.b32  	%r20623, %r20622, 8064;
	add.s32 	%r4550, %r20623, %r2;
	shl.b32 	%r20624, %r4545, 10;
	and.b32  	%r20625, %r20624, 64512;
	add.s32 	%r20626, %r4, %r20625;
	ld.shared.u64 	%rd6292, [%r20626];
	setp.eq.s32 	%p6648, %r4550, 0;
	setp.ne.s64 	%p6649, %rd6292, 0;
	or.pred  	%p6650, %p6648, %p6649;
	@%p6650 bra 	$L__BB4_4420;
	add.s32 	%r4551, %r30215, 1;
	mul.wide.u32 	%rd6294, %r30215, 4;
	add.s64 	%rd6295, %rd12, %rd6294;
	st.local.u32 	[%rd6295+24], %r4550;
	mov.u32 	%r30215, %r4551;
$L__BB4_4420:
	setp.ge.u32 	%p6651, %r30215, %r4453;
	@%p6651 bra 	$L__BB4_4547;
	add.s32 	%r4553, %r4469, 22;
	shl.b32 	%r20627, %r30214, 7;
	and.b32  	%r20628, %r20627, 8064;
	add.s32 	%r4554, %r20628, %r2;
	shl.b32 	%r20629, %r30214, 10;
	and.b32  	%r20630, %r20629, 64512;
	add.s32 	%r20631, %r4, %r20630;
	ld.shared.u64 	%rd6296, [%r20631];
	setp.eq.s32 	%p6652, %r4554, 0;
	setp.ne.s64 	%p6653, %rd6296, 0;
	or.pred  	%p6654, %p6652, %p6653;
	@%p6654 bra 	$L__BB4_4423;
	add.s32 	%r4555, %r30215, 1;
	mul.wide.u32 	%rd6298, %r30215, 4;
	add.s64 	%rd6299, %rd12, %rd6298;
	st.local.u32 	[%rd6299+24], %r4554;
	mov.u32 	%r30215, %r4555;
$L__BB4_4423:
	setp.ge.u32 	%p6655, %r30215, %r4453;
	mov.u32 	%r30214, %r4553;
	@%p6655 bra 	$L__BB4_4547;
	add.s32 	%r30214, %r4469, 23;
	shl.b32 	%r20632, %r4553, 7;
	and.b32  	%r20633, %r20632, 8064;
	add.s32 	%r4558, %r20633, %r2;
	shl.b32 	%r20634, %r4553, 10;
	and.b32  	%r20635, %r20634, 64512;
	add.s32 	%r20636, %r4, %r20635;
	ld.shared.u64 	%rd6300, [%r20636];
	setp.eq.s32 	%p6656, %r4558, 0;
	setp.ne.s64 	%p6657, %rd6300, 0;
	or.pred  	%p6658, %p6656, %p6657;
	@%p6658 bra 	$L__BB4_4426;
	add.s32 	%r4559, %r30215, 1;
	mul.wide.u32 	%rd6302, %r30215, 4;
	add.s64 	%rd6303, %rd12, %rd6302;
	st.local.u32 	[%rd6303+24], %r4558;
	mov.u32 	%r30215, %r4559;
$L__BB4_4426:
	setp.ge.u32 	%p6659, %r30215, %r4453;
	@%p6659 bra 	$L__BB4_4547;
	add.s32 	%r4561, %r4469, 24;
	shl.b32 	%r20637, %r30214, 7;
	and.b32  	%r20638, %r20637, 8064;
	add.s32 	%r4562, %r20638, %r2;
	shl.b32 	%r20639, %r30214, 10;
	and.b32  	%r20640, %r20639, 64512;
	add.s32 	%r20641, %r4, %r20640;
	ld.shared.u64 	%rd6304, [%r20641];
	setp.eq.s32 	%p6660, %r4562, 0;
	setp.ne.s64 	%p6661, %rd6304, 0;
	or.pred  	%p6662, %p6660, %p6661;
	@%p6662 bra 	$L__BB4_4429;
	add.s32 	%r4563, %r30215, 1;
	mul.wide.u32 	%rd6306, %r30215, 4;
	add.s64 	%rd6307, %rd12, %rd6306;
	st.local.u32 	[%rd6307+24], %r4562;
	mov.u32 	%r30215, %r4563;
$L__BB4_4429:
	setp.ge.u32 	%p6663, %r30215, %r4453;
	mov.u32 	%r30214, %r4561;
	@%p6663 bra 	$L__BB4_4547;
	add.s32 	%r30214, %r4469, 25;
	shl.b32 	%r20642, %r4561, 7;
	and.b32  	%r20643, %r20642, 8064;
	add.s32 	%r4566, %r20643, %r2;
	shl.b32 	%r20644, %r4561, 10;
	and.b32  	%r20645, %r20644, 64512;
	add.s32 	%r20646, %r4, %r20645;
	ld.shared.u64 	%rd6308, [%r20646];
	setp.eq.s32 	%p6664, %r4566, 0;
	setp.ne.s64 	%p6665, %rd6308, 0;
	or.pred  	%p6666, %p6664, %p6665;
	@%p6666 bra 	$L__BB4_4432;
	add.s32 	%r4567, %r30215, 1;
	mul.wide.u32 	%rd6310, %r30215, 4;
	add.s64 	%rd6311, %rd12, %rd6310;
	st.local.u32 	[%rd6311+24], %r4566;
	mov.u32 	%r30215, %r4567;
$L__BB4_4432:
	setp.ge.u32 	%p6667, %r30215, %r4453;
	@%p6667 bra 	$L__BB4_4547;
	add.s32 	%r4569, %r4469, 26;
	shl.b32 	%r20647, %r30214, 7;
	and.b32  	%r20648, %r20647, 8064;
	add.s32 	%r4570, %r20648, %r2;
	shl.b32 	%r20649, %r30214, 10;
	and.b32  	%r20650, %r20649, 64512;
	add.s32 	%r20651, %r4, %r20650;
	ld.shared.u64 	%rd6312, [%r20651];
	setp.eq.s32 	%p6668, %r4570, 0;
	setp.ne.s64 	%p6669, %rd6312, 0;
	or.pred  	%p6670, %p6668, %p6669;
	@%p6670 bra 	$L__BB4_4435;
	add.s32 	%r4571, %r30215, 1;
	mul.wide.u32 	%rd6314, %r30215, 4;
	add.s64 	%rd6315, %rd12, %rd6314;
	st.local.u32 	[%rd6315+24], %r4570;
	mov.u32 	%r30215, %r4571;
$L__BB4_4435:
	setp.ge.u32 	%p6671, %r30215, %r4453;
	mov.u32 	%r30214, %r4569;
	@%p6671 bra 	$L__BB4_4547;
	add.s32 	%r30214, %r4469, 27;
	shl.b32 	%r20652, %r4569, 7;
	and.b32  	%r20653, %r20652, 8064;
	add.s32 	%r4574, %r20653, %r2;
	shl.b32 	%r20654, %r4569, 10;
	and.b32  	%r20655, %r20654, 64512;
	add.s32 	%r20656, %r4, %r20655;
	ld.shared.u64 	%rd6316, [%r20656];
	setp.eq.s32 	%p6672, %r4574, 0;
	setp.ne.s64 	%p6673, %rd6316, 0;
	or.pred  	%p6674, %p6672, %p6673;
	@%p6674 bra 	$L__BB4_4438;
	add.s32 	%r4575, %r30215, 1;
	mul.wide.u32 	%rd6318, %r30215, 4;
	add.s64 	%rd6319, %rd12, %rd6318;
	st.local.u32 	[%rd6319+24], %r4574;
	mov.u32 	%r30215, %r4575;
$L__BB4_4438:
	setp.ge.u32 	%p6675, %r30215, %r4453;
	@%p6675 bra 	$L__BB4_4547;
	add.s32 	%r4577, %r4469, 28;
	shl.b32 	%r20657, %r30214, 7;
	and.b32  	%r20658, %r20657, 8064;
	add.s32 	%r4578, %r20658, %r2;
	shl.b32 	%r20659, %r30214, 10;
	and.b32  	%r20660, %r20659, 64512;
	add.s32 	%r20661, %r4, %r20660;
	ld.shared.u64 	%rd6320, [%r20661];
	setp.eq.s32 	%p6676, %r4578, 0;
	setp.ne.s64 	%p6677, %rd6320, 0;
	or.pred  	%p6678, %p6676, %p6677;
	@%p6678 bra 	$L__BB4_4441;
	add.s32 	%r4579, %r30215, 1;
	mul.wide.u32 	%rd6322, %r30215, 4;
	add.s64 	%rd6323, %rd12, %rd6322;
	st.local.u32 	[%rd6323+24], %r4578;
	mov.u32 	%r30215, %r4579;
$L__BB4_4441:
	setp.ge.u32 	%p6679, %r30215, %r4453;
	mov.u32 	%r30214, %r4577;
	@%p6679 bra 	$L__BB4_4547;
	add.s32 	%r30214, %r4469, 29;
	shl.b32 	%r20662, %r4577, 7;
	and.b32  	%r20663, %r20662, 8064;
	add.s32 	%r4582, %r20663, %r2;
	shl.b32 	%r20664, %r4577, 10;
	and.b32  	%r20665, %r20664, 64512;
	add.s32 	%r20666, %r4, %r20665;
	ld.shared.u64 	%rd6324, [%r20666];
	setp.eq.s32 	%p6680, %r4582, 0;
	setp.ne.s64 	%p6681, %rd6324, 0;
	or.pred  	%p6682, %p6680, %p6681;
	@%p6682 bra 	$L__BB4_4444;
	add.s32 	%r4583, %r30215, 1;
	mul.wide.u32 	%rd6326, %r30215, 4;
	add.s64 	%rd6327, %rd12, %rd6326;
	st.local.u32 	[%rd6327+24], %r4582;
	mov.u32 	%r30215, %r4583;
$L__BB4_4444:
	setp.ge.u32 	%p6683, %r30215, %r4453;
	@%p6683 bra 	$L__BB4_4547;
	add.s32 	%r4585, %r4469, 30;
	shl.b32 	%r20667, %r30214, 7;
	and.b32  	%r20668, %r20667, 8064;
	add.s32 	%r4586, %r20668, %r2;
	shl.b32 	%r20669, %r30214, 10;
	and.b32  	%r20670, %r20669, 64512;
	add.s32 	%r20671, %r4, %r20670;
	ld.shared.u64 	%rd6328, [%r20671];
	setp.eq.s32 	%p6684, %r4586, 0;
	setp.ne.s64 	%p6685, %rd6328, 0;
	or.pred  	%p6686, %p6684, %p6685;
	@%p6686 bra 	$L__BB4_4447;
	add.s32 	%r4587, %r30215, 1;
	mul.wide.u32 	%rd6330, %r30215, 4;
	add.s64 	%rd6331, %rd12, %rd6330;
	st.local.u32 	[%rd6331+24], %r4586;
	mov.u32 	%r30215, %r4587;
$L__BB4_4447:
	setp.ge.u32 	%p6687, %r30215, %r4453;
	mov.u32 	%r30214, %r4585;
	@%p6687 bra 	$L__BB4_4547;
	add.s32 	%r30214, %r4469, 31;
	shl.b32 	%r20672, %r4585, 7;
	and.b32  	%r20673, %r20672, 8064;
	add.s32 	%r4590, %r20673, %r2;
	shl.b32 	%r20674, %r4585, 10;
	and.b32  	%r20675, %r20674, 64512;
	add.s32 	%r20676, %r4, %r20675;
	ld.shared.u64 	%rd6332, [%r20676];
	setp.eq.s32 	%p6688, %r4590, 0;
	setp.ne.s64 	%p6689, %rd6332, 0;
	or.pred  	%p6690, %p6688, %p6689;
	@%p6690 bra 	$L__BB4_4450;
	add.s32 	%r4591, %r30215, 1;
	mul.wide.u32 	%rd6334, %r30215, 4;
	add.s64 	%rd6335, %rd12, %rd6334;
	st.local.u32 	[%rd6335+24], %r4590;
	mov.u32 	%r30215, %r4591;
$L__BB4_4450:
	setp.ge.u32 	%p6691, %r30215, %r4453;
	@%p6691 bra 	$L__BB4_4547;
	add.s32 	%r4593, %r4469, 32;
	shl.b32 	%r20677, %r30214, 7;
	and.b32  	%r20678, %r20677, 8064;
	add.s32 	%r4594, %r20678, %r2;
	shl.b32 	%r20679, %r30214, 10;
	and.b32  	%r20680, %r20679, 64512;
	add.s32 	%r20681, %r4, %r20680;
	ld.shared.u64 	%rd6336, [%r20681];
	setp.eq.s32 	%p6692, %r4594, 0;
	setp.ne.s64 	%p6693, %rd6336, 0;
	or.pred  	%p6694, %p6692, %p6693;
	@%p6694 bra 	$L__BB4_4453;
	add.s32 	%r4595, %r30215, 1;
	mul.wide.u32 	%rd6338, %r30215, 4;
	add.s64 	%rd6339, %rd12, %rd6338;
	st.local.u32 	[%rd6339+24], %r4594;
	mov.u32 	%r30215, %r4595;
$L__BB4_4453:
	setp.ge.u32 	%p6695, %r30215, %r4453;
	mov.u32 	%r30214, %r4593;
	@%p6695 bra 	$L__BB4_4547;
	add.s32 	%r30214, %r4469, 33;
	shl.b32 	%r20682, %r4593, 7;
	and.b32  	%r20683, %r20682, 8064;
	add.s32 	%r4598, %r20683, %r2;
	shl.b32 	%r20684, %r4593, 10;
	and.b32  	%r20685, %r20684, 64512;
	add.s32 	%r20686, %r4, %r20685;
	ld.shared.u64 	%rd6340, [%r20686];
	setp.eq.s32 	%p6696, %r4598, 0;
	setp.ne.s64 	%p6697, %rd6340, 0;
	or.pred  	%p6698, %p6696, %p6697;
	@%p6698 bra 	$L__BB4_4456;
	add.s32 	%r4599, %r30215, 1;
	mul.wide.u32 	%rd6342, %r30215, 4;
	add.s64 	%rd6343, %rd12, %rd6342;
	st.local.u32 	[%rd6343+24], %r4598;
	mov.u32 	%r30215, %r4599;
$L__BB4_4456:
	setp.ge.u32 	%p6699, %r30215, %r4453;
	@%p6699 bra 	$L__BB4_4547;
	add.s32 	%r4601, %r4469, 34;
	shl.b32 	%r20687, %r30214, 7;
	and.b32  	%r20688, %r20687, 8064;
	add.s32 	%r4602, %r20688, %r2;
	shl.b32 	%r20689, %r30214, 10;
	and.b32  	%r20690, %r20689, 64512;
	add.s32 	%r20691, %r4, %r20690;
	ld.shared.u64 	%rd6344, [%r20691];
	setp.eq.s32 	%p6700, %r4602, 0;
	setp.ne.s64 	%p6701, %rd6344, 0;
	or.pred  	%p6702, %p6700, %p6701;
	@%p6702 bra 	$L__BB4_4459;
	add.s32 	%r4603, %r30215, 1;
	mul.wide.u32 	%rd6346, %r30215, 4;
	add.s64 	%rd6347, %rd12, %rd6346;
	st.local.u32 	[%rd6347+24], %r4602;
	mov.u32 	%r30215, %r4603;
$L__BB4_4459:
	setp.ge.u32 	%p6703, %r30215, %r4453;
	mov.u32 	%r30214, %r4601;
	@%p6703 bra 	$L__BB4_4547;
	add.s32 	%r30214, %r4469, 35;
	shl.b32 	%r20692, %r4601, 7;
	and.b32  	%r20693, %r20692, 8064;
	add.s32 	%r4606, %r20693, %r2;
	shl.b32 	%r20694, %r4601, 10;
	and.b32  	%r20695, %r20694, 64512;
	add.s32 	%r20696, %r4, %r20695;
	ld.shared.u64 	%rd6348, [%r20696];
	setp.eq.s32 	%p6704, %r4606, 0;
	setp.ne.s64 	%p6705, %rd6348, 0;
	or.pred  	%p6706, %p6704, %p6705;
	@%p6706 bra 	$L__BB4_4462;
	add.s32 	%r4607, %r30215, 1;
	mul.wide.u32 	%rd6350, %r30215, 4;
	add.s64 	%rd6351, %rd12, %rd6350;
	st.local.u32 	[%rd6351+24], %r4606;
	mov.u32 	%r30215, %r4607;
$L__BB4_4462:
	setp.ge.u32 	%p6707, %r30215, %r4453;
	@%p6707 bra 	$L__BB4_4547;
	add.s32 	%r4609, %r4469, 36;
	shl.b32 	%r20697, %r30214, 7;
	and.b32  	%r20698, %r20697, 8064;
	add.s32 	%r4610, %r20698, %r2;
	shl.b32 	%r20699, %r30214, 10;
	and.b32  	%r20700, %r20699, 64512;
	add.s32 	%r20701, %r4, %r20700;
	ld.shared.u64 	%rd6352, [%r20701];
	setp.eq.s32 	%p6708, %r4610, 0;
	setp.ne.s64 	%p6709, %rd6352, 0;
	or.pred  	%p6710, %p6708, %p6709;
	@%p6710 bra 	$L__BB4_4465;
	add.s32 	%r4611, %r30215, 1;
	mul.wide.u32 	%rd6354, %r30215, 4;
	add.s64 	%rd6355, %rd12, %rd6354;
	st.local.u32 	[%rd6355+24], %r4610;
	mov.u32 	%r30215, %r4611;
$L__BB4_4465:
	setp.ge.u32 	%p6711, %r30215, %r4453;
	mov.u32 	%r30214, %r4609;
	@%p6711 bra 	$L__BB4_4547;
	add.s32 	%r30214, %r4469, 37;
	shl.b32 	%r20702, %r4609, 7;
	and.b32  	%r20703, %r20702, 8064;
	add.s32 	%r4614, %r20703, %r2;
	shl.b32 	%r20704, %r4609, 10;
	and.b32  	%r20705, %r20704, 64512;
	add.s32 	%r20706, %r4, %r20705;
	ld.shared.u64 	%rd6356, [%r20706];
	setp.eq.s32 	%p6712, %r4614, 0;
	setp.ne.s64 	%p6713, %rd6356, 0;
	or.pred  	%p6714, %p6712, %p6713;
	@%p6714 bra 	$L__BB4_4468;
	add.s32 	%r4615, %r30215, 1;
	mul.wide.u32 	%rd6358, %r30215, 4;
	add.s64 	%rd6359, %rd12, %rd6358;
	st.local.u32 	[%rd6359+24], %r4614;
	mov.u32 	%r30215, %r4615;
$L__BB4_4468:
	setp.ge.u32 	%p6715, %r30215, %r4453;
	@%p6715 bra 	$L__BB4_4547;
	add.s32 	%r4617, %r4469, 38;
	shl.b32 	%r20707, %r30214, 7;
	and.b32  	%r20708, %r20707, 8064;
	add.s32 	%r4618, %r20708, %r2;
	shl.b32 	%r20709, %r30214, 10;
	and.b32  	%r20710, %r20709, 64512;
	add.s32 	%r20711, %r4, %r20710;
	ld.shared.u64 	%rd6360, [%r20711];
	setp.eq.s32 	%p6716, %r4618, 0;
	setp.ne.s64 	%p6717, %rd6360, 0;
	or.pred  	%p6718, %p6716, %p6717;
	@%p6718 bra 	$L__BB4_4471;
	add.s32 	%r4619, %r30215, 1;
	mul.wide.u32 	%rd6362, %r30215, 4;
	add.s64 	%rd6363, %rd12, %rd6362;
	st.local.u32 	[%rd6363+24], %r4618;
	mov.u32 	%r30215, %r4619;
$L__BB4_4471:
	setp.ge.u32 	%p6719, %r30215, %r4453;
	mov.u32 	%r30214, %r4617;
	@%p6719 bra 	$L__BB4_4547;
	add.s32 	%r30214, %r4469, 39;
	shl.b32 	%r20712, %r4617, 7;
	and.b32  	%r20713, %r20712, 8064;
	add.s32 	%r4622, %r20713, %r2;
	shl.b32 	%r20714, %r4617, 10;
	and.b32  	%r20715, %r20714, 64512;
	add.s32 	%r20716, %r4, %r20715;
	ld.shared.u64 	%rd6364, [%r20716];
	setp.eq.s32 	%p6720, %r4622, 0;
	setp.ne.s64 	%p6721, %rd6364, 0;
	or.pred  	%p6722, %p6720, %p6721;
	@%p6722 bra 	$L__BB4_4474;
	add.s32 	%r4623, %r30215, 1;
	mul.wide.u32 	%rd6366, %r30215, 4;
	add.s64 	%rd6367, %rd12, %rd6366;
	st.local.u32 	[%rd6367+24], %r4622;
	mov.u32 	%r30215, %r4623;
$L__BB4_4474:
	setp.ge.u32 	%p6723, %r30215, %r4453;
	@%p6723 bra 	$L__BB4_4547;
	add.s32 	%r4625, %r4469, 40;
	shl.b32 	%r20717, %r30214, 7;
	and.b32  	%r20718, %r20717, 8064;
	add.s32 	%r4626, %r20718, %r2;
	shl.b32 	%r20719, %r30214, 10;
	and.b32  	%r20720, %r20719, 64512;
	add.s32 	%r20721, %r4, %r20720;
	ld.shared.u64 	%rd6368, [%r20721];
	setp.eq.s32 	%p6724, %r4626, 0;
	setp.ne.s64 	%p6725, %rd6368, 0;
	or.pred  	%p6726, %p6724, %p6725;
	@%p6726 bra 	$L__BB4_4477;
	add.s32 	%r4627, %r30215, 1;
	mul.wide.u32 	%rd6370, %r30215, 4;
	add.s64 	%rd6371, %rd12, %rd6370;
	st.local.u32 	[%rd6371+24], %r4626;
	mov.u32 	%r30215, %r4627;
$L__BB4_4477:
	setp.ge.u32 	%p6727, %r30215, %r4453;
	mov.u32 	%r30214, %r4625;
	@%p6727 bra 	$L__BB4_4547;
	add.s32 	%r30214, %r4469, 41;
	shl.b32 	%r20722, %r4625, 7;
	and.b32  	%r20723, %r20722, 8064;
	add.s32 	%r4630, %r20723, %r2;
	shl.b32 	%r20724, %r4625, 10;
	and.b32  	%r20725, %r20724, 64512;
	add.s32 	%r20726, %r4, %r20725;
	ld.shared.u64 	%rd6372, [%r20726];
	setp.eq.s32 	%p6728, %r4630, 0;
	setp.ne.s64 	%p6729, %rd6372, 0;
	or.pred  	%p6730, %p6728, %p6729;
	@%p6730 bra 	$L__BB4_4480;
	add.s32 	%r4631, %r30215, 1;
	mul.wide.u32 	%rd6374, %r30215, 4;
	add.s64 	%rd6375, %rd12, %rd6374;
	st.local.u32 	[%rd6375+24], %r4630;
	mov.u32 	%r30215, %r4631;
$L__BB4_4480:
	setp.ge.u32 	%p6731, %r30215, %r4453;
	@%p6731 bra 	$L__BB4_4547;
	add.s32 	%r4633, %r4469, 42;
	shl.b32 	%r20727, %r30214, 7;
	and.b32  	%r20728, %r20727, 8064;
	add.s32 	%r4634, %r20728, %r2;
	shl.b32 	%r20729, %r30214, 10;
	and.b32  	%r20730, %r20729, 64512;
	add.s32 	%r20731, %r4, %r20730;
	ld.shared.u64 	%rd6376, [%r20731];
	setp.eq.s32 	%p6732, %r4634, 0;
	setp.ne.s64 	%p6733, %rd6376, 0;
	or.pred  	%p6734, %p6732, %p6733;
	@%p6734 bra 	$L__BB4_4483;
	add.s32 	%r4635, %r30215, 1;
	mul.wide.u32 	%rd6378, %r30215, 4;
	add.s64 	%rd6379, %rd12, %rd6378;
	st.local.u32 	[%rd6379+24], %r4634;
	mov.u32 	%r30215, %r4635;
$L__BB4_4483:
	setp.ge.u32 	%p6735, %r30215, %r4453;
	mov.u32 	%r30214, %r4633;
	@%p6735 bra 	$L__BB4_4547;
	add.s32 	%r30214, %r4469, 43;
	shl.b32 	%r20732, %r4633, 7;
	and.b32  	%r20733, %r20732, 8064;
	add.s32 	%r4638, %r20733, %r2;
	shl.b32 	%r20734, %r4633, 10;
	and.b32  	%r20735, %r20734, 64512;
	add.s32 	%r20736, %r4, %r20735;
	ld.shared.u64 	%rd6380, [%r20736];
	setp.eq.s32 	%p6736, %r4638, 0;
	setp.ne.s64 	%p6737, %rd6380, 0;
	or.pred  	%p6738, %p6736, %p6737;
	@%p6738 bra 	$L__BB4_4486;
	add.s32 	%r4639, %r30215, 1;
	mul.wide.u32 	%rd6382, %r30215, 4;
	add.s64 	%rd6383, %rd12, %rd6382;
	st.local.u32 	[%rd6383+24], %r4638;
	mov.u32 	%r30215, %r4639;
$L__BB4_4486:
	setp.ge.u32 	%p6739, %r30215, %r4453;
	@%p6739 bra 	$L__BB4_4547;
	add.s32 	%r4641, %r4469, 44;
	shl.b32 	%r20737, %r30214, 7;
	and.b32  	%r20738, %r20737, 8064;
	add.s32 	%r4642, %r20738, %r2;
	shl.b32 	%r20739, %r30214, 10;
	and.b32  	%r20740, %r20739, 64512;
	add.s32 	%r20741, %r4, %r20740;
	ld.shared.u64 	%rd6384, [%r20741];
	setp.eq.s32 	%p6740, %r4642, 0;
	setp.ne.s64 	%p6741, %rd6384, 0;
	or.pred  	%p6742, %p6740, %p6741;
	@%p6742 bra 	$L__BB4_4489;
	add.s32 	%r4643, %r30215, 1;
	mul.wide.u32 	%rd6386, %r30215, 4;
	add.s64 	%rd6387, %rd12, %rd6386;
	st.local.u32 	[%rd6387+24], %r4642;
	mov.u32 	%r30215, %r4643;
$L__BB4_4489:
	setp.ge.u32 	%p6743, %r30215, %r4453;
	mov.u32 	%r30214, %r4641;
	@%p6743 bra 	$L__BB4_4547;
	add.s32 	%r30214, %r4469, 45;
	shl.b32 	%r20742, %r4641, 7;
	and.b32  	%r20743, %r20742, 8064;
	add.s32 	%r4646, %r20743, %r2;
	shl.b32 	%r20744, %r4641, 10;
	and.b32  	%r20745, %r20744, 64512;
	add.s32 	%r20746, %r4, %r20745;
	ld.shared.u64 	%rd6388, [%r20746];
	setp.eq.s32 	%p6744, %r4646, 0;
	setp.ne.s64 	%p6745, %rd6388, 0;
	or.pred  	%p6746, %p6744, %p6745;
	@%p6746 bra 	$L__BB4_4492;
	add.s32 	%r4647, %r30215, 1;
	mul.wide.u32 	%rd6390, %r30215, 4;
	add.s64 	%rd6391, %rd12, %rd6390;
	st.local.u32 	[%rd6391+24], %r4646;
	mov.u32 	%r30215, %r4647;
$L__BB4_4492:
	setp.ge.u32 	%p6747, %r30215, %r4453;
	@%p6747 bra 	$L__BB4_4547;
	add.s32 	%r4649, %r4469, 46;
	shl.b32 	%r20747, %r30214, 7;
	and.b32  	%r20748, %r20747, 8064;
	add.s32 	%r4650, %r20748, %r2;
	shl.b32 	%r20749, %r30214, 10;
	and.b32  	%r20750, %r20749, 64512;
	add.s32 	%r20751, %r4, %r20750;
	ld.shared.u64 	%rd6392, [%r20751];
	setp.eq.s32 	%p6748, %r4650, 0;
	setp.ne.s64 	%p6749, %rd6392, 0;
	or.pred  	%p6750, %p6748, %p6749;
	@%p6750 bra 	$L__BB4_4495;
	add.s32 	%r4651, %r30215, 1;
	mul.wide.u32 	%rd6394, %r30215, 4;
	add.s64 	%rd6395, %rd12, %rd6394;
	st.local.u32 	[%rd6395+24], %r4650;
	mov.u32 	%r30215, %r4651;
$L__BB4_4495:
	setp.ge.u32 	%p6751, %r30215, %r4453;
	mov.u32 	%r30214, %r4649;
	@%p6751 bra 	$L__BB4_4547;
	add.s32 	%r30214, %r4469, 47;
	shl.b32 	%r20752, %r4649, 7;
	and.b32  	%r20753, %r20752, 8064;
	add.s32 	%r4654, %r20753, %r2;
	shl.b32 	%r20754, %r4649, 10;
	and.b32  	%r20755, %r20754, 64512;
	add.s32 	%r20756, %r4, %r20755;
	ld.shared.u64 	%rd6396, [%r20756];
	setp.eq.s32 	%p6752, %r4654, 0;
	setp.ne.s64 	%p6753, %rd6396, 0;
	or.pred  	%p6754, %p6752, %p6753;
	@%p6754 bra 	$L__BB4_4498;
	add.s32 	%r4655, %r30215, 1;
	mul.wide.u32 	%rd6398, %r30215, 4;
	add.s64 	%rd6399, %rd12, %rd6398;
	st.local.u32 	[%rd6399+24], %r4654;
	mov.u32 	%r30215, %r4655;
$L__BB4_4498:
	setp.ge.u32 	%p6755, %r30215, %r4453;
	@%p6755 bra 	$L__BB4_4547;
	add.s32 	%r4657, %r4469, 48;
	shl.b32 	%r20757, %r30214, 7;
	and.b32  	%r20758, %r20757, 8064;
	add.s32 	%r4658, %r20758, %r2;
	shl.b32 	%r20759, %r30214, 10;
	and.b32  	%r20760, %r20759, 64512;
	add.s32 	%r20761, %r4, %r20760;
	ld.shared.u64 	%rd6400, [%r20761];
	setp.eq.s32 	%p6756, %r4658, 0;
	setp.ne.s64 	%p6757, %rd6400, 0;
	or.pred  	%p6758, %p6756, %p6757;
	@%p6758 bra 	$L__BB4_4501;
	add.s32 	%r4659, %r30215, 1;
	mul.wide.u32 	%rd6402, %r30215, 4;
	add.s64 	%rd6403, %rd12, %rd6402;
	st.local.u32 	[%rd6403+24], %r4658;
	mov.u32 	%r30215, %r4659;
$L__BB4_4501:
	setp.ge.u32 	%p6759, %r30215, %r4453;
	mov.u32 	%r30214, %r4657;
	@%p6759 bra 	$L__BB4_4547;
	add.s32 	%r30214, %r4469, 49;
	shl.b32 	%r20762, %r4657, 7;
	and.b32  	%r20763, %r20762, 8064;
	add.s32 	%r4662, %r20763, %r2;
	shl.b32 	%r20764, %r4657, 10;
	and.b32  	%r20765, %r20764, 64512;
	add.s32 	%r20766, %r4, %r20765;
	ld.shared.u64 	%rd6404, [%r20766];
	setp.eq.s32 	%p6760, %r4662, 0;
	setp.ne.s64 	%p6761, %rd6404, 0;
	or.pred  	%p6762, %p6760, %p6761;
	@%p6762 bra 	$L__BB4_4504;
	add.s32 	%r4663, %r30215, 1;
	mul.wide.u32 	%rd6406, %r30215, 4;
	add.s64 	%rd6407, %rd12, %rd6406;
	st.local.u32 	[%rd6407+24], %r4662;
	mov.u32 	%r30215, %r4663;
$L__BB4_4504:
	setp.ge.u32 	%p6763, %r30215, %r4453;
	@%p6763 bra 	$L__BB4_4547;
	add.s32 	%r4665, %r4469, 50;
	shl.b32 	%r20767, %r30214, 7;
	and.b32  	%r20768, %r20767, 8064;
	add.s32 	%r4666, %r20768, %r2;
	shl.b32 	%r20769, %r30214, 10;
	and.b32  	%r20770, %r20769, 64512;
	add.s32 	%r20771, %r4, %r20770;
	ld.shared.u64 	%rd6408, [%r20771];
	setp.eq.s32 	%p6764, %r4666, 0;
	setp.ne.s64 	%p6765, %rd6408, 0;
	or.pred  	%p6766, %p6764, %p6765;
	@%p6766 bra 	$L__BB4_4507;
	add.s32 	%r4667, %r30215, 1;
	mul.wide.u32 	%rd6410, %r30215, 4;
	add.s64 	%rd6411, %rd12, %rd6410;
	st.local.u32 	[%rd6411+24], %r4666;
	mov.u32 	%r30215, %r4667;
$L__BB4_4507:
	setp.ge.u32 	%p6767, %r30215, %r4453;
	mov.u32 	%r30214, %r4665;
	@%p6767 bra 	$L__BB4_4547;
	add.s32 	%r30214, %r4469, 51;
	shl.b32 	%r20772, %r4665, 7;
	and.b32  	%r20773, %r20772, 8064;
	add.s32 	%r4670, %r20773, %r2;
	shl.b32 	%r20774, %r4665, 10;
	and.b32  	%r20775, %r20774, 64512;
	add.s32 	%r20776, %r4, %r20775;
	ld.shared.u64 	%rd6412, [%r20776];
	setp.eq.s32 	%p6768, %r4670, 0;
	setp.ne.s64 	%p6769, %rd6412, 0;
	or.pred  	%p6770, %p6768, %p6769;
	@%p6770 bra 	$L__BB4_4510;
	add.s32 	%r4671, %r30215, 1;
	mul.wide.u32 	%rd6414, %r30215, 4;
	add.s64 	%rd6415, %rd12, %rd6414;
	st.local.u32 	[%rd6415+24], %r4670;
	mov.u32 	%r30215, %r4671;
$L__BB4_4510:
	setp.ge.u32 	%p6771, %r30215, %r4453;
	@%p6771 bra 	$L__BB4_4547;
	add.s32 	%r4673, %r4469, 52;
	shl.b32 	%r20777, %r30214, 7;
	and.b32  	%r20778, %r20777, 8064;
	add.s32 	%r4674, %r20778, %r2;
	shl.b32 	%r20779, %r30214, 10;
	and.b32  	%r20780, %r20779, 64512;
	add.s32 	%r20781, %r4, %r20780;
	ld.shared.u64 	%rd6416, [%r20781];
	setp.eq.s32 	%p6772, %r4674, 0;
	setp.ne.s64 	%p6773, %rd6416, 0;
	or.pred  	%p6774, %p6772, %p6773;
	@%p6774 bra 	$L__BB4_4513;
	add.s32 	%r4675, %r30215, 1;
	mul.wide.u32 	%rd6418, %r30215, 4;
	add.s64 	%rd6419, %rd12, %rd6418;
	st.local.u32 	[%rd6419+24], %r4674;
	mov.u32 	%r30215, %r4675;
$L__BB4_4513:
	setp.ge.u32 	%p6775, %r30215, %r4453;
	mov.u32 	%r30214, %r4673;
	@%p6775 bra 	$L__BB4_4547;
	add.s32 	%r30214, %r4469, 53;
	shl.b32 	%r20782, %r4673, 7;
	and.b32  	%r20783, %r20782, 8064;
	add.s32 	%r4678, %r20783, %r2;
	shl.b32 	%r20784, %r4673, 10;
	and.b32  	%r20785, %r20784, 64512;
	add.s32 	%r20786, %r4, %r20785;
	ld.shared.u64 	%rd6420, [%r20786];
	setp.eq.s32 	%p6776, %r4678, 0;
	setp.ne.s64 	%p6777, %rd6420, 0;
	or.pred  	%p6778, %p6776, %p6777;
	@%p6778 bra 	$L__BB4_4516;
	add.s32 	%r4679, %r30215, 1;
	mul.wide.u32 	%rd6422, %r30215, 4;
	add.s64 	%rd6423, %rd12, %rd6422;
	st.local.u32 	[%rd6423+24], %r4678;
	mov.u32 	%r30215, %r4679;
$L__BB4_4516:
	setp.ge.u32 	%p6779, %r30215, %r4453;
	@%p6779 bra 	$L__BB4_4547;
	add.s32 	%r4681, %r4469, 54;
	shl.b32 	%r20787, %r30214, 7;
	and.b32  	%r20788, %r20787, 8064;
	add.s32 	%r4682, %r20788, %r2;
	shl.b32 	%r20789, %r30214, 10;
	and.b32  	%r20790, %r20789, 64512;
	add.s32 	%r20791, %r4, %r20790;
	ld.shared.u64 	%rd6424, [%r20791];
	setp.eq.s32 	%p6780, %r4682, 0;
	setp.ne.s64 	%p6781, %rd6424, 0;
	or.pred  	%p6782, %p6780, %p6781;
	@%p6782 bra 	$L__BB4_4519;
	add.s32 	%r4683, %r30215, 1;
	mul.wide.u32 	%rd6426, %r30215, 4;
	add.s64 	%rd6427, %rd12, %rd6426;
	st.local.u32 	[%rd6427+24], %r4682;
	mov.u32 	%r30215, %r4683;
$L__BB4_4519:
	setp.ge.u32 	%p6783, %r30215, %r4453;
	mov.u32 	%r30214, %r4681;
	@%p6783 bra 	$L__BB4_4547;
	add.s32 	%r30214, %r4469, 55;
	shl.b32 	%r20792, %r4681, 7;
	and.b32  	%r20793, %r20792, 8064;
	add.s32 	%r4686, %r20793, %r2;
	shl.b32 	%r20794, %r4681, 10;
	and.b32  	%r20795, %r20794, 64512;
	add.s32 	%r20796, %r4, %r20795;
	ld.shared.u64 	%rd6428, [%r20796];
	setp.eq.s32 	%p6784, %r4686, 0;
	setp.ne.s64 	%p6785, %rd6428, 0;
	or.pred  	%p6786, %p6784, %p6785;
	@%p6786 bra 	$L__BB4_4522;
	add.s32 	%r4687, %r30215, 1;
	mul.wide.u32 	%rd6430, %r30215, 4;
	add.s64 	%rd6431, %rd12, %rd6430;
	st.local.u32 	[%rd6431+24], %r4686;
	mov.u32 	%r30215, %r4687;
$L__BB4_4522:
	setp.ge.u32 	%p6787, %r30215, %r4453;
	@%p6787 bra 	$L__BB4_4547;
	add.s32 	%r4689, %r4469, 56;
	shl.b32 	%r20797, %r30214, 7;
	and.b32  	%r20798, %r20797, 8064;
	add.s32 	%r4690, %r20798, %r2;
	shl.b32 	%r20799, %r30214, 10;
	and.b32  	%r20800, %r20799, 64512;
	add.s32 	%r20801, %r4, %r20800;
	ld.shared.u64 	%rd6432, [%r20801];
	setp.eq.s32 	%p6788, %r4690, 0;
	setp.ne.s64 	%p6789, %rd6432, 0;
	or.pred  	%p6790, %p6788, %p6789;
	@%p6790 bra 	$L__BB4_4525;
	add.s32 	%r4691, %r30215, 1;
	mul.wide.u32 	%rd6434, %r30215, 4;
	add.s64 	%rd6435, %rd12, %rd6434;
	st.local.u32 	[%rd6435+24], %r4690;
	mov.u32 	%r30215, %r4691;
$L__BB4_4525:
	setp.ge.u32 	%p6791, %r30215, %r4453;
	mov.u32 	%r30214, %r4689;
	@%p6791 bra 	$L__BB4_4547;
	add.s32 	%r30214, %r4469, 57;
	shl.b32 	%r20802, %r4689, 7;
	and.b32  	%r20803, %r20802, 8064;
	add.s32 	%r4694, %r20803, %r2;
	shl.b32 	%r20804, %r4689, 10;
	and.b32  	%r20805, %r20804, 64512;
	add.s32 	%r20806, %r4, %r20805;
	ld.shared.u64 	%rd6436, [%r20806];
	setp.eq.s32 	%p6792, %r4694, 0;
	setp.ne.s64 	%p6793, %rd6436, 0;
	or.pred  	%p6794, %p6792, %p6793;
	@%p6794 bra 	$L__BB4_4528;
	add.s32 	%r4695, %r30215, 1;
	mul.wide.u32 	%rd6438, %r30215, 4;
	add.s64 	%rd6439, %rd12, %rd6438;
	st.local.u32 	[%rd6439+24], %r4694;
	mov.u32 	%r30215, %r4695;
$L__BB4_4528:
	setp.ge.u32 	%p6795, %r30215, %r4453;
	@%p6795 bra 	$L__BB4_4547;
	add.s32 	%r4697, %r4469, 58;
	shl.b32 	%r20807, %r30214, 7;
	and.b32  	%r20808, %r20807, 8064;
	add.s32 	%r4698, %r20808, %r2;
	shl.b32 	%r20809, %r30214, 10;
	and.b32  	%r20810, %r20809, 64512;
	add.s32 	%r20811, %r4, %r20810;
	ld.shared.u64 	%rd6440, [%r20811];
	setp.eq.s32 	%p6796, %r4698, 0;
	setp.ne.s64 	%p6797, %rd6440, 0;
	or.pred  	%p6798, %p6796, %p6797;
	@%p6798 bra 	$L__BB4_4531;
	add.s32 	%r4699, %r30215, 1;
	mul.wide.u32 	%rd6442, %r30215, 4;
	add.s64 	%rd6443, %rd12, %rd6442;
	st.local.u32 	[%rd6443+24], %r4698;
	mov.u32 	%r30215, %r4699;
$L__BB4_4531:
	setp.ge.u32 	%p6799, %r30215, %r4453;
	mov.u32 	%r30214, %r4697;
	@%p6799 bra 	$L__BB4_4547;
	add.s32 	%r30214, %r4469, 59;
	shl.b32 	%r20812, %r4697, 7;
	and.b32  	%r20813, %r20812, 8064;
	add.s32 	%r4702, %r20813, %r2;
	shl.b32 	%r20814, %r4697, 10;
	and.b32  	%r20815, %r20814, 64512;
	add.s32 	%r20816, %r4, %r20815;
	ld.shared.u64 	%rd6444, [%r20816];
	setp.eq.s32 	%p6800, %r4702, 0;
	setp.ne.s64 	%p6801, %rd6444, 0;
	or.pred  	%p6802, %p6800, %p6801;
	@%p6802 bra 	$L__BB4_4534;
	add.s32 	%r4703, %r30215, 1;
	mul.wide.u32 	%rd6446, %r30215, 4;
	add.s64 	%rd6447, %rd12, %rd6446;
	st.local.u32 	[%rd6447+24], %r4702;
	mov.u32 	%r30215, %r4703;
$L__BB4_4534:
	setp.ge.u32 	%p6803, %r30215, %r4453;
	@%p6803 bra 	$L__BB4_4547;
	add.s32 	%r4705, %r4469, 60;
	shl.b32 	%r20817, %r30214, 7;
	and.b32  	%r20818, %r20817, 8064;
	add.s32 	%r4706, %r20818, %r2;
	shl.b32 	%r20819, %r30214, 10;
	and.b32  	%r20820, %r20819, 64512;
	add.s32 	%r20821, %r4, %r20820;
	ld.shared.u64 	%rd6448, [%r20821];
	setp.eq.s32 	%p6804, %r4706, 0;
	setp.ne.s64 	%p6805, %rd6448, 0;
	or.pred  	%p6806, %p6804, %p6805;
	@%p6806 bra 	$L__BB4_4537;
	add.s32 	%r4707, %r30215, 1;
	mul.wide.u32 	%rd6450, %r30215, 4;
	add.s64 	%rd6451, %rd12, %rd6450;
	st.local.u32 	[%rd6451+24], %r4706;
	mov.u32 	%r30215, %r4707;
$L__BB4_4537:
	setp.ge.u32 	%p6807, %r30215, %r4453;
	mov.u32 	%r30214, %r4705;
	@%p6807 bra 	$L__BB4_4547;
	add.s32 	%r30214, %r4469, 61;
	shl.b32 	%r20822, %r4705, 7;
	and.b32  	%r20823, %r20822, 8064;
	add.s32 	%r4710, %r20823, %r2;
	shl.b32 	%r20824, %r4705, 10;
	and.b32  	%r20825, %r20824, 64512;
	add.s32 	%r20826, %r4, %r20825;
	ld.shared.u64 	%rd6452, [%r20826];
	setp.eq.s32 	%p6808, %r4710, 0;
	setp.ne.s64 	%p6809, %rd6452, 0;
	or.pred  	%p6810, %p6808, %p6809;
	@%p6810 bra 	$L__BB4_4540;
	add.s32 	%r4711, %r30215, 1;
	mul.wide.u32 	%rd6454, %r30215, 4;
	add.s64 	%rd6455, %rd12, %rd6454;
	st.local.u32 	[%rd6455+24], %r4710;
	mov.u32 	%r30215, %r4711;
$L__BB4_4540:
	setp.ge.u32 	%p6811, %r30215, %r4453;
	@%p6811 bra 	$L__BB4_4547;
	add.s32 	%r4713, %r4469, 62;
	shl.b32 	%r20827, %r30214, 7;
	and.b32  	%r20828, %r20827, 8064;
	add.s32 	%r4714, %r20828, %r2;
	shl.b32 	%r20829, %r30214, 10;
	and.b32  	%r20830, %r20829, 64512;
	add.s32 	%r20831, %r4, %r20830;
	ld.shared.u64 	%rd6456, [%r20831];
	setp.eq.s32 	%p6812, %r4714, 0;
	setp.ne.s64 	%p6813, %rd6456, 0;
	or.pred  	%p6814, %p6812, %p6813;
	@%p6814 bra 	$L__BB4_4543;
	add.s32 	%r4715, %r30215, 1;
	mul.wide.u32 	%rd6458, %r30215, 4;
	add.s64 	%rd6459, %rd12, %rd6458;
	st.local.u32 	[%rd6459+24], %r4714;
	mov.u32 	%r30215, %r4715;
$L__BB4_4543:
	setp.ge.u32 	%p6815, %r30215, %r4453;
	mov.u32 	%r30214, %r4713;
	@%p6815 bra 	$L__BB4_4547;
	shl.b32 	%r20832, %r4713, 7;
	and.b32  	%r20833, %r20832, 8064;
	add.s32 	%r4717, %r20833, %r2;
	shl.b32 	%r20834, %r4713, 10;
	and.b32  	%r20835, %r20834, 64512;
	add.s32 	%r20836, %r4, %r20835;
	ld.shared.u64 	%rd6460, [%r20836];
	setp.eq.s32 	%p6816, %r4717, 0;
	setp.ne.s64 	%p6817, %rd6460, 0;
	or.pred  	%p6818, %p6816, %p6817;
	@%p6818 bra 	$L__BB4_4546;
	add.s32 	%r4718, %r30215, 1;
	mul.wide.u32 	%rd6462, %r30215, 4;
	add.s64 	%rd6463, %rd12, %rd6462;
	st.local.u32 	[%rd6463+24], %r4717;
	mov.u32 	%r30215, %r4718;
$L__BB4_4546:
	setp.lt.u32 	%p6819, %r30215, %r4453;
	selp.b32 	%r20837, 64, 63, %p6819;
	add.s32 	%r30214, %r4469, %r20837;
$L__BB4_4547:
	st.local.u32 	[%rd12+4], %r30214;
$L__BB4_4548:
	setp.eq.s32 	%p6820, %r4454, 0;
	mov.b32 	%r30281, 0;
	@%p6820 bra 	$L__BB4_4739;
	ld.local.u32 	%r4724, [%rd12+8];
	add.s32 	%r30280, %r4724, 1;
	shl.b32 	%r20840, %r4724, 7;
	and.b32  	%r20841, %r20840, 8064;
	add.s32 	%r4726, %r20841, %r2;
	shl.b32 	%r20842, %r4724, 9;
	and.b32  	%r20843, %r20842, 32256;
	add.s32 	%r20844, %r5, %r20843;
	ld.shared.u32 	%r20845, [%r20844];
	setp.eq.s32 	%p6821, %r4726, 0;
	setp.ne.s32 	%p6822, %r20845, 0;
	mov.b32 	%r30217, 0;
	or.pred  	%p6823, %p6821, %p6822;
	@%p6823 bra 	$L__BB4_4551;
	st.local.u32 	[%rd12+280], %r4726;
	mov.b32 	%r30217, 1;
$L__BB4_4551:
	setp.ge.u32 	%p6824, %r30217, %r4454;
	mov.b32 	%r30281, 1;
	@%p6824 bra 	$L__BB4_4738;
	add.s32 	%r4728, %r4724, 2;
	shl.b32 	%r20849, %r30280, 7;
	and.b32  	%r20850, %r20849, 8064;
	add.s32 	%r4729, %r20850, %r2;
	shl.b32 	%r20851, %r30280, 9;
	and.b32  	%r20852, %r20851, 32256;
	add.s32 	%r20853, %r5, %r20852;
	ld.shared.u32 	%r20854, [%r20853];
	setp.eq.s32 	%p6825, %r4729, 0;
	setp.ne.s32 	%p6826, %r20854, 0;
	or.pred  	%p6827, %p6825, %p6826;
	mov.u32 	%r30281, %r30217;
	@%p6827 bra 	$L__BB4_4554;
	add.s32 	%r30281, %r30217, 1;
	mul.wide.u32 	%rd6464, %r30217, 4;
	add.s64 	%rd6465, %rd12, %rd6464;
	st.local.u32 	[%rd6465+280], %r4729;
$L__BB4_4554:
	setp.ge.u32 	%p6828, %r30281, %r4454;
	mov.u32 	%r30280, %r4728;
	@%p6828 bra 	$L__BB4_4738;
	add.s32 	%r30280, %r4724, 3;
	shl.b32 	%r20856, %r4728, 7;
	and.b32  	%r20857, %r20856, 8064;
	add.s32 	%r4733, %r20857, %r2;
	shl.b32 	%r20858, %r4728, 9;
	and.b32  	%r20859, %r20858, 32256;
	add.s32 	%r20860, %r5, %r20859;
	ld.shared.u32 	%r20861, [%r20860];
	setp.eq.s32 	%p6829, %r4733, 0;
	setp.ne.s32 	%p6830, %r20861, 0;
	or.pred  	%p6831, %p6829, %p6830;
	@%p6831 bra 	$L__BB4_4557;
	add.s32 	%r4734, %r30281, 1;
	mul.wide.u32 	%rd6466, %r30281, 4;
	add.s64 	%rd6467, %rd12, %rd6466;
	st.local.u32 	[%rd6467+280], %r4733;
	mov.u32 	%r30281, %r4734;
$L__BB4_4557:
	setp.ge.u32 	%p6832, %r30281, %r4454;
	@%p6832 bra 	$L__BB4_4738;
	add.s32 	%r4736, %r4724, 4;
	shl.b32 	%r20863, %r30280, 7;
	and.b32  	%r20864, %r20863, 8064;
	add.s32 	%r4737, %r20864, %r2;
	shl.b32 	%r20865, %r30280, 9;
	and.b32  	%r20866, %r20865, 32256;
	add.s32 	%r20867, %r5, %r20866;
	ld.shared.u32 	%r20868, [%r20867];
	setp.eq.s32 	%p6833, %r4737, 0;
	setp.ne.s32 	%p6834, %r20868, 0;
	or.pred  	%p6835, %p6833, %p6834;
	@%p6835 bra 	$L__BB4_4560;
	add.s32 	%r4738, %r30281, 1;
	mul.wide.u32 	%rd6468, %r30281, 4;
	add.s64 	%rd6469, %rd12, %rd6468;
	st.local.u32 	[%rd6469+280], %r4737;
	mov.u32 	%r30281, %r4738;
$L__BB4_4560:
	setp.ge.u32 	%p6836, %r30281, %r4454;
	mov.u32 	%r30280, %r4736;
	@%p6836 bra 	$L__BB4_4738;
	add.s32 	%r30280, %r4724, 5;
	shl.b32 	%r20870, %r4736, 7;
	and.b32  	%r20871, %r20870, 8064;
	add.s32 	%r4741, %r20871, %r2;
	shl.b32 	%r20872, %r4736, 9;
	and.b32  	%r20873, %r20872, 32256;
	add.s32 	%r20874, %r5, %r20873;
	ld.shared.u32 	%r20875, [%r20874];
	setp.eq.s32 	%p6837, %r4741, 0;
	setp.ne.s32 	%p6838, %r20875, 0;
	or.pred  	%p6839, %p6837, %p6838;
	@%p6839 bra 	$L__BB4_4563;
	add.s32 	%r4742, %r30281, 1;
	mul.wide.u32 	%rd6470, %r30281, 4;
	add.s64 	%rd6471, %rd12, %rd6470;
	st.local.u32 	[%rd6471+280], %r4741;
	mov.u32 	%r30281, %r4742;
$L__BB4_4563:
	setp.ge.u32 	%p6840, %r30281, %r4454;
	@%p6840 bra 	$L__BB4_4738;
	add.s32 	%r4744, %r4724, 6;
	shl.b32 	%r20877, %r30280, 7;
	and.b32  	%r20878, %r20877, 8064;
	add.s32 	%r4745, %r20878, %r2;
	shl.b32 	%r20879, %r30280, 9;
	and.b32  	%r20880, %r20879, 32256;
	add.s32 	%r20881, %r5, %r20880;
	ld.shared.u32 	%r20882, [%r20881];
	setp.eq.s32 	%p6841, %r4745, 0;
	setp.ne.s32 	%p6842, %r20882, 0;
	or.pred  	%p6843, %p6841, %p6842;
	@%p6843 bra 	$L__BB4_4566;
	add.s32 	%r4746, %r30281, 1;
	mul.wide.u32 	%rd6472, %r30281, 4;
	add.s64 	%rd6473, %rd12, %rd6472;
	st.local.u32 	[%rd6473+280], %r4745;
	mov.u32 	%r30281, %r4746;
$L__BB4_4566:
	setp.ge.u32 	%p6844, %r30281, %r4454;
	mov.u32 	%r30280, %r4744;
	@%p6844 bra 	$L__BB4_4738;
	add.s32 	%r30280, %r4724, 7;
	shl.b32 	%r20884, %r4744, 7;
	and.b32  	%r20885, %r20884, 8064;
	add.s32 	%r4749, %r20885, %r2;
	shl.b32 	%r20886, %r4744, 9;
	and.b32  	%r20887, %r20886, 32256;
	add.s32 	%r20888, %r5, %r20887;
	ld.shared.u32 	%r20889, [%r20888];
	setp.eq.s32 	%p6845, %r4749, 0;
	setp.ne.s32 	%p6846, %r20889, 0;
	or.pred  	%p6847, %p6845, %p6846;
	@%p6847 bra 	$L__BB4_4569;
	add.s32 	%r4750, %r30281, 1;
	mul.wide.u32 	%rd6474, %r30281, 4;
	add.s64 	%rd6475, %rd12, %rd6474;
	st.local.u32 	[%rd6475+280], %r4749;
	mov.u32 	%r30281, %r4750;
$L__BB4_4569:
	setp.ge.u32 	%p6848, %r30281, %r4454;
	@%p6848 bra 	$L__BB4_4738;
	add.s32 	%r4752, %r4724, 8;
	shl.b32 	%r20891, %r30280, 7;
	and.b32  	%r20892, %r20891, 8064;
	add.s32 	%r4753, %r20892, %r2;
	shl.b32 	%r20893, %r30280, 9;
	and.b32  	%r20894, %r20893, 32256;
	add.s32 	%r20895, %r5, %r20894;
	ld.shared.u32 	%r20896, [%r20895];
	setp.eq.s32 	%p6849, %r4753, 0;
	setp.ne.s32 	%p6850, %r20896, 0;
	or.pred  	%p6851, %p6849, %p6850;
	@%p6851 bra 	$L__BB4_4572;
	add.s32 	%r4754, %r30281, 1;
	mul.wide.u32 	%rd6476, %r30281, 4;
	add.s64 	%rd6477, %rd12, %rd6476;
	st.local.u32 	[%rd6477+280], %r4753;
	mov.u32 	%r30281, %r4754;
$L__BB4_4572:
	setp.ge.u32 	%p6852, %r30281, %r4454;
	mov.u32 	%r30280, %r4752;
	@%p6852 bra 	$L__BB4_4738;
	add.s32 	%r30280, %r4724, 9;
	shl.b32 	%r20898, %r4752, 7;
	and.b32  	%r20899, %r20898, 8064;
	add.s32 	%r4757, %r20899, %r2;
	shl.b32 	%r20900, %r4752, 9;
	and.b32  	%r20901, %r20900, 32256;
	add.s32 	%r20902, %r5, %r20901;
	ld.shared.u32 	%r20903, [%r20902];
	setp.eq.s32 	%p6853, %r4757, 0;
	setp.ne.s32 	%p6854, %r20903, 0;
	or.pred  	%p6855, %p6853, %p6854;
	@%p6855 bra 	$L__BB4_4575;
	add.s32 	%r4758, %r30281, 1;
	mul.wide.u32 	%rd6478, %r30281, 4;
	add.s64 	%rd6479, %rd12, %rd6478;
	st.local.u32 	[%rd6479+280], %r4757;
	mov.u32 	%r30281, %r4758;
$L__BB4_4575:
	setp.ge.u32 	%p6856, %r30281, %r4454;
	@%p6856 bra 	$L__BB4_4738;
	add.s32 	%r4760, %r4724, 10;
	shl.b32 	%r20905, %r30280, 7;
	and.b32  	%r20906, %r20905, 8064;
	add.s32 	%r4761, %r20906, %r2;
	shl.b32 	%r20907, %r30280, 9;
	and.b32  	%r20908, %r20907, 32256;
	add.s32 	%r20909, %r5, %r20908;
	ld.shared.u32 	%r20910, [%r20909];
	setp.eq.s32 	%p6857, %r4761, 0;
	setp.ne.s32 	%p6858, %r20910, 0;
	or.pred  	%p6859, %p6857, %p6858;
	@%p6859 bra 	$L__BB4_4578;
	add.s32 	%r4762, %r30281, 1;
	mul.wide.u32 	%rd6480, %r30281, 4;
	add.s64 	%rd6481, %rd12, %rd6480;
	st.local.u32 	[%rd6481+280], %r4761;
	mov.u32 	%r30281, %r4762;
$L__BB4_4578:
	setp.ge.u32 	%p6860, %r30281, %r4454;
	mov.u32 	%r30280, %r4760;
	@%p6860 bra 	$L__BB4_4738;
	add.s32 	%r30280, %r4724, 11;
	shl.b32 	%r20912, %r4760, 7;
	and.b32  	%r20913, %r20912, 8064;
	add.s32 	%r4765, %r20913, %r2;
	shl.b32 	%r20914, %r4760, 9;
	and.b32  	%r20915, %r20914, 32256;
	add.s32 	%r20916, %r5, %r20915;
	ld.shared.u32 	%r20917, [%r20916];
	setp.eq.s32 	%p6861, %r4765, 0;
	setp.ne.s32 	%p6862, %r20917, 0;
	or.pred  	%p6863, %p6861, %p6862;
	@%p6863 bra 	$L__BB4_4581;
	add.s32 	%r4766, %r30281, 1;
	mul.wide.u32 	%rd6482, %r30281, 4;
	add.s64 	%rd6483, %rd12, %rd6482;
	st.local.u32 	[%rd6483+280], %r4765;
	mov.u32 	%r30281, %r4766;
$L__BB4_4581:
	setp.ge.u32 	%p6864, %r30281, %r4454;
	@%p6864 bra 	$L__BB4_4738;
	add.s32 	%r4768, %r4724, 12;
	shl.b32 	%r20919, %r30280, 7;
	and.b32  	%r20920, %r20919, 8064;
	add.s32 	%r4769, %r20920, %r2;
	shl.b32 	%r20921, %r30280, 9;
	and.b32  	%r20922, %r20921, 32256;
	add.s32 	%r20923, %r5, %r20922;
	ld.shared.u32 	%r20924, [%r20923];
	setp.eq.s32 	%p6865, %r4769, 0;
	setp.ne.s32 	%p6866, %r20924, 0;
	or.pred  	%p6867, %p6865, %p6866;
	@%p6867 bra 	$L__BB4_4584;
	add.s32 	%r4770, %r30281, 1;
	mul.wide.u32 	%rd6484, %r30281, 4;
	add.s64 	%rd6485, %rd12, %rd6484;
	st.local.u32 	[%rd6485+280], %r4769;
	mov.u32 	%r30281, %r4770;
$L__BB4_4584:
	setp.ge.u32 	%p6868, %r30281, %r4454;
	mov.u32 	%r30280, %r4768;
	@%p6868 bra 	$L__BB4_4738;
	add.s32 	%r30280, %r4724, 13;
	shl.b32 	%r20926, %r4768, 7;
	and.b32  	%r20927, %r20926, 8064;
	add.s32 	%r4773, %r20927, %r2;
	shl.b32 	%r20928, %r4768, 9;
	and.b32  	%r20929, %r20928, 32256;
	add.s32 	%r20930, %r5, %r20929;
	ld.shared.u32 	%r20931, [%r20930];
	setp.eq.s32 	%p6869, %r4773, 0;
	setp.ne.s32 	%p6870, %r20931, 0;
	or.pred  	%p6871, %p6869, %p6870;
	@%p6871 bra 	$L__BB4_4587;
	add.s32 	%r4774, %r30281, 1;
	mul.wide.u32 	%rd6486, %r30281, 4;
	add.s64 	%rd6487, %rd12, %rd6486;
	st.local.u32 	[%rd6487+280], %r4773;
	mov.u32 	%r30281, %r4774;
$L__BB4_4587:
	setp.ge.u32 	%p6872, %r30281, %r4454;
	@%p6872 bra 	$L__BB4_4738;
	add.s32 	%r4776, %r4724, 14;
	shl.b32 	%r20933, %r30280, 7;
	and.b32  	%r20934, %r20933, 8064;
	add.s32 	%r4777, %r20934, %r2;
	shl.b32 	%r20935, %r30280, 9;
	and.b32  	%r20936, %r20935, 32256;
	add.s32 	%r20937, %r5, %r20936;
	ld.shared.u32 	%r20938, [%r20937];
	setp.eq.s32 	%p6873, %r4777, 0;
	setp.ne.s32 	%p6874, %r20938, 0;
	or.pred  	%p6875, %p6873, %p6874;
	@%p6875 bra 	$L__BB4_4590;
	add.s32 	%r4778, %r30281, 1;
	mul.wide.u32 	%rd6488, %r30281, 4;
	add.s64 	%rd6489, %rd12, %rd6488;
	st.local.u32 	[%rd6489+280], %r4777;
	mov.u32 	%r30281, %r4778;
$L__BB4_4590:
	setp.ge.u32 	%p6876, %r30281, %r4454;
	mov.u32 	%r30280, %r4776;
	@%p6876 bra 	$L__BB4_4738;
	add.s32 	%r30280, %r4724, 15;
	shl.b32 	%r20940, %r4776, 7;
	and.b32  	%r20941, %r20940, 8064;
	add.s32 	%r4781, %r20941, %r2;
	shl.b32 	%r20942, %r4776, 9;
	and.b32  	%r20943, %r20942, 32256;
	add.s32 	%r20944, %r5, %r20943;
	ld.shared.u32 	%r20945, [%r20944];
	setp.eq.s32 	%p6877, %r4781, 0;
	setp.ne.s32 	%p6878, %r20945, 0;
	or.pred  	%p6879, %p6877, %p6878;
	@%p6879 bra 	$L__BB4_4593;
	add.s32 	%r4782, %r30281, 1;
	mul.wide.u32 	%rd6490, %r30281, 4;
	add.s64 	%rd6491, %rd12, %rd6490;
	st.local.u32 	[%rd6491+280], %r4781;
	mov.u32 	%r30281, %r4782;
$L__BB4_4593:
	setp.ge.u32 	%p6880, %r30281, %r4454;
	@%p6880 bra 	$L__BB4_4738;
	add.s32 	%r4784, %r4724, 16;
	shl.b32 	%r20947, %r30280, 7;
	and.b32  	%r20948, %r20947, 8064;
	add.s32 	%r4785, %r20948, %r2;
	shl.b32 	%r20949, %r30280, 9;
	and.b32  	%r20950, %r20949, 32256;
	add.s32 	%r20951, %r5, %r20950;
	ld.shared.u32 	%r20952, [%r20951];
	setp.eq.s32 	%p6881, %r4785, 0;
	setp.ne.s32 	%p6882, %r20952, 0;
	or.pred  	%p6883, %p6881, %p6882;
	@%p6883 bra 	$L__BB4_4596;
	add.s32 	%r4786, %r30281, 1;
	mul.wide.u32 	%rd6492, %r30281, 4;
	add.s64 	%rd6493, %rd12, %rd6492;
	st.local.u32 	[%rd6493+280], %r4785;
	mov.u32 	%r30281, %r4786;
$L__BB4_4596:
	setp.ge.u32 	%p6884, %r30281, %r4454;
	mov.u32 	%r30280, %r4784;
	@%p6884 bra 	$L__BB4_4738;
	add.s32 	%r30280, %r4724, 17;
	shl.b32 	%r20954, %r4784, 7;
	and.b32  	%r20955, %r20954, 8064;
	add.s32 	%r4789, %r20955, %r2;
	shl.b32 	%r20956, %r4784, 9;
	and.b32  	%r20957, %r20956, 32256;
	add.s32 	%r20958, %r5, %r20957;
	ld.shared.u32 	%r20959, [%r20958];
	setp.eq.s32 	%p6885, %r4789, 0;
	setp.ne.s32 	%p6886, %r20959, 0;
	or.pred  	%p6887, %p6885, %p6886;
	@%p6887 bra 	$L__BB4_4599;
	add.s32 	%r4790, %r30281, 1;
	mul.wide.u32 	%rd6494, %r30281, 4;
	add.s64 	%rd6495, %rd12, %rd6494;
	st.local.u32 	[%rd6495+280], %r4789;
	mov.u32 	%r30281, %r4790;
$L__BB4_4599:
	setp.ge.u32 	%p6888, %r30281, %r4454;
	@%p6888 bra 	$L__BB4_4738;
	add.s32 	%r4792, %r4724, 18;
	shl.b32 	%r20961, %r30280, 7;
	and.b32  	%r20962, %r20961, 8064;
	add.s32 	%r4793, %r20962, %r2;
	shl.b32 	%r20963, %r30280, 9;
	and.b32  	%r20964, %r20963, 32256;
	add.s32 	%r20965, %r5, %r20964;
	ld.shared.u32 	%r20966, [%r20965];
	setp.eq.s32 	%p6889, %r4793, 0;
	setp.ne.s32 	%p6890, %r20966, 0;
	or.pred  	%p6891, %p6889, %p6890;
	@%p6891 bra 	$L__BB4_4602;
	add.s32 	%r4794, %r30281, 1;
	mul.wide.u32 	%rd6496, %r30281, 4;
	add.s64 	%rd6497, %rd12, %rd6496;
	st.local.u32 	[%rd6497+280], %r4793;
	mov.u32 	%r30281, %r4794;
$L__BB4_4602:
	setp.ge.u32 	%p6892, %r30281, %r4454;
	mov.u32 	%r30280, %r4792;
	@%p6892 bra 	$L__BB4_4738;
	add.s32 	%r30280, %r4724, 19;
	shl.b32 	%r20968, %r4792, 7;
	and.b32  	%r20969, %r20968, 8064;
	add.s32 	%r4797, %r20969, %r2;
	shl.b32 	%r20970, %r4792, 9;
	and.b32  	%r20971, %r20970, 32256;
	add.s32 	%r20972, %r5, %r20971;
	ld.shared.u32 	%r20973, [%r20972];
	setp.eq.s32 	%p6893, %r4797, 0;
	setp.ne.s32 	%p6894, %r20973, 0;
	or.pred  	%p6895, %p6893, %p6894;
	@%p6895 bra 	$L__BB4_4605;
	add.s32 	%r4798, %r30281, 1;
	mul.wide.u32 	%rd6498, %r30281, 4;
	add.s64 	%rd6499, %rd12, %rd6498;
	st.local.u32 	[%rd6499+280], %r4797;
	mov.u32 	%r30281, %r4798;
$L__BB4_4605:
	setp.ge.u32 	%p6896, %r30281, %r4454;
	@%p6896 bra 	$L__BB4_4738;
	add.s32 	%r4800, %r4724, 20;
	shl.b32 	%r20975, %r30280, 7;
	and.b32  	%r20976, %r20975, 8064;
	add.s32 	%r4801, %r20976, %r2;
	shl.b32 	%r20977, %r30280, 9;
	and.b32  	%r20978, %r20977, 32256;
	add.s32 	%r20979, %r5, %r20978;
	ld.shared.u32 	%r20980, [%r20979];
	setp.eq.s32 	%p6897, %r4801, 0;
	setp.ne.s32 	%p6898, %r20980, 0;
	or.pred  	%p6899, %p6897, %p6898;
	@%p6899 bra 	$L__BB4_4608;
	add.s32 	%r4802, %r30281, 1;
	mul.wide.u32 	%rd6500, %r30281, 4;
	add.s64 	%rd6501, %rd12, %rd6500;
	st.local.u32 	[%rd6501+280], %r4801;
	mov.u32 	%r30281, %r4802;
$L__BB4_4608:
	setp.ge.u32 	%p6900, %r30281, %r4454;
	mov.u32 	%r30280, %r4800;
	@%p6900 bra 	$L__BB4_4738;
	add.s32 	%r30280, %r4724, 21;
	shl.b32 	%r20982, %r4800, 7;
	and.b32  	%r20983, %r20982, 8064;
	add.s32 	%r4805, %r20983, %r2;
	shl.b32 	%r20984, %r4800, 9;
	and.b32  	%r20985, %r20984, 32256;
	add.s32 	%r20986, %r5, %r20985;
	ld.shared.u32 	%r20987, [%r20986];
	setp.eq.s32 	%p6901, %r4805, 0;
	setp.ne.s32 	%p6902, %r20987, 0;
	or.pred  	%p6903, %p6901, %p6902;
	@%p6903 bra 	$L__BB4_4611;
	add.s32 	%r4806, %r30281, 1;
	mul.wide.u32 	%rd6502, %r30281, 4;
	add.s64 	%rd6503, %rd12, %rd6502;
	st.local.u32 	[%rd6503+280], %r4805;
	mov.u32 	%r30281, %r4806;
$L__BB4_4611:
	setp.ge.u32 	%p6904, %r30281, %r4454;
	@%p6904 bra 	$L__BB4_4738;
	add.s32 	%r4808, %r4724, 22;
	shl.b32 	%r20989, %r30280, 7;
	and.b32  	%r20990, %r20989, 8064;
	add.s32 	%r4809, %r20990, %r2;
	shl.b32 	%r20991, %r30280, 9;
	and.b32  	%r20992, %r20991, 32256;
	add.s32 	%r20993, %r5, %r20992;
	ld.shared.u32 	%r20994, [%r20993];
	setp.eq.s32 	%p6905, %r4809, 0;
	setp.ne.s32 	%p6906, %r20994, 0;
	or.pred  	%p6907, %p6905, %p6906;
	@%p6907 bra 	$L__BB4_4614;
	add.s32 	%r4810, %r30281, 1;
	mul.wide.u32 	%rd6504, %r30281, 4;
	add.s64 	%rd6505, %rd12, %rd6504;
	st.local.u32 	[%rd6505+280], %r4809;
	mov.u32 	%r30281, %r4810;
$L__BB4_4614:
	setp.ge.u32 	%p6908, %r30281, %r4454;
	mov.u32 	%r30280, %r4808;
	@%p6908 bra 	$L__BB4_4738;
	add.s32 	%r30280, %r4724, 23;
	shl.b32 	%r20996, %r4808, 7;
	and.b32  	%r20997, %r20996, 8064;
	add.s32 	%r4813, %r20997, %r2;
	shl.b32 	%r20998, %r4808, 9;
	and.b32  	%r20999, %r20998, 32256;
	add.s32 	%r21000, %r5, %r20999;
	ld.shared.u32 	%r21001, [%r21000];
	setp.eq.s32 	%p6909, %r4813, 0;
	setp.ne.s32 	%p6910, %r21001, 0;
	or.pred  	%p6911, %p6909, %p6910;
	@%p6911 bra 	$L__BB4_4617;
	add.s32 	%r4814, %r30281, 1;
	mul.wide.u32 	%rd6506, %r30281, 4;
	add.s64 	%rd6507, %rd12, %rd6506;
	st.local.u32 	[%rd6507+280], %r4813;
	mov.u32 	%r30281, %r4814;
$L__BB4_4617:
	setp.ge.u32 	%p6912, %r30281, %r4454;
	@%p6912 bra 	$L__BB4_4738;
	add.s32 	%r4816, %r4724, 24;
	shl.b32 	%r21003, %r30280, 7;
	and.b32  	%r21004, %r21003, 8064;
	add.s32 	%r4817, %r21004, %r2;
	shl.b32 	%r21005, %r30280, 9;
	and.b32  	%r21006, %r21005, 32256;
	add.s32 	%r21007, %r5, %r21006;
	ld.shared.u32 	%r21008, [%r21007];
	setp.eq.s32 	%p6913, %r4817, 0;
	setp.ne.s32 	%p6914, %r21008, 0;
	or.pred  	%p6915, %p6913, %p6914;
	@%p6915 bra 	$L__BB4_4620;
	add.s32 	%r4818, %r30281, 1;
	mul.wide.u32 	%rd6508, %r30281, 4;
	add.s64 	%rd6509, %rd12, %rd6508;
	st.local.u32 	[%rd6509+280], %r4817;
	mov.u32 	%r30281, %r4818;
$L__BB4_4620:
	setp.ge.u32 	%p6916, %r30281, %r4454;
	mov.u32 	%r30280, %r4816;
	@%p6916 bra 	$L__BB4_4738;
	add.s32 	%r30280, %r4724, 25;
	shl.b32 	%r21010, %r4816, 7;
	and.b32  	%r21011, %r21010, 8064;
	add.s32 	%r4821, %r21011, %r2;
	shl.b32 	%r21012, %r4816, 9;
	and.b32  	%r21013, %r21012, 32256;
	add.s32 	%r21014, %r5, %r21013;
	ld.shared.u32 	%r21015, [%r21014];
	setp.eq.s32 	%p6917, %r4821, 0;
	setp.ne.s32 	%p6918, %r21015, 0;
	or.pred  	%p6919, %p6917, %p6918;
	@%p6919 bra 	$L__BB4_4623;
	add.s32 	%r4822, %r30281, 1;
	mul.wide.u32 	%rd6510, %r30281, 4;
	add.s64 	%rd6511, %rd12, %rd6510;
	st.local.u32 	[%rd6511+280], %r4821;
	mov.u32 	%r30281, %r4822;
$L__BB4_4623:
	setp.ge.u32 	%p6920, %r30281, %r4454;
	@%p6920 bra 	$L__BB4_4738;
	add.s32 	%r4824, %r4724, 26;
	shl.b32 	%r21017, %r30280, 7;
	and.b32  	%r21018, %r21017, 8064;
	add.s32 	%r4825, %r21018, %r2;
	shl.b32 	%r21019, %r30280, 9;
	and.b32  	%r21020, %r21019, 32256;
	add.s32 	%r21021, %r5, %r21020;
	ld.shared.u32 	%r21022, [%r21021];
	setp.eq.s32 	%p6921, %r4825, 0;
	setp.ne.s32 	%p6922, %r21022, 0;
	or.pred  	%p6923, %p6921, %p6922;
	@%p6923 bra 	$L__BB4_4626;
	add.s32 	%r4826, %r30281, 1;
	mul.wide.u32 	%rd6512, %r30281, 4;
	add.s64 	%rd6513, %rd12, %rd6512;
	st.local.u32 	[%rd6513+280], %r4825;
	mov.u32 	%r30281, %r4826;
$L__BB4_4626:
	setp.ge.u32 	%p6924, %r30281, %r4454;
	mov.u32 	%r30280, %r4824;
	@%p6924 bra 	$L__BB4_4738;
	add.s32 	%r30280, %r4724, 27;
	shl.b32 	%r21024, %r4824, 7;
	and.b32  	%r21025, %r21024, 8064;
	add.s32 	%r4829, %r21025, %r2;
	shl.b32 	%r21026, %r4824, 9;
	and.b32  	%r21027, %r21026, 32256;
	add.s32 	%r21028, %r5, %r21027;
	ld.shared.u32 	%r21029, [%r21028];
	setp.eq.s32 	%p6925, %r4829, 0;
	setp.ne.s32 	%p6926, %r21029, 0;
	or.pred  	%p6927, %p6925, %p6926;
	@%p6927 bra 	$L__BB4_4629;
	add.s32 	%r4830, %r30281, 1;
	mul.wide.u32 	%rd6514, %r30281, 4;
	add.s64 	%rd6515, %rd12, %rd6514;
	st.local.u32 	[%rd6515+280], %r4829;
	mov.u32 	%r30281, %r4830;
$L__BB4_4629:
	setp.ge.u32 	%p6928, %r30281, %r4454;
	@%p6928 bra 	$L__BB4_4738;
	add.s32 	%r4832, %r4724, 28;
	shl.b32 	%r21031, %r30280, 7;
	and.b32  	%r21032, %r21031, 8064;
	add.s32 	%r4833, %r21032, %r2;
	shl.b32 	%r21033, %r30280, 9;
	and.b32  	%r21034, %r21033, 32256;
	add.s32 	%r21035, %r5, %r21034;
	ld.shared.u32 	%r21036, [%r21035];
	setp.eq.s32 	%p6929, %r4833, 0;
	setp.ne.s32 	%p6930, %r21036, 0;
	or.pred  	%p6931, %p6929, %p6930;
	@%p6931 bra 	$L__BB4_4632;
	add.s32 	%r4834, %r30281, 1;
	mul.wide.u32 	%rd6516, %r30281, 4;
	add.s64 	%rd6517, %rd12, %rd6516;
	st.local.u32 	[%rd6517+280], %r4833;
	mov.u32 	%r30281, %r4834;
$L__BB4_4632:
	setp.ge.u32 	%p6932, %r30281, %r4454;
	mov.u32 	%r30280, %r4832;
	@%p6932 bra 	$L__BB4_4738;
	add.s32 	%r30280, %r4724, 29;
	shl.b32 	%r21038, %r4832, 7;
	and.b32  	%r21039, %r21038, 8064;
	add.s32 	%r4837, %r21039, %r2;
	shl.b32 	%r21040, %r4832, 9;
	and.b32  	%r21041, %r21040, 32256;
	add.s32 	%r21042, %r5, %r21041;
	ld.shared.u32 	%r21043, [%r21042];
	setp.eq.s32 	%p6933, %r4837, 0;
	setp.ne.s32 	%p6934, %r21043, 0;
	or.pred  	%p6935, %p6933, %p6934;
	@%p6935 bra 	$L__BB4_4635;
	add.s32 	%r4838, %r30281, 1;
	mul.wide.u32 	%rd6518, %r30281, 4;
	add.s64 	%rd6519, %rd12, %rd6518;
	st.local.u32 	[%rd6519+280], %r4837;
	mov.u32 	%r30281, %r4838;
$L__BB4_4635:
	setp.ge.u32 	%p6936, %r30281, %r4454;
	@%p6936 bra 	$L__BB4_4738;
	add.s32 	%r4840, %r4724, 30;
	shl.b32 	%r21045, %r30280, 7;
	and.b32  	%r21046, %r21045, 8064;
	add.s32 	%r4841, %r21046, %r2;
	shl.b32 	%r21047, %r30280, 9;
	and.b32  	%r21048, %r21047, 32256;
	add.s32 	%r21049, %r5, %r21048;
	ld.shared.u32 	%r21050, [%r21049];
	setp.eq.s32 	%p6937, %r4841, 0;
	setp.ne.s32 	%p6938, %r21050, 0;
	or.pred  	%p6939, %p6937, %p6938;
	@%p6939 bra 	$L__BB4_4638;
	add.s32 	%r4842, %r30281, 1;
	mul.wide.u32 	%rd6520, %r30281, 4;
	add.s64 	%rd6521, %rd12, %rd6520;
	st.local.u32 	[%rd6521+280], %r4841;
	mov.u32 	%r30281, %r4842;
$L__BB4_4638:
	setp.ge.u32 	%p6940, %r30281, %r4454;
	mov.u32 	%r30280, %r4840;
	@%p6940 bra 	$L__BB4_4738;
	add.s32 	%r30280, %r4724, 31;
	shl.b32 	%r21052, %r4840, 7;
	and.b32  	%r21053, %r21052, 8064;
	add.s32 	%r4845, %r21053, %r2;
	shl.b32 	%r21054, %r4840, 9;
	and.b32  	%r21055, %r21054, 32256;
	add.s32 	%r21056, %r5, %r21055;
	ld.shared.u32 	%r21057, [%r21056];
	setp.eq.s32 	%p6941, %r4845, 0;
	setp.ne.s32 	%p6942, %r21057, 0;
	or.pred  	%p6943, %p6941, %p6942;
	@%p6943 bra 	$L__BB4_4641;
	add.s32 	%r4846, %r30281, 1;
	mul.wide.u32 	%rd6522, %r30281, 4;
	add.s64 	%rd6523, %rd12, %rd6522;
	st.local.u32 	[%rd6523+280], %r4845;
	mov.u32 	%r30281, %r4846;
$L__BB4_4641:
	setp.ge.u32 	%p6944, %r30281, %r4454;
	@%p6944 bra 	$L__BB4_4738;
	add.s32 	%r4848, %r4724, 32;
	shl.b32 	%r21059, %r30280, 7;
	and.b32  	%r21060, %r21059, 8064;
	add.s32 	%r4849, %r21060, %r2;
	shl.b32 	%r21061, %r30280, 9;
	and.b32  	%r21062, %r21061, 32256;
	add.s32 	%r21063, %r5, %r21062;
	ld.shared.u32 	%r21064, [%r21063];
	setp.eq.s32 	%p6945, %r4849, 0;
	setp.ne.s32 	%p6946, %r21064, 0;
	or.pred  	%p6947, %p6945, %p6946;
	@%p6947 bra 	$L__BB4_4644;
	add.s32 	%r4850, %r30281, 1;
	mul.wide.u32 	%rd6524, %r30281, 4;
	add.s64 	%rd6525, %rd12, %rd6524;
	st.local.u32 	[%rd6525+280], %r4849;
	mov.u32 	%r30281, %r4850;
$L__BB4_4644:
	setp.ge.u32 	%p6948, %r30281, %r4454;
	mov.u32 	%r30280, %r4848;
	@%p6948 bra 	$L__BB4_4738;
	add.s32 	%r30280, %r4724, 33;
	shl.b32 	%r21066, %r4848, 7;
	and.b32  	%r21067, %r21066, 8064;
	add.s32 	%r4853, %r21067, %r2;
	shl.b32 	%r21068, %r4848, 9;
	and.b32  	%r21069, %r21068, 32256;
	add.s32 	%r21070, %r5, %r21069;
	ld.shared.u32 	%r21071, [%r21070];
	setp.eq.s32 	%p6949, %r4853, 0;
	setp.ne.s32 	%p6950, %r21071, 0;
	or.pred  	%p6951, %p6949, %p6950;
	@%p6951 bra 	$L__BB4_4647;
	add.s32 	%r4854, %r30281, 1;
	mul.wide.u32 	%rd6526, %r30281, 4;
	add.s64 	%rd6527, %rd12, %rd6526;
	st.local.u32 	[%rd6527+280], %r4853;
	mov.u32 	%r30281, %r4854;
$L__BB4_4647:
	setp.ge.u32 	%p6952, %r30281, %r4454;
	@%p6952 bra 	$L__BB4_4738;
	add.s32 	%r4856, %r4724, 34;
	shl.b32 	%r21073, %r30280, 7;
	and.b32  	%r21074, %r21073, 8064;
	add.s32 	%r4857, %r21074, %r2;
	shl.b32 	%r21075, %r30280, 9;
	and.b32  	%r21076, %r21075, 32256;
	add.s32 	%r21077, %r5, %r21076;
	ld.shared.u32 	%r21078, [%r21077];
	setp.eq.s32 	%p6953, %r4857, 0;
	setp.ne.s32 	%p6954, %r21078, 0;
	or.pred  	%p6955, %p6953, %p6954;
	@%p6955 bra 	$L__BB4_4650;
	add.s32 	%r4858, %r30281, 1;
	mul.wide.u32 	%rd6528, %r30281, 4;
	add.s64 	%rd6529, %rd12, %rd6528;
	st.local.u32 	[%rd6529+280], %r4857;
	mov.u32 	%r30281, %r4858;
$L__BB4_4650:
	setp.ge.u32 	%p6956, %r30281, %r4454;
	mov.u32 	%r30280, %r4856;
	@%p6956 bra 	$L__BB4_4738;
	add.s32 	%r30280, %r4724, 35;
	shl.b32 	%r21080, %r4856, 7;
	and.b32  	%r21081, %r21080, 8064;
	add.s32 	%r4861, %r21081, %r2;
	shl.b32 	%r21082, %r4856, 9;
	and.b32  	%r21083, %r21082, 32256;
	add.s32 	%r21084, %r5, %r21083;
	ld.shared.u32 	%r21085, [%r21084];
	setp.eq.s32 	%p6957, %r4861, 0;
	setp.ne.s32 	%p6958, %r21085, 0;
	or.pred  	%p6959, %p6957, %p6958;
	@%p6959 bra 	$L__BB4_4653;
	add.s32 	%r4862, %r30281, 1;
	mul.wide.u32 	%rd6530, %r30281, 4;
	add.s64 	%rd6531, %rd12, %rd6530;
	st.local.u32 	[%rd6531+280], %r4861;
	mov.u32 	%r30281, %r4862;
$L__BB4_4653:
	setp.ge.u32 	%p6960, %r30281, %r4454;
	@%p6960 bra 	$L__BB4_4738;
	add.s32 	%r4864, %r4724, 36;
	shl.b32 	%r21087, %r30280, 7;
	and.b32  	%r21088, %r21087, 8064;
	add.s32 	%r4865, %r21088, %r2;
	shl.b32 	%r21089, %r30280, 9;
	and.b32  	%r21090, %r21089, 32256;
	add.s32 	%r21091, %r5, %r21090;
	ld.shared.u32 	%r21092, [%r21091];
	setp.eq.s32 	%p6961, %r4865, 0;
	setp.ne.s32 	%p6962, %r21092, 0;
	or.pred  	%p6963, %p6961, %p6962;
	@%p6963 bra 	$L__BB4_4656;
	add.s32 	%r4866, %r30281, 1;
	mul.wide.u32 	%rd6532, %r30281, 4;
	add.s64 	%rd6533, %rd12, %rd6532;
	st.local.u32 	[%rd6533+280], %r4865;
	mov.u32 	%r30281, %r4866;
$L__BB4_4656:
	setp.ge.u32 	%p6964, %r30281, %r4454;
	mov.u32 	%r30280, %r4864;
	@%p6964 bra 	$L__BB4_4738;
	add.s32 	%r30280, %r4724, 37;
	shl.b32 	%r21094, %r4864, 7;
	and.b32  	%r21095, %r21094, 8064;
	add.s32 	%r4869, %r21095, %r2;
	shl.b32 	%r21096, %r4864, 9;
	and.b32  	%r21097, %r21096, 32256;
	add.s32 	%r21098, %r5, %r21097;
	ld.shared.u32 	%r21099, [%r21098];
	setp.eq.s32 	%p6965, %r4869, 0;
	setp.ne.s32 	%p6966, %r21099, 0;
	or.pred  	%p6967, %p6965, %p6966;
	@%p6967 bra 	$L__BB4_4659;
	add.s32 	%r4870, %r30281, 1;
	mul.wide.u32 	%rd6534, %r30281, 4;
	add.s64 	%rd6535, %rd12, %rd6534;
	st.local.u32 	[%rd6535+280], %r4869;
	mov.u32 	%r30281, %r4870;
$L__BB4_4659:
	setp.ge.u32 	%p6968, %r30281, %r4454;
	@%p6968 bra 	$L__BB4_4738;
	add.s32 	%r4872, %r4724, 38;
	shl.b32 	%r21101, %r30280, 7;
	and.b32  	%r21102, %r21101, 8064;
	add.s32 	%r4873, %r21102, %r2;
	shl.b32 	%r21103, %r30280, 9;
	and.b32  	%r21104, %r21103, 32256;
	add.s32 	%r21105, %r5, %r21104;
	ld.shared.u32 	%r21106, [%r21105];
	setp.eq.s32 	%p6969, %r4873, 0;
	setp.ne.s32 	%p6970, %r21106, 0;
	or.pred  	%p6971, %p6969, %p6970;
	@%p6971 bra 	$L__BB4_4662;
	add.s32 	%r4874, %r30281, 1;
	mul.wide.u32 	%rd6536, %r30281, 4;
	add.s64 	%rd6537, %rd12, %rd6536;
	st.local.u32 	[%rd6537+280], %r4873;
	mov.u32 	%r30281, %r4874;
$L__BB4_4662:
	setp.ge.u32 	%p6972, %r30281, %r4454;
	mov.u32 	%r30280, %r4872;
	@%p6972 bra 	$L__BB4_4738;
	add.s32 	%r30280, %r4724, 39;
	shl.b32 	%r21108, %r4872, 7;
	and.b32  	%r21109, %r21108, 8064;
	add.s32 	%r4877, %r21109, %r2;
	shl.b32 	%r21110, %r4872, 9;
	and.b32  	%r21111, %r21110, 32256;
	add.s32 	%r21112, %r5, %r21111;
	ld.shared.u32 	%r21113, [%r21112];
	setp.eq.s32 	%p6973, %r4877, 0;
	setp.ne.s32 	%p6974, %r21113, 0;
	or.pred  	%p6975, %p6973, %p6974;
	@%p6975 bra 	$L__BB4_4665;
	add.s32 	%r4878, %r30281, 1;
	mul.wide.u32 	%rd6538, %r30281, 4;
	add.s64 	%rd6539, %rd12, %rd6538;
	st.local.u32 	[%rd6539+280], %r4877;
	mov.u32 	%r30281, %r4878;
$L__BB4_4665:
	setp.ge.u32 	%p6976, %r30281, %r4454;
	@%p6976 bra 	$L__BB4_4738;
	add.s32 	%r4880, %r4724, 40;
	shl.b32 	%r21115, %r30280, 7;
	and.b32  	%r21116, %r21115, 8064;
	add.s32 	%r4881, %r21116, %r2;
	shl.b32 	%r21117, %r30280, 9;
	and.b32  	%r21118, %r21117, 32256;
	add.s32 	%r21119, %r5, %r21118;
	ld.shared.u32 	%r21120, [%r21119];
	setp.eq.s32 	%p6977, %r4881, 0;
	setp.ne.s32 	%p6978, %r21120, 0;
	or.pred  	%p6979, %p6977, %p6978;
	@%p6979 bra 	$L__BB4_4668;
	add.s32 	%r4882, %r30281, 1;
	mul.wide.u32 	%rd6540, %r30281, 4;
	add.s64 	%rd6541, %rd12, %rd6540;
	st.local.u32 	[%rd6541+280], %r4881;
	mov.u32 	%r30281, %r4882;
$L__BB4_4668:
	setp.ge.u32 	%p6980, %r30281, %r4454;
	mov.u32 	%r30280, %r4880;
	@%p6980 bra 	$L__BB4_4738;
	add.s32 	%r30280, %r4724, 41;
	shl.b32 	%r21122, %r4880, 7;
	and.b32  	%r21123, %r21122, 8064;
	add.s32 	%r4885, %r21123, %r2;
	shl.b32 	%r21124, %r4880, 9;
	and.b32  	%r21125, %r21124, 32256;
	add.s32 	%r21126, %r5, %r21125;
	ld.shared.u32 	%r21127, [%r21126];
	setp.eq.s32 	%p6981, %r4885, 0;
	setp.ne.s32 	%p6982, %r21127, 0;
	or.pred  	%p6983, %p6981, %p6982;
	@%p6983 bra 	$L__BB4_4671;
	add.s32 	%r4886, %r30281, 1;
	mul.wide.u32 	%rd6542, %r30281, 4;
	add.s64 	%rd6543, %rd12, %rd6542;
	st.local.u32 	[%rd6543+280], %r4885;
	mov.u32 	%r30281, %r4886;
$L__BB4_4671:
	setp.ge.u32 	%p6984, %r30281, %r4454;
	@%p6984 bra 	$L__BB4_4738;
	add.s32 	%r4888, %r4724, 42;
	shl.b32 	%r21129, %r30280, 7;
	and.b32  	%r21130, %r21129, 8064;
	add.s32 	%r4889, %r21130, %r2;
	shl.b32 	%r21131, %r30280, 9;
	and.b32  	%r21132, %r21131, 32256;
	add.s32 	%r21133, %r5, %r21132;
	ld.shared.u32 	%r21134, [%r21133];
	setp.eq.s32 	%p6985, %r4889, 0;
	setp.ne.s32 	%p6986, %r21134, 0;
	or.pred  	%p6987, %p6985, %p6986;
	@%p6987 bra 	$L__BB4_4674;
	add.s32 	%r4890, %r30281, 1;
	mul.wide.u32 	%rd6544, %r30281, 4;
	add.s64 	%rd6545, %rd12, %rd6544;
	st.local.u32 	[%rd6545+280], %r4889;
	mov.u32 	%r30281, %r4890;
$L__BB4_4674:
	setp.ge.u32 	%p6988, %r30281, %r4454;
	mov.u32 	%r30280, %r4888;
	@%p6988 bra 	$L__BB4_4738;
	add.s32 	%r30280, %r4724, 43;
	shl.b32 	%r21136, %r4888, 7;
	and.b32  	%r21137, %r21136, 8064;
	add.s32 	%r4893, %r21137, %r2;
	shl.b32 	%r21138, %r4888, 9;
	and.b32  	%r21139, %r21138, 32256;
	add.s32 	%r21140, %r5, %r21139;
	ld.shared.u32 	%r21141, [%r21140];
	setp.eq.s32 	%p6989, %r4893, 0;
	setp.ne.s32 	%p6990, %r21141, 0;
	or.pred  	%p6991, %p6989, %p6990;
	@%p6991 bra 	$L__BB4_4677;
	add.s32 	%r4894, %r30281, 1;
	mul.wide.u32 	%rd6546, %r30281, 4;
	add.s64 	%rd6547, %rd12, %rd6546;
	st.local.u32 	[%rd6547+280], %r4893;
	mov.u32 	%r30281, %r4894;
$L__BB4_4677:
	setp.ge.u32 	%p6992, %r30281, %r4454;
	@%p6992 bra 	$L__BB4_4738;
	add.s32 	%r4896, %r4724, 44;
	shl.b32 	%r21143, %r30280, 7;
	and.b32  	%r21144, %r21143, 8064;
	add.s32 	%r4897, %r21144, %r2;
	shl.b32 	%r21145, %r30280, 9;
	and.b32  	%r21146, %r21145, 32256;
	add.s32 	%r21147, %r5, %r21146;
	ld.shared.u32 	%r21148, [%r21147];
	setp.eq.s32 	%p6993, %r4897, 0;
	setp.ne.s32 	%p6994, %r21148, 0;
	or.pred  	%p6995, %p6993, %p6994;
	@%p6995 bra 	$L__BB4_4680;
	add.s32 	%r4898, %r30281, 1;
	mul.wide.u32 	%rd6548, %r30281, 4;
	add.s64 	%rd6549, %rd12, %rd6548;
	st.local.u32 	[%rd6549+280], %r4897;
	mov.u32 	%r30281, %r4898;
$L__BB4_4680:
	setp.ge.u32 	%p6996, %r30281, %r4454;
	mov.u32 	%r30280, %r4896;
	@%p6996 bra 	$L__BB4_4738;
	add.s32 	%r30280, %r4724, 45;
	shl.b32 	%r21150, %r4896, 7;
	and.b32  	%r21151, %r21150, 8064;
	add.s32 	%r4901, %r21151, %r2;
	shl.b32 	%r21152, %r4896, 9;
	and.b32  	%r21153, %r21152, 32256;
	add.s32 	%r21154, %r5, %r21153;
	ld.shared.u32 	%r21155, [%r21154];
	setp.eq.s32 	%p6997, %r4901, 0;
	setp.ne.s32 	%p6998, %r21155, 0;
	or.pred  	%p6999, %p6997, %p6998;
	@%p6999 bra 	$L__BB4_4683;
	add.s32 	%r4902, %r30281, 1;
	mul.wide.u32 	%rd6550, %r30281, 4;
	add.s64 	%rd6551, %rd12, %rd6550;
	st.local.u32 	[%rd6551+280], %r4901;
	mov.u32 	%r30281, %r4902;
$L__BB4_4683:
	setp.ge.u32 	%p7000, %r30281, %r4454;
	@%p7000 bra 	$L__BB4_4738;
	add.s32 	%r4904, %r4724, 46;
	shl.b32 	%r21157, %r30280, 7;
	and.b32  	%r21158, %r21157, 8064;
	add.s32 	%r4905, %r21158, %r2;
	shl.b32 	%r21159, %r30280, 9;
	and.b32  	%r21160, %r21159, 32256;
	add.s32 	%r21161, %r5, %r21160;
	ld.shared.u32 	%r21162, [%r21161];
	setp.eq.s32 	%p7001, %r4905, 0;
	setp.ne.s32 	%p7002, %r21162, 0;
	or.pred  	%p7003, %p7001, %p7002;
	@%p7003 bra 	$L__BB4_4686;
	add.s32 	%r4906, %r30281, 1;
	mul.wide.u32 	%rd6552, %r30281, 4;
	add.s64 	%rd6553, %rd12, %rd6552;
	st.local.u32 	[%rd6553+280], %r4905;
	mov.u32 	%r30281, %r4906;
$L__BB4_4686:
	setp.ge.u32 	%p7004, %r30281, %r4454;
	mov.u32 	%r30280, %r4904;
	@%p7004 bra 	$L__BB4_4738;
	add.s32 	%r30280, %r4724, 47;
	shl.b32 	%r21164, %r4904, 7;
	and.b32  	%r21165, %r21164, 8064;
	add.s32 	%r4909, %r21165, %r2;
	shl.b32 	%r21166, %r4904, 9;
	and.b32  	%r21167, %r21166, 32256;
	add.s32 	%r21168, %r5, %r21167;
	ld.shared.u32 	%r21169, [%r21168];
	setp.eq.s32 	%p7005, %r4909, 0;
	setp.ne.s32 	%p7006, %r21169, 0;
	or.pred  	%p7007, %p7005, %p7006;
	@%p7007 bra 	$L__BB4_4689;
	add.s32 	%r4910, %r30281, 1;
	mul.wide.u32 	%rd6554, %r30281, 4;
	add.s64 	%rd6555, %rd12, %rd6554;
	st.local.u32 	[%rd6555+280], %r4909;
	mov.u32 	%r30281, %r4910;
$L__BB4_4689:
	setp.ge.u32 	%p7008, %r30281, %r4454;
	@%p7008 bra 	$L__BB4_4738;
	add.s32 	%r4912, %r4724, 48;
	shl.b32 	%r21171, %r30280, 7;
	and.b32  	%r21172, %r21171, 8064;
	add.s32 	%r4913, %r21172, %r2;
	shl.b32 	%r21173, %r30280, 9;
	and.b32  	%r21174, %r21173, 32256;
	add.s32 	%r21175, %r5, %r21174;
	ld.shared.u32 	%r21176, [%r21175];
	setp.eq.s32 	%p7009, %r4913, 0;
	setp.ne.s32 	%p7010, %r21176, 0;
	or.pred  	%p7011, %p7009, %p7010;
	@%p7011 bra 	$L__BB4_4692;
	add.s32 	%r4914, %r30281, 1;
	mul.wide.u32 	%rd6556, %r30281, 4;
	add.s64 	%rd6557, %rd12, %rd6556;
	st.local.u32 	[%rd6557+280], %r4913;
	mov.u32 	%r30281, %r4914;
$L__BB4_4692:
	setp.ge.u32 	%p7012, %r30281, %r4454;
	mov.u32 	%r30280, %r4912;
	@%p7012 bra 	$L__BB4_4738;
	add.s32 	%r30280, %r4724, 49;
	shl.b32 	%r21178, %r4912, 7;
	and.b32  	%r21179, %r21178, 8064;
	add.s32 	%r4917, %r21179, %r2;
	shl.b32 	%r21180, %r4912, 9;
	and.b32  	%r21181, %r21180, 32256;
	add.s32 	%r21182, %r5, %r21181;
	ld.shared.u32 	%r21183, [%r21182];
	setp.eq.s32 	%p7013, %r4917, 0;
	setp.ne.s32 	%p7014, %r21183, 0;
	or.pred  	%p7015, %p7013, %p7014;
	@%p7015 bra 	$L__BB4_4695;
	add.s32 	%r4918, %r30281, 1;
	mul.wide.u32 	%rd6558, %r30281, 4;
	add.s64 	%rd6559, %rd12, %rd6558;
	st.local.u32 	[%rd6559+280], %r4917;
	mov.u32 	%r30281, %r4918;
$L__BB4_4695:
	setp.ge.u32 	%p7016, %r30281, %r4454;
	@%p7016 bra 	$L__BB4_4738;
	add.s32 	%r4920, %r4724, 50;
	shl.b32 	%r21185, %r30280, 7;
	and.b32  	%r21186, %r21185, 8064;
	add.s32 	%r4921, %r21186, %r2;
	shl.b32 	%r21187, %r30280, 9;
	and.b32  	%r21188, %r21187, 32256;
	add.s32 	%r21189, %r5, %r21188;
	ld.shared.u32 	%r21190, [%r21189];
	setp.eq.s32 	%p7017, %r4921, 0;
	setp.ne.s32 	%p7018, %r21190, 0;
	or.pred  	%p7019, %p7017, %p7018;
	@%p7019 bra 	$L__BB4_4698;
	add.s32 	%r4922, %r30281, 1;
	mul.wide.u32 	%rd6560, %r30281, 4;
	add.s64 	%rd6561, %rd12, %rd6560;
	st.local.u32 	[%rd6561+280], %r4921;
	mov.u32 	%r30281, %r4922;
$L__BB4_4698:
	setp.ge.u32 	%p7020, %r30281, %r4454;
	mov.u32 	%r30280, %r4920;
	@%p7020 bra 	$L__BB4_4738;
	add.s32 	%r30280, %r4724, 51;
	shl.b32 	%r21192, %r4920, 7;
	and.b32  	%r21193, %r21192, 8064;
	add.s32 	%r4925, %r21193, %r2;
	shl.b32 	%r21194, %r4920, 9;
	and.b32  	%r21195, %r21194, 32256;
	add.s32 	%r21196, %r5, %r21195;
	ld.shared.u32 	%r21197, [%r21196];
	setp.eq.s32 	%p7021, %r4925, 0;
	setp.ne.s32 	%p7022, %r21197, 0;
	or.pred  	%p7023, %p7021, %p7022;
	@%p7023 bra 	$L__BB4_4701;
	add.s32 	%r4926, %r30281, 1;
	mul.wide.u32 	%rd6562, %r30281, 4;
	add.s64 	%rd6563, %rd12, %rd6562;
	st.local.u32 	[%rd6563+280], %r4925;
	mov.u32 	%r30281, %r4926;
$L__BB4_4701:
	setp.ge.u32 	%p7024, %r30281, %r4454;
	@%p7024 bra 	$L__BB4_4738;
	add.s32 	%r4928, %r4724, 52;
	shl.b32 	%r21199, %r30280, 7;
	and.b32  	%r21200, %r21199, 8064;
	add.s32 	%r4929, %r21200, %r2;
	shl.b32 	%r21201, %r30280, 9;
	and.b32  	%r21202, %r21201, 32256;
	add.s32 	%r21203, %r5, %r21202;
	ld.shared.u32 	%r21204, [%r21203];
	setp.eq.s32 	%p7025, %r4929, 0;
	setp.ne.s32 	%p7026, %r21204, 0;
	or.pred  	%p7027, %p7025, %p7026;
	@%p7027 bra 	$L__BB4_4704;
	add.s32 	%r4930, %r30281, 1;
	mul.wide.u32 	%rd6564, %r30281, 4;
	add.s64 	%rd6565, %rd12, %rd6564;
	st.local.u32 	[%rd6565+280], %r4929;
	mov.u32 	%r30281, %r4930;
$L__BB4_4704:
	setp.ge.u32 	%p7028, %r30281, %r4454;
	mov.u32 	%r30280, %r4928;
	@%p7028 bra 	$L__BB4_4738;
	add.s32 	%r30280, %r4724, 53;
	shl.b32 	%r21206, %r4928, 7;
	and.b32  	%r21207, %r21206, 8064;
	add.s32 	%r4933, %r21207, %r2;
	shl.b32 	%r21208, %r4928, 9;
	and.b32  	%r21209, %r21208, 32256;
	add.s32 	%r21210, %r5, %r21209;
	ld.shared.u32 	%r21211, [%r21210];
	setp.eq.s32 	%p7029, %r4933, 0;
	setp.ne.s32 	%p7030, %r21211, 0;
	or.pred  	%p7031, %p7029, %p7030;
	@%p7031 bra 	$L__BB4_4707;
	add.s32 	%r4934, %r30281, 1;
	mul.wide.u32 	%rd6566, %r30281, 4;
	add.s64 	%rd6567, %rd12, %rd6566;
	st.local.u32 	[%rd6567+280], %r4933;
	mov.u32 	%r30281, %r4934;
$L__BB4_4707:
	setp.ge.u32 	%p7032, %r30281, %r4454;
	@%p7032 bra 	$L__BB4_4738;
	add.s32 	%r4936, %r4724, 54;
	shl.b32 	%r21213, %r30280, 7;
	and.b32  	%r21214, %r21213, 8064;
	add.s32 	%r4937, %r21214, %r2;
	shl.b32 	%r21215, %r30280, 9;
	and.b32  	%r21216, %r21215, 32256;
	add.s32 	%r21217, %r5, %r21216;
	ld.shared.u32 	%r21218, [%r21217];
	setp.eq.s32 	%p7033, %r4937, 0;
	setp.ne.s32 	%p7034, %r21218, 0;
	or.pred  	%p7035, %p7033, %p7034;
	@%p7035 bra 	$L__BB4_4710;
	add.s32 	%r4938, %r30281, 1;
	mul.wide.u32 	%rd6568, %r30281, 4;
	add.s64 	%rd6569, %rd12, %rd6568;
	st.local.u32 	[%rd6569+280], %r4937;
	mov.u32 	%r30281, %r4938;
$L__BB4_4710:
	setp.ge.u32 	%p7036, %r30281, %r4454;
	mov.u32 	%r30280, %r4936;
	@%p7036 bra 	$L__BB4_4738;
	add.s32 	%r30280, %r4724, 55;
	shl.b32 	%r21220, %r4936, 7;
	and.b32  	%r21221, %r21220, 8064;
	add.s32 	%r4941, %r21221, %r2;
	shl.b32 	%r21222, %r4936, 9;
	and.b32  	%r21223, %r21222, 32256;
	add.s32 	%r21224, %r5, %r21223;
	ld.shared.u32 	%r21225, [%r21224];
	setp.eq.s32 	%p7037, %r4941, 0;
	setp.ne.s32 	%p7038, %r21225, 0;
	or.pred  	%p7039, %p7037, %p7038;
	@%p7039 bra 	$L__BB4_4713;
	add.s32 	%r4942, %r30281, 1;
	mul.wide.u32 	%rd6570, %r30281, 4;
	add.s64 	%rd6571, %rd12, %rd6570;
	st.local.u32 	[%rd6571+280], %r4941;
	mov.u32 	%r30281, %r4942;
$L__BB4_4713:
	setp.ge.u32 	%p7040, %r30281, %r4454;
	@%p7040 bra 	$L__BB4_4738;
	add.s32 	%r4944, %r4724, 56;
	shl.b32 	%r21227, %r30280, 7;
	and.b32  	%r21228, %r21227, 8064;
	add.s32 	%r4945, %r21228, %r2;
	shl.b32 	%r21229, %r30280, 9;
	and.b32  	%r21230, %r21229, 32256;
	add.s32 	%r21231, %r5, %r21230;
	ld.shared.u32 	%r21232, [%r21231];
	setp.eq.s32 	%p7041, %r4945, 0;
	setp.ne.s32 	%p7042, %r21232, 0;
	or.pred  	%p7043, %p7041, %p7042;
	@%p7043 bra 	$L__BB4_4716;
	add.s32 	%r4946, %r30281, 1;
	mul.wide.u32 	%rd6572, %r30281, 4;
	add.s64 	%rd6573, %rd12, %rd6572;
	st.local.u32 	[%rd6573+280], %r4945;
	mov.u32 	%r30281, %r4946;
$L__BB4_4716:
	setp.ge.u32 	%p7044, %r30281, %r4454;
	mov.u32 	%r30280, %r4944;
	@%p7044 bra 	$L__BB4_4738;
	add.s32 	%r30280, %r4724, 57;
	shl.b32 	%r21234, %r4944, 7;
	and.b32  	%r21235, %r21234, 8064;
	add.s32 	%r4949, %r21235, %r2;
	shl.b32 	%r21236, %r4944, 9;
	and.b32  	%r21237, %r21236, 32256;
	add.s32 	%r21238, %r5, %r21237;
	ld.shared.u32 	%r21239, [%r21238];
	setp.eq.s32 	%p7045, %r4949, 0;
	setp.ne.s32 	%p7046, %r21239, 0;
	or.pred  	%p7047, %p7045, %p7046;
	@%p7047 bra 	$L__BB4_4719;
	add.s32 	%r4950, %r30281, 1;
	mul.wide.u32 	%rd6574, %r30281, 4;
	add.s64 	%rd6575, %rd12, %rd6574;
	st.local.u32 	[%rd6575+280], %r4949;
	mov.u32 	%r30281, %r4950;
$L__BB4_4719:
	setp.ge.u32 	%p7048, %r30281, %r4454;
	@%p7048 bra 	$L__BB4_4738;
	add.s32 	%r4952, %r4724, 58;
	shl.b32 	%r21241, %r30280, 7;
	and.b32  	%r21242, %r21241, 8064;
	add.s32 	%r4953, %r21242, %r2;
	shl.b32 	%r21243, %r30280, 9;
	and.b32  	%r21244, %r21243, 32256;
	add.s32 	%r21245, %r5, %r21244;
	ld.shared.u32 	%r21246, [%r21245];
	setp.eq.s32 	%p7049, %r4953, 0;
	setp.ne.s32 	%p7050, %r21246, 0;
	or.pred  	%p7051, %p7049, %p7050;
	@%p7051 bra 	$L__BB4_4722;
	add.s32 	%r4954, %r30281, 1;
	mul.wide.u32 	%rd6576, %r30281, 4;
	add.s64 	%rd6577, %rd12, %rd6576;
	st.local.u32 	[%rd6577+280], %r4953;
	mov.u32 	%r30281, %r4954;
$L__BB4_4722:
	setp.ge.u32 	%p7052, %r30281, %r4454;
	mov.u32 	%r30280, %r4952;
	@%p7052 bra 	$L__BB4_4738;
	add.s32 	%r30280, %r4724, 59;
	shl.b32 	%r21248, %r4952, 7;
	and.b32  	%r21249, %r21248, 8064;
	add.s32 	%r4957, %r21249, %r2;
	shl.b32 	%r21250, %r4952, 9;
	and.b32  	%r21251, %r21250, 32256;
	add.s32 	%r21252, %r5, %r21251;
	ld.shared.u32 	%r21253, [%r21252];
	setp.eq.s32 	%p7053, %r4957, 0;
	setp.ne.s32 	%p7054, %r21253, 0;
	or.pred  	%p7055, %p7053, %p7054;
	@%p7055 bra 	$L__BB4_4725;
	add.s32 	%r4958, %r30281, 1;
	mul.wide.u32 	%rd6578, %r30281, 4;
	add.s64 	%rd6579, %rd12, %rd6578;
	st.local.u32 	[%rd6579+280], %r4957;
	mov.u32 	%r30281, %r4958;
$L__BB4_4725:
	setp.ge.u32 	%p7056, %r30281, %r4454;
	@%p7056 bra 	$L__BB4_4738;
	add.s32 	%r4960, %r4724, 60;
	shl.b32 	%r21255, %r30280, 7;
	and.b32  	%r21256, %r21255, 8064;
	add.s32 	%r4961, %r21256, %r2;
	shl.b32 	%r21257, %r30280, 9;
	and.b32  	%r21258, %r21257, 32256;
	add.s32 	%r21259, %r5, %r21258;
	ld.shared.u32 	%r21260, [%r21259];
	setp.eq.s32 	%p7057, %r4961, 0;
	setp.ne.s32 	%p7058, %r21260, 0;
	or.pred  	%p7059, %p7057, %p7058;
	@%p7059 bra 	$L__BB4_4728;
	add.s32 	%r4962, %r30281, 1;
	mul.wide.u32 	%rd6580, %r30281, 4;
	add.s64 	%rd6581, %rd12, %rd6580;
	st.local.u32 	[%rd6581+280], %r4961;
	mov.u32 	%r30281, %r4962;
$L__BB4_4728:
	setp.ge.u32 	%p7060, %r30281, %r4454;
	mov.u32 	%r30280, %r4960;
	@%p7060 bra 	$L__BB4_4738;
	add.s32 	%r30280, %r4724, 61;
	shl.b32 	%r21262, %r4960, 7;
	and.b32  	%r21263, %r21262, 8064;
	add.s32 	%r4965, %r21263, %r2;
	shl.b32 	%r21264, %r4960, 9;
	and.b32  	%r21265, %r21264, 32256;
	add.s32 	%r21266, %r5, %r21265;
	ld.shared.u32 	%r21267, [%r21266];
	setp.eq.s32 	%p7061, %r4965, 0;
	setp.ne.s32 	%p7062, %r21267, 0;
	or.pred  	%p7063, %p7061, %p7062;
	@%p7063 bra 	$L__BB4_4731;
	add.s32 	%r4966, %r30281, 1;
	mul.wide.u32 	%rd6582, %r30281, 4;
	add.s64 	%rd6583, %rd12, %rd6582;
	st.local.u32 	[%rd6583+280], %r4965;
	mov.u32 	%r30281, %r4966;
$L__BB4_4731:
	setp.ge.u32 	%p7064, %r30281, %r4454;
	@%p7064 bra 	$L__BB4_4738;
	add.s32 	%r4968, %r4724, 62;
	shl.b32 	%r21269, %r30280, 7;
	and.b32  	%r21270, %r21269, 8064;
	add.s32 	%r4969, %r21270, %r2;
	shl.b32 	%r21271, %r30280, 9;
	and.b32  	%r21272, %r21271, 32256;
	add.s32 	%r21273, %r5, %r21272;
	ld.shared.u32 	%r21274, [%r21273];
	setp.eq.s32 	%p7065, %r4969, 0;
	setp.ne.s32 	%p7066, %r21274, 0;
	or.pred  	%p7067, %p7065, %p7066;
	@%p7067 bra 	$L__BB4_4734;
	add.s32 	%r4970, %r30281, 1;
	mul.wide.u32 	%rd6584, %r30281, 4;
	add.s64 	%rd6585, %rd12, %rd6584;
	st.local.u32 	[%rd6585+280], %r4969;
	mov.u32 	%r30281, %r4970;
$L__BB4_4734:
	setp.ge.u32 	%p7068, %r30281, %r4454;
	mov.u32 	%r30280, %r4968;
	@%p7068 bra 	$L__BB4_4738;
	shl.b32 	%r21276, %r4968, 7;
	and.b32  	%r21277, %r21276, 8064;
	add.s32 	%r4972, %r21277, %r2;
	shl.b32 	%r21278, %r4968, 9;
	and.b32  	%r21279, %r21278, 32256;
	add.s32 	%r21280, %r5, %r21279;
	ld.shared.u32 	%r21281, [%r21280];
	setp.eq.s32 	%p7069, %r4972, 0;
	setp.ne.s32 	%p7070, %r21281, 0;
	or.pred  	%p7071, %p7069, %p7070;
	@%p7071 bra 	$L__BB4_4737;
	add.s32 	%r4973, %r30281, 1;
	mul.wide.u32 	%rd6586, %r30281, 4;
	add.s64 	%rd6587, %rd12, %rd6586;
	st.local.u32 	[%rd6587+280], %r4972;
	mov.u32 	%r30281, %r4973;
$L__BB4_4737:
	setp.lt.u32 	%p7072, %r30281, %r4454;
	selp.b32 	%r21283, 64, 63, %p7072;
	add.s32 	%r30280, %r4724, %r21283;
$L__BB4_4738:
	st.local.u32 	[%rd12+8], %r30280;
$L__BB4_4739:
	add.s32 	%r21284, %r4452, 1;
	setp.lt.u32 	%p7073, %r4455, %r21284;
	setp.lt.u32 	%p7074, %r30215, %r4453;
	or.pred  	%p7075, %p7073, %p7074;
	setp.lt.u32 	%p7076, %r30281, %r4454;
	or.pred  	%p7077, %p7075, %p7076;
	@%p7077 bra 	$L__BB4_6107;
	ld.global.u32 	%r30284, [%rd326+268];
	setp.eq.s32 	%p7078, %r30284, 0;
	@%p7078 bra 	$L__BB4_4744;
	mov.b32 	%r30285, 0;
$L__BB4_4742:
	mul.wide.u32 	%rd6588, %r30285, 4;
	add.s64 	%rd6589, %rd12, %rd6588;
	ld.local.u32 	%r4984, [%rd6589+280];
	setp.gt.u32 	%p7079, %r4984, 8191;
	@%p7079 bra 	$L__BB4_4748;
	shl.b32 	%r21287, %r4984, 2;
	mov.u32 	%r21288, shared_mem;
	add.s32 	%r21289, %r21288, %r21287;
	atom.shared.exch.b32 	%r21290, [%r21289+65536], -1;
	bra.uni 	$L__BB4_4749;
$L__BB4_4744:
	ld.global.u32 	%r30287, [%rd326+264];
	setp.eq.s32 	%p7081, %r30287, 0;
	@%p7081 bra 	$L__BB4_4750;
	mov.b32 	%r30288, 0;
$L__BB4_4746:
	mul.wide.u32 	%rd6592, %r30288, 4;
	add.s64 	%rd6593, %rd12, %rd6592;
	ld.local.u32 	%r4991, [%rd6593+24];
	mul.wide.u32 	%rd6594, %r30288, 8;
	add.s64 	%rd6595, %rd326, %rd6594;
	ld.global.u64 	%rd338, [%rd6595+792];
	cvt.u32.u64 	%r4992, %rd338;
	shr.u32 	%r30289, %r4992, 3;
	and.b64  	%rd6596, %rd338, 4;
	setp.eq.s64 	%p7082, %rd6596, 0;
	@%p7082 bra 	$L__BB4_4754;
	mul.wide.u32 	%rd6597, %r30289, 4;
	add.s64 	%rd6598, %rd12, %rd6597;
	ld.local.u32 	%r30289, [%rd6598+24];
	bra.uni 	$L__BB4_4756;
$L__BB4_4748:
	mul.wide.u32 	%rd6590, %r4984, 4;
	add.s64 	%rd6591, %rd13, %rd6590;
	atom.global.exch.b32 	%r21286, [%rd6591], -1;
	ld.global.u32 	%r30284, [%rd326+268];
$L__BB4_4749:
	add.s32 	%r30285, %r30285, 1;
	setp.lt.u32 	%p7080, %r30285, %r30284;
	@%p7080 bra 	$L__BB4_4742;
	bra.uni 	$L__BB4_4744;
$L__BB4_4750:
	ld.global.u32 	%r21301, [%rd326+260];
	setp.eq.s32 	%p7088, %r21301, 0;
	@%p7088 bra 	$L__BB4_4802;
	ld.local.u32 	%r30306, [%rd12+536];
	mov.b32 	%r30293, 0;
$L__BB4_4752:
	mul.wide.u32 	%rd6615, %r30293, 8;
	add.s64 	%rd6616, %rd326, %rd6615;
	ld.global.u64 	%rd341, [%rd6616+280];
	cvt.u32.u64 	%r5007, %rd341;
	shr.u32 	%r30294, %r5007, 3;
	and.b64  	%rd6617, %rd341, 4;
	setp.eq.s64 	%p7089, %rd6617, 0;
	@%p7089 bra 	$L__BB4_4764;
	mul.wide.u32 	%rd6618, %r30294, 4;
	add.s64 	%rd6619, %rd12, %rd6618;
	ld.local.u32 	%r30294, [%rd6619+24];
	bra.uni 	$L__BB4_4766;
$L__BB4_4754:
	and.b64  	%rd6599, %rd338, 3;
	setp.ne.s64 	%p7083, %rd6599, 0;
	@%p7083 bra 	$L__BB4_4756;
	mul.wide.u32 	%rd6600, %r30289, 4;
	add.s64 	%rd6601, %rd12, %rd6600;
	ld.local.u32 	%r30289, [%rd6601+280];
$L__BB4_4756:
	shl.b32 	%r21292, %r30289, 3;
	and.b32  	%r21293, %r4992, 7;
	or.b32  	%r4997, %r21292, %r21293;
	shr.u64 	%rd339, %rd338, 35;
	and.b64  	%rd6602, %rd338, 17179869184;
	setp.eq.s64 	%p7084, %rd6602, 0;
	@%p7084 bra 	$L__BB4_4758;
	shl.b64 	%rd6603, %rd339, 2;
	add.s64 	%rd6604, %rd12, %rd6603;
	ld.local.u32 	%r30290, [%rd6604+24];
	bra.uni 	$L__BB4_4760;
$L__BB4_4758:
	cvt.u32.u64 	%r30290, %rd339;
	and.b64  	%rd6605, %rd338, 12884901888;
	setp.ne.s64 	%p7085, %rd6605, 0;
	@%p7085 bra 	$L__BB4_4760;
	shl.b64 	%rd6606, %rd339, 2;
	add.s64 	%rd6607, %rd12, %rd6606;
	ld.local.u32 	%r30290, [%rd6607+280];
$L__BB4_4760:
	shl.b32 	%r21294, %r30290, 3;
	{ .reg .b32 tmp; mov.b64 {tmp, %r21295}, %rd338; }
	and.b32  	%r21296, %r21295, 7;
	or.b32  	%r21297, %r21294, %r21296;
	cvt.u64.u32 	%rd6608, %r21297;
	shl.b64 	%rd6609, %rd6608, 32;
	cvt.u64.u32 	%rd6610, %r4997;
	or.b64  	%rd340, %rd6609, %rd6610;
	setp.gt.u32 	%p7086, %r4991, 8191;
	@%p7086 bra 	$L__BB4_4762;
	shl.b32 	%r21298, %r4991, 3;
	mov.u32 	%r21299, shared_mem;
	add.s32 	%r21300, %r21299, %r21298;
	atom.shared.exch.b64 	%rd6614, [%r21300], %rd340;
	bra.uni 	$L__BB4_4763;
$L__BB4_4762:
	mul.wide.u32 	%rd6611, %r4991, 8;
	add.s64 	%rd6612, %rd1, %rd6611;
	atom.global.exch.b64 	%rd6613, [%rd6612+201326600], %rd340;
	ld.global.u32 	%r30287, [%rd326+264];
$L__BB4_4763:
	add.s32 	%r30288, %r30288, 1;
	setp.lt.u32 	%p7087, %r30288, %r30287;
	@%p7087 bra 	$L__BB4_4746;
	bra.uni 	$L__BB4_4750;
$L__BB4_4764:
	and.b64  	%rd6620, %rd341, 3;
	setp.ne.s64 	%p7090, %rd6620, 0;
	@%p7090 bra 	$L__BB4_4766;
	mul.wide.u32 	%rd6621, %r30294, 4;
	add.s64 	%rd6622, %rd12, %rd6621;
	ld.local.u32 	%r30294, [%rd6622+280];
$L__BB4_4766:
	shl.b32 	%r5012, %r30294, 3;
	shr.u64 	%rd342, %rd341, 35;
	and.b64  	%rd6623, %rd341, 17179869184;
	setp.eq.s64 	%p7091, %rd6623, 0;
	@%p7091 bra 	$L__BB4_4768;
	shl.b64 	%rd6624, %rd342, 2;
	add.s64 	%rd6625, %rd12, %rd6624;
	ld.local.u32 	%r30295, [%rd6625+24];
	bra.uni 	$L__BB4_4770;
$L__BB4_4768:
	cvt.u32.u64 	%r30295, %rd342;
	and.b64  	%rd6626, %rd341, 12884901888;
	setp.ne.s64 	%p7092, %rd6626, 0;
	@%p7092 bra 	$L__BB4_4770;
	shl.b64 	%rd6627, %rd342, 2;
	add.s64 	%rd6628, %rd12, %rd6627;
	ld.local.u32 	%r30295, [%rd6628+280];
$L__BB4_4770:
	and.b32  	%r21303, %r5007, 7;
	add.s32 	%r21304, %r5012, %r21303;
	{ .reg .b32 tmp; mov.b64 {tmp, %r21305}, %rd341; }
	and.b32  	%r21306, %r21305, 7;
	shl.b32 	%r21307, %r30295, 3;
	or.b32  	%r21308, %r21307, %r21306;
	setp.ne.s32 	%p7093, %r21303, 0;
	setp.eq.s32 	%p7094, %r21306, 0;
	and.pred  	%p7095, %p7093, %p7094;
	selp.b32 	%r30298, %r21308, %r21304, %p7095;
	selp.b32 	%r5029, %r21304, %r21308, %p7095;
	and.b32  	%r21309, %r30298, 7;
	setp.ne.s32 	%p7096, %r21309, 0;
	@%p7096 bra 	$L__BB4_4774;
$L__BB4_4771:
	and.b32  	%r21310, %r5029, 7;
	setp.ne.s32 	%p7097, %r21310, 0;
	@%p7097 bra 	$L__BB4_4782;
$L__BB4_4772:
	shr.u32 	%r21311, %r5029, 3;
	setp.gt.u32 	%p7098, %r5029, 65535;
	shr.u32 	%r21312, %r5029, 1;
	mov.u32 	%r21313, shared_mem;
	add.s32 	%r21314, %r21313, %r21312;
	add.s32 	%r5025, %r21314, 65536;
	mul.wide.u32 	%rd6629, %r21311, 4;
	add.s64 	%rd344, %rd13, %rd6629;
	@%p7098 bra 	$L__BB4_4776;
	atom.shared.exch.b32 	%r30301, [%r5025], -1;
	bra.uni 	$L__BB4_4777;
$L__BB4_4774:
	cvt.u64.u32 	%rd6646, %r5029;
	shl.b64 	%rd6647, %rd6646, 32;
	cvt.u64.u32 	%rd6648, %r30298;
	or.b64  	%rd343, %rd6647, %rd6648;
	mul.wide.u32 	%rd6649, %r30298, 8;
	and.b32  	%r21335, %r5029, 7;
	cvt.u64.u32 	%rd6650, %r21335;
	mov.b64 	%rd6651, 56;
	cvt.u32.u64 	%r21336, %rd6651;
	cvt.u32.u64 	%r21337, %rd6649;
	and.b32  	%r21338, %r21337, %r21336;
	cvt.u32.u64 	%r21339, %rd6650;
	or.b32  	%r21340, %r21338, %r21339;
	mov.b64 	%rd6652, 9130730411292422402;
	shr.u64 	%rd6653, %rd6652, %r21340;
	mov.b64 	%rd6654, 1736168554312260608;
	shr.u64 	%rd6655, %rd6654, %r21340;
	mov.b64 	%rd6656, -506390041275138048;
	shr.u64 	%rd6657, %rd6656, %r21340;
	shl.b64 	%rd6658, %rd6657, 2;
	cvt.u32.u64 	%r21341, %rd6655;
	mov.b64 	%rd6659, 2;
	cvt.u32.u64 	%r21342, %rd6659;
	and.b32  	%r21343, %r21341, %r21342;
	cvt.u32.u64 	%r21344, %rd6653;
	mov.b64 	%rd6660, 1;
	cvt.u32.u64 	%r21345, %rd6660;
	and.b32  	%r21346, %r21344, %r21345;
	or.b32  	%r21347, %r21346, %r21343;
	cvt.u32.u64 	%r21348, %rd6658;
	mov.b64 	%rd6661, 4;
	cvt.u32.u64 	%r21349, %rd6661;
	and.b32  	%r21350, %r21348, %r21349;
	or.b32  	%r21351, %r21347, %r21350;
	mov.b16 	%rs312, 1;
	shl.b16 	%rs313, %rs312, %r21351;
	and.b16  	%rs314, %rs313, 29;
	setp.eq.s16 	%p7120, %rs314, 0;
	@%p7120 bra 	$L__BB4_4800;
	add.s32 	%r5023, %r30306, 1;
	st.local.u32 	[%rd12+536], %r5023;
	mul.wide.u32 	%rd6662, %r30306, 8;
	add.s64 	%rd6663, %rd12, %rd6662;
	st.local.u64 	[%rd6663+544], %rd343;
	mov.u32 	%r30306, %r5023;
	bra.uni 	$L__BB4_4801;
$L__BB4_4776:
	atom.global.exch.b32 	%r30301, [%rd344], -1;
$L__BB4_4777:
	add.s32 	%r21315, %r30301, 1;
	setp.lt.u32 	%p7099, %r21315, 2;
	@%p7099 bra 	$L__BB4_4782;
	@%p7098 bra 	$L__BB4_4780;
	atom.shared.exch.b32 	%r21317, [%r5025], 0;
	bra.uni 	$L__BB4_4781;
$L__BB4_4780:
	atom.global.exch.b32 	%r21316, [%rd344], 0;
$L__BB4_4781:
	and.b32  	%r21318, %r30301, 7;
	setp.eq.s32 	%p7101, %r21318, 0;
	mov.u32 	%r5029, %r30301;
	@%p7101 bra 	$L__BB4_4772;
$L__BB4_4782:
	setp.lt.u32 	%p7102, %r30298, 65529;
	@%p7102 bra 	$L__BB4_4794;
	and.b32  	%r5030, %r5029, 4;
	setp.eq.s32 	%p7103, %r5030, 0;
	and.b32  	%r21319, %r5029, 3;
	setp.ne.s32 	%p7104, %r21319, 0;
	and.pred  	%p7105, %p7103, %p7104;
	setp.gt.u32 	%p7106, %r5029, 65535;
	or.pred  	%p7107, %p7106, %p7105;
	@%p7107 bra 	$L__BB4_4787;
	and.b32  	%r21320, %r5029, 7;
	setp.eq.s32 	%p7108, %r21320, 0;
	mov.u32 	%r30304, %r5029;
	mov.u32 	%r30305, %r30298;
	@%p7108 bra 	$L__BB4_4799;
	setp.eq.s32 	%p7109, %r5030, 0;
	@%p7109 bra 	$L__BB4_4787;
	cvt.u64.u32 	%rd6630, %r5029;
	shl.b64 	%rd6631, %rd6630, 32;
	cvt.u64.u32 	%rd6632, %r30298;
	or.b64  	%rd6633, %rd6631, %rd6632;
	add.s32 	%r5031, %r30306, 1;
	st.local.u32 	[%rd12+536], %r5031;
	mul.wide.u32 	%rd6634, %r30306, 8;
	add.s64 	%rd6635, %rd12, %rd6634;
	st.local.u64 	[%rd6635+544], %rd6633;
	mov.u32 	%r30306, %r5031;
	bra.uni 	$L__BB4_4801;
$L__BB4_4787:
	shr.u32 	%r5032, %r30298, 3;
	setp.gt.u32 	%p7110, %r30298, 65535;
	@%p7110 bra 	$L__BB4_4789;
	shl.b32 	%r21321, %r5032, 2;
	mov.u32 	%r21322, shared_mem;
	add.s32 	%r21323, %r21322, %r21321;
	ld.shared.u32 	%r30303, [%r21323+65536];
	bra.uni 	$L__BB4_4790;
$L__BB4_4789:
	mul.wide.u32 	%rd6636, %r5032, 4;
	add.s64 	%rd6637, %rd13, %rd6636;
	ld.global.u32 	%r30303, [%rd6637];
$L__BB4_4790:
	setp.ne.s32 	%p7111, %r30303, 0;
	@%p7111 bra 	$L__BB4_4794;
	cvt.u64.u32 	%rd6638, %r5029;
	shl.b64 	%rd6639, %rd6638, 32;
	cvt.u64.u32 	%rd6640, %r30298;
	or.b64  	%rd345, %rd6639, %rd6640;
	and.b32  	%r21324, %r5029, 7;
	setp.eq.s32 	%p7112, %r21324, 1;
	@%p7112 bra 	$L__BB4_4793;
	add.s32 	%r5036, %r30306, 1;
	st.local.u32 	[%rd12+536], %r5036;
	mul.wide.u32 	%rd6641, %r30306, 8;
	add.s64 	%rd6642, %rd12, %rd6641;
	st.local.u64 	[%rd6642+544], %rd345;
	mov.u32 	%r30306, %r5036;
	bra.uni 	$L__BB4_4801;
$L__BB4_4793:
	ld.local.u32 	%r21325, [%rd12+2592];
	add.s32 	%r21326, %r21325, 1;
	st.local.u32 	[%rd12+2592], %r21326;
	mul.wide.u32 	%rd6643, %r21325, 8;
	add.s64 	%rd6644, %rd12, %rd6643;
	st.local.u64 	[%rd6644+2600], %rd345;
	bra.uni 	$L__BB4_4801;
$L__BB4_4794:
	shr.u32 	%r5037, %r30298, 3;
	setp.gt.u32 	%p7113, %r30298, 65535;
	@%p7113 bra 	$L__BB4_4797;
	shl.b32 	%r21328, %r5037, 2;
	mov.u32 	%r21329, shared_mem;
	add.s32 	%r21330, %r21329, %r21328;
	add.s32 	%r5038, %r21330, 65536;
	atom.shared.exch.b32 	%r30304, [%r21330+65536], %r5029;
	setp.eq.s32 	%p7115, %r30304, -1;
	@%p7115 bra 	$L__BB4_4801;
	atom.shared.exch.b32 	%r21331, [%r5038], 0;
	mov.u32 	%r30305, %r5029;
	bra.uni 	$L__BB4_4799;
$L__BB4_4797:
	mul.wide.u32 	%rd6645, %r5037, 4;
	add.s64 	%rd346, %rd13, %rd6645;
	atom.global.exch.b32 	%r30304, [%rd346], %r5029;
	setp.eq.s32 	%p7114, %r30304, -1;
	@%p7114 bra 	$L__BB4_4801;
	atom.global.exch.b32 	%r21327, [%rd346], 0;
	mov.u32 	%r30305, %r5029;
$L__BB4_4799:
	and.b32  	%r21332, %r30304, 7;
	setp.ne.s32 	%p7116, %r21332, 0;
	and.b32  	%r21333, %r30305, 7;
	setp.eq.s32 	%p7117, %r21333, 0;
	and.pred  	%p7118, %p7116, %p7117;
	selp.b32 	%r30298, %r30305, %r30304, %p7118;
	selp.b32 	%r5029, %r30304, %r30305, %p7118;
	and.b32  	%r21334, %r30298, 7;
	setp.eq.s32 	%p7119, %r21334, 0;
	@%p7119 bra 	$L__BB4_4771;
	bra.uni 	$L__BB4_4774;
$L__BB4_4800:
	ld.local.u32 	%r21352, [%rd12+2592];
	add.s32 	%r21353, %r21352, 1;
	st.local.u32 	[%rd12+2592], %r21353;
	mul.wide.u32 	%rd6664, %r21352, 8;
	add.s64 	%rd6665, %rd12, %rd6664;
	st.local.u64 	[%rd6665+2600], %rd343;
$L__BB4_4801:
	add.s32 	%r30293, %r30293, 1;
	ld.global.u32 	%r21354, [%rd326+260];
	setp.lt.u32 	%p7121, %r30293, %r21354;
	@%p7121 bra 	$L__BB4_4752;
$L__BB4_4802:
	ld.global.u32 	%r5047, [%rd326+272];
	shr.u32 	%r30307, %r5047, 3;
	and.b32  	%r21355, %r5047, 4;
	setp.eq.s32 	%p7122, %r21355, 0;
	@%p7122 bra 	$L__BB4_4804;
	mul.wide.u32 	%rd6666, %r30307, 4;
	add.s64 	%rd6667, %rd12, %rd6666;
	ld.local.u32 	%r30307, [%rd6667+24];
	bra.uni 	$L__BB4_4806;
$L__BB4_4804:
	and.b32  	%r21356, %r5047, 3;
	setp.ne.s32 	%p7123, %r21356, 0;
	@%p7123 bra 	$L__BB4_4806;
	mul.wide.u32 	%rd6668, %r30307, 4;
	add.s64 	%rd6669, %rd12, %rd6668;
	ld.local.u32 	%r30307, [%rd6669+280];
$L__BB4_4806:
	and.b32  	%r21357, %r5047, 7;
	shl.b32 	%r21358, %r30307, 3;
	or.b32  	%r21359, %r21358, %r21357;
	setp.ne.s32 	%p7124, %r21357, 0;
	setp.eq.s32 	%p7125, %r4394, 0;
	and.pred  	%p7126, %p7124, %p7125;
	selp.b32 	%r30310, %r4261, %r21359, %p7126;
	selp.b32 	%r5063, %r21359, %r4261, %p7126;
	and.b32  	%r21361, %r30310, 7;
	setp.ne.s32 	%p7127, %r21361, 0;
	@%p7127 bra 	$L__BB4_4810;
$L__BB4_4807:
	and.b32  	%r21362, %r5063, 7;
	setp.ne.s32 	%p7128, %r21362, 0;
	@%p7128 bra 	$L__BB4_4819;
$L__BB4_4808:
	shr.u32 	%r21363, %r5063, 3;
	setp.gt.u32 	%p7129, %r5063, 65535;
	shr.u32 	%r21364, %r5063, 1;
	mov.u32 	%r21365, shared_mem;
	add.s32 	%r21366, %r21365, %r21364;
	add.s32 	%r5059, %r21366, 65536;
	mul.wide.u32 	%rd6670, %r21363, 4;
	add.s64 	%rd348, %rd13, %rd6670;
	@%p7129 bra 	$L__BB4_4813;
	atom.shared.exch.b32 	%r30313, [%r5059], -1;
	bra.uni 	$L__BB4_4814;
$L__BB4_4810:
	cvt.u64.u32 	%rd6687, %r5063;
	shl.b64 	%rd6688, %rd6687, 32;
	cvt.u64.u32 	%rd6689, %r30310;
	or.b64  	%rd347, %rd6688, %rd6689;
	mul.wide.u32 	%rd6690, %r30310, 8;
	and.b32  	%r21391, %r5063, 7;
	cvt.u64.u32 	%rd6691, %r21391;
	mov.b64 	%rd6692, 56;
	cvt.u32.u64 	%r21392, %rd6692;
	cvt.u32.u64 	%r21393, %rd6690;
	and.b32  	%r21394, %r21393, %r21392;
	cvt.u32.u64 	%r21395, %rd6691;
	or.b32  	%r21396, %r21394, %r21395;
	mov.b64 	%rd6693, 9130730411292422402;
	shr.u64 	%rd6694, %rd6693, %r21396;
	mov.b64 	%rd6695, 1736168554312260608;
	shr.u64 	%rd6696, %rd6695, %r21396;
	mov.b64 	%rd6697, -506390041275138048;
	shr.u64 	%rd6698, %rd6697, %r21396;
	shl.b64 	%rd6699, %rd6698, 2;
	cvt.u32.u64 	%r21397, %rd6696;
	mov.b64 	%rd6700, 2;
	cvt.u32.u64 	%r21398, %rd6700;
	and.b32  	%r21399, %r21397, %r21398;
	cvt.u32.u64 	%r21400, %rd6694;
	mov.b64 	%rd6701, 1;
	cvt.u32.u64 	%r21401, %rd6701;
	and.b32  	%r21402, %r21400, %r21401;
	or.b32  	%r21403, %r21402, %r21399;
	cvt.u32.u64 	%r21404, %rd6699;
	mov.b64 	%rd6702, 4;
	cvt.u32.u64 	%r21405, %rd6702;
	and.b32  	%r21406, %r21404, %r21405;
	or.b32  	%r21407, %r21403, %r21406;
	mov.b16 	%rs315, 1;
	shl.b16 	%rs316, %rs315, %r21407;
	and.b16  	%rs317, %rs316, 29;
	setp.eq.s16 	%p7151, %rs317, 0;
	@%p7151 bra 	$L__BB4_4812;
	ld.local.u32 	%r21408, [%rd12+536];
	add.s32 	%r21409, %r21408, 1;
	st.local.u32 	[%rd12+536], %r21409;
	mul.wide.u32 	%rd6703, %r21408, 8;
	add.s64 	%rd6704, %rd12, %rd6703;
	st.local.u64 	[%rd6704+544], %rd347;
	bra.uni 	$L__BB4_6111;
$L__BB4_4812:
	ld.local.u32 	%r21410, [%rd12+2592];
	add.s32 	%r21411, %r21410, 1;
	st.local.u32 	[%rd12+2592], %r21411;
	mul.wide.u32 	%rd6705, %r21410, 8;
	add.s64 	%rd6706, %rd12, %rd6705;
	st.local.u64 	[%rd6706+2600], %rd347;
	bra.uni 	$L__BB4_6111;
$L__BB4_4813:
	atom.global.exch.b32 	%r30313, [%rd348], -1;
$L__BB4_4814:
	add.s32 	%r21367, %r30313, 1;
	setp.lt.u32 	%p7130, %r21367, 2;
	@%p7130 bra 	$L__BB4_4819;
	setp.gt.u32 	%p7131, %r5063, 65535;
	@%p7131 bra 	$L__BB4_4817;
	atom.shared.exch.b32 	%r21369, [%r5059], 0;
	bra.uni 	$L__BB4_4818;
$L__BB4_4817:
	atom.global.exch.b32 	%r21368, [%rd348], 0;
$L__BB4_4818:
	and.b32  	%r21370, %r30313, 7;
	setp.eq.s32 	%p7132, %r21370, 0;
	mov.u32 	%r5063, %r30313;
	@%p7132 bra 	$L__BB4_4808;
$L__BB4_4819:
	setp.lt.u32 	%p7133, %r30310, 65529;
	@%p7133 bra 	$L__BB4_4831;
	and.b32  	%r5064, %r5063, 4;
	setp.eq.s32 	%p7134, %r5064, 0;
	and.b32  	%r21371, %r5063, 3;
	setp.ne.s32 	%p7135, %r21371, 0;
	and.pred  	%p7136, %p7134, %p7135;
	setp.gt.u32 	%p7137, %r5063, 65535;
	or.pred  	%p7138, %p7137, %p7136;
	@%p7138 bra 	$L__BB4_4824;
	and.b32  	%r21372, %r5063, 7;
	setp.eq.s32 	%p7139, %r21372, 0;
	mov.u32 	%r30316, %r5063;
	mov.u32 	%r30317, %r30310;
	@%p7139 bra 	$L__BB4_4836;
	setp.eq.s32 	%p7140, %r5064, 0;
	@%p7140 bra 	$L__BB4_4824;
	cvt.u64.u32 	%rd6671, %r5063;
	shl.b64 	%rd6672, %rd6671, 32;
	cvt.u64.u32 	%rd6673, %r30310;
	or.b64  	%rd6674, %rd6672, %rd6673;
	ld.local.u32 	%r21373, [%rd12+536];
	add.s32 	%r21374, %r21373, 1;
	st.local.u32 	[%rd12+536], %r21374;
	mul.wide.u32 	%rd6675, %r21373, 8;
	add.s64 	%rd6676, %rd12, %rd6675;
	st.local.u64 	[%rd6676+544], %rd6674;
	bra.uni 	$L__BB4_6111;
$L__BB4_4824:
	shr.u32 	%r5065, %r30310, 3;
	setp.gt.u32 	%p7141, %r30310, 65535;
	@%p7141 bra 	$L__BB4_4826;
	shl.b32 	%r21375, %r5065, 2;
	mov.u32 	%r21376, shared_mem;
	add.s32 	%r21377, %r21376, %r21375;
	ld.shared.u32 	%r30315, [%r21377+65536];
	bra.uni 	$L__BB4_4827;
$L__BB4_4826:
	mul.wide.u32 	%rd6677, %r5065, 4;
	add.s64 	%rd6678, %rd13, %rd6677;
	ld.global.u32 	%r30315, [%rd6678];
$L__BB4_4827:
	setp.ne.s32 	%p7142, %r30315, 0;
	@%p7142 bra 	$L__BB4_4831;
	cvt.u64.u32 	%rd6679, %r5063;
	shl.b64 	%rd6680, %rd6679, 32;
	cvt.u64.u32 	%rd6681, %r30310;
	or.b64  	%rd349, %rd6680, %rd6681;
	and.b32  	%r21378, %r5063, 7;
	setp.eq.s32 	%p7143, %r21378, 1;
	@%p7143 bra 	$L__BB4_4830;
	ld.local.u32 	%r21379, [%rd12+536];
	add.s32 	%r21380, %r21379, 1;
	st.local.u32 	[%rd12+536], %r21380;
	mul.wide.u32 	%rd6682, %r21379, 8;
	add.s64 	%rd6683, %rd12, %rd6682;
	st.local.u64 	[%rd6683+544], %rd349;
	bra.uni 	$L__BB4_6111;
$L__BB4_4830:
	ld.local.u32 	%r21381, [%rd12+2592];
	add.s32 	%r21382, %r21381, 1;
	st.local.u32 	[%rd12+2592], %r21382;
	mul.wide.u32 	%rd6684, %r21381, 8;
	add.s64 	%rd6685, %rd12, %rd6684;
	st.local.u64 	[%rd6685+2600], %rd349;
	bra.uni 	$L__BB4_6111;
$L__BB4_4831:
	shr.u32 	%r5069, %r30310, 3;
	setp.gt.u32 	%p7144, %r30310, 65535;
	@%p7144 bra 	$L__BB4_4834;
	shl.b32 	%r21384, %r5069, 2;
	mov.u32 	%r21385, shared_mem;
	add.s32 	%r21386, %r21385, %r21384;
	add.s32 	%r5070, %r21386, 65536;
	atom.shared.exch.b32 	%r30316, [%r21386+65536], %r5063;
	setp.eq.s32 	%p7146, %r30316, -1;
	@%p7146 bra 	$L__BB4_6111;
	atom.shared.exch.b32 	%r21387, [%r5070], 0;
	mov.u32 	%r30317, %r5063;
	bra.uni 	$L__BB4_4836;
$L__BB4_4834:
	mul.wide.u32 	%rd6686, %r5069, 4;
	add.s64 	%rd350, %rd13, %rd6686;
	atom.global.exch.b32 	%r30316, [%rd350], %r5063;
	setp.eq.s32 	%p7145, %r30316, -1;
	@%p7145 bra 	$L__BB4_6111;
	atom.global.exch.b32 	%r21383, [%rd350], 0;
	mov.u32 	%r30317, %r5063;
$L__BB4_4836:
	and.b32  	%r21388, %r30316, 7;
	setp.ne.s32 	%p7147, %r21388, 0;
	and.b32  	%r21389, %r30317, 7;
	setp.eq.s32 	%p7148, %r21389, 0;
	and.pred  	%p7149, %p7147, %p7148;
	selp.b32 	%r30310, %r30317, %r30316, %p7149;
	selp.b32 	%r5063, %r30316, %r30317, %p7149;
	and.b32  	%r21390, %r30310, 7;
	setp.eq.s32 	%p7150, %r21390, 0;
	@%p7150 bra 	$L__BB4_4807;
	bra.uni 	$L__BB4_4810;
$L__BB4_4837:
	setp.eq.s16 	%p4861, %rs11, 2;
	@%p4861 bra 	$L__BB4_6111;
	sub.s32 	%r20142, 256, %r4259;
	sub.s32 	%r20143, 256, %r4258;
	min.u32 	%r20144, %r20142, %r20143;
	setp.lt.u32 	%p6349, %r20144, 2;
	@%p6349 bra 	$L__BB4_6107;
	shr.u32 	%r5077, %r4261, 3;
	setp.gt.u32 	%p6350, %r4261, 65535;
	@%p6350 bra 	$L__BB4_4841;
	shl.b32 	%r20145, %r5077, 3;
	mov.u32 	%r20146, shared_mem;
	add.s32 	%r20147, %r20146, %r20145;
	atom.shared.exch.b64 	%rd10895, [%r20147], 0;
	bra.uni 	$L__BB4_4842;
$L__BB4_4841:
	mul.wide.u32 	%rd5946, %r5077, 8;
	add.s64 	%rd5947, %rd1, %rd5946;
	atom.global.exch.b64 	%rd10895, [%rd5947+201326600], 0;
$L__BB4_4842:
	cvt.u32.u64 	%r20148, %rd10895;
	{ .reg .b32 tmp; mov.b64 {tmp, %r5078}, %rd10895; }
	and.b32  	%r5079, %r4262, 7;
	setp.ne.s32 	%p6351, %r5079, 0;
	and.b32  	%r20149, %r20148, 7;
	setp.eq.s32 	%p6352, %r20149, 0;
	and.pred  	%p6353, %p6351, %p6352;
	selp.b32 	%r30320, %r20148, %r4262, %p6353;
	selp.b32 	%r5092, %r4262, %r20148, %p6353;
	and.b32  	%r20150, %r30320, 7;
	setp.ne.s32 	%p6354, %r20150, 0;
	@%p6354 bra 	$L__BB4_4846;
$L__BB4_4843:
	and.b32  	%r20151, %r5092, 7;
	setp.ne.s32 	%p6355, %r20151, 0;
	@%p6355 bra 	$L__BB4_4854;
$L__BB4_4844:
	shr.u32 	%r20152, %r5092, 3;
	setp.gt.u32 	%p6356, %r5092, 65535;
	shr.u32 	%r20153, %r5092, 1;
	mov.u32 	%r20154, shared_mem;
	add.s32 	%r20155, %r20154, %r20153;
	add.s32 	%r5088, %r20155, 65536;
	mul.wide.u32 	%rd5948, %r20152, 4;
	add.s64 	%rd355, %rd13, %rd5948;
	@%p6356 bra 	$L__BB4_4848;
	atom.shared.exch.b32 	%r30323, [%r5088], -1;
	bra.uni 	$L__BB4_4849;
$L__BB4_4846:
	cvt.u64.u32 	%rd5965, %r5092;
	shl.b64 	%rd5966, %rd5965, 32;
	cvt.u64.u32 	%rd5967, %r30320;
	or.b64  	%rd354, %rd5966, %rd5967;
	mul.wide.u32 	%rd5968, %r30320, 8;
	and.b32  	%r20175, %r5092, 7;
	cvt.u64.u32 	%rd5969, %r20175;
	mov.b64 	%rd5970, 56;
	cvt.u32.u64 	%r20176, %rd5970;
	cvt.u32.u64 	%r20177, %rd5968;
	and.b32  	%r20178, %r20177, %r20176;
	cvt.u32.u64 	%r20179, %rd5969;
	or.b32  	%r20180, %r20178, %r20179;
	mov.b64 	%rd5971, 9130730411292422402;
	shr.u64 	%rd5972, %rd5971, %r20180;
	mov.b64 	%rd5973, 1736168554312260608;
	shr.u64 	%rd5974, %rd5973, %r20180;
	mov.b64 	%rd5975, -506390041275138048;
	shr.u64 	%rd5976, %rd5975, %r20180;
	shl.b64 	%rd5977, %rd5976, 2;
	cvt.u32.u64 	%r20181, %rd5974;
	mov.b64 	%rd5978, 2;
	cvt.u32.u64 	%r20182, %rd5978;
	and.b32  	%r20183, %r20181, %r20182;
	cvt.u32.u64 	%r20184, %rd5972;
	mov.b64 	%rd5979, 1;
	cvt.u32.u64 	%r20185, %rd5979;
	and.b32  	%r20186, %r20184, %r20185;
	or.b32  	%r20187, %r20186, %r20183;
	cvt.u32.u64 	%r20188, %rd5977;
	mov.b64 	%rd5980, 4;
	cvt.u32.u64 	%r20189, %rd5980;
	and.b32  	%r20190, %r20188, %r20189;
	or.b32  	%r20191, %r20187, %r20190;
	mov.b16 	%rs293, 1;
	shl.b16 	%rs294, %rs293, %r20191;
	and.b16  	%rs295, %rs294, 29;
	setp.eq.s16 	%p6378, %rs295, 0;
	@%p6378 bra 	$L__BB4_4872;
	add.s32 	%r5086, %r4258, 1;
	st.local.u32 	[%rd12+536], %r5086;
	mul.wide.u32 	%rd5981, %r4258, 8;
	add.s64 	%rd5982, %rd12, %rd5981;
	st.local.u64 	[%rd5982+544], %rd354;
	mov.u32 	%r4258, %r5086;
	bra.uni 	$L__BB4_4873;
$L__BB4_4848:
	atom.global.exch.b32 	%r30323, [%rd355], -1;
$L__BB4_4849:
	add.s32 	%r20156, %r30323, 1;
	setp.lt.u32 	%p6357, %r20156, 2;
	@%p6357 bra 	$L__BB4_4854;
	@%p6356 bra 	$L__BB4_4852;
	atom.shared.exch.b32 	%r20158, [%r5088], 0;
	bra.uni 	$L__BB4_4853;
$L__BB4_4852:
	atom.global.exch.b32 	%r20157, [%rd355], 0;
$L__BB4_4853:
	and.b32  	%r20159, %r30323, 7;
	setp.eq.s32 	%p6359, %r20159, 0;
	mov.u32 	%r5092, %r30323;
	@%p6359 bra 	$L__BB4_4844;
$L__BB4_4854:
	setp.lt.u32 	%p6360, %r30320, 65529;
	@%p6360 bra 	$L__BB4_4866;
	and.b32  	%r5093, %r5092, 4;
	setp.eq.s32 	%p6361, %r5093, 0;
	and.b32  	%r20160, %r5092, 3;
	setp.ne.s32 	%p6362, %r20160, 0;
	and.pred  	%p6363, %p6361, %p6362;
	setp.gt.u32 	%p6364, %r5092, 65535;
	or.pred  	%p6365, %p6364, %p6363;
	@%p6365 bra 	$L__BB4_4859;
	and.b32  	%r20161, %r5092, 7;
	setp.eq.s32 	%p6366, %r20161, 0;
	mov.u32 	%r30326, %r5092;
	mov.u32 	%r30327, %r30320;
	@%p6366 bra 	$L__BB4_4871;
	setp.eq.s32 	%p6367, %r5093, 0;
	@%p6367 bra 	$L__BB4_4859;
	cvt.u64.u32 	%rd5949, %r5092;
	shl.b64 	%rd5950, %rd5949, 32;
	cvt.u64.u32 	%rd5951, %r30320;
	or.b64  	%rd5952, %rd5950, %rd5951;
	add.s32 	%r5094, %r4258, 1;
	st.local.u32 	[%rd12+536], %r5094;
	mul.wide.u32 	%rd5953, %r4258, 8;
	add.s64 	%rd5954, %rd12, %rd5953;
	st.local.u64 	[%rd5954+544], %rd5952;
	mov.u32 	%r4258, %r5094;
	bra.uni 	$L__BB4_4873;
$L__BB4_4859:
	shr.u32 	%r5095, %r30320, 3;
	setp.gt.u32 	%p6368, %r30320, 65535;
	@%p6368 bra 	$L__BB4_4861;
	shl.b32 	%r20162, %r5095, 2;
	mov.u32 	%r20163, shared_mem;
	add.s32 	%r20164, %r20163, %r20162;
	ld.shared.u32 	%r30325, [%r20164+65536];
	bra.uni 	$L__BB4_4862;
$L__BB4_4861:
	mul.wide.u32 	%rd5955, %r5095, 4;
	add.s64 	%rd5956, %rd13, %rd5955;
	ld.global.u32 	%r30325, [%rd5956];
$L__BB4_4862:
	setp.ne.s32 	%p6369, %r30325, 0;
	@%p6369 bra 	$L__BB4_4866;
	cvt.u64.u32 	%rd5957, %r5092;
	shl.b64 	%rd5958, %rd5957, 32;
	cvt.u64.u32 	%rd5959, %r30320;
	or.b64  	%rd356, %rd5958, %rd5959;
	and.b32  	%r20165, %r5092, 7;
	setp.eq.s32 	%p6370, %r20165, 1;
	@%p6370 bra 	$L__BB4_4865;
	add.s32 	%r5099, %r4258, 1;
	st.local.u32 	[%rd12+536], %r5099;
	mul.wide.u32 	%rd5960, %r4258, 8;
	add.s64 	%rd5961, %rd12, %rd5960;
	st.local.u64 	[%rd5961+544], %rd356;
	mov.u32 	%r4258, %r5099;
	bra.uni 	$L__BB4_4873;
$L__BB4_4865:
	add.s32 	%r20166, %r4259, 1;
	st.local.u32 	[%rd12+2592], %r20166;
	mul.wide.u32 	%rd5962, %r4259, 8;
	add.s64 	%rd5963, %rd12, %rd5962;
	st.local.u64 	[%rd5963+2600], %rd356;
	bra.uni 	$L__BB4_4873;
$L__BB4_4866:
	shr.u32 	%r5100, %r30320, 3;
	setp.gt.u32 	%p6371, %r30320, 65535;
	@%p6371 bra 	$L__BB4_4869;
	shl.b32 	%r20168, %r5100, 2;
	mov.u32 	%r20169, shared_mem;
	add.s32 	%r20170, %r20169, %r20168;
	add.s32 	%r5101, %r20170, 65536;
	atom.shared.exch.b32 	%r30326, [%r20170+65536], %r5092;
	setp.eq.s32 	%p6373, %r30326, -1;
	@%p6373 bra 	$L__BB4_4873;
	atom.shared.exch.b32 	%r20171, [%r5101], 0;
	mov.u32 	%r30327, %r5092;
	bra.uni 	$L__BB4_4871;
$L__BB4_4869:
	mul.wide.u32 	%rd5964, %r5100, 4;
	add.s64 	%rd357, %rd13, %rd5964;
	atom.global.exch.b32 	%r30326, [%rd357], %r5092;
	setp.eq.s32 	%p6372, %r30326, -1;
	@%p6372 bra 	$L__BB4_4873;
	atom.global.exch.b32 	%r20167, [%rd357], 0;
	mov.u32 	%r30327, %r5092;
$L__BB4_4871:
	and.b32  	%r20172, %r30326, 7;
	setp.ne.s32 	%p6374, %r20172, 0;
	and.b32  	%r20173, %r30327, 7;
	setp.eq.s32 	%p6375, %r20173, 0;
	and.pred  	%p6376, %p6374, %p6375;
	selp.b32 	%r30320, %r30327, %r30326, %p6376;
	selp.b32 	%r5092, %r30326, %r30327, %p6376;
	and.b32  	%r20174, %r30320, 7;
	setp.eq.s32 	%p6377, %r20174, 0;
	@%p6377 bra 	$L__BB4_4843;
	bra.uni 	$L__BB4_4846;
$L__BB4_4872:
	add.s32 	%r20192, %r4259, 1;
	st.local.u32 	[%rd12+2592], %r20192;
	mul.wide.u32 	%rd5983, %r4259, 8;
	add.s64 	%rd5984, %rd12, %rd5983;
	st.local.u64 	[%rd5984+2600], %rd354;
$L__BB4_4873:
	setp.ne.s32 	%p6379, %r5079, 0;
	and.b32  	%r20193, %r5078, 7;
	setp.eq.s32 	%p6380, %r20193, 0;
	and.pred  	%p6381, %p6379, %p6380;
	selp.b32 	%r30331, %r5078, %r4262, %p6381;
	selp.b32 	%r5120, %r4262, %r5078, %p6381;
	and.b32  	%r20194, %r30331, 7;
	setp.ne.s32 	%p6382, %r20194, 0;
	@%p6382 bra 	$L__BB4_4877;
$L__BB4_4874:
	and.b32  	%r20195, %r5120, 7;
	setp.ne.s32 	%p6383, %r20195, 0;
	@%p6383 bra 	$L__BB4_4886;
$L__BB4_4875:
	shr.u32 	%r20196, %r5120, 3;
	setp.gt.u32 	%p6384, %r5120, 65535;
	shr.u32 	%r20197, %r5120, 1;
	mov.u32 	%r20198, shared_mem;
	add.s32 	%r20199, %r20198, %r20197;
	add.s32 	%r5116, %r20199, 65536;
	mul.wide.u32 	%rd5985, %r20196, 4;
	add.s64 	%rd359, %rd13, %rd5985;
	@%p6384 bra 	$L__BB4_4880;
	atom.shared.exch.b32 	%r30334, [%r5116], -1;
	bra.uni 	$L__BB4_4881;
$L__BB4_4877:
	cvt.u64.u32 	%rd6002, %r5120;
	shl.b64 	%rd6003, %rd6002, 32;
	cvt.u64.u32 	%rd6004, %r30331;
	or.b64  	%rd358, %rd6003, %rd6004;
	mul.wide.u32 	%rd6005, %r30331, 8;
	and.b32  	%r20222, %r5120, 7;
	cvt.u64.u32 	%rd6006, %r20222;
	mov.b64 	%rd6007, 56;
	cvt.u32.u64 	%r20223, %rd6007;
	cvt.u32.u64 	%r20224, %rd6005;
	and.b32  	%r20225, %r20224, %r20223;
	cvt.u32.u64 	%r20226, %rd6006;
	or.b32  	%r20227, %r20225, %r20226;
	mov.b64 	%rd6008, 9130730411292422402;
	shr.u64 	%rd6009, %rd6008, %r20227;
	mov.b64 	%rd6010, 1736168554312260608;
	shr.u64 	%rd6011, %rd6010, %r20227;
	mov.b64 	%rd6012, -506390041275138048;
	shr.u64 	%rd6013, %rd6012, %r20227;
	shl.b64 	%rd6014, %rd6013, 2;
	cvt.u32.u64 	%r20228, %rd6011;
	mov.b64 	%rd6015, 2;
	cvt.u32.u64 	%r20229, %rd6015;
	and.b32  	%r20230, %r20228, %r20229;
	cvt.u32.u64 	%r20231, %rd6009;
	mov.b64 	%rd6016, 1;
	cvt.u32.u64 	%r20232, %rd6016;
	and.b32  	%r20233, %r20231, %r20232;
	or.b32  	%r20234, %r20233, %r20230;
	cvt.u32.u64 	%r20235, %rd6014;
	mov.b64 	%rd6017, 4;
	cvt.u32.u64 	%r20236, %rd6017;
	and.b32  	%r20237, %r20235, %r20236;
	or.b32  	%r20238, %r20234, %r20237;
	mov.b16 	%rs296, 1;
	shl.b16 	%rs297, %rs296, %r20238;
	and.b16  	%rs298, %rs297, 29;
	setp.eq.s16 	%p6406, %rs298, 0;
	@%p6406 bra 	$L__BB4_4879;
	add.s32 	%r20239, %r4258, 1;
	st.local.u32 	[%rd12+536], %r20239;
	mul.wide.u32 	%rd6018, %r4258, 8;
	add.s64 	%rd6019, %rd12, %rd6018;
	st.local.u64 	[%rd6019+544], %rd358;
	bra.uni 	$L__BB4_6111;
$L__BB4_4879:
	ld.local.u32 	%r20240, [%rd12+2592];
	add.s32 	%r20241, %r20240, 1;
	st.local.u32 	[%rd12+2592], %r20241;
	mul.wide.u32 	%rd6020, %r20240, 8;
	add.s64 	%rd6021, %rd12, %rd6020;
	st.local.u64 	[%rd6021+2600], %rd358;
	bra.uni 	$L__BB4_6111;
$L__BB4_4880:
	atom.global.exch.b32 	%r30334, [%rd359], -1;
$L__BB4_4881:
	add.s32 	%r20200, %r30334, 1;
	setp.lt.u32 	%p6385, %r20200, 2;
	@%p6385 bra 	$L__BB4_4886;
	setp.gt.u32 	%p6386, %r5120, 65535;
	@%p6386 bra 	$L__BB4_4884;
	atom.shared.exch.b32 	%r20202, [%r5116], 0;
	bra.uni 	$L__BB4_4885;
$L__BB4_4884:
	atom.global.exch.b32 	%r20201, [%rd359], 0;
$L__BB4_4885:
	and.b32  	%r20203, %r30334, 7;
	setp.eq.s32 	%p6387, %r20203, 0;
	mov.u32 	%r5120, %r30334;
	@%p6387 bra 	$L__BB4_4875;
$L__BB4_4886:
	setp.lt.u32 	%p6388, %r30331, 65529;
	@%p6388 bra 	$L__BB4_4898;
	and.b32  	%r5121, %r5120, 4;
	setp.eq.s32 	%p6389, %r5121, 0;
	and.b32  	%r20204, %r5120, 3;
	setp.ne.s32 	%p6390, %r20204, 0;
	and.pred  	%p6391, %p6389, %p6390;
	setp.gt.u32 	%p6392, %r5120, 65535;
	or.pred  	%p6393, %p6392, %p6391;
	@%p6393 bra 	$L__BB4_4891;
	and.b32  	%r20205, %r5120, 7;
	setp.eq.s32 	%p6394, %r20205, 0;
	mov.u32 	%r30337, %r5120;
	mov.u32 	%r30338, %r30331;
	@%p6394 bra 	$L__BB4_4903;
	setp.eq.s32 	%p6395, %r5121, 0;
	@%p6395 bra 	$L__BB4_4891;
	cvt.u64.u32 	%rd5986, %r5120;
	shl.b64 	%rd5987, %rd5986, 32;
	cvt.u64.u32 	%rd5988, %r30331;
	or.b64  	%rd5989, %rd5987, %rd5988;
	add.s32 	%r20206, %r4258, 1;
	st.local.u32 	[%rd12+536], %r20206;
	mul.wide.u32 	%rd5990, %r4258, 8;
	add.s64 	%rd5991, %rd12, %rd5990;
	st.local.u64 	[%rd5991+544], %rd5989;
	bra.uni 	$L__BB4_6111;
$L__BB4_4891:
	shr.u32 	%r5122, %r30331, 3;
	setp.gt.u32 	%p6396, %r30331, 65535;
	@%p6396 bra 	$L__BB4_4893;
	shl.b32 	%r20207, %r5122, 2;
	mov.u32 	%r20208, shared_mem;
	add.s32 	%r20209, %r20208, %r20207;
	ld.shared.u32 	%r30336, [%r20209+65536];
	bra.uni 	$L__BB4_4894;
$L__BB4_4893:
	mul.wide.u32 	%rd5992, %r5122, 4;
	add.s64 	%rd5993, %rd13, %rd5992;
	ld.global.u32 	%r30336, [%rd5993];
$L__BB4_4894:
	setp.ne.s32 	%p6397, %r30336, 0;
	@%p6397 bra 	$L__BB4_4898;
	cvt.u64.u32 	%rd5994, %r5120;
	shl.b64 	%rd5995, %rd5994, 32;
	cvt.u64.u32 	%rd5996, %r30331;
	or.b64  	%rd360, %rd5995, %rd5996;
	and.b32  	%r20210, %r5120, 7;
	setp.eq.s32 	%p6398, %r20210, 1;
	@%p6398 bra 	$L__BB4_4897;
	add.s32 	%r20211, %r4258, 1;
	st.local.u32 	[%rd12+536], %r20211;
	mul.wide.u32 	%rd5997, %r4258, 8;
	add.s64 	%rd5998, %rd12, %rd5997;
	st.local.u64 	[%rd5998+544], %rd360;
	bra.uni 	$L__BB4_6111;
$L__BB4_4897:
	ld.local.u32 	%r20212, [%rd12+2592];
	add.s32 	%r20213, %r20212, 1;
	st.local.u32 	[%rd12+2592], %r20213;
	mul.wide.u32 	%rd5999, %r20212, 8;
	add.s64 	%rd6000, %rd12, %rd5999;
	st.local.u64 	[%rd6000+2600], %rd360;
	bra.uni 	$L__BB4_6111;
$L__BB4_4898:
	shr.u32 	%r5126, %r30331, 3;
	setp.gt.u32 	%p6399, %r30331, 65535;
	@%p6399 bra 	$L__BB4_4901;
	shl.b32 	%r20215, %r5126, 2;
	mov.u32 	%r20216, shared_mem;
	add.s32 	%r20217, %r20216, %r20215;
	add.s32 	%r5127, %r20217, 65536;
	atom.shared.exch.b32 	%r30337, [%r20217+65536], %r5120;
	setp.eq.s32 	%p6401, %r30337, -1;
	@%p6401 bra 	$L__BB4_6111;
	atom.shared.exch.b32 	%r20218, [%r5127], 0;
	mov.u32 	%r30338, %r5120;
	bra.uni 	$L__BB4_4903;
$L__BB4_4901:
	mul.wide.u32 	%rd6001, %r5126, 4;
	add.s64 	%rd361, %rd13, %rd6001;
	atom.global.exch.b32 	%r30337, [%rd361], %r5120;
	setp.eq.s32 	%p6400, %r30337, -1;
	@%p6400 bra 	$L__BB4_6111;
	atom.global.exch.b32 	%r20214, [%rd361], 0;
	mov.u32 	%r30338, %r5120;
$L__BB4_4903:
	and.b32  	%r20219, %r30337, 7;
	setp.ne.s32 	%p6402, %r20219, 0;
	and.b32  	%r20220, %r30338, 7;
	setp.eq.s32 	%p6403, %r20220, 0;
	and.pred  	%p6404, %p6402, %p6403;
	selp.b32 	%r30331, %r30338, %r30337, %p6404;
	selp.b32 	%r5120, %r30337, %r30338, %p6404;
	and.b32  	%r20221, %r30331, 7;
	setp.eq.s32 	%p6405, %r20221, 0;
	@%p6405 bra 	$L__BB4_4874;
	bra.uni 	$L__BB4_4877;
$L__BB4_4904:
	mul.wide.u32 	%rd5868, %r5134, 8;
	add.s64 	%rd5869, %rd1, %rd5868;
	atom.global.exch.b64 	%rd10896, [%rd5869+201326600], 0;
$L__BB4_4905:
	shr.u32 	%r5135, %r4261, 3;
	setp.gt.u32 	%p6292, %r4261, 65535;
	@%p6292 bra 	$L__BB4_4907;
	shl.b32 	%r20041, %r5135, 3;
	mov.u32 	%r20042, shared_mem;
	add.s32 	%r20043, %r20042, %r20041;
	atom.shared.exch.b64 	%rd10897, [%r20043], 0;
	bra.uni 	$L__BB4_4908;
$L__BB4_4907:
	mul.wide.u32 	%rd5870, %r5135, 8;
	add.s64 	%rd5871, %rd1, %rd5870;
	atom.global.exch.b64 	%rd10897, [%rd5871+201326600], 0;
$L__BB4_4908:
	cvt.u32.u64 	%r20044, %rd10897;
	{ .reg .b32 tmp; mov.b64 {tmp, %r5136}, %rd10897; }
	cvt.u32.u64 	%r20045, %rd10896;
	and.b32  	%r20046, %r20045, 7;
	setp.ne.s32 	%p6293, %r20046, 0;
	and.b32  	%r20047, %r20044, 7;
	setp.eq.s32 	%p6294, %r20047, 0;
	and.pred  	%p6295, %p6293, %p6294;
	selp.b32 	%r30341, %r20044, %r20045, %p6295;
	selp.b32 	%r5149, %r20045, %r20044, %p6295;
	and.b32  	%r20048, %r30341, 7;
	setp.ne.s32 	%p6296, %r20048, 0;
	@%p6296 bra 	$L__BB4_4912;
$L__BB4_4909:
	and.b32  	%r20049, %r5149, 7;
	setp.ne.s32 	%p6297, %r20049, 0;
	@%p6297 bra 	$L__BB4_4920;
$L__BB4_4910:
	shr.u32 	%r20050, %r5149, 3;
	setp.gt.u32 	%p6298, %r5149, 65535;
	shr.u32 	%r20051, %r5149, 1;
	mov.u32 	%r20052, shared_mem;
	add.s32 	%r20053, %r20052, %r20051;
	add.s32 	%r5145, %r20053, 65536;
	mul.wide.u32 	%rd5872, %r20050, 4;
	add.s64 	%rd369, %rd13, %rd5872;
	@%p6298 bra 	$L__BB4_4914;
	atom.shared.exch.b32 	%r30344, [%r5145], -1;
	bra.uni 	$L__BB4_4915;
$L__BB4_4912:
	cvt.u64.u32 	%rd5889, %r5149;
	shl.b64 	%rd5890, %rd5889, 32;
	cvt.u64.u32 	%rd5891, %r30341;
	or.b64  	%rd368, %rd5890, %rd5891;
	mul.wide.u32 	%rd5892, %r30341, 8;
	and.b32  	%r20073, %r5149, 7;
	cvt.u64.u32 	%rd5893, %r20073;
	mov.b64 	%rd5894, 56;
	cvt.u32.u64 	%r20074, %rd5894;
	cvt.u32.u64 	%r20075, %rd5892;
	and.b32  	%r20076, %r20075, %r20074;
	cvt.u32.u64 	%r20077, %rd5893;
	or.b32  	%r20078, %r20076, %r20077;
	mov.b64 	%rd5895, 9130730411292422402;
	shr.u64 	%rd5896, %rd5895, %r20078;
	mov.b64 	%rd5897, 1736168554312260608;
	shr.u64 	%rd5898, %rd5897, %r20078;
	mov.b64 	%rd5899, -506390041275138048;
	shr.u64 	%rd5900, %rd5899, %r20078;
	shl.b64 	%rd5901, %rd5900, 2;
	cvt.u32.u64 	%r20079, %rd5898;
	mov.b64 	%rd5902, 2;
	cvt.u32.u64 	%r20080, %rd5902;
	and.b32  	%r20081, %r20079, %r20080;
	cvt.u32.u64 	%r20082, %rd5896;
	mov.b64 	%rd5903, 1;
	cvt.u32.u64 	%r20083, %rd5903;
	and.b32  	%r20084, %r20082, %r20083;
	or.b32  	%r20085, %r20084, %r20081;
	cvt.u32.u64 	%r20086, %rd5901;
	mov.b64 	%rd5904, 4;
	cvt.u32.u64 	%r20087, %rd5904;
	and.b32  	%r20088, %r20086, %r20087;
	or.b32  	%r20089, %r20085, %r20088;
	mov.b16 	%rs287, 1;
	shl.b16 	%rs288, %rs287, %r20089;
	and.b16  	%rs289, %rs288, 29;
	setp.eq.s16 	%p6320, %rs289, 0;
	@%p6320 bra 	$L__BB4_4938;
	add.s32 	%r5143, %r4258, 1;
	st.local.u32 	[%rd12+536], %r5143;
	mul.wide.u32 	%rd5905, %r4258, 8;
	add.s64 	%rd5906, %rd12, %rd5905;
	st.local.u64 	[%rd5906+544], %rd368;
	mov.u32 	%r4258, %r5143;
	bra.uni 	$L__BB4_4939;
$L__BB4_4914:
	atom.global.exch.b32 	%r30344, [%rd369], -1;
$L__BB4_4915:
	add.s32 	%r20054, %r30344, 1;
	setp.lt.u32 	%p6299, %r20054, 2;
	@%p6299 bra 	$L__BB4_4920;
	@%p6298 bra 	$L__BB4_4918;
	atom.shared.exch.b32 	%r20056, [%r5145], 0;
	bra.uni 	$L__BB4_4919;
$L__BB4_4918:
	atom.global.exch.b32 	%r20055, [%rd369], 0;
$L__BB4_4919:
	and.b32  	%r20057, %r30344, 7;
	setp.eq.s32 	%p6301, %r20057, 0;
	mov.u32 	%r5149, %r30344;
	@%p6301 bra 	$L__BB4_4910;
$L__BB4_4920:
	setp.lt.u32 	%p6302, %r30341, 65529;
	@%p6302 bra 	$L__BB4_4932;
	and.b32  	%r5150, %r5149, 4;
	setp.eq.s32 	%p6303, %r5150, 0;
	and.b32  	%r20058, %r5149, 3;
	setp.ne.s32 	%p6304, %r20058, 0;
	and.pred  	%p6305, %p6303, %p6304;
	setp.gt.u32 	%p6306, %r5149, 65535;
	or.pred  	%p6307, %p6306, %p6305;
	@%p6307 bra 	$L__BB4_4925;
	and.b32  	%r20059, %r5149, 7;
	setp.eq.s32 	%p6308, %r20059, 0;
	mov.u32 	%r30347, %r5149;
	mov.u32 	%r30348, %r30341;
	@%p6308 bra 	$L__BB4_4937;
	setp.eq.s32 	%p6309, %r5150, 0;
	@%p6309 bra 	$L__BB4_4925;
	cvt.u64.u32 	%rd5873, %r5149;
	shl.b64 	%rd5874, %rd5873, 32;
	cvt.u64.u32 	%rd5875, %r30341;
	or.b64  	%rd5876, %rd5874, %rd5875;
	add.s32 	%r5151, %r4258, 1;
	st.local.u32 	[%rd12+536], %r5151;
	mul.wide.u32 	%rd5877, %r4258, 8;
	add.s64 	%rd5878, %rd12, %rd5877;
	st.local.u64 	[%rd5878+544], %rd5876;
	mov.u32 	%r4258, %r5151;
	bra.uni 	$L__BB4_4939;
$L__BB4_4925:
	shr.u32 	%r5152, %r30341, 3;
	setp.gt.u32 	%p6310, %r30341, 65535;
	@%p6310 bra 	$L__BB4_4927;
	shl.b32 	%r20060, %r5152, 2;
	mov.u32 	%r20061, shared_mem;
	add.s32 	%r20062, %r20061, %r20060;
	ld.shared.u32 	%r30346, [%r20062+65536];
	bra.uni 	$L__BB4_4928;
$L__BB4_4927:
	mul.wide.u32 	%rd5879, %r5152, 4;
	add.s64 	%rd5880, %rd13, %rd5879;
	ld.global.u32 	%r30346, [%rd5880];
$L__BB4_4928:
	setp.ne.s32 	%p6311, %r30346, 0;
	@%p6311 bra 	$L__BB4_4932;
	cvt.u64.u32 	%rd5881, %r5149;
	shl.b64 	%rd5882, %rd5881, 32;
	cvt.u64.u32 	%rd5883, %r30341;
	or.b64  	%rd370, %rd5882, %rd5883;
	and.b32  	%r20063, %r5149, 7;
	setp.eq.s32 	%p6312, %r20063, 1;
	@%p6312 bra 	$L__BB4_4931;
	add.s32 	%r5156, %r4258, 1;
	st.local.u32 	[%rd12+536], %r5156;
	mul.wide.u32 	%rd5884, %r4258, 8;
	add.s64 	%rd5885, %rd12, %rd5884;
	st.local.u64 	[%rd5885+544], %rd370;
	mov.u32 	%r4258, %r5156;
	bra.uni 	$L__BB4_4939;
$L__BB4_4931:
	add.s32 	%r20064, %r4259, 1;
	st.local.u32 	[%rd12+2592], %r20064;
	mul.wide.u32 	%rd5886, %r4259, 8;
	add.s64 	%rd5887, %rd12, %rd5886;
	st.local.u64 	[%rd5887+2600], %rd370;
	bra.uni 	$L__BB4_4939;
$L__BB4_4932:
	shr.u32 	%r5157, %r30341, 3;
	setp.gt.u32 	%p6313, %r30341, 65535;
	@%p6313 bra 	$L__BB4_4935;
	shl.b32 	%r20066, %r5157, 2;
	mov.u32 	%r20067, shared_mem;
	add.s32 	%r20068, %r20067, %r20066;
	add.s32 	%r5158, %r20068, 65536;
	atom.shared.exch.b32 	%r30347, [%r20068+65536], %r5149;
	setp.eq.s32 	%p6315, %r30347, -1;
	@%p6315 bra 	$L__BB4_4939;
	atom.shared.exch.b32 	%r20069, [%r5158], 0;
	mov.u32 	%r30348, %r5149;
	bra.uni 	$L__BB4_4937;
$L__BB4_4935:
	mul.wide.u32 	%rd5888, %r5157, 4;
	add.s64 	%rd371, %rd13, %rd5888;
	atom.global.exch.b32 	%r30347, [%rd371], %r5149;
	setp.eq.s32 	%p6314, %r30347, -1;
	@%p6314 bra 	$L__BB4_4939;
	atom.global.exch.b32 	%r20065, [%rd371], 0;
	mov.u32 	%r30348, %r5149;
$L__BB4_4937:
	and.b32  	%r20070, %r30347, 7;
	setp.ne.s32 	%p6316, %r20070, 0;
	and.b32  	%r20071, %r30348, 7;
	setp.eq.s32 	%p6317, %r20071, 0;
	and.pred  	%p6318, %p6316, %p6317;
	selp.b32 	%r30341, %r30348, %r30347, %p6318;
	selp.b32 	%r5149, %r30347, %r30348, %p6318;
	and.b32  	%r20072, %r30341, 7;
	setp.eq.s32 	%p6319, %r20072, 0;
	@%p6319 bra 	$L__BB4_4909;
	bra.uni 	$L__BB4_4912;
$L__BB4_4938:
	add.s32 	%r20090, %r4259, 1;
	st.local.u32 	[%rd12+2592], %r20090;
	mul.wide.u32 	%rd5907, %r4259, 8;
	add.s64 	%rd5908, %rd12, %rd5907;
	st.local.u64 	[%rd5908+2600], %rd368;
$L__BB4_4939:
	{ .reg .b32 tmp; mov.b64 {tmp, %r20091}, %rd10896; }
	and.b32  	%r20092, %r20091, 7;
	setp.ne.s32 	%p6321, %r20092, 0;
	and.b32  	%r20093, %r5136, 7;
	setp.eq.s32 	%p6322, %r20093, 0;
	and.pred  	%p6323, %p6321, %p6322;
	selp.b32 	%r30352, %r5136, %r20091, %p6323;
	selp.b32 	%r5177, %r20091, %r5136, %p6323;
	and.b32  	%r20094, %r30352, 7;
	setp.ne.s32 	%p6324, %r20094, 0;
	@%p6324 bra 	$L__BB4_4943;
$L__BB4_4940:
	and.b32  	%r20095, %r5177, 7;
	setp.ne.s32 	%p6325, %r20095, 0;
	@%p6325 bra 	$L__BB4_4952;
$L__BB4_4941:
	shr.u32 	%r20096, %r5177, 3;
	setp.gt.u32 	%p6326, %r5177, 65535;
	shr.u32 	%r20097, %r5177, 1;
	mov.u32 	%r20098, shared_mem;
	add.s32 	%r20099, %r20098, %r20097;
	add.s32 	%r5173, %r20099, 65536;
	mul.wide.u32 	%rd5909, %r20096, 4;
	add.s64 	%rd373, %rd13, %rd5909;
	@%p6326 bra 	$L__BB4_4946;
	atom.shared.exch.b32 	%r30355, [%r5173], -1;
	bra.uni 	$L__BB4_4947;
$L__BB4_4943:
	cvt.u64.u32 	%rd5926, %r5177;
	shl.b64 	%rd5927, %rd5926, 32;
	cvt.u64.u32 	%rd5928, %r30352;
	or.b64  	%rd372, %rd5927, %rd5928;
	mul.wide.u32 	%rd5929, %r30352, 8;
	and.b32  	%r20122, %r5177, 7;
	cvt.u64.u32 	%rd5930, %r20122;
	mov.b64 	%rd5931, 56;
	cvt.u32.u64 	%r20123, %rd5931;
	cvt.u32.u64 	%r20124, %rd5929;
	and.b32  	%r20125, %r20124, %r20123;
	cvt.u32.u64 	%r20126, %rd5930;
	or.b32  	%r20127, %r20125, %r20126;
	mov.b64 	%rd5932, 9130730411292422402;
	shr.u64 	%rd5933, %rd5932, %r20127;
	mov.b64 	%rd5934, 1736168554312260608;
	shr.u64 	%rd5935, %rd5934, %r20127;
	mov.b64 	%rd5936, -506390041275138048;
	shr.u64 	%rd5937, %rd5936, %r20127;
	shl.b64 	%rd5938, %rd5937, 2;
	cvt.u32.u64 	%r20128, %rd5935;
	mov.b64 	%rd5939, 2;
	cvt.u32.u64 	%r20129, %rd5939;
	and.b32  	%r20130, %r20128, %r20129;
	cvt.u32.u64 	%r20131, %rd5933;
	mov.b64 	%rd5940, 1;
	cvt.u32.u64 	%r20132, %rd5940;
	and.b32  	%r20133, %r20131, %r20132;
	or.b32  	%r20134, %r20133, %r20130;
	cvt.u32.u64 	%r20135, %rd5938;
	mov.b64 	%rd5941, 4;
	cvt.u32.u64 	%r20136, %rd5941;
	and.b32  	%r20137, %r20135, %r20136;
	or.b32  	%r20138, %r20134, %r20137;
	mov.b16 	%rs290, 1;
	shl.b16 	%rs291, %rs290, %r20138;
	and.b16  	%rs292, %rs291, 29;
	setp.eq.s16 	%p6348, %rs292, 0;
	@%p6348 bra 	$L__BB4_4945;
	add.s32 	%r20139, %r4258, 1;
	st.local.u32 	[%rd12+536], %r20139;
	mul.wide.u32 	%rd5942, %r4258, 8;
	add.s64 	%rd5943, %rd12, %rd5942;
	st.local.u64 	[%rd5943+544], %rd372;
	bra.uni 	$L__BB4_6111;
$L__BB4_4945:
	ld.local.u32 	%r20140, [%rd12+2592];
	add.s32 	%r20141, %r20140, 1;
	st.local.u32 	[%rd12+2592], %r20141;
	mul.wide.u32 	%rd5944, %r20140, 8;
	add.s64 	%rd5945, %rd12, %rd5944;
	st.local.u64 	[%rd5945+2600], %rd372;
	bra.uni 	$L__BB4_6111;
$L__BB4_4946:
	atom.global.exch.b32 	%r30355, [%rd373], -1;
$L__BB4_4947:
	add.s32 	%r20100, %r30355, 1;
	setp.lt.u32 	%p6327, %r20100, 2;
	@%p6327 bra 	$L__BB4_4952;
	setp.gt.u32 	%p6328, %r5177, 65535;
	@%p6328 bra 	$L__BB4_4950;
	atom.shared.exch.b32 	%r20102, [%r5173], 0;
	bra.uni 	$L__BB4_4951;
$L__BB4_4950:
	atom.global.exch.b32 	%r20101, [%rd373], 0;
$L__BB4_4951:
	and.b32  	%r20103, %r30355, 7;
	setp.eq.s32 	%p6329, %r20103, 0;
	mov.u32 	%r5177, %r30355;
	@%p6329 bra 	$L__BB4_4941;
$L__BB4_4952:
	setp.lt.u32 	%p6330, %r30352, 65529;
	@%p6330 bra 	$L__BB4_4964;
	and.b32  	%r5178, %r5177, 4;
	setp.eq.s32 	%p6331, %r5178, 0;
	and.b32  	%r20104, %r5177, 3;
	setp.ne.s32 	%p6332, %r20104, 0;
	and.pred  	%p6333, %p6331, %p6332;
	setp.gt.u32 	%p6334, %r5177, 65535;
	or.pred  	%p6335, %p6334, %p6333;
	@%p6335 bra 	$L__BB4_4957;
	and.b32  	%r20105, %r5177, 7;
	setp.eq.s32 	%p6336, %r20105, 0;
	mov.u32 	%r30358, %r5177;
	mov.u32 	%r30359, %r30352;
	@%p6336 bra 	$L__BB4_4969;
	setp.eq.s32 	%p6337, %r5178, 0;
	@%p6337 bra 	$L__BB4_4957;
	cvt.u64.u32 	%rd5910, %r5177;
	shl.b64 	%rd5911, %rd5910, 32;
	cvt.u64.u32 	%rd5912, %r30352;
	or.b64  	%rd5913, %rd5911, %rd5912;
	add.s32 	%r20106, %r4258, 1;
	st.local.u32 	[%rd12+536], %r20106;
	mul.wide.u32 	%rd5914, %r4258, 8;
	add.s64 	%rd5915, %rd12, %rd5914;
	st.local.u64 	[%rd5915+544], %rd5913;
	bra.uni 	$L__BB4_6111;
$L__BB4_4957:
	shr.u32 	%r5179, %r30352, 3;
	setp.gt.u32 	%p6338, %r30352, 65535;
	@%p6338 bra 	$L__BB4_4959;
	shl.b32 	%r20107, %r5179, 2;
	mov.u32 	%r20108, shared_mem;
	add.s32 	%r20109, %r20108, %r20107;
	ld.shared.u32 	%r30357, [%r20109+65536];
	bra.uni 	$L__BB4_4960;
$L__BB4_4959:
	mul.wide.u32 	%rd5916, %r5179, 4;
	add.s64 	%rd5917, %rd13, %rd5916;
	ld.global.u32 	%r30357, [%rd5917];
$L__BB4_4960:
	setp.ne.s32 	%p6339, %r30357, 0;
	@%p6339 bra 	$L__BB4_4964;
	cvt.u64.u32 	%rd5918, %r5177;
	shl.b64 	%rd5919, %rd5918, 32;
	cvt.u64.u32 	%rd5920, %r30352;
	or.b64  	%rd374, %rd5919, %rd5920;
	and.b32  	%r20110, %r5177, 7;
	setp.eq.s32 	%p6340, %r20110, 1;
	@%p6340 bra 	$L__BB4_4963;
	add.s32 	%r20111, %r4258, 1;
	st.local.u32 	[%rd12+536], %r20111;
	mul.wide.u32 	%rd5921, %r4258, 8;
	add.s64 	%rd5922, %rd12, %rd5921;
	st.local.u64 	[%rd5922+544], %rd374;
	bra.uni 	$L__BB4_6111;
$L__BB4_4963:
	ld.local.u32 	%r20112, [%rd12+2592];
	add.s32 	%r20113, %r20112, 1;
	st.local.u32 	[%rd12+2592], %r20113;
	mul.wide.u32 	%rd5923, %r20112, 8;
	add.s64 	%rd5924, %rd12, %rd5923;
	st.local.u64 	[%rd5924+2600], %rd374;
	bra.uni 	$L__BB4_6111;
$L__BB4_4964:
	shr.u32 	%r5183, %r30352, 3;
	setp.gt.u32 	%p6341, %r30352, 65535;
	@%p6341 bra 	$L__BB4_4967;
	shl.b32 	%r20115, %r5183, 2;
	mov.u32 	%r20116, shared_mem;
	add.s32 	%r20117, %r20116, %r20115;
	add.s32 	%r5184, %r20117, 65536;
	atom.shared.exch.b32 	%r30358, [%r20117+65536], %r5177;
	setp.eq.s32 	%p6343, %r30358, -1;
	@%p6343 bra 	$L__BB4_6111;
	atom.shared.exch.b32 	%r20118, [%r5184], 0;
	mov.u32 	%r30359, %r5177;
	bra.uni 	$L__BB4_4969;
$L__BB4_4967:
	mul.wide.u32 	%rd5925, %r5183, 4;
	add.s64 	%rd375, %rd13, %rd5925;
	atom.global.exch.b32 	%r30358, [%rd375], %r5177;
	setp.eq.s32 	%p6342, %r30358, -1;
	@%p6342 bra 	$L__BB4_6111;
	atom.global.exch.b32 	%r20114, [%rd375], 0;
	mov.u32 	%r30359, %r5177;
$L__BB4_4969:
	and.b32  	%r20119, %r30358, 7;
	setp.ne.s32 	%p6344, %r20119, 0;
	and.b32  	%r20120, %r30359, 7;
	setp.eq.s32 	%p6345, %r20120, 0;
	and.pred  	%p6346, %p6344, %p6345;
	selp.b32 	%r30352, %r30359, %r30358, %p6346;
	selp.b32 	%r5177, %r30358, %r30359, %p6346;
	and.b32  	%r20121, %r30352, 7;
	setp.eq.s32 	%p6347, %r20121, 0;
	@%p6347 bra 	$L__BB4_4940;
	bra.uni 	$L__BB4_4943;
$L__BB4_4970:
	sub.s32 	%r18937, 256, %r4259;
	sub.s32 	%r18938, 256, %r4258;
	min.u32 	%r5191, %r18937, %r18938;
	ld.local.u32 	%r18939, [%rd12+12];
	setp.eq.s32 	%p5597, %r18939, 2;
	@%p5597 bra 	$L__BB4_4983;
	mov.b32 	%r30360, 0;
	mov.u32 	%r30430, %r30360;
$L__BB4_4972:
	ld.global.u32 	%r18941, [%rd20];
	and.b32  	%r18942, %r18941, 32767;
	add.s32 	%r5194, %r18942, %r4252;
	mul.wide.u32 	%rd5300, %r5194, 8;
	add.s64 	%rd5301, %rd1, %rd5300;
	ld.global.u64 	%rd5302, [%rd5301+201326600];
	add.s32 	%r18943, %r18941, 1;
	st.global.u32 	[%rd20], %r18943;
	setp.lt.u32 	%p5598, %r5194, 8192;
	setp.ne.s64 	%p5599, %rd5302, 0;
	or.pred  	%p5600, %p5598, %p5599;
	@%p5600 bra 	$L__BB4_4974;
	add.s32 	%r5195, %r30430, 1;
	mul.wide.u32 	%rd5304, %r30430, 4;
	add.s64 	%rd5305, %rd12, %rd5304;
	st.local.u32 	[%rd5305+24], %r5194;
	mov.u32 	%r30430, %r5195;
$L__BB4_4974:
	add.s32 	%r30360, %r30360, 1;
	setp.lt.u32 	%p5601, %r30360, 32768;
	@%p5601 bra 	$L__BB4_4976;
	mov.u64 	%rd5306, $str$1;
	cvta.global.u64 	%rd5307, %rd5306;
	{ // callseq 22, 0
	.param .b64 param0;
	st.param.b64 	[param0], %rd5307;
	.param .b64 param1;
	st.param.b64 	[param1], 0;
	.param .b32 retval0;
	call.uni (retval0), 
	vprintf, 
	(
	param0, 
	param1
	);
	ld.param.b32 	%r18944, [retval0];
	} // callseq 22
$L__BB4_4976:
	setp.lt.u32 	%p5602, %r30430, 4;
	@%p5602 bra 	$L__BB4_4972;
	mov.b32 	%r30363, 0;
	mov.u32 	%r30365, %r30363;
$L__BB4_4978:
	ld.global.u32 	%r18947, [%rd20+65536];
	and.b32  	%r18948, %r18947, 32767;
	add.s32 	%r5200, %r18948, %r4252;
	mul.wide.u32 	%rd5308, %r5200, 4;
	add.s64 	%rd5309, %rd13, %rd5308;
	ld.global.u32 	%r18949, [%rd5309];
	add.s32 	%r18951, %r18947, 1;
	st.global.u32 	[%rd20+65536], %r18951;
	setp.lt.u32 	%p5603, %r5200, 8192;
	setp.ne.s32 	%p5604, %r18949, 0;
	or.pred  	%p5605, %p5603, %p5604;
	@%p5605 bra 	$L__BB4_4980;
	add.s32 	%r5201, %r30365, 1;
	mul.wide.u32 	%rd5310, %r30365, 4;
	add.s64 	%rd5311, %rd12, %rd5310;
	st.local.u32 	[%rd5311+280], %r5200;
	mov.u32 	%r30365, %r5201;
$L__BB4_4980:
	add.s32 	%r30363, %r30363, 1;
	setp.lt.u32 	%p5606, %r30363, 32768;
	@%p5606 bra 	$L__BB4_4982;
	mov.u64 	%rd5312, $str$1;
	cvta.global.u64 	%rd5313, %rd5312;
	{ // callseq 23, 0
	.param .b64 param0;
	st.param.b64 	[param0], %rd5313;
	.param .b64 param1;
	st.param.b64 	[param1], 0;
	.param .b32 retval0;
	call.uni (retval0), 
	vprintf, 
	(
	param0, 
	param1
	);
	ld.param.b32 	%r18952, [retval0];
	} // callseq 23
$L__BB4_4982:
	setp.lt.u32 	%p5608, %r30365, 4;
	mov.pred 	%p12020, 0;
	@%p5608 bra 	$L__BB4_4978;
	bra.uni 	$L__BB4_5356;
$L__BB4_4983:
	ld.local.u32 	%r5204, [%rd12+4];
	shl.b32 	%r5205, %r5204, 7;
	and.b32  	%r18955, %r5205, 8064;
	add.s32 	%r5206, %r18955, %r2;
	shl.b32 	%r18956, %r5204, 10;
	and.b32  	%r18957, %r18956, 64512;
	add.s32 	%r18958, %r4, %r18957;
	ld.shared.u64 	%rd5314, [%r18958];
	setp.eq.s32 	%p5609, %r5206, 0;
	setp.ne.s64 	%p5610, %rd5314, 0;
	mov.b32 	%r30367, 0;
	or.pred  	%p5611, %p5609, %p5610;
	@%p5611 bra 	$L__BB4_4985;
	st.local.u32 	[%rd12+24], %r5206;
	mov.b32 	%r30367, 1;
$L__BB4_4985:
	add.s32 	%r18960, %r5205, 128;
	and.b32  	%r18961, %r18960, 8064;
	add.s32 	%r5208, %r18961, %r2;
	shl.b32 	%r18962, %r18960, 3;
	and.b32  	%r18963, %r18962, 64512;
	add.s32 	%r18964, %r4, %r18963;
	ld.shared.u64 	%rd5316, [%r18964];
	setp.eq.s32 	%p5612, %r5208, 0;
	setp.ne.s64 	%p5613, %rd5316, 0;
	or.pred  	%p5614, %p5612, %p5613;
	@%p5614 bra 	$L__BB4_4987;
	add.s32 	%r5209, %r30367, 1;
	mul.wide.u32 	%rd5318, %r30367, 4;
	add.s64 	%rd5319, %rd12, %rd5318;
	st.local.u32 	[%rd5319+24], %r5208;
	mov.u32 	%r30367, %r5209;
$L__BB4_4987:
	add.s32 	%r18965, %r5205, 256;
	and.b32  	%r18966, %r18965, 8064;
	add.s32 	%r5211, %r18966, %r2;
	shl.b32 	%r18967, %r18965, 3;
	and.b32  	%r18968, %r18967, 64512;
	add.s32 	%r18969, %r4, %r18968;
	ld.shared.u64 	%rd5320, [%r18969];
	setp.eq.s32 	%p5615, %r5211, 0;
	setp.ne.s64 	%p5616, %rd5320, 0;
	or.pred  	%p5617, %p5615, %p5616;
	@%p5617 bra 	$L__BB4_4989;
	add.s32 	%r5212, %r30367, 1;
	mul.wide.u32 	%rd5322, %r30367, 4;
	add.s64 	%rd5323, %rd12, %rd5322;
	st.local.u32 	[%rd5323+24], %r5211;
	mov.u32 	%r30367, %r5212;
$L__BB4_4989:
	add.s32 	%r30429, %r5204, 4;
	add.s32 	%r18970, %r5205, 384;
	and.b32  	%r18971, %r18970, 8064;
	add.s32 	%r5215, %r18971, %r2;
	shl.b32 	%r18972, %r18970, 3;
	and.b32  	%r18973, %r18972, 64512;
	add.s32 	%r18974, %r4, %r18973;
	ld.shared.u64 	%rd5324, [%r18974];
	setp.eq.s32 	%p5618, %r5215, 0;
	setp.ne.s64 	%p5619, %rd5324, 0;
	or.pred  	%p5620, %p5618, %p5619;
	@%p5620 bra 	$L__BB4_4991;
	add.s32 	%r5216, %r30367, 1;
	mul.wide.u32 	%rd5326, %r30367, 4;
	add.s64 	%rd5327, %rd12, %rd5326;
	st.local.u32 	[%rd5327+24], %r5215;
	mov.u32 	%r30367, %r5216;
$L__BB4_4991:
	setp.gt.u32 	%p5621, %r30367, 3;
	mov.b32 	%r30430, 4;
	@%p5621 bra 	$L__BB4_5169;
	add.s32 	%r5218, %r5204, 5;
	shl.b32 	%r18976, %r30429, 7;
	and.b32  	%r18977, %r18976, 8064;
	add.s32 	%r5219, %r18977, %r2;
	shl.b32 	%r18978, %r30429, 10;
	and.b32  	%r18979, %r18978, 64512;
	add.s32 	%r18980, %r4, %r18979;
	ld.shared.u64 	%rd5328, [%r18980];
	setp.eq.s32 	%p5622, %r5219, 0;
	setp.ne.s64 	%p5623, %rd5328, 0;
	or.pred  	%p5624, %p5622, %p5623;
	@%p5624 bra 	$L__BB4_4994;
	add.s32 	%r5220, %r30367, 1;
	mul.wide.u32 	%rd5330, %r30367, 4;
	add.s64 	%rd5331, %rd12, %rd5330;
	st.local.u32 	[%rd5331+24], %r5219;
	mov.u32 	%r30367, %r5220;
$L__BB4_4994:
	setp.gt.u32 	%p5625, %r30367, 3;
	mov.u32 	%r30429, %r5218;
	@%p5625 bra 	$L__BB4_5169;
	add.s32 	%r30429, %r5204, 6;
	shl.b32 	%r18982, %r5218, 7;
	and.b32  	%r18983, %r18982, 8064;
	add.s32 	%r5223, %r18983, %r2;
	shl.b32 	%r18984, %r5218, 10;
	and.b32  	%r18985, %r18984, 64512;
	add.s32 	%r18986, %r4, %r18985;
	ld.shared.u64 	%rd5332, [%r18986];
	setp.eq.s32 	%p5626, %r5223, 0;
	setp.ne.s64 	%p5627, %rd5332, 0;
	or.pred  	%p5628, %p5626, %p5627;
	@%p5628 bra 	$L__BB4_4997;
	add.s32 	%r5224, %r30367, 1;
	mul.wide.u32 	%rd5334, %r30367, 4;
	add.s64 	%rd5335, %rd12, %rd5334;
	st.local.u32 	[%rd5335+24], %r5223;
	mov.u32 	%r30367, %r5224;
$L__BB4_4997:
	setp.gt.u32 	%p5629, %r30367, 3;
	@%p5629 bra 	$L__BB4_5169;
	add.s32 	%r5226, %r5204, 7;
	shl.b32 	%r18988, %r30429, 7;
	and.b32  	%r18989, %r18988, 8064;
	add.s32 	%r5227, %r18989, %r2;
	shl.b32 	%r18990, %r30429, 10;
	and.b32  	%r18991, %r18990, 64512;
	add.s32 	%r18992, %r4, %r18991;
	ld.shared.u64 	%rd5336, [%r18992];
	setp.eq.s32 	%p5630, %r5227, 0;
	setp.ne.s64 	%p5631, %rd5336, 0;
	or.pred  	%p5632, %p5630, %p5631;
	@%p5632 bra 	$L__BB4_5000;
	add.s32 	%r5228, %r30367, 1;
	mul.wide.u32 	%rd5338, %r30367, 4;
	add.s64 	%rd5339, %rd12, %rd5338;
	st.local.u32 	[%rd5339+24], %r5227;
	mov.u32 	%r30367, %r5228;
$L__BB4_5000:
	setp.gt.u32 	%p5633, %r30367, 3;
	mov.u32 	%r30429, %r5226;
	@%p5633 bra 	$L__BB4_5169;
	add.s32 	%r30429, %r5204, 8;
	shl.b32 	%r18994, %r5226, 7;
	and.b32  	%r18995, %r18994, 8064;
	add.s32 	%r5231, %r18995, %r2;
	shl.b32 	%r18996, %r5226, 10;
	and.b32  	%r18997, %r18996, 64512;
	add.s32 	%r18998, %r4, %r18997;
	ld.shared.u64 	%rd5340, [%r18998];
	setp.eq.s32 	%p5634, %r5231, 0;
	setp.ne.s64 	%p5635, %rd5340, 0;
	or.pred  	%p5636, %p5634, %p5635;
	@%p5636 bra 	$L__BB4_5003;
	add.s32 	%r5232, %r30367, 1;
	mul.wide.u32 	%rd5342, %r30367, 4;
	add.s64 	%rd5343, %rd12, %rd5342;
	st.local.u32 	[%rd5343+24], %r5231;
	mov.u32 	%r30367, %r5232;
$L__BB4_5003:
	setp.gt.u32 	%p5637, %r30367, 3;
	@%p5637 bra 	$L__BB4_5169;
	add.s32 	%r5234, %r5204, 9;
	shl.b32 	%r19000, %r30429, 7;
	and.b32  	%r19001, %r19000, 8064;
	add.s32 	%r5235, %r19001, %r2;
	shl.b32 	%r19002, %r30429, 10;
	and.b32  	%r19003, %r19002, 64512;
	add.s32 	%r19004, %r4, %r19003;
	ld.shared.u64 	%rd5344, [%r19004];
	setp.eq.s32 	%p5638, %r5235, 0;
	setp.ne.s64 	%p5639, %rd5344, 0;
	or.pred  	%p5640, %p5638, %p5639;
	@%p5640 bra 	$L__BB4_5006;
	add.s32 	%r5236, %r30367, 1;
	mul.wide.u32 	%rd5346, %r30367, 4;
	add.s64 	%rd5347, %rd12, %rd5346;
	st.local.u32 	[%rd5347+24], %r5235;
	mov.u32 	%r30367, %r5236;
$L__BB4_5006:
	setp.gt.u32 	%p5641, %r30367, 3;
	mov.u32 	%r30429, %r5234;
	@%p5641 bra 	$L__BB4_5169;
	add.s32 	%r30429, %r5204, 10;
	shl.b32 	%r19006, %r5234, 7;
	and.b32  	%r19007, %r19006, 8064;
	add.s32 	%r5239, %r19007, %r2;
	shl.b32 	%r19008, %r5234, 10;
	and.b32  	%r19009, %r19008, 64512;
	add.s32 	%r19010, %r4, %r19009;
	ld.shared.u64 	%rd5348, [%r19010];
	setp.eq.s32 	%p5642, %r5239, 0;
	setp.ne.s64 	%p5643, %rd5348, 0;
	or.pred  	%p5644, %p5642, %p5643;
	@%p5644 bra 	$L__BB4_5009;
	add.s32 	%r5240, %r30367, 1;
	mul.wide.u32 	%rd5350, %r30367, 4;
	add.s64 	%rd5351, %rd12, %rd5350;
	st.local.u32 	[%rd5351+24], %r5239;
	mov.u32 	%r30367, %r5240;
$L__BB4_5009:
	setp.gt.u32 	%p5645, %r30367, 3;
	@%p5645 bra 	$L__BB4_5169;
	add.s32 	%r5242, %r5204, 11;
	shl.b32 	%r19012, %r30429, 7;
	and.b32  	%r19013, %r19012, 8064;
	add.s32 	%r5243, %r19013, %r2;
	shl.b32 	%r19014, %r30429, 10;
	and.b32  	%r19015, %r19014, 64512;
	add.s32 	%r19016, %r4, %r19015;
	ld.shared.u64 	%rd5352, [%r19016];
	setp.eq.s32 	%p5646, %r5243, 0;
	setp.ne.s64 	%p5647, %rd5352, 0;
	or.pred  	%p5648, %p5646, %p5647;
	@%p5648 bra 	$L__BB4_5012;
	add.s32 	%r5244, %r30367, 1;
	mul.wide.u32 	%rd5354, %r30367, 4;
	add.s64 	%rd5355, %rd12, %rd5354;
	st.local.u32 	[%rd5355+24], %r5243;
	mov.u32 	%r30367, %r5244;
$L__BB4_5012:
	setp.gt.u32 	%p5649, %r30367, 3;
	mov.u32 	%r30429, %r5242;
	@%p5649 bra 	$L__BB4_5169;
	add.s32 	%r30429, %r5204, 12;
	shl.b32 	%r19018, %r5242, 7;
	and.b32  	%r19019, %r19018, 8064;
	add.s32 	%r5247, %r19019, %r2;
	shl.b32 	%r19020, %r5242, 10;
	and.b32  	%r19021, %r19020, 64512;
	add.s32 	%r19022, %r4, %r19021;
	ld.shared.u64 	%rd5356, [%r19022];
	setp.eq.s32 	%p5650, %r5247, 0;
	setp.ne.s64 	%p5651, %rd5356, 0;
	or.pred  	%p5652, %p5650, %p5651;
	@%p5652 bra 	$L__BB4_5015;
	add.s32 	%r5248, %r30367, 1;
	mul.wide.u32 	%rd5358, %r30367, 4;
	add.s64 	%rd5359, %rd12, %rd5358;
	st.local.u32 	[%rd5359+24], %r5247;
	mov.u32 	%r30367, %r5248;
$L__BB4_5015:
	setp.gt.u32 	%p5653, %r30367, 3;
	@%p5653 bra 	$L__BB4_5169;
	add.s32 	%r5250, %r5204, 13;
	shl.b32 	%r19024, %r30429, 7;
	and.b32  	%r19025, %r19024, 8064;
	add.s32 	%r5251, %r19025, %r2;
	shl.b32 	%r19026, %r30429, 10;
	and.b32  	%r19027, %r19026, 64512;
	add.s32 	%r19028, %r4, %r19027;
	ld.shared.u64 	%rd5360, [%r19028];
	setp.eq.s32 	%p5654, %r5251, 0;
	setp.ne.s64 	%p5655, %rd5360, 0;
	or.pred  	%p5656, %p5654, %p5655;
	@%p5656 bra 	$L__BB4_5018;
	add.s32 	%r5252, %r30367, 1;
	mul.wide.u32 	%rd5362, %r30367, 4;
	add.s64 	%rd5363, %rd12, %rd5362;
	st.local.u32 	[%rd5363+24], %r5251;
	mov.u32 	%r30367, %r5252;
$L__BB4_5018:
	setp.gt.u32 	%p5657, %r30367, 3;
	mov.u32 	%r30429, %r5250;
	@%p5657 bra 	$L__BB4_5169;
	add.s32 	%r30429, %r5204, 14;
	shl.b32 	%r19030, %r5250, 7;
	and.b32  	%r19031, %r19030, 8064;
	add.s32 	%r5255, %r19031, %r2;
	shl.b32 	%r19032, %r5250, 10;
	and.b32  	%r19033, %r19032, 64512;
	add.s32 	%r19034, %r4, %r19033;
	ld.shared.u64 	%rd5364, [%r19034];
	setp.eq.s32 	%p5658, %r5255, 0;
	setp.ne.s64 	%p5659, %rd5364, 0;
	or.pred  	%p5660, %p5658, %p5659;
	@%p5660 bra 	$L__BB4_5021;
	add.s32 	%r5256, %r30367, 1;
	mul.wide.u32 	%rd5366, %r30367, 4;
	add.s64 	%rd5367, %rd12, %rd5366;
	st.local.u32 	[%rd5367+24], %r5255;
	mov.u32 	%r30367, %r5256;
$L__BB4_5021:
	setp.gt.u32 	%p5661, %r30367, 3;
	@%p5661 bra 	$L__BB4_5169;
	add.s32 	%r5258, %r5204, 15;
	shl.b32 	%r19036, %r30429, 7;
	and.b32  	%r19037, %r19036, 8064;
	add.s32 	%r5259, %r19037, %r2;
	shl.b32 	%r19038, %r30429, 10;
	and.b32  	%r19039, %r19038, 64512;
	add.s32 	%r19040, %r4, %r19039;
	ld.shared.u64 	%rd5368, [%r19040];
	setp.eq.s32 	%p5662, %r5259, 0;
	setp.ne.s64 	%p5663, %rd5368, 0;
	or.pred  	%p5664, %p5662, %p5663;
	@%p5664 bra 	$L__BB4_5024;
	add.s32 	%r5260, %r30367, 1;
	mul.wide.u32 	%rd5370, %r30367, 4;
	add.s64 	%rd5371, %rd12, %rd5370;
	st.local.u32 	[%rd5371+24], %r5259;
	mov.u32 	%r30367, %r5260;
$L__BB4_5024:
	setp.gt.u32 	%p5665, %r30367, 3;
	mov.u32 	%r30429, %r5258;
	@%p5665 bra 	$L__BB4_5169;
	add.s32 	%r30429, %r5204, 16;
	shl.b32 	%r19042, %r5258, 7;
	and.b32  	%r19043, %r19042, 8064;
	add.s32 	%r5263, %r19043, %r2;
	shl.b32 	%r19044, %r5258, 10;
	and.b32  	%r19045, %r19044, 64512;
	add.s32 	%r19046, %r4, %r19045;
	ld.shared.u64 	%rd5372, [%r19046];
	setp.eq.s32 	%p5666, %r5263, 0;
	setp.ne.s64 	%p5667, %rd5372, 0;
	or.pred  	%p5668, %p5666, %p5667;
	@%p5668 bra 	$L__BB4_5027;
	add.s32 	%r5264, %r30367, 1;
	mul.wide.u32 	%rd5374, %r30367, 4;
	add.s64 	%rd5375, %rd12, %rd5374;
	st.local.u32 	[%rd5375+24], %r5263;
	mov.u32 	%r30367, %r5264;
$L__BB4_5027:
	setp.gt.u32 	%p5669, %r30367, 3;
	@%p5669 bra 	$L__BB4_5169;
	add.s32 	%r5266, %r5204, 17;
	shl.b32 	%r19048, %r30429, 7;
	and.b32  	%r19049, %r19048, 8064;
	add.s32 	%r5267, %r19049, %r2;
	shl.b32 	%r19050, %r30429, 10;
	and.b32  	%r19051, %r19050, 64512;
	add.s32 	%r19052, %r4, %r19051;
	ld.shared.u64 	%rd5376, [%r19052];
	setp.eq.s32 	%p5670, %r5267, 0;
	setp.ne.s64 	%p5671, %rd5376, 0;
	or.pred  	%p5672, %p5670, %p5671;
	@%p5672 bra 	$L__BB4_5030;
	add.s32 	%r5268, %r30367, 1;
	mul.wide.u32 	%rd5378, %r30367, 4;
	add.s64 	%rd5379, %rd12, %rd5378;
	st.local.u32 	[%rd5379+24], %r5267;
	mov.u32 	%r30367, %r5268;
$L__BB4_5030:
	setp.gt.u32 	%p5673, %r30367, 3;
	mov.u32 	%r30429, %r5266;
	@%p5673 bra 	$L__BB4_5169;
	add.s32 	%r30429, %r5204, 18;
	shl.b32 	%r19054, %r5266, 7;
	and.b32  	%r19055, %r19054, 8064;
	add.s32 	%r5271, %r19055, %r2;
	shl.b32 	%r19056, %r5266, 10;
	and.b32  	%r19057, %r19056, 64512;
	add.s32 	%r19058, %r4, %r19057;
	ld.shared.u64 	%rd5380, [%r19058];
	setp.eq.s32 	%p5674, %r5271, 0;
	setp.ne.s64 	%p5675, %rd5380, 0;
	or.pred  	%p5676, %p5674, %p5675;
	@%p5676 bra 	$L__BB4_5033;
	add.s32 	%r5272, %r30367, 1;
	mul.wide.u32 	%rd5382, %r30367, 4;
	add.s64 	%rd5383, %rd12, %rd5382;
	st.local.u32 	[%rd5383+24], %r5271;
	mov.u32 	%r30367, %r5272;
$L__BB4_5033:
	setp.gt.u32 	%p5677, %r30367, 3;
	@%p5677 bra 	$L__BB4_5169;
	add.s32 	%r5274, %r5204, 19;
	shl.b32 	%r19060, %r30429, 7;
	and.b32  	%r19061, %r19060, 8064;
	add.s32 	%r5275, %r19061, %r2;
	shl.b32 	%r19062, %r30429, 10;
	and.b32  	%r19063, %r19062, 64512;
	add.s32 	%r19064, %r4, %r19063;
	ld.shared.u64 	%rd5384, [%r19064];
	setp.eq.s32 	%p5678, %r5275, 0;
	setp.ne.s64 	%p5679, %rd5384, 0;
	or.pred  	%p5680, %p5678, %p5679;
	@%p5680 bra 	$L__BB4_5036;
	add.s32 	%r5276, %r30367, 1;
	mul.wide.u32 	%rd5386, %r30367, 4;
	add.s64 	%rd5387, %rd12, %rd5386;
	st.local.u32 	[%rd5387+24], %r5275;
	mov.u32 	%r30367, %r5276;
$L__BB4_5036:
	setp.gt.u32 	%p5681, %r30367, 3;
	mov.u32 	%r30429, %r5274;
	@%p5681 bra 	$L__BB4_5169;
	add.s32 	%r30429, %r5204, 20;
	shl.b32 	%r19066, %r5274, 7;
	and.b32  	%r19067, %r19066, 8064;
	add.s32 	%r5279, %r19067, %r2;
	shl.b32 	%r19068, %r5274, 10;
	and.b32  	%r19069, %r19068, 64512;
	add.s32 	%r19070, %r4, %r19069;
	ld.shared.u64 	%rd5388, [%r19070];
	setp.eq.s32 	%p5682, %r5279, 0;
	setp.ne.s64 	%p5683, %rd5388, 0;
	or.pred  	%p5684, %p5682, %p5683;
	@%p5684 bra 	$L__BB4_5039;
	add.s32 	%r5280, %r30367, 1;
	mul.wide.u32 	%rd5390, %r30367, 4;
	add.s64 	%rd5391, %rd12, %rd5390;
	st.local.u32 	[%rd5391+24], %r5279;
	mov.u32 	%r30367, %r5280;
$L__BB4_5039:
	setp.gt.u32 	%p5685, %r30367, 3;
	@%p5685 bra 	$L__BB4_5169;
	add.s32 	%r5282, %r5204, 21;
	shl.b32 	%r19072, %r30429, 7;
	and.b32  	%r19073, %r19072, 8064;
	add.s32 	%r5283, %r19073, %r2;
	shl.b32 	%r19074, %r30429, 10;
	and.b32  	%r19075, %r19074, 64512;
	add.s32 	%r19076, %r4, %r19075;
	ld.shared.u64 	%rd5392, [%r19076];
	setp.eq.s32 	%p5686, %r5283, 0;
	setp.ne.s64 	%p5687, %rd5392, 0;
	or.pred  	%p5688, %p5686, %p5687;
	@%p5688 bra 	$L__BB4_5042;
	add.s32 	%r5284, %r30367, 1;
	mul.wide.u32 	%rd5394, %r30367, 4;
	add.s64 	%rd5395, %rd12, %rd5394;
	st.local.u32 	[%rd5395+24], %r5283;
	mov.u32 	%r30367, %r5284;
$L__BB4_5042:
	setp.gt.u32 	%p5689, %r30367, 3;
	mov.u32 	%r30429, %r5282;
	@%p5689 bra 	$L__BB4_5169;
	add.s32 	%r30429, %r5204, 22;
	shl.b32 	%r19078, %r5282, 7;
	and.b32  	%r19079, %r19078, 8064;
	add.s32 	%r5287, %r19079, %r2;
	shl.b32 	%r19080, %r5282, 10;
	and.b32  	%r19081, %r19080, 64512;
	add.s32 	%r19082, %r4, %r19081;
	ld.shared.u64 	%rd5396, [%r19082];
	setp.eq.s32 	%p5690, %r5287, 0;
	setp.ne.s64 	%p5691, %rd5396, 0;
	or.pred  	%p5692, %p5690, %p5691;
	@%p5692 bra 	$L__BB4_5045;
	add.s32 	%r5288, %r30367, 1;
	mul.wide.u32 	%rd5398, %r30367, 4;
	add.s64 	%rd5399, %rd12, %rd5398;
	st.local.u32 	[%rd5399+24], %r5287;
	mov.u32 	%r30367, %r5288;
$L__BB4_5045:
	setp.gt.u32 	%p5693, %r30367, 3;
	@%p5693 bra 	$L__BB4_5169;
	add.s32 	%r5290, %r5204, 23;
	shl.b32 	%r19084, %r30429, 7;
	and.b32  	%r19085, %r19084, 8064;
	add.s32 	%r5291, %r19085, %r2;
	shl.b32 	%r19086, %r30429, 10;
	and.b32  	%r19087, %r19086, 64512;
	add.s32 	%r19088, %r4, %r19087;
	ld.shared.u64 	%rd5400, [%r19088];
	setp.eq.s32 	%p5694, %r5291, 0;
	setp.ne.s64 	%p5695, %rd5400, 0;
	or.pred  	%p5696, %p5694, %p5695;
	@%p5696 bra 	$L__BB4_5048;
	add.s32 	%r5292, %r30367, 1;
	mul.wide.u32 	%rd5402, %r30367, 4;
	add.s64 	%rd5403, %rd12, %rd5402;
	st.local.u32 	[%rd5403+24], %r5291;
	mov.u32 	%r30367, %r5292;
$L__BB4_5048:
	setp.gt.u32 	%p5697, %r30367, 3;
	mov.u32 	%r30429, %r5290;
	@%p5697 bra 	$L__BB4_5169;
	add.s32 	%r30429, %r5204, 24;
	shl.b32 	%r19090, %r5290, 7;
	and.b32  	%r19091, %r19090, 8064;
	add.s32 	%r5295, %r19091, %r2;
	shl.b32 	%r19092, %r5290, 10;
	and.b32  	%r19093, %r19092, 64512;
	add.s32 	%r19094, %r4, %r19093;
	ld.shared.u64 	%rd5404, [%r19094];
	setp.eq.s32 	%p5698, %r5295, 0;
	setp.ne.s64 	%p5699, %rd5404, 0;
	or.pred  	%p5700, %p5698, %p5699;
	@%p5700 bra 	$L__BB4_5051;
	add.s32 	%r5296, %r30367, 1;
	mul.wide.u32 	%rd5406, %r30367, 4;
	add.s64 	%rd5407, %rd12, %rd5406;
	st.local.u32 	[%rd5407+24], %r5295;
	mov.u32 	%r30367, %r5296;
$L__BB4_5051:
	setp.gt.u32 	%p5701, %r30367, 3;
	@%p5701 bra 	$L__BB4_5169;
	add.s32 	%r5298, %r5204, 25;
	shl.b32 	%r19096, %r30429, 7;
	and.b32  	%r19097, %r19096, 8064;
	add.s32 	%r5299, %r19097, %r2;
	shl.b32 	%r19098, %r30429, 10;
	and.b32  	%r19099, %r19098, 64512;
	add.s32 	%r19100, %r4, %r19099;
	ld.shared.u64 	%rd5408, [%r19100];
	setp.eq.s32 	%p5702, %r5299, 0;
	setp.ne.s64 	%p5703, %rd5408, 0;
	or.pred  	%p5704, %p5702, %p5703;
	@%p5704 bra 	$L__BB4_5054;
	add.s32 	%r5300, %r30367, 1;
	mul.wide.u32 	%rd5410, %r30367, 4;
	add.s64 	%rd5411, %rd12, %rd5410;
	st.local.u32 	[%rd5411+24], %r5299;
	mov.u32 	%r30367, %r5300;
$L__BB4_5054:
	setp.gt.u32 	%p5705, %r30367, 3;
	mov.u32 	%r30429, %r5298;
	@%p5705 bra 	$L__BB4_5169;
	add.s32 	%r30429, %r5204, 26;
	shl.b32 	%r19102, %r5298, 7;
	and.b32  	%r19103, %r19102, 8064;
	add.s32 	%r5303, %r19103, %r2;
	shl.b32 	%r19104, %r5298, 10;
	and.b32  	%r19105, %r19104, 64512;
	add.s32 	%r19106, %r4, %r19105;
	ld.shared.u64 	%rd5412, [%r19106];
	setp.eq.s32 	%p5706, %r5303, 0;
	setp.ne.s64 	%p5707, %rd5412, 0;
	or.pred  	%p5708, %p5706, %p5707;
	@%p5708 bra 	$L__BB4_5057;
	add.s32 	%r5304, %r30367, 1;
	mul.wide.u32 	%rd5414, %r30367, 4;
	add.s64 	%rd5415, %rd12, %rd5414;
	st.local.u32 	[%rd5415+24], %r5303;
	mov.u32 	%r30367, %r5304;
$L__BB4_5057:
	setp.gt.u32 	%p5709, %r30367, 3;
	@%p5709 bra 	$L__BB4_5169;
	add.s32 	%r5306, %r5204, 27;
	shl.b32 	%r19108, %r30429, 7;
	and.b32  	%r19109, %r19108, 8064;
	add.s32 	%r5307, %r19109, %r2;
	shl.b32 	%r19110, %r30429, 10;
	and.b32  	%r19111, %r19110, 64512;
	add.s32 	%r19112, %r4, %r19111;
	ld.shared.u64 	%rd5416, [%r19112];
	setp.eq.s32 	%p5710, %r5307, 0;
	setp.ne.s64 	%p5711, %rd5416, 0;
	or.pred  	%p5712, %p5710, %p5711;
	@%p5712 bra 	$L__BB4_5060;
	add.s32 	%r5308, %r30367, 1;
	mul.wide.u32 	%rd5418, %r30367, 4;
	add.s64 	%rd5419, %rd12, %rd5418;
	st.local.u32 	[%rd5419+24], %r5307;
	mov.u32 	%r30367, %r5308;
$L__BB4_5060:
	setp.gt.u32 	%p5713, %r30367, 3;
	mov.u32 	%r30429, %r5306;
	@%p5713 bra 	$L__BB4_5169;
	add.s32 	%r30429, %r5204, 28;
	shl.b32 	%r19114, %r5306, 7;
	and.b32  	%r19115, %r19114, 8064;
	add.s32 	%r5311, %r19115, %r2;
	shl.b32 	%r19116, %r5306, 10;
	and.b32  	%r19117, %r19116, 64512;
	add.s32 	%r19118, %r4, %r19117;
	ld.shared.u64 	%rd5420, [%r19118];
	setp.eq.s32 	%p5714, %r5311, 0;
	setp.ne.s64 	%p5715, %rd5420, 0;
	or.pred  	%p5716, %p5714, %p5715;
	@%p5716 bra 	$L__BB4_5063;
	add.s32 	%r5312, %r30367, 1;
	mul.wide.u32 	%rd5422, %r30367, 4;
	add.s64 	%rd5423, %rd12, %rd5422;
	st.local.u32 	[%rd5423+24], %r5311;
	mov.u32 	%r30367, %r5312;
$L__BB4_5063:
	setp.gt.u32 	%p5717, %r30367, 3;
	@%p5717 bra 	$L__BB4_5169;
	add.s32 	%r5314, %r5204, 29;
	shl.b32 	%r19120, %r30429, 7;
	and.b32  	%r19121, %r19120, 8064;
	add.s32 	%r5315, %r19121, %r2;
	shl.b32 	%r19122, %r30429, 10;
	and.b32  	%r19123, %r19122, 64512;
	add.s32 	%r19124, %r4, %r19123;
	ld.shared.u64 	%rd5424, [%r19124];
	setp.eq.s32 	%p5718, %r5315, 0;
	setp.ne.s64 	%p5719, %rd5424, 0;
	or.pred  	%p5720, %p5718, %p5719;
	@%p5720 bra 	$L__BB4_5066;
	add.s32 	%r5316, %r30367, 1;
	mul.wide.u32 	%rd5426, %r30367, 4;
	add.s64 	%rd5427, %rd12, %rd5426;
	st.local.u32 	[%rd5427+24], %r5315;
	mov.u32 	%r30367, %r5316;
$L__BB4_5066:
	setp.gt.u32 	%p5721, %r30367, 3;
	mov.u32 	%r30429, %r5314;
	@%p5721 bra 	$L__BB4_5169;
	add.s32 	%r30429, %r5204, 30;
	shl.b32 	%r19126, %r5314, 7;
	and.b32  	%r19127, %r19126, 8064;
	add.s32 	%r5319, %r19127, %r2;
	shl.b32 	%r19128, %r5314, 10;
	and.b32  	%r19129, %r19128, 64512;
	add.s32 	%r19130, %r4, %r19129;
	ld.shared.u64 	%rd5428, [%r19130];
	setp.eq.s32 	%p5722, %r5319, 0;
	setp.ne.s64 	%p5723, %rd5428, 0;
	or.pred  	%p5724, %p5722, %p5723;
	@%p5724 bra 	$L__BB4_5069;
	add.s32 	%r5320, %r30367, 1;
	mul.wide.u32 	%rd5430, %r30367, 4;
	add.s64 	%rd5431, %rd12, %rd5430;
	st.local.u32 	[%rd5431+24], %r5319;
	mov.u32 	%r30367, %r5320;
$L__BB4_5069:
	setp.gt.u32 	%p5725, %r30367, 3;
	@%p5725 bra 	$L__BB4_5169;
	add.s32 	%r5322, %r5204, 31;
	shl.b32 	%r19132, %r30429, 7;
	and.b32  	%r19133, %r19132, 8064;
	add.s32 	%r5323, %r19133, %r2;
	shl.b32 	%r19134, %r30429, 10;
	and.b32  	%r19135, %r19134, 64512;
	add.s32 	%r19136, %r4, %r19135;
	ld.shared.u64 	%rd5432, [%r19136];
	setp.eq.s32 	%p5726, %r5323, 0;
	setp.ne.s64 	%p5727, %rd5432, 0;
	or.pred  	%p5728, %p5726, %p5727;
	@%p5728 bra 	$L__BB4_5072;
	add.s32 	%r5324, %r30367, 1;
	mul.wide.u32 	%rd5434, %r30367, 4;
	add.s64 	%rd5435, %rd12, %rd5434;
	st.local.u32 	[%rd5435+24], %r5323;
	mov.u32 	%r30367, %r5324;
$L__BB4_5072:
	setp.gt.u32 	%p5729, %r30367, 3;
	mov.u32 	%r30429, %r5322;
	@%p5729 bra 	$L__BB4_5169;
	add.s32 	%r30429, %r5204, 32;
	shl.b32 	%r19138, %r5322, 7;
	and.b32  	%r19139, %r19138, 8064;
	add.s32 	%r5327, %r19139, %r2;
	shl.b32 	%r19140, %r5322, 10;
	and.b32  	%r19141, %r19140, 64512;
	add.s32 	%r19142, %r4, %r19141;
	ld.shared.u64 	%rd5436, [%r19142];
	setp.eq.s32 	%p5730, %r5327, 0;
	setp.ne.s64 	%p5731, %rd5436, 0;
	or.pred  	%p5732, %p5730, %p5731;
	@%p5732 bra 	$L__BB4_5075;
	add.s32 	%r5328, %r30367, 1;
	mul.wide.u32 	%rd5438, %r30367, 4;
	add.s64 	%rd5439, %rd12, %rd5438;
	st.local.u32 	[%rd5439+24], %r5327;
	mov.u32 	%r30367, %r5328;
$L__BB4_5075:
	setp.gt.u32 	%p5733, %r30367, 3;
	@%p5733 bra 	$L__BB4_5169;
	add.s32 	%r5330, %r5204, 33;
	shl.b32 	%r19144, %r30429, 7;
	and.b32  	%r19145, %r19144, 8064;
	add.s32 	%r5331, %r19145, %r2;
	shl.b32 	%r19146, %r30429, 10;
	and.b32  	%r19147, %r19146, 64512;
	add.s32 	%r19148, %r4, %r19147;
	ld.shared.u64 	%rd5440, [%r19148];
	setp.eq.s32 	%p5734, %r5331, 0;
	setp.ne.s64 	%p5735, %rd5440, 0;
	or.pred  	%p5736, %p5734, %p5735;
	@%p5736 bra 	$L__BB4_5078;
	add.s32 	%r5332, %r30367, 1;
	mul.wide.u32 	%rd5442, %r30367, 4;
	add.s64 	%rd5443, %rd12, %rd5442;
	st.local.u32 	[%rd5443+24], %r5331;
	mov.u32 	%r30367, %r5332;
$L__BB4_5078:
	setp.gt.u32 	%p5737, %r30367, 3;
	mov.u32 	%r30429, %r5330;
	@%p5737 bra 	$L__BB4_5169;
	add.s32 	%r30429, %r5204, 34;
	shl.b32 	%r19150, %r5330, 7;
	and.b32  	%r19151, %r19150, 8064;
	add.s32 	%r5335, %r19151, %r2;
	shl.b32 	%r19152, %r5330, 10;
	and.b32  	%r19153, %r19152, 64512;
	add.s32 	%r19154, %r4, %r19153;
	ld.shared.u64 	%rd5444, [%r19154];
	setp.eq.s32 	%p5738, %r5335, 0;
	setp.ne.s64 	%p5739, %rd5444, 0;
	or.pred  	%p5740, %p5738, %p5739;
	@%p5740 bra 	$L__BB4_5081;
	add.s32 	%r5336, %r30367, 1;
	mul.wide.u32 	%rd5446, %r30367, 4;
	add.s64 	%rd5447, %rd12, %rd5446;
	st.local.u32 	[%rd5447+24], %r5335;
	mov.u32 	%r30367, %r5336;
$L__BB4_5081:
	setp.gt.u32 	%p5741, %r30367, 3;
	@%p5741 bra 	$L__BB4_5169;
	add.s32 	%r5338, %r5204, 35;
	shl.b32 	%r19156, %r30429, 7;
	and.b32  	%r19157, %r19156, 8064;
	add.s32 	%r5339, %r19157, %r2;
	shl.b32 	%r19158, %r30429, 10;
	and.b32  	%r19159, %r19158, 64512;
	add.s32 	%r19160, %r4, %r19159;
	ld.shared.u64 	%rd5448, [%r19160];
	setp.eq.s32 	%p5742, %r5339, 0;
	setp.ne.s64 	%p5743, %rd5448, 0;
	or.pred  	%p5744, %p5742, %p5743;
	@%p5744 bra 	$L__BB4_5084;
	add.s32 	%r5340, %r30367, 1;
	mul.wide.u32 	%rd5450, %r30367, 4;
	add.s64 	%rd5451, %rd12, %rd5450;
	st.local.u32 	[%rd5451+24], %r5339;
	mov.u32 	%r30367, %r5340;
$L__BB4_5084:
	setp.gt.u32 	%p5745, %r30367, 3;
	mov.u32 	%r30429, %r5338;
	@%p5745 bra 	$L__BB4_5169;
	add.s32 	%r30429, %r5204, 36;
	shl.b32 	%r19162, %r5338, 7;
	and.b32  	%r19163, %r19162, 8064;
	add.s32 	%r5343, %r19163, %r2;
	shl.b32 	%r19164, %r5338, 10;
	and.b32  	%r19165, %r19164, 64512;
	add.s32 	%r19166, %r4, %r19165;
	ld.shared.u64 	%rd5452, [%r19166];
	setp.eq.s32 	%p5746, %r5343, 0;
	setp.ne.s64 	%p5747, %rd5452, 0;
	or.pred  	%p5748, %p5746, %p5747;
	@%p5748 bra 	$L__BB4_5087;
	add.s32 	%r5344, %r30367, 1;
	mul.wide.u32 	%rd5454, %r30367, 4;
	add.s64 	%rd5455, %rd12, %rd5454;
	st.local.u32 	[%rd5455+24], %r5343;
	mov.u32 	%r30367, %r5344;
$L__BB4_5087:
	setp.gt.u32 	%p5749, %r30367, 3;
	@%p5749 bra 	$L__BB4_5169;
	add.s32 	%r5346, %r5204, 37;
	shl.b32 	%r19168, %r30429, 7;
	and.b32  	%r19169, %r19168, 8064;
	add.s32 	%r5347, %r19169, %r2;
	shl.b32 	%r19170, %r30429, 10;
	and.b32  	%r19171, %r19170, 64512;
	add.s32 	%r19172, %r4, %r19171;
	ld.shared.u64 	%rd5456, [%r19172];
	setp.eq.s32 	%p5750, %r5347, 0;
	setp.ne.s64 	%p5751, %rd5456, 0;
	or.pred  	%p5752, %p5750, %p5751;
	@%p5752 bra 	$L__BB4_5090;
	add.s32 	%r5348, %r30367, 1;
	mul.wide.u32 	%rd5458, %r30367, 4;
	add.s64 	%rd5459, %rd12, %rd5458;
	st.local.u32 	[%rd5459+24], %r5347;
	mov.u32 	%r30367, %r5348;
$L__BB4_5090:
	setp.gt.u32 	%p5753, %r30367, 3;
	mov.u32 	%r30429, %r5346;
	@%p5753 bra 	$L__BB4_5169;
	add.s32 	%r30429, %r5204, 38;
	shl.b32 	%r19174, %r5346, 7;
	and.b32  	%r19175, %r19174, 8064;
	add.s32 	%r5351, %r19175, %r2;
	shl.b32 	%r19176, %r5346, 10;
	and.b32  	%r19177, %r19176, 64512;
	add.s32 	%r19178, %r4, %r19177;
	ld.shared.u64 	%rd5460, [%r19178];
	setp.eq.s32 	%p5754, %r5351, 0;
	setp.ne.s64 	%p5755, %rd5460, 0;
	or.pred  	%p5756, %p5754, %p5755;
	@%p5756 bra 	$L__BB4_5093;
	add.s32 	%r5352, %r30367, 1;
	mul.wide.u32 	%rd5462, %r30367, 4;
	add.s64 	%rd5463, %rd12, %rd5462;
	st.local.u32 	[%rd5463+24], %r5351;
	mov.u32 	%r30367, %r5352;
$L__BB4_5093:
	setp.gt.u32 	%p5757, %r30367, 3;
	@%p5757 bra 	$L__BB4_5169;
	add.s32 	%r5354, %r5204, 39;
	shl.b32 	%r19180, %r30429, 7;
	and.b32  	%r19181, %r19180, 8064;
	add.s32 	%r5355, %r19181, %r2;
	shl.b32 	%r19182, %r30429, 10;
	and.b32  	%r19183, %r19182, 64512;
	add.s32 	%r19184, %r4, %r19183;
	ld.shared.u64 	%rd5464, [%r19184];
	setp.eq.s32 	%p5758, %r5355, 0;
	setp.ne.s64 	%p5759, %rd5464, 0;
	or.pred  	%p5760, %p5758, %p5759;
	@%p5760 bra 	$L__BB4_5096;
	add.s32 	%r5356, %r30367, 1;
	mul.wide.u32 	%rd5466, %r30367, 4;
	add.s64 	%rd5467, %rd12, %rd5466;
	st.local.u32 	[%rd5467+24], %r5355;
	mov.u32 	%r30367, %r5356;
$L__BB4_5096:
	setp.gt.u32 	%p5761, %r30367, 3;
	mov.u32 	%r30429, %r5354;
	@%p5761 bra 	$L__BB4_5169;
	add.s32 	%r30429, %r5204, 40;
	shl.b32 	%r19186, %r5354, 7;
	and.b32  	%r19187, %r19186, 8064;
	add.s32 	%r5359, %r19187, %r2;
	shl.b32 	%r19188, %r5354, 10;
	and.b32  	%r19189, %r19188, 64512;
	add.s32 	%r19190, %r4, %r19189;
	ld.shared.u64 	%rd5468, [%r19190];
	setp.eq.s32 	%p5762, %r5359, 0;
	setp.ne.s64 	%p5763, %rd5468, 0;
	or.pred  	%p5764, %p5762, %p5763;
	@%p5764 bra 	$L__BB4_5099;
	add.s32 	%r5360, %r30367, 1;
	mul.wide.u32 	%rd5470, %r30367, 4;
	add.s64 	%rd5471, %rd12, %rd5470;
	st.local.u32 	[%rd5471+24], %r5359;
	mov.u32 	%r30367, %r5360;
$L__BB4_5099:
	setp.gt.u32 	%p5765, %r30367, 3;
	@%p5765 bra 	$L__BB4_5169;
	add.s32 	%r5362, %r5204, 41;
	shl.b32 	%r19192, %r30429, 7;
	and.b32  	%r19193, %r19192, 8064;
	add.s32 	%r5363, %r19193, %r2;
	shl.b32 	%r19194, %r30429, 10;
	and.b32  	%r19195, %r19194, 64512;
	add.s32 	%r19196, %r4, %r19195;
	ld.shared.u64 	%rd5472, [%r19196];
	setp.eq.s32 	%p5766, %r5363, 0;
	setp.ne.s64 	%p5767, %rd5472, 0;
	or.pred  	%p5768, %p5766, %p5767;
	@%p5768 bra 	$L__BB4_5102;
	add.s32 	%r5364, %r30367, 1;
	mul.wide.u32 	%rd5474, %r30367, 4;
	add.s64 	%rd5475, %rd12, %rd5474;
	st.local.u32 	[%rd5475+24], %r5363;
	mov.u32 	%r30367, %r5364;
$L__BB4_5102:
	setp.gt.u32 	%p5769, %r30367, 3;
	mov.u32 	%r30429, %r5362;
	@%p5769 bra 	$L__BB4_5169;
	add.s32 	%r30429, %r5204, 42;
	shl.b32 	%r19198, %r5362, 7;
	and.b32  	%r19199, %r19198, 8064;
	add.s32 	%r5367, %r19199, %r2;
	shl.b32 	%r19200, %r5362, 10;
	and.b32  	%r19201, %r19200, 64512;
	add.s32 	%r19202, %r4, %r19201;
	ld.shared.u64 	%rd5476, [%r19202];
	setp.eq.s32 	%p5770, %r5367, 0;
	setp.ne.s64 	%p5771, %rd5476, 0;
	or.pred  	%p5772, %p5770, %p5771;
	@%p5772 bra 	$L__BB4_5105;
	add.s32 	%r5368, %r30367, 1;
	mul.wide.u32 	%rd5478, %r30367, 4;
	add.s64 	%rd5479, %rd12, %rd5478;
	st.local.u32 	[%rd5479+24], %r5367;
	mov.u32 	%r30367, %r5368;
$L__BB4_5105:
	setp.gt.u32 	%p5773, %r30367, 3;
	@%p5773 bra 	$L__BB4_5169;
	add.s32 	%r5370, %r5204, 43;
	shl.b32 	%r19204, %r30429, 7;
	and.b32  	%r19205, %r19204, 8064;
	add.s32 	%r5371, %r19205, %r2;
	shl.b32 	%r19206, %r30429, 10;
	and.b32  	%r19207, %r19206, 64512;
	add.s32 	%r19208, %r4, %r19207;
	ld.shared.u64 	%rd5480, [%r19208];
	setp.eq.s32 	%p5774, %r5371, 0;
	setp.ne.s64 	%p5775, %rd5480, 0;
	or.pred  	%p5776, %p5774, %p5775;
	@%p5776 bra 	$L__BB4_5108;
	add.s32 	%r5372, %r30367, 1;
	mul.wide.u32 	%rd5482, %r30367, 4;
	add.s64 	%rd5483, %rd12, %rd5482;
	st.local.u32 	[%rd5483+24], %r5371;
	mov.u32 	%r30367, %r5372;
$L__BB4_5108:
	setp.gt.u32 	%p5777, %r30367, 3;
	mov.u32 	%r30429, %r5370;
	@%p5777 bra 	$L__BB4_5169;
	add.s32 	%r30429, %r5204, 44;
	shl.b32 	%r19210, %r5370, 7;
	and.b32  	%r19211, %r19210, 8064;
	add.s32 	%r5375, %r19211, %r2;
	shl.b32 	%r19212, %r5370, 10;
	and.b32  	%r19213, %r19212, 64512;
	add.s32 	%r19214, %r4, %r19213;
	ld.shared.u64 	%rd5484, [%r19214];
	setp.eq.s32 	%p5778, %r5375, 0;
	setp.ne.s64 	%p5779, %rd5484, 0;
	or.pred  	%p5780, %p5778, %p5779;
	@%p5780 bra 	$L__BB4_5111;
	add.s32 	%r5376, %r30367, 1;
	mul.wide.u32 	%rd5486, %r30367, 4;
	add.s64 	%rd5487, %rd12, %rd5486;
	st.local.u32 	[%rd5487+24], %r5375;
	mov.u32 	%r30367, %r5376;
$L__BB4_5111:
	setp.gt.u32 	%p5781, %r30367, 3;
	@%p5781 bra 	$L__BB4_5169;
	add.s32 	%r5378, %r5204, 45;
	shl.b32 	%r19216, %r30429, 7;
	and.b32  	%r19217, %r19216, 8064;
	add.s32 	%r5379, %r19217, %r2;
	shl.b32 	%r19218, %r30429, 10;
	and.b32  	%r19219, %r19218, 64512;
	add.s32 	%r19220, %r4, %r19219;
	ld.shared.u64 	%rd5488, [%r19220];
	setp.eq.s32 	%p5782, %r5379, 0;
	setp.ne.s64 	%p5783, %rd5488, 0;
	or.pred  	%p5784, %p5782, %p5783;
	@%p5784 bra 	$L__BB4_5114;
	add.s32 	%r5380, %r30367, 1;
	mul.wide.u32 	%rd5490, %r30367, 4;
	add.s64 	%rd5491, %rd12, %rd5490;
	st.local.u32 	[%rd5491+24], %r5379;
	mov.u32 	%r30367, %r5380;
$L__BB4_5114:
	setp.gt.u32 	%p5785, %r30367, 3;
	mov.u32 	%r30429, %r5378;
	@%p5785 bra 	$L__BB4_5169;
	add.s32 	%r30429, %r5204, 46;
	shl.b32 	%r19222, %r5378, 7;
	and.b32  	%r19223, %r19222, 8064;
	add.s32 	%r5383, %r19223, %r2;
	shl.b32 	%r19224, %r5378, 10;
	and.b32  	%r19225, %r19224, 64512;
	add.s32 	%r19226, %r4, %r19225;
	ld.shared.u64 	%rd5492, [%r19226];
	setp.eq.s32 	%p5786, %r5383, 0;
	setp.ne.s64 	%p5787, %rd5492, 0;
	or.pred  	%p5788, %p5786, %p5787;
	@%p5788 bra 	$L__BB4_5117;
	add.s32 	%r5384, %r30367, 1;
	mul.wide.u32 	%rd5494, %r30367, 4;
	add.s64 	%rd5495, %rd12, %rd5494;
	st.local.u32 	[%rd5495+24], %r5383;
	mov.u32 	%r30367, %r5384;
$L__BB4_5117:
	setp.gt.u32 	%p5789, %r30367, 3;
	@%p5789 bra 	$L__BB4_5169;
	add.s32 	%r5386, %r5204, 47;
	shl.b32 	%r19228, %r30429, 7;
	and.b32  	%r19229, %r19228, 8064;
	add.s32 	%r5387, %r19229, %r2;
	shl.b32 	%r19230, %r30429, 10;
	and.b32  	%r19231, %r19230, 64512;
	add.s32 	%r19232, %r4, %r19231;
	ld.shared.u64 	%rd5496, [%r19232];
	setp.eq.s32 	%p5790, %r5387, 0;
	setp.ne.s64 	%p5791, %rd5496, 0;
	or.pred  	%p5792, %p5790, %p5791;
	@%p5792 bra 	$L__BB4_5120;
	add.s32 	%r5388, %r30367, 1;
	mul.wide.u32 	%rd5498, %r30367, 4;
	add.s64 	%rd5499, %rd12, %rd5498;
	st.local.u32 	[%rd5499+24], %r5387;
	mov.u32 	%r30367, %r5388;
$L__BB4_5120:
	setp.gt.u32 	%p5793, %r30367, 3;
	mov.u32 	%r30429, %r5386;
	@%p5793 bra 	$L__BB4_5169;
	add.s32 	%r30429, %r5204, 48;
	shl.b32 	%r19234, %r5386, 7;
	and.b32  	%r19235, %r19234, 8064;
	add.s32 	%r5391, %r19235, %r2;
	shl.b32 	%r19236, %r5386, 10;
	and.b32  	%r19237, %r19236, 64512;
	add.s32 	%r19238, %r4, %r19237;
	ld.shared.u64 	%rd5500, [%r19238];
	setp.eq.s32 	%p5794, %r5391, 0;
	setp.ne.s64 	%p5795, %rd5500, 0;
	or.pred  	%p5796, %p5794, %p5795;
	@%p5796 bra 	$L__BB4_5123;
	add.s32 	%r5392, %r30367, 1;
	mul.wide.u32 	%rd5502, %r30367, 4;
	add.s64 	%rd5503, %rd12, %rd5502;
	st.local.u32 	[%rd5503+24], %r5391;
	mov.u32 	%r30367, %r5392;
$L__BB4_5123:
	setp.gt.u32 	%p5797, %r30367, 3;
	@%p5797 bra 	$L__BB4_5169;
	add.s32 	%r5394, %r5204, 49;
	shl.b32 	%r19240, %r30429, 7;
	and.b32  	%r19241, %r19240, 8064;
	add.s32 	%r5395, %r19241, %r2;
	shl.b32 	%r19242, %r30429, 10;
	and.b32  	%r19243, %r19242, 64512;
	add.s32 	%r19244, %r4, %r19243;
	ld.shared.u64 	%rd5504, [%r19244];
	setp.eq.s32 	%p5798, %r5395, 0;
	setp.ne.s64 	%p5799, %rd5504, 0;
	or.pred  	%p5800, %p5798, %p5799;
	@%p5800 bra 	$L__BB4_5126;
	add.s32 	%r5396, %r30367, 1;
	mul.wide.u32 	%rd5506, %r30367, 4;
	add.s64 	%rd5507, %rd12, %rd5506;
	st.local.u32 	[%rd5507+24], %r5395;
	mov.u32 	%r30367, %r5396;
$L__BB4_5126:
	setp.gt.u32 	%p5801, %r30367, 3;
	mov.u32 	%r30429, %r5394;
	@%p5801 bra 	$L__BB4_5169;
	add.s32 	%r30429, %r5204, 50;
	shl.b32 	%r19246, %r5394, 7;
	and.b32  	%r19247, %r19246, 8064;
	add.s32 	%r5399, %r19247, %r2;
	shl.b32 	%r19248, %r5394, 10;
	and.b32  	%r19249, %r19248, 64512;
	add.s32 	%r19250, %r4, %r19249;
	ld.shared.u64 	%rd5508, [%r19250];
	setp.eq.s32 	%p5802, %r5399, 0;
	setp.ne.s64 	%p5803, %rd5508, 0;
	or.pred  	%p5804, %p5802, %p5803;
	@%p5804 bra 	$L__BB4_5129;
	add.s32 	%r5400, %r30367, 1;
	mul.wide.u32 	%rd5510, %r30367, 4;
	add.s64 	%rd5511, %rd12, %rd5510;
	st.local.u32 	[%rd5511+24], %r5399;
	mov.u32 	%r30367, %r5400;
$L__BB4_5129:
	setp.gt.u32 	%p5805, %r30367, 3;
	@%p5805 bra 	$L__BB4_5169;
	add.s32 	%r5402, %r5204, 51;
	shl.b32 	%r19252, %r30429, 7;
	and.b32  	%r19253, %r19252, 8064;
	add.s32 	%r5403, %r19253, %r2;
	shl.b32 	%r19254, %r30429, 10;
	and.b32  	%r19255, %r19254, 64512;
	add.s32 	%r19256, %r4, %r19255;
	ld.shared.u64 	%rd5512, [%r19256];
	setp.eq.s32 	%p5806, %r5403, 0;
	setp.ne.s64 	%p5807, %rd5512, 0;
	or.pred  	%p5808, %p5806, %p5807;
	@%p5808 bra 	$L__BB4_5132;
	add.s32 	%r5404, %r30367, 1;
	mul.wide.u32 	%rd5514, %r30367, 4;
	add.s64 	%rd5515, %rd12, %rd5514;
	st.local.u32 	[%rd5515+24], %r5403;
	mov.u32 	%r30367, %r5404;
$L__BB4_5132:
	setp.gt.u32 	%p5809, %r30367, 3;
	mov.u32 	%r30429, %r5402;
	@%p5809 bra 	$L__BB4_5169;
	add.s32 	%r30429, %r5204, 52;
	shl.b32 	%r19258, %r5402, 7;
	and.b32  	%r19259, %r19258, 8064;
	add.s32 	%r5407, %r19259, %r2;
	shl.b32 	%r19260, %r5402, 10;
	and.b32  	%r19261, %r19260, 64512;
	add.s32 	%r19262, %r4, %r19261;
	ld.shared.u64 	%rd5516, [%r19262];
	setp.eq.s32 	%p5810, %r5407, 0;
	setp.ne.s64 	%p5811, %rd5516, 0;
	or.pred  	%p5812, %p5810, %p5811;
	@%p5812 bra 	$L__BB4_5135;
	add.s32 	%r5408, %r30367, 1;
	mul.wide.u32 	%rd5518, %r30367, 4;
	add.s64 	%rd5519, %rd12, %rd5518;
	st.local.u32 	[%rd5519+24], %r5407;
	mov.u32 	%r30367, %r5408;
$L__BB4_5135:
	setp.gt.u32 	%p5813, %r30367, 3;
	@%p5813 bra 	$L__BB4_5169;
	add.s32 	%r5410, %r5204, 53;
	shl.b32 	%r19264, %r30429, 7;
	and.b32  	%r19265, %r19264, 8064;
	add.s32 	%r5411, %r19265, %r2;
	shl.b32 	%r19266, %r30429, 10;
	and.b32  	%r19267, %r19266, 64512;
	add.s32 	%r19268, %r4, %r19267;
	ld.shared.u64 	%rd5520, [%r19268];
	setp.eq.s32 	%p5814, %r5411, 0;
	setp.ne.s64 	%p5815, %rd5520, 0;
	or.pred  	%p5816, %p5814, %p5815;
	@%p5816 bra 	$L__BB4_5138;
	add.s32 	%r5412, %r30367, 1;
	mul.wide.u32 	%rd5522, %r30367, 4;
	add.s64 	%rd5523, %rd12, %rd5522;
	st.local.u32 	[%rd5523+24], %r5411;
	mov.u32 	%r30367, %r5412;
$L__BB4_5138:
	setp.gt.u32 	%p5817, %r30367, 3;
	mov.u32 	%r30429, %r5410;
	@%p5817 bra 	$L__BB4_5169;
	add.s32 	%r30429, %r5204, 54;
	shl.b32 	%r19270, %r5410, 7;
	and.b32  	%r19271, %r19270, 8064;
	add.s32 	%r5415, %r19271, %r2;
	shl.b32 	%r19272, %r5410, 10;
	and.b32  	%r19273, %r19272, 64512;
	add.s32 	%r19274, %r4, %r19273;
	ld.shared.u64 	%rd5524, [%r19274];
	setp.eq.s32 	%p5818, %r5415, 0;
	setp.ne.s64 	%p5819, %rd5524, 0;
	or.pred  	%p5820, %p5818, %p5819;
	@%p5820 bra 	$L__BB4_5141;
	add.s32 	%r5416, %r30367, 1;
	mul.wide.u32 	%rd5526, %r30367, 4;
	add.s64 	%rd5527, %rd12, %rd5526;
	st.local.u32 	[%rd5527+24], %r5415;
	mov.u32 	%r30367, %r5416;
$L__BB4_5141:
	setp.gt.u32 	%p5821, %r30367, 3;
	@%p5821 bra 	$L__BB4_5169;
	add.s32 	%r5418, %r5204, 55;
	shl.b32 	%r19276, %r30429, 7;
	and.b32  	%r19277, %r19276, 8064;
	add.s32 	%r5419, %r19277, %r2;
	shl.b32 	%r19278, %r30429, 10;
	and.b32  	%r19279, %r19278, 64512;
	add.s32 	%r19280, %r4, %r19279;
	ld.shared.u64 	%rd5528, [%r19280];
	setp.eq.s32 	%p5822, %r5419, 0;
	setp.ne.s64 	%p5823, %rd5528, 0;
	or.pred  	%p5824, %p5822, %p5823;
	@%p5824 bra 	$L__BB4_5144;
	add.s32 	%r5420, %r30367, 1;
	mul.wide.u32 	%rd5530, %r30367, 4;
	add.s64 	%rd5531, %rd12, %rd5530;
	st.local.u32 	[%rd5531+24], %r5419;
	mov.u32 	%r30367, %r5420;
$L__BB4_5144:
	setp.gt.u32 	%p5825, %r30367, 3;
	mov.u32 	%r30429, %r5418;
	@%p5825 bra 	$L__BB4_5169;
	add.s32 	%r30429, %r5204, 56;
	shl.b32 	%r19282, %r5418, 7;
	and.b32  	%r19283, %r19282, 8064;
	add.s32 	%r5423, %r19283, %r2;
	shl.b32 	%r19284, %r5418, 10;
	and.b32  	%r19285, %r19284, 64512;
	add.s32 	%r19286, %r4, %r19285;
	ld.shared.u64 	%rd5532, [%r19286];
	setp.eq.s32 	%p5826, %r5423, 0;
	setp.ne.s64 	%p5827, %rd5532, 0;
	or.pred  	%p5828, %p5826, %p5827;
	@%p5828 bra 	$L__BB4_5147;
	add.s32 	%r5424, %r30367, 1;
	mul.wide.u32 	%rd5534, %r30367, 4;
	add.s64 	%rd5535, %rd12, %rd5534;
	st.local.u32 	[%rd5535+24], %r5423;
	mov.u32 	%r30367, %r5424;
$L__BB4_5147:
	setp.gt.u32 	%p5829, %r30367, 3;
	@%p5829 bra 	$L__BB4_5169;
	add.s32 	%r5426, %r5204, 57;
	shl.b32 	%r19288, %r30429, 7;
	and.b32  	%r19289, %r19288, 8064;
	add.s32 	%r5427, %r19289, %r2;
	shl.b32 	%r19290, %r30429, 10;
	and.b32  	%r19291, %r19290, 64512;
	add.s32 	%r19292, %r4, %r19291;
	ld.shared.u64 	%rd5536, [%r19292];
	setp.eq.s32 	%p5830, %r5427, 0;
	setp.ne.s64 	%p5831, %rd5536, 0;
	or.pred  	%p5832, %p5830, %p5831;
	@%p5832 bra 	$L__BB4_5150;
	add.s32 	%r5428, %r30367, 1;
	mul.wide.u32 	%rd5538, %r30367, 4;
	add.s64 	%rd5539, %rd12, %rd5538;
	st.local.u32 	[%rd5539+24], %r5427;
	mov.u32 	%r30367, %r5428;
$L__BB4_5150:
	setp.gt.u32 	%p5833, %r30367, 3;
	mov.u32 	%r30429, %r5426;
	@%p5833 bra 	$L__BB4_5169;
	add.s32 	%r30429, %r5204, 58;
	shl.b32 	%r19294, %r5426, 7;
	and.b32  	%r19295, %r19294, 8064;
	add.s32 	%r5431, %r19295, %r2;
	shl.b32 	%r19296, %r5426, 10;
	and.b32  	%r19297, %r19296, 64512;
	add.s32 	%r19298, %r4, %r19297;
	ld.shared.u64 	%rd5540, [%r19298];
	setp.eq.s32 	%p5834, %r5431, 0;
	setp.ne.s64 	%p5835, %rd5540, 0;
	or.pred  	%p5836, %p5834, %p5835;
	@%p5836 bra 	$L__BB4_5153;
	add.s32 	%r5432, %r30367, 1;
	mul.wide.u32 	%rd5542, %r30367, 4;
	add.s64 	%rd5543, %rd12, %rd5542;
	st.local.u32 	[%rd5543+24], %r5431;
	mov.u32 	%r30367, %r5432;
$L__BB4_5153:
	setp.gt.u32 	%p5837, %r30367, 3;
	@%p5837 bra 	$L__BB4_5169;
	add.s32 	%r5434, %r5204, 59;
	shl.b32 	%r19300, %r30429, 7;
	and.b32  	%r19301, %r19300, 8064;
	add.s32 	%r5435, %r19301, %r2;
	shl.b32 	%r19302, %r30429, 10;
	and.b32  	%r19303, %r19302, 64512;
	add.s32 	%r19304, %r4, %r19303;
	ld.shared.u64 	%rd5544, [%r19304];
	setp.eq.s32 	%p5838, %r5435, 0;
	setp.ne.s64 	%p5839, %rd5544, 0;
	or.pred  	%p5840, %p5838, %p5839;
	@%p5840 bra 	$L__BB4_5156;
	add.s32 	%r5436, %r30367, 1;
	mul.wide.u32 	%rd5546, %r30367, 4;
	add.s64 	%rd5547, %rd12, %rd5546;
	st.local.u32 	[%rd5547+24], %r5435;
	mov.u32 	%r30367, %r5436;
$L__BB4_5156:
	setp.gt.u32 	%p5841, %r30367, 3;
	mov.u32 	%r30429, %r5434;
	@%p5841 bra 	$L__BB4_5169;
	add.s32 	%r30429, %r5204, 60;
	shl.b32 	%r19306, %r5434, 7;
	and.b32  	%r19307, %r19306, 8064;
	add.s32 	%r5439, %r19307, %r2;
	shl.b32 	%r19308, %r5434, 10;
	and.b32  	%r19309, %r19308, 64512;
	add.s32 	%r19310, %r4, %r19309;
	ld.shared.u64 	%rd5548, [%r19310];
	setp.eq.s32 	%p5842, %r5439, 0;
	setp.ne.s64 	%p5843, %rd5548, 0;
	or.pred  	%p5844, %p5842, %p5843;
	@%p5844 bra 	$L__BB4_5159;
	add.s32 	%r5440, %r30367, 1;
	mul.wide.u32 	%rd5550, %r30367, 4;
	add.s64 	%rd5551, %rd12, %rd5550;
	st.local.u32 	[%rd5551+24], %r5439;
	mov.u32 	%r30367, %r5440;
$L__BB4_5159:
	setp.gt.u32 	%p5845, %r30367, 3;
	@%p5845 bra 	$L__BB4_5169;
	add.s32 	%r5442, %r5204, 61;
	shl.b32 	%r19312, %r30429, 7;
	and.b32  	%r19313, %r19312, 8064;
	add.s32 	%r5443, %r19313, %r2;
	shl.b32 	%r19314, %r30429, 10;
	and.b32  	%r19315, %r19314, 64512;
	add.s32 	%r19316, %r4, %r19315;
	ld.shared.u64 	%rd5552, [%r19316];
	setp.eq.s32 	%p5846, %r5443, 0;
	setp.ne.s64 	%p5847, %rd5552, 0;
	or.pred  	%p5848, %p5846, %p5847;
	@%p5848 bra 	$L__BB4_5162;
	add.s32 	%r5444, %r30367, 1;
	mul.wide.u32 	%rd5554, %r30367, 4;
	add.s64 	%rd5555, %rd12, %rd5554;
	st.local.u32 	[%rd5555+24], %r5443;
	mov.u32 	%r30367, %r5444;
$L__BB4_5162:
	setp.gt.u32 	%p5849, %r30367, 3;
	mov.u32 	%r30429, %r5442;
	@%p5849 bra 	$L__BB4_5169;
	add.s32 	%r30429, %r5204, 62;
	shl.b32 	%r19318, %r5442, 7;
	and.b32  	%r19319, %r19318, 8064;
	add.s32 	%r5447, %r19319, %r2;
	shl.b32 	%r19320, %r5442, 10;
	and.b32  	%r19321, %r19320, 64512;
	add.s32 	%r19322, %r4, %r19321;
	ld.shared.u64 	%rd5556, [%r19322];
	setp.eq.s32 	%p5850, %r5447, 0;
	setp.ne.s64 	%p5851, %rd5556, 0;
	or.pred  	%p5852, %p5850, %p5851;
	@%p5852 bra 	$L__BB4_5165;
	add.s32 	%r5448, %r30367, 1;
	mul.wide.u32 	%rd5558, %r30367, 4;
	add.s64 	%rd5559, %rd12, %rd5558;
	st.local.u32 	[%rd5559+24], %r5447;
	mov.u32 	%r30367, %r5448;
$L__BB4_5165:
	setp.gt.u32 	%p5853, %r30367, 3;
	@%p5853 bra 	$L__BB4_5169;
	shl.b32 	%r19324, %r30429, 7;
	and.b32  	%r19325, %r19324, 8064;
	add.s32 	%r5450, %r19325, %r2;
	shl.b32 	%r19326, %r30429, 10;
	and.b32  	%r19327, %r19326, 64512;
	add.s32 	%r19328, %r4, %r19327;
	ld.shared.u64 	%rd5560, [%r19328];
	setp.eq.s32 	%p5854, %r5450, 0;
	setp.ne.s64 	%p5855, %rd5560, 0;
	or.pred  	%p5856, %p5854, %p5855;
	@%p5856 bra 	$L__BB4_5168;
	add.s32 	%r5451, %r30367, 1;
	mul.wide.u32 	%rd5562, %r30367, 4;
	add.s64 	%rd5563, %rd12, %rd5562;
	st.local.u32 	[%rd5563+24], %r5450;
	mov.u32 	%r30367, %r5451;
$L__BB4_5168:
	setp.lt.u32 	%p5857, %r30367, 4;
	selp.b32 	%r19329, 64, 63, %p5857;
	add.s32 	%r30429, %r5204, %r19329;
	mov.u32 	%r30430, %r30367;
$L__BB4_5169:
	st.local.u32 	[%rd12+4], %r30429;
	ld.local.u32 	%r5456, [%rd12+8];
	shl.b32 	%r5457, %r5456, 7;
	and.b32  	%r19331, %r5457, 8064;
	add.s32 	%r5458, %r19331, %r2;
	shl.b32 	%r19332, %r5456, 9;
	and.b32  	%r19333, %r19332, 32256;
	add.s32 	%r19334, %r5, %r19333;
	ld.shared.u32 	%r19335, [%r19334];
	setp.eq.s32 	%p5858, %r5458, 0;
	setp.ne.s32 	%p5859, %r19335, 0;
	mov.b32 	%r30432, 0;
	or.pred  	%p5860, %p5858, %p5859;
	@%p5860 bra 	$L__BB4_5171;
	st.local.u32 	[%rd12+280], %r5458;
	mov.b32 	%r30432, 1;
$L__BB4_5171:
	add.s32 	%r19338, %r5457, 128;
	and.b32  	%r19339, %r19338, 8064;
	add.s32 	%r5460, %r19339, %r2;
	shl.b32 	%r19340, %r19338, 2;
	and.b32  	%r19341, %r19340, 32256;
	add.s32 	%r19342, %r5, %r19341;
	ld.shared.u32 	%r19343, [%r19342];
	setp.eq.s32 	%p5861, %r5460, 0;
	setp.ne.s32 	%p5862, %r19343, 0;
	or.pred  	%p5863, %p5861, %p5862;
	@%p5863 bra 	$L__BB4_5173;
	add.s32 	%r5461, %r30432, 1;
	mul.wide.u32 	%rd5564, %r30432, 4;
	add.s64 	%rd5565, %rd12, %rd5564;
	st.local.u32 	[%rd5565+280], %r5460;
	mov.u32 	%r30432, %r5461;
$L__BB4_5173:
	add.s32 	%r19345, %r5457, 256;
	and.b32  	%r19346, %r19345, 8064;
	add.s32 	%r5463, %r19346, %r2;
	shl.b32 	%r19347, %r19345, 2;
	and.b32  	%r19348, %r19347, 32256;
	add.s32 	%r19349, %r5, %r19348;
	ld.shared.u32 	%r19350, [%r19349];
	setp.eq.s32 	%p5864, %r5463, 0;
	setp.ne.s32 	%p5865, %r19350, 0;
	or.pred  	%p5866, %p5864, %p5865;
	@%p5866 bra 	$L__BB4_5175;
	add.s32 	%r5464, %r30432, 1;
	mul.wide.u32 	%rd5566, %r30432, 4;
	add.s64 	%rd5567, %rd12, %rd5566;
	st.local.u32 	[%rd5567+280], %r5463;
	mov.u32 	%r30432, %r5464;
$L__BB4_5175:
	add.s32 	%r30493, %r5456, 4;
	add.s32 	%r19352, %r5457, 384;
	and.b32  	%r19353, %r19352, 8064;
	add.s32 	%r5467, %r19353, %r2;
	shl.b32 	%r19354, %r19352, 2;
	and.b32  	%r19355, %r19354, 32256;
	add.s32 	%r19356, %r5, %r19355;
	ld.shared.u32 	%r19357, [%r19356];
	setp.eq.s32 	%p5867, %r5467, 0;
	setp.ne.s32 	%p5868, %r19357, 0;
	or.pred  	%p5869, %p5867, %p5868;
	@%p5869 bra 	$L__BB4_5177;
	add.s32 	%r5468, %r30432, 1;
	mul.wide.u32 	%rd5568, %r30432, 4;
	add.s64 	%rd5569, %rd12, %rd5568;
	st.local.u32 	[%rd5569+280], %r5467;
	mov.u32 	%r30432, %r5468;
$L__BB4_5177:
	setp.gt.u32 	%p5871, %r30432, 3;
	mov.pred 	%p12020, 0;
	@%p5871 bra 	$L__BB4_5355;
	add.s32 	%r5470, %r5456, 5;
	shl.b32 	%r19359, %r30493, 7;
	and.b32  	%r19360, %r19359, 8064;
	add.s32 	%r5471, %r19360, %r2;
	shl.b32 	%r19361, %r30493, 9;
	and.b32  	%r19362, %r19361, 32256;
	add.s32 	%r19363, %r5, %r19362;
	ld.shared.u32 	%r19364, [%r19363];
	setp.eq.s32 	%p5872, %r5471, 0;
	setp.ne.s32 	%p5873, %r19364, 0;
	or.pred  	%p5874, %p5872, %p5873;
	@%p5874 bra 	$L__BB4_5180;
	add.s32 	%r5472, %r30432, 1;
	mul.wide.u32 	%rd5570, %r30432, 4;
	add.s64 	%rd5571, %rd12, %rd5570;
	st.local.u32 	[%rd5571+280], %r5471;
	mov.u32 	%r30432, %r5472;
$L__BB4_5180:
	setp.gt.u32 	%p5876, %r30432, 3;
	mov.u32 	%r30493, %r5470;
	@%p5876 bra 	$L__BB4_5355;
	add.s32 	%r30493, %r5456, 6;
	shl.b32 	%r19366, %r5470, 7;
	and.b32  	%r19367, %r19366, 8064;
	add.s32 	%r5475, %r19367, %r2;
	shl.b32 	%r19368, %r5470, 9;
	and.b32  	%r19369, %r19368, 32256;
	add.s32 	%r19370, %r5, %r19369;
	ld.shared.u32 	%r19371, [%r19370];
	setp.eq.s32 	%p5877, %r5475, 0;
	setp.ne.s32 	%p5878, %r19371, 0;
	or.pred  	%p5879, %p5877, %p5878;
	@%p5879 bra 	$L__BB4_5183;
	add.s32 	%r5476, %r30432, 1;
	mul.wide.u32 	%rd5572, %r30432, 4;
	add.s64 	%rd5573, %rd12, %rd5572;
	st.local.u32 	[%rd5573+280], %r5475;
	mov.u32 	%r30432, %r5476;
$L__BB4_5183:
	setp.gt.u32 	%p5881, %r30432, 3;
	@%p5881 bra 	$L__BB4_5355;
	add.s32 	%r5478, %r5456, 7;
	shl.b32 	%r19373, %r30493, 7;
	and.b32  	%r19374, %r19373, 8064;
	add.s32 	%r5479, %r19374, %r2;
	shl.b32 	%r19375, %r30493, 9;
	and.b32  	%r19376, %r19375, 32256;
	add.s32 	%r19377, %r5, %r19376;
	ld.shared.u32 	%r19378, [%r19377];
	setp.eq.s32 	%p5882, %r5479, 0;
	setp.ne.s32 	%p5883, %r19378, 0;
	or.pred  	%p5884, %p5882, %p5883;
	@%p5884 bra 	$L__BB4_5186;
	add.s32 	%r5480, %r30432, 1;
	mul.wide.u32 	%rd5574, %r30432, 4;
	add.s64 	%rd5575, %rd12, %rd5574;
	st.local.u32 	[%rd5575+280], %r5479;
	mov.u32 	%r30432, %r5480;
$L__BB4_5186:
	setp.gt.u32 	%p5886, %r30432, 3;
	mov.u32 	%r30493, %r5478;
	@%p5886 bra 	$L__BB4_5355;
	add.s32 	%r30493, %r5456, 8;
	shl.b32 	%r19380, %r5478, 7;
	and.b32  	%r19381, %r19380, 8064;
	add.s32 	%r5483, %r19381, %r2;
	shl.b32 	%r19382, %r5478, 9;
	and.b32  	%r19383, %r19382, 32256;
	add.s32 	%r19384, %r5, %r19383;
	ld.shared.u32 	%r19385, [%r19384];
	setp.eq.s32 	%p5887, %r5483, 0;
	setp.ne.s32 	%p5888, %r19385, 0;
	or.pred  	%p5889, %p5887, %p5888;
	@%p5889 bra 	$L__BB4_5189;
	add.s32 	%r5484, %r30432, 1;
	mul.wide.u32 	%rd5576, %r30432, 4;
	add.s64 	%rd5577, %rd12, %rd5576;
	st.local.u32 	[%rd5577+280], %r5483;
	mov.u32 	%r30432, %r5484;
$L__BB4_5189:
	setp.gt.u32 	%p5891, %r30432, 3;
	@%p5891 bra 	$L__BB4_5355;
	add.s32 	%r5486, %r5456, 9;
	shl.b32 	%r19387, %r30493, 7;
	and.b32  	%r19388, %r19387, 8064;
	add.s32 	%r5487, %r19388, %r2;
	shl.b32 	%r19389, %r30493, 9;
	and.b32  	%r19390, %r19389, 32256;
	add.s32 	%r19391, %r5, %r19390;
	ld.shared.u32 	%r19392, [%r19391];
	setp.eq.s32 	%p5892, %r5487, 0;
	setp.ne.s32 	%p5893, %r19392, 0;
	or.pred  	%p5894, %p5892, %p5893;
	@%p5894 bra 	$L__BB4_5192;
	add.s32 	%r5488, %r30432, 1;
	mul.wide.u32 	%rd5578, %r30432, 4;
	add.s64 	%rd5579, %rd12, %rd5578;
	st.local.u32 	[%rd5579+280], %r5487;
	mov.u32 	%r30432, %r5488;
$L__BB4_5192:
	setp.gt.u32 	%p5896, %r30432, 3;
	mov.u32 	%r30493, %r5486;
	@%p5896 bra 	$L__BB4_5355;
	add.s32 	%r30493, %r5456, 10;
	shl.b32 	%r19394, %r5486, 7;
	and.b32  	%r19395, %r19394, 8064;
	add.s32 	%r5491, %r19395, %r2;
	shl.b32 	%r19396, %r5486, 9;
	and.b32  	%r19397, %r19396, 32256;
	add.s32 	%r19398, %r5, %r19397;
	ld.shared.u32 	%r19399, [%r19398];
	setp.eq.s32 	%p5897, %r5491, 0;
	setp.ne.s32 	%p5898, %r19399, 0;
	or.pred  	%p5899, %p5897, %p5898;
	@%p5899 bra 	$L__BB4_5195;
	add.s32 	%r5492, %r30432, 1;
	mul.wide.u32 	%rd5580, %r30432, 4;
	add.s64 	%rd5581, %rd12, %rd5580;
	st.local.u32 	[%rd5581+280], %r5491;
	mov.u32 	%r30432, %r5492;
$L__BB4_5195:
	setp.gt.u32 	%p5901, %r30432, 3;
	@%p5901 bra 	$L__BB4_5355;
	add.s32 	%r5494, %r5456, 11;
	shl.b32 	%r19401, %r30493, 7;
	and.b32  	%r19402, %r19401, 8064;
	add.s32 	%r5495, %r19402, %r2;
	shl.b32 	%r19403, %r30493, 9;
	and.b32  	%r19404, %r19403, 32256;
	add.s32 	%r19405, %r5, %r19404;
	ld.shared.u32 	%r19406, [%r19405];
	setp.eq.s32 	%p5902, %r5495, 0;
	setp.ne.s32 	%p5903, %r19406, 0;
	or.pred  	%p5904, %p5902, %p5903;
	@%p5904 bra 	$L__BB4_5198;
	add.s32 	%r5496, %r30432, 1;
	mul.wide.u32 	%rd5582, %r30432, 4;
	add.s64 	%rd5583, %rd12, %rd5582;
	st.local.u32 	[%rd5583+280], %r5495;
	mov.u32 	%r30432, %r5496;
$L__BB4_5198:
	setp.gt.u32 	%p5906, %r30432, 3;
	mov.u32 	%r30493, %r5494;
	@%p5906 bra 	$L__BB4_5355;
	add.s32 	%r30493, %r5456, 12;
	shl.b32 	%r19408, %r5494, 7;
	and.b32  	%r19409, %r19408, 8064;
	add.s32 	%r5499, %r19409, %r2;
	shl.b32 	%r19410, %r5494, 9;
	and.b32  	%r19411, %r19410, 32256;
	add.s32 	%r19412, %r5, %r19411;
	ld.shared.u32 	%r19413, [%r19412];
	setp.eq.s32 	%p5907, %r5499, 0;
	setp.ne.s32 	%p5908, %r19413, 0;
	or.pred  	%p5909, %p5907, %p5908;
	@%p5909 bra 	$L__BB4_5201;
	add.s32 	%r5500, %r30432, 1;
	mul.wide.u32 	%rd5584, %r30432, 4;
	add.s64 	%rd5585, %rd12, %rd5584;
	st.local.u32 	[%rd5585+280], %r5499;
	mov.u32 	%r30432, %r5500;
$L__BB4_5201:
	setp.gt.u32 	%p5911, %r30432, 3;
	@%p5911 bra 	$L__BB4_5355;
	add.s32 	%r5502, %r5456, 13;
	shl.b32 	%r19415, %r30493, 7;
	and.b32  	%r19416, %r19415, 8064;
	add.s32 	%r5503, %r19416, %r2;
	shl.b32 	%r19417, %r30493, 9;
	and.b32  	%r19418, %r19417, 32256;
	add.s32 	%r19419, %r5, %r19418;
	ld.shared.u32 	%r19420, [%r19419];
	setp.eq.s32 	%p5912, %r5503, 0;
	setp.ne.s32 	%p5913, %r19420, 0;
	or.pred  	%p5914, %p5912, %p5913;
	@%p5914 bra 	$L__BB4_5204;
	add.s32 	%r5504, %r30432, 1;
	mul.wide.u32 	%rd5586, %r30432, 4;
	add.s64 	%rd5587, %rd12, %rd5586;
	st.local.u32 	[%rd5587+280], %r5503;
	mov.u32 	%r30432, %r5504;
$L__BB4_5204:
	setp.gt.u32 	%p5916, %r30432, 3;
	mov.u32 	%r30493, %r5502;
	@%p5916 bra 	$L__BB4_5355;
	add.s32 	%r30493, %r5456, 14;
	shl.b32 	%r19422, %r5502, 7;
	and.b32  	%r19423, %r19422, 8064;
	add.s32 	%r5507, %r19423, %r2;
	shl.b32 	%r19424, %r5502, 9;
	and.b32  	%r19425, %r19424, 32256;
	add.s32 	%r19426, %r5, %r19425;
	ld.shared.u32 	%r19427, [%r19426];
	setp.eq.s32 	%p5917, %r5507, 0;
	setp.ne.s32 	%p5918, %r19427, 0;
	or.pred  	%p5919, %p5917, %p5918;
	@%p5919 bra 	$L__BB4_5207;
	add.s32 	%r5508, %r30432, 1;
	mul.wide.u32 	%rd5588, %r30432, 4;
	add.s64 	%rd5589, %rd12, %rd5588;
	st.local.u32 	[%rd5589+280], %r5507;
	mov.u32 	%r30432, %r5508;
$L__BB4_5207:
	setp.gt.u32 	%p5921, %r30432, 3;
	@%p5921 bra 	$L__BB4_5355;
	add.s32 	%r5510, %r5456, 15;
	shl.b32 	%r19429, %r30493, 7;
	and.b32  	%r19430, %r19429, 8064;
	add.s32 	%r5511, %r19430, %r2;
	shl.b32 	%r19431, %r30493, 9;
	and.b32  	%r19432, %r19431, 32256;
	add.s32 	%r19433, %r5, %r19432;
	ld.shared.u32 	%r19434, [%r19433];
	setp.eq.s32 	%p5922, %r5511, 0;
	setp.ne.s32 	%p5923, %r19434, 0;
	or.pred  	%p5924, %p5922, %p5923;
	@%p5924 bra 	$L__BB4_5210;
	add.s32 	%r5512, %r30432, 1;
	mul.wide.u32 	%rd5590, %r30432, 4;
	add.s64 	%rd5591, %rd12, %rd5590;
	st.local.u32 	[%rd5591+280], %r5511;
	mov.u32 	%r30432, %r5512;
$L__BB4_5210:
	setp.gt.u32 	%p5926, %r30432, 3;
	mov.u32 	%r30493, %r5510;
	@%p5926 bra 	$L__BB4_5355;
	add.s32 	%r30493, %r5456, 16;
	shl.b32 	%r19436, %r5510, 7;
	and.b32  	%r19437, %r19436, 8064;
	add.s32 	%r5515, %r19437, %r2;
	shl.b32 	%r19438, %r5510, 9;
	and.b32  	%r19439, %r19438, 32256;
	add.s32 	%r19440, %r5, %r19439;
	ld.shared.u32 	%r19441, [%r19440];
	setp.eq.s32 	%p5927, %r5515, 0;
	setp.ne.s32 	%p5928, %r19441, 0;
	or.pred  	%p5929, %p5927, %p5928;
	@%p5929 bra 	$L__BB4_5213;
	add.s32 	%r5516, %r30432, 1;
	mul.wide.u32 	%rd5592, %r30432, 4;
	add.s64 	%rd5593, %rd12, %rd5592;
	st.local.u32 	[%rd5593+280], %r5515;
	mov.u32 	%r30432, %r5516;
$L__BB4_5213:
	setp.gt.u32 	%p5931, %r30432, 3;
	@%p5931 bra 	$L__BB4_5355;
	add.s32 	%r5518, %r5456, 17;
	shl.b32 	%r19443, %r30493, 7;
	and.b32  	%r19444, %r19443, 8064;
	add.s32 	%r5519, %r19444, %r2;
	shl.b32 	%r19445, %r30493, 9;
	and.b32  	%r19446, %r19445, 32256;
	add.s32 	%r19447, %r5, %r19446;
	ld.shared.u32 	%r19448, [%r19447];
	setp.eq.s32 	%p5932, %r5519, 0;
	setp.ne.s32 	%p5933, %r19448, 0;
	or.pred  	%p5934, %p5932, %p5933;
	@%p5934 bra 	$L__BB4_5216;
	add.s32 	%r5520, %r30432, 1;
	mul.wide.u32 	%rd5594, %r30432, 4;
	add.s64 	%rd5595, %rd12, %rd5594;
	st.local.u32 	[%rd5595+280], %r5519;
	mov.u32 	%r30432, %r5520;
$L__BB4_5216:
	setp.gt.u32 	%p5936, %r30432, 3;
	mov.u32 	%r30493, %r5518;
	@%p5936 bra 	$L__BB4_5355;
	add.s32 	%r30493, %r5456, 18;
	shl.b32 	%r19450, %r5518, 7;
	and.b32  	%r19451, %r19450, 8064;
	add.s32 	%r5523, %r19451, %r2;
	shl.b32 	%r19452, %r5518, 9;
	and.b32  	%r19453, %r19452, 32256;
	add.s32 	%r19454, %r5, %r19453;
	ld.shared.u32 	%r19455, [%r19454];
	setp.eq.s32 	%p5937, %r5523, 0;
	setp.ne.s32 	%p5938, %r19455, 0;
	or.pred  	%p5939, %p5937, %p5938;
	@%p5939 bra 	$L__BB4_5219;
	add.s32 	%r5524, %r30432, 1;
	mul.wide.u32 	%rd5596, %r30432, 4;
	add.s64 	%rd5597, %rd12, %rd5596;
	st.local.u32 	[%rd5597+280], %r5523;
	mov.u32 	%r30432, %r5524;
$L__BB4_5219:
	setp.gt.u32 	%p5941, %r30432, 3;
	@%p5941 bra 	$L__BB4_5355;
	add.s32 	%r5526, %r5456, 19;
	shl.b32 	%r19457, %r30493, 7;
	and.b32  	%r19458, %r19457, 8064;
	add.s32 	%r5527, %r19458, %r2;
	shl.b32 	%r19459, %r30493, 9;
	and.b32  	%r19460, %r19459, 32256;
	add.s32 	%r19461, %r5, %r19460;
	ld.shared.u32 	%r19462, [%r19461];
	setp.eq.s32 	%p5942, %r5527, 0;
	setp.ne.s32 	%p5943, %r19462, 0;
	or.pred  	%p5944, %p5942, %p5943;
	@%p5944 bra 	$L__BB4_5222;
	add.s32 	%r5528, %r30432, 1;
	mul.wide.u32 	%rd5598, %r30432, 4;
	add.s64 	%rd5599, %rd12, %rd5598;
	st.local.u32 	[%rd5599+280], %r5527;
	mov.u32 	%r30432, %r5528;
$L__BB4_5222:
	setp.gt.u32 	%p5946, %r30432, 3;
	mov.u32 	%r30493, %r5526;
	@%p5946 bra 	$L__BB4_5355;
	add.s32 	%r30493, %r5456, 20;
	shl.b32 	%r19464, %r5526, 7;
	and.b32  	%r19465, %r19464, 8064;
	add.s32 	%r5531, %r19465, %r2;
	shl.b32 	%r19466, %r5526, 9;
	and.b32  	%r19467, %r19466, 32256;
	add.s32 	%r19468, %r5, %r19467;
	ld.shared.u32 	%r19469, [%r19468];
	setp.eq.s32 	%p5947, %r5531, 0;
	setp.ne.s32 	%p5948, %r19469, 0;
	or.pred  	%p5949, %p5947, %p5948;
	@%p5949 bra 	$L__BB4_5225;
	add.s32 	%r5532, %r30432, 1;
	mul.wide.u32 	%rd5600, %r30432, 4;
	add.s64 	%rd5601, %rd12, %rd5600;
	st.local.u32 	[%rd5601+280], %r5531;
	mov.u32 	%r30432, %r5532;
$L__BB4_5225:
	setp.gt.u32 	%p5951, %r30432, 3;
	@%p5951 bra 	$L__BB4_5355;
	add.s32 	%r5534, %r5456, 21;
	shl.b32 	%r19471, %r30493, 7;
	and.b32  	%r19472, %r19471, 8064;
	add.s32 	%r5535, %r19472, %r2;
	shl.b32 	%r19473, %r30493, 9;
	and.b32  	%r19474, %r19473, 32256;
	add.s32 	%r19475, %r5, %r19474;
	ld.shared.u32 	%r19476, [%r19475];
	setp.eq.s32 	%p5952, %r5535, 0;
	setp.ne.s32 	%p5953, %r19476, 0;
	or.pred  	%p5954, %p5952, %p5953;
	@%p5954 bra 	$L__BB4_5228;
	add.s32 	%r5536, %r30432, 1;
	mul.wide.u32 	%rd5602, %r30432, 4;
	add.s64 	%rd5603, %rd12, %rd5602;
	st.local.u32 	[%rd5603+280], %r5535;
	mov.u32 	%r30432, %r5536;
$L__BB4_5228:
	setp.gt.u32 	%p5956, %r30432, 3;
	mov.u32 	%r30493, %r5534;
	@%p5956 bra 	$L__BB4_5355;
	add.s32 	%r30493, %r5456, 22;
	shl.b32 	%r19478, %r5534, 7;
	and.b32  	%r19479, %r19478, 8064;
	add.s32 	%r5539, %r19479, %r2;
	shl.b32 	%r19480, %r5534, 9;
	and.b32  	%r19481, %r19480, 32256;
	add.s32 	%r19482, %r5, %r19481;
	ld.shared.u32 	%r19483, [%r19482];
	setp.eq.s32 	%p5957, %r5539, 0;
	setp.ne.s32 	%p5958, %r19483, 0;
	or.pred  	%p5959, %p5957, %p5958;
	@%p5959 bra 	$L__BB4_5231;
	add.s32 	%r5540, %r30432, 1;
	mul.wide.u32 	%rd5604, %r30432, 4;
	add.s64 	%rd5605, %rd12, %rd5604;
	st.local.u32 	[%rd5605+280], %r5539;
	mov.u32 	%r30432, %r5540;
$L__BB4_5231:
	setp.gt.u32 	%p5961, %r30432, 3;
	@%p5961 bra 	$L__BB4_5355;
	add.s32 	%r5542, %r5456, 23;
	shl.b32 	%r19485, %r30493, 7;
	and.b32  	%r19486, %r19485, 8064;
	add.s32 	%r5543, %r19486, %r2;
	shl.b32 	%r19487, %r30493, 9;
	and.b32  	%r19488, %r19487, 32256;
	add.s32 	%r19489, %r5, %r19488;
	ld.shared.u32 	%r19490, [%r19489];
	setp.eq.s32 	%p5962, %r5543, 0;
	setp.ne.s32 	%p5963, %r19490, 0;
	or.pred  	%p5964, %p5962, %p5963;
	@%p5964 bra 	$L__BB4_5234;
	add.s32 	%r5544, %r30432, 1;
	mul.wide.u32 	%rd5606, %r30432, 4;
	add.s64 	%rd5607, %rd12, %rd5606;
	st.local.u32 	[%rd5607+280], %r5543;
	mov.u32 	%r30432, %r5544;
$L__BB4_5234:
	setp.gt.u32 	%p5966, %r30432, 3;
	mov.u32 	%r30493, %r5542;
	@%p5966 bra 	$L__BB4_5355;
	add.s32 	%r30493, %r5456, 24;
	shl.b32 	%r19492, %r5542, 7;
	and.b32  	%r19493, %r19492, 8064;
	add.s32 	%r5547, %r19493, %r2;
	shl.b32 	%r19494, %r5542, 9;
	and.b32  	%r19495, %r19494, 32256;
	add.s32 	%r19496, %r5, %r19495;
	ld.shared.u32 	%r19497, [%r19496];
	setp.eq.s32 	%p5967, %r5547, 0;
	setp.ne.s32 	%p5968, %r19497, 0;
	or.pred  	%p5969, %p5967, %p5968;
	@%p5969 bra 	$L__BB4_5237;
	add.s32 	%r5548, %r30432, 1;
	mul.wide.u32 	%rd5608, %r30432, 4;
	add.s64 	%rd5609, %rd12, %rd5608;
	st.local.u32 	[%rd5609+280], %r5547;
	mov.u32 	%r30432, %r5548;
$L__BB4_5237:
	setp.gt.u32 	%p5971, %r30432, 3;
	@%p5971 bra 	$L__BB4_5355;
	add.s32 	%r5550, %r5456, 25;
	shl.b32 	%r19499, %r30493, 7;
	and.b32  	%r19500, %r19499, 8064;
	add.s32 	%r5551, %r19500, %r2;
	shl.b32 	%r19501, %r30493, 9;
	and.b32  	%r19502, %r19501, 32256;
	add.s32 	%r19503, %r5, %r19502;
	ld.shared.u32 	%r19504, [%r19503];
	setp.eq.s32 	%p5972, %r5551, 0;
	setp.ne.s32 	%p5973, %r19504, 0;
	or.pred  	%p5974, %p5972, %p5973;
	@%p5974 bra 	$L__BB4_5240;
	add.s32 	%r5552, %r30432, 1;
	mul.wide.u32 	%rd5610, %r30432, 4;
	add.s64 	%rd5611, %rd12, %rd5610;
	st.local.u32 	[%rd5611+280], %r5551;
	mov.u32 	%r30432, %r5552;
$L__BB4_5240:
	setp.gt.u32 	%p5976, %r30432, 3;
	mov.u32 	%r30493, %r5550;
	@%p5976 bra 	$L__BB4_5355;
	add.s32 	%r30493, %r5456, 26;
	shl.b32 	%r19506, %r5550, 7;
	and.b32  	%r19507, %r19506, 8064;
	add.s32 	%r5555, %r19507, %r2;
	shl.b32 	%r19508, %r5550, 9;
	and.b32  	%r19509, %r19508, 32256;
	add.s32 	%r19510, %r5, %r19509;
	ld.shared.u32 	%r19511, [%r19510];
	setp.eq.s32 	%p5977, %r5555, 0;
	setp.ne.s32 	%p5978, %r19511, 0;
	or.pred  	%p5979, %p5977, %p5978;
	@%p5979 bra 	$L__BB4_5243;
	add.s32 	%r5556, %r30432, 1;
	mul.wide.u32 	%rd5612, %r30432, 4;
	add.s64 	%rd5613, %rd12, %rd5612;
	st.local.u32 	[%rd5613+280], %r5555;
	mov.u32 	%r30432, %r5556;
$L__BB4_5243:
	setp.gt.u32 	%p5981, %r30432, 3;
	@%p5981 bra 	$L__BB4_5355;
	add.s32 	%r5558, %r5456, 27;
	shl.b32 	%r19513, %r30493, 7;
	and.b32  	%r19514, %r19513, 8064;
	add.s32 	%r5559, %r19514, %r2;
	shl.b32 	%r19515, %r30493, 9;
	and.b32  	%r19516, %r19515, 32256;
	add.s32 	%r19517, %r5, %r19516;
	ld.shared.u32 	%r19518, [%r19517];
	setp.eq.s32 	%p5982, %r5559, 0;
	setp.ne.s32 	%p5983, %r19518, 0;
	or.pred  	%p5984, %p5982, %p5983;
	@%p5984 bra 	$L__BB4_5246;
	add.s32 	%r5560, %r30432, 1;
	mul.wide.u32 	%rd5614, %r30432, 4;
	add.s64 	%rd5615, %rd12, %rd5614;
	st.local.u32 	[%rd5615+280], %r5559;
	mov.u32 	%r30432, %r5560;
$L__BB4_5246:
	setp.gt.u32 	%p5986, %r30432, 3;
	mov.u32 	%r30493, %r5558;
	@%p5986 bra 	$L__BB4_5355;
	add.s32 	%r30493, %r5456, 28;
	shl.b32 	%r19520, %r5558, 7;
	and.b32  	%r19521, %r19520, 8064;
	add.s32 	%r5563, %r19521, %r2;
	shl.b32 	%r19522, %r5558, 9;
	and.b32  	%r19523, %r19522, 32256;
	add.s32 	%r19524, %r5, %r19523;
	ld.shared.u32 	%r19525, [%r19524];
	setp.eq.s32 	%p5987, %r5563, 0;
	setp.ne.s32 	%p5988, %r19525, 0;
	or.pred  	%p5989, %p5987, %p5988;
	@%p5989 bra 	$L__BB4_5249;
	add.s32 	%r5564, %r30432, 1;
	mul.wide.u32 	%rd5616, %r30432, 4;
	add.s64 	%rd5617, %rd12, %rd5616;
	st.local.u32 	[%rd5617+280], %r5563;
	mov.u32 	%r30432, %r5564;
$L__BB4_5249:
	setp.gt.u32 	%p5991, %r30432, 3;
	@%p5991 bra 	$L__BB4_5355;
	add.s32 	%r5566, %r5456, 29;
	shl.b32 	%r19527, %r30493, 7;
	and.b32  	%r19528, %r19527, 8064;
	add.s32 	%r5567, %r19528, %r2;
	shl.b32 	%r19529, %r30493, 9;
	and.b32  	%r19530, %r19529, 32256;
	add.s32 	%r19531, %r5, %r19530;
	ld.shared.u32 	%r19532, [%r19531];
	setp.eq.s32 	%p5992, %r5567, 0;
	setp.ne.s32 	%p5993, %r19532, 0;
	or.pred  	%p5994, %p5992, %p5993;
	@%p5994 bra 	$L__BB4_5252;
	add.s32 	%r5568, %r30432, 1;
	mul.wide.u32 	%rd5618, %r30432, 4;
	add.s64 	%rd5619, %rd12, %rd5618;
	st.local.u32 	[%rd5619+280], %r5567;
	mov.u32 	%r30432, %r5568;
$L__BB4_5252:
	setp.gt.u32 	%p5996, %r30432, 3;
	mov.u32 	%r30493, %r5566;
	@%p5996 bra 	$L__BB4_5355;
	add.s32 	%r30493, %r5456, 30;
	shl.b32 	%r19534, %r5566, 7;
	and.b32  	%r19535, %r19534, 8064;
	add.s32 	%r5571, %r19535, %r2;
	shl.b32 	%r19536, %r5566, 9;
	and.b32  	%r19537, %r19536, 32256;
	add.s32 	%r19538, %r5, %r19537;
	ld.shared.u32 	%r19539, [%r19538];
	setp.eq.s32 	%p5997, %r5571, 0;
	setp.ne.s32 	%p5998, %r19539, 0;
	or.pred  	%p5999, %p5997, %p5998;
	@%p5999 bra 	$L__BB4_5255;
	add.s32 	%r5572, %r30432, 1;
	mul.wide.u32 	%rd5620, %r30432, 4;
	add.s64 	%rd5621, %rd12, %rd5620;
	st.local.u32 	[%rd5621+280], %r5571;
	mov.u32 	%r30432, %r5572;
$L__BB4_5255:
	setp.gt.u32 	%p6001, %r30432, 3;
	@%p6001 bra 	$L__BB4_5355;
	add.s32 	%r5574, %r5456, 31;
	shl.b32 	%r19541, %r30493, 7;
	and.b32  	%r19542, %r19541, 8064;
	add.s32 	%r5575, %r19542, %r2;
	shl.b32 	%r19543, %r30493, 9;
	and.b32  	%r19544, %r19543, 32256;
	add.s32 	%r19545, %r5, %r19544;
	ld.shared.u32 	%r19546, [%r19545];
	setp.eq.s32 	%p6002, %r5575, 0;
	setp.ne.s32 	%p6003, %r19546, 0;
	or.pred  	%p6004, %p6002, %p6003;
	@%p6004 bra 	$L__BB4_5258;
	add.s32 	%r5576, %r30432, 1;
	mul.wide.u32 	%rd5622, %r30432, 4;
	add.s64 	%rd5623, %rd12, %rd5622;
	st.local.u32 	[%rd5623+280], %r5575;
	mov.u32 	%r30432, %r5576;
$L__BB4_5258:
	setp.gt.u32 	%p6006, %r30432, 3;
	mov.u32 	%r30493, %r5574;
	@%p6006 bra 	$L__BB4_5355;
	add.s32 	%r30493, %r5456, 32;
	shl.b32 	%r19548, %r5574, 7;
	and.b32  	%r19549, %r19548, 8064;
	add.s32 	%r5579, %r19549, %r2;
	shl.b32 	%r19550, %r5574, 9;
	and.b32  	%r19551, %r19550, 32256;
	add.s32 	%r19552, %r5, %r19551;
	ld.shared.u32 	%r19553, [%r19552];
	setp.eq.s32 	%p6007, %r5579, 0;
	setp.ne.s32 	%p6008, %r19553, 0;
	or.pred  	%p6009, %p6007, %p6008;
	@%p6009 bra 	$L__BB4_5261;
	add.s32 	%r5580, %r30432, 1;
	mul.wide.u32 	%rd5624, %r30432, 4;
	add.s64 	%rd5625, %rd12, %rd5624;
	st.local.u32 	[%rd5625+280], %r5579;
	mov.u32 	%r30432, %r5580;
$L__BB4_5261:
	setp.gt.u32 	%p6011, %r30432, 3;
	@%p6011 bra 	$L__BB4_5355;
	add.s32 	%r5582, %r5456, 33;
	shl.b32 	%r19555, %r30493, 7;
	and.b32  	%r19556, %r19555, 8064;
	add.s32 	%r5583, %r19556, %r2;
	shl.b32 	%r19557, %r30493, 9;
	and.b32  	%r19558, %r19557, 32256;
	add.s32 	%r19559, %r5, %r19558;
	ld.shared.u32 	%r19560, [%r19559];
	setp.eq.s32 	%p6012, %r5583, 0;
	setp.ne.s32 	%p6013, %r19560, 0;
	or.pred  	%p6014, %p6012, %p6013;
	@%p6014 bra 	$L__BB4_5264;
	add.s32 	%r5584, %r30432, 1;
	mul.wide.u32 	%rd5626, %r30432, 4;
	add.s64 	%rd5627, %rd12, %rd5626;
	st.local.u32 	[%rd5627+280], %r5583;
	mov.u32 	%r30432, %r5584;
$L__BB4_5264:
	setp.gt.u32 	%p6016, %r30432, 3;
	mov.u32 	%r30493, %r5582;
	@%p6016 bra 	$L__BB4_5355;
	add.s32 	%r30493, %r5456, 34;
	shl.b32 	%r19562, %r5582, 7;
	and.b32  	%r19563, %r19562, 8064;
	add.s32 	%r5587, %r19563, %r2;
	shl.b32 	%r19564, %r5582, 9;
	and.b32  	%r19565, %r19564, 32256;
	add.s32 	%r19566, %r5, %r19565;
	ld.shared.u32 	%r19567, [%r19566];
	setp.eq.s32 	%p6017, %r5587, 0;
	setp.ne.s32 	%p6018, %r19567, 0;
	or.pred  	%p6019, %p6017, %p6018;
	@%p6019 bra 	$L__BB4_5267;
	add.s32 	%r5588, %r30432, 1;
	mul.wide.u32 	%rd5628, %r30432, 4;
	add.s64 	%rd5629, %rd12, %rd5628;
	st.local.u32 	[%rd5629+280], %r5587;
	mov.u32 	%r30432, %r5588;
$L__BB4_5267:
	setp.gt.u32 	%p6021, %r30432, 3;
	@%p6021 bra 	$L__BB4_5355;
	add.s32 	%r5590, %r5456, 35;
	shl.b32 	%r19569, %r30493, 7;
	and.b32  	%r19570, %r19569, 8064;
	add.s32 	%r5591, %r19570, %r2;
	shl.b32 	%r19571, %r30493, 9;
	and.b32  	%r19572, %r19571, 32256;
	add.s32 	%r19573, %r5, %r19572;
	ld.shared.u32 	%r19574, [%r19573];
	setp.eq.s32 	%p6022, %r5591, 0;
	setp.ne.s32 	%p6023, %r19574, 0;
	or.pred  	%p6024, %p6022, %p6023;
	@%p6024 bra 	$L__BB4_5270;
	add.s32 	%r5592, %r30432, 1;
	mul.wide.u32 	%rd5630, %r30432, 4;
	add.s64 	%rd5631, %rd12, %rd5630;
	st.local.u32 	[%rd5631+280], %r5591;
	mov.u32 	%r30432, %r5592;
$L__BB4_5270:
	setp.gt.u32 	%p6026, %r30432, 3;
	mov.u32 	%r30493, %r5590;
	@%p6026 bra 	$L__BB4_5355;
	add.s32 	%r30493, %r5456, 36;
	shl.b32 	%r19576, %r5590, 7;
	and.b32  	%r19577, %r19576, 8064;
	add.s32 	%r5595, %r19577, %r2;
	shl.b32 	%r19578, %r5590, 9;
	and.b32  	%r19579, %r19578, 32256;
	add.s32 	%r19580, %r5, %r19579;
	ld.shared.u32 	%r19581, [%r19580];
	setp.eq.s32 	%p6027, %r5595, 0;
	setp.ne.s32 	%p6028, %r19581, 0;
	or.pred  	%p6029, %p6027, %p6028;
	@%p6029 bra 	$L__BB4_5273;
	add.s32 	%r5596, %r30432, 1;
	mul.wide.u32 	%rd5632, %r30432, 4;
	add.s64 	%rd5633, %rd12, %rd5632;
	st.local.u32 	[%rd5633+280], %r5595;
	mov.u32 	%r30432, %r5596;
$L__BB4_5273:
	setp.gt.u32 	%p6031, %r30432, 3;
	@%p6031 bra 	$L__BB4_5355;
	add.s32 	%r5598, %r5456, 37;
	shl.b32 	%r19583, %r30493, 7;
	and.b32  	%r19584, %r19583, 8064;
	add.s32 	%r5599, %r19584, %r2;
	shl.b32 	%r19585, %r30493, 9;
	and.b32  	%r19586, %r19585, 32256;
	add.s32 	%r19587, %r5, %r19586;
	ld.shared.u32 	%r19588, [%r19587];
	setp.eq.s32 	%p6032, %r5599, 0;
	setp.ne.s32 	%p6033, %r19588, 0;
	or.pred  	%p6034, %p6032, %p6033;
	@%p6034 bra 	$L__BB4_5276;
	add.s32 	%r5600, %r30432, 1;
	mul.wide.u32 	%rd5634, %r30432, 4;
	add.s64 	%rd5635, %rd12, %rd5634;
	st.local.u32 	[%rd5635+280], %r5599;
	mov.u32 	%r30432, %r5600;
$L__BB4_5276:
	setp.gt.u32 	%p6036, %r30432, 3;
	mov.u32 	%r30493, %r5598;
	@%p6036 bra 	$L__BB4_5355;
	add.s32 	%r30493, %r5456, 38;
	shl.b32 	%r19590, %r5598, 7;
	and.b32  	%r19591, %r19590, 8064;
	add.s32 	%r5603, %r19591, %r2;
	shl.b32 	%r19592, %r5598, 9;
	and.b32  	%r19593, %r19592, 32256;
	add.s32 	%r19594, %r5, %r19593;
	ld.shared.u32 	%r19595, [%r19594];
	setp.eq.s32 	%p6037, %r5603, 0;
	setp.ne.s32 	%p6038, %r19595, 0;
	or.pred  	%p6039, %p6037, %p6038;
	@%p6039 bra 	$L__BB4_5279;
	add.s32 	%r5604, %r30432, 1;
	mul.wide.u32 	%rd5636, %r30432, 4;
	add.s64 	%rd5637, %rd12, %rd5636;
	st.local.u32 	[%rd5637+280], %r5603;
	mov.u32 	%r30432, %r5604;
$L__BB4_5279:
	setp.gt.u32 	%p6041, %r30432, 3;
	@%p6041 bra 	$L__BB4_5355;
	add.s32 	%r5606, %r5456, 39;
	shl.b32 	%r19597, %r30493, 7;
	and.b32  	%r19598, %r19597, 8064;
	add.s32 	%r5607, %r19598, %r2;
	shl.b32 	%r19599, %r30493, 9;
	and.b32  	%r19600, %r19599, 32256;
	add.s32 	%r19601, %r5, %r19600;
	ld.shared.u32 	%r19602, [%r19601];
	setp.eq.s32 	%p6042, %r5607, 0;
	setp.ne.s32 	%p6043, %r19602, 0;
	or.pred  	%p6044, %p6042, %p6043;
	@%p6044 bra 	$L__BB4_5282;
	add.s32 	%r5608, %r30432, 1;
	mul.wide.u32 	%rd5638, %r30432, 4;
	add.s64 	%rd5639, %rd12, %rd5638;
	st.local.u32 	[%rd5639+280], %r5607;
	mov.u32 	%r30432, %r5608;
$L__BB4_5282:
	setp.gt.u32 	%p6046, %r30432, 3;
	mov.u32 	%r30493, %r5606;
	@%p6046 bra 	$L__BB4_5355;
	add.s32 	%r30493, %r5456, 40;
	shl.b32 	%r19604, %r5606, 7;
	and.b32  	%r19605, %r19604, 8064;
	add.s32 	%r5611, %r19605, %r2;
	shl.b32 	%r19606, %r5606, 9;
	and.b32  	%r19607, %r19606, 32256;
	add.s32 	%r19608, %r5, %r19607;
	ld.shared.u32 	%r19609, [%r19608];
	setp.eq.s32 	%p6047, %r5611, 0;
	setp.ne.s32 	%p6048, %r19609, 0;
	or.pred  	%p6049, %p6047, %p6048;
	@%p6049 bra 	$L__BB4_5285;
	add.s32 	%r5612, %r30432, 1;
	mul.wide.u32 	%rd5640, %r30432, 4;
	add.s64 	%rd5641, %rd12, %rd5640;
	st.local.u32 	[%rd5641+280], %r5611;
	mov.u32 	%r30432, %r5612;
$L__BB4_5285:
	setp.gt.u32 	%p6051, %r30432, 3;
	@%p6051 bra 	$L__BB4_5355;
	add.s32 	%r5614, %r5456, 41;
	shl.b32 	%r19611, %r30493, 7;
	and.b32  	%r19612, %r19611, 8064;
	add.s32 	%r5615, %r19612, %r2;
	shl.b32 	%r19613, %r30493, 9;
	and.b32  	%r19614, %r19613, 32256;
	add.s32 	%r19615, %r5, %r19614;
	ld.shared.u32 	%r19616, [%r19615];
	setp.eq.s32 	%p6052, %r5615, 0;
	setp.ne.s32 	%p6053, %r19616, 0;
	or.pred  	%p6054, %p6052, %p6053;
	@%p6054 bra 	$L__BB4_5288;
	add.s32 	%r5616, %r30432, 1;
	mul.wide.u32 	%rd5642, %r30432, 4;
	add.s64 	%rd5643, %rd12, %rd5642;
	st.local.u32 	[%rd5643+280], %r5615;
	mov.u32 	%r30432, %r5616;
$L__BB4_5288:
	setp.gt.u32 	%p6056, %r30432, 3;
	mov.u32 	%r30493, %r5614;
	@%p6056 bra 	$L__BB4_5355;
	add.s32 	%r30493, %r5456, 42;
	shl.b32 	%r19618, %r5614, 7;
	and.b32  	%r19619, %r19618, 8064;
	add.s32 	%r5619, %r19619, %r2;
	shl.b32 	%r19620, %r5614, 9;
	and.b32  	%r19621, %r19620, 32256;
	add.s32 	%r19622, %r5, %r19621;
	ld.shared.u32 	%r19623, [%r19622];
	setp.eq.s32 	%p6057, %r5619, 0;
	setp.ne.s32 	%p6058, %r19623, 0;
	or.pred  	%p6059, %p6057, %p6058;
	@%p6059 bra 	$L__BB4_5291;
	add.s32 	%r5620, %r30432, 1;
	mul.wide.u32 	%rd5644, %r30432, 4;
	add.s64 	%rd5645, %rd12, %rd5644;
	st.local.u32 	[%rd5645+280], %r5619;
	mov.u32 	%r30432, %r5620;
$L__BB4_5291:
	setp.gt.u32 	%p6061, %r30432, 3;
	@%p6061 bra 	$L__BB4_5355;
	add.s32 	%r5622, %r5456, 43;
	shl.b32 	%r19625, %r30493, 7;
	and.b32  	%r19626, %r19625, 8064;
	add.s32 	%r5623, %r19626, %r2;
	shl.b32 	%r19627, %r30493, 9;
	and.b32  	%r19628, %r19627, 32256;
	add.s32 	%r19629, %r5, %r19628;
	ld.shared.u32 	%r19630, [%r19629];
	setp.eq.s32 	%p6062, %r5623, 0;
	setp.ne.s32 	%p6063, %r19630, 0;
	or.pred  	%p6064, %p6062, %p6063;
	@%p6064 bra 	$L__BB4_5294;
	add.s32 	%r5624, %r30432, 1;
	mul.wide.u32 	%rd5646, %r30432, 4;
	add.s64 	%rd5647, %rd12, %rd5646;
	st.local.u32 	[%rd5647+280], %r5623;
	mov.u32 	%r30432, %r5624;
$L__BB4_5294:
	setp.gt.u32 	%p6066, %r30432, 3;
	mov.u32 	%r30493, %r5622;
	@%p6066 bra 	$L__BB4_5355;
	add.s32 	%r30493, %r5456, 44;
	shl.b32 	%r19632, %r5622, 7;
	and.b32  	%r19633, %r19632, 8064;
	add.s32 	%r5627, %r19633, %r2;
	shl.b32 	%r19634, %r5622, 9;
	and.b32  	%r19635, %r19634, 32256;
	add.s32 	%r19636, %r5, %r19635;
	ld.shared.u32 	%r19637, [%r19636];
	setp.eq.s32 	%p6067, %r5627, 0;
	setp.ne.s32 	%p6068, %r19637, 0;
	or.pred  	%p6069, %p6067, %p6068;
	@%p6069 bra 	$L__BB4_5297;
	add.s32 	%r5628, %r30432, 1;
	mul.wide.u32 	%rd5648, %r30432, 4;
	add.s64 	%rd5649, %rd12, %rd5648;
	st.local.u32 	[%rd5649+280], %r5627;
	mov.u32 	%r30432, %r5628;
$L__BB4_5297:
	setp.gt.u32 	%p6071, %r30432, 3;
	@%p6071 bra 	$L__BB4_5355;
	add.s32 	%r5630, %r5456, 45;
	shl.b32 	%r19639, %r30493, 7;
	and.b32  	%r19640, %r19639, 8064;
	add.s32 	%r5631, %r19640, %r2;
	shl.b32 	%r19641, %r30493, 9;
	and.b32  	%r19642, %r19641, 32256;
	add.s32 	%r19643, %r5, %r19642;
	ld.shared.u32 	%r19644, [%r19643];
	setp.eq.s32 	%p6072, %r5631, 0;
	setp.ne.s32 	%p6073, %r19644, 0;
	or.pred  	%p6074, %p6072, %p6073;
	@%p6074 bra 	$L__BB4_5300;
	add.s32 	%r5632, %r30432, 1;
	mul.wide.u32 	%rd5650, %r30432, 4;
	add.s64 	%rd5651, %rd12, %rd5650;
	st.local.u32 	[%rd5651+280], %r5631;
	mov.u32 	%r30432, %r5632;
$L__BB4_5300:
	setp.gt.u32 	%p6076, %r30432, 3;
	mov.u32 	%r30493, %r5630;
	@%p6076 bra 	$L__BB4_5355;
	add.s32 	%r30493, %r5456, 46;
	shl.b32 	%r19646, %r5630, 7;
	and.b32  	%r19647, %r19646, 8064;
	add.s32 	%r5635, %r19647, %r2;
	shl.b32 	%r19648, %r5630, 9;
	and.b32  	%r19649, %r19648, 32256;
	add.s32 	%r19650, %r5, %r19649;
	ld.shared.u32 	%r19651, [%r19650];
	setp.eq.s32 	%p6077, %r5635, 0;
	setp.ne.s32 	%p6078, %r19651, 0;
	or.pred  	%p6079, %p6077, %p6078;
	@%p6079 bra 	$L__BB4_5303;
	add.s32 	%r5636, %r30432, 1;
	mul.wide.u32 	%rd5652, %r30432, 4;
	add.s64 	%rd5653, %rd12, %rd5652;
	st.local.u32 	[%rd5653+280], %r5635;
	mov.u32 	%r30432, %r5636;
$L__BB4_5303:
	setp.gt.u32 	%p6081, %r30432, 3;
	@%p6081 bra 	$L__BB4_5355;
	add.s32 	%r5638, %r5456, 47;
	shl.b32 	%r19653, %r30493, 7;
	and.b32  	%r19654, %r19653, 8064;
	add.s32 	%r5639, %r19654, %r2;
	shl.b32 	%r19655, %r30493, 9;
	and.b32  	%r19656, %r19655, 32256;
	add.s32 	%r19657, %r5, %r19656;
	ld.shared.u32 	%r19658, [%r19657];
	setp.eq.s32 	%p6082, %r5639, 0;
	setp.ne.s32 	%p6083, %r19658, 0;
	or.pred  	%p6084, %p6082, %p6083;
	@%p6084 bra 	$L__BB4_5306;
	add.s32 	%r5640, %r30432, 1;
	mul.wide.u32 	%rd5654, %r30432, 4;
	add.s64 	%rd5655, %rd12, %rd5654;
	st.local.u32 	[%rd5655+280], %r5639;
	mov.u32 	%r30432, %r5640;
$L__BB4_5306:
	setp.gt.u32 	%p6086, %r30432, 3;
	mov.u32 	%r30493, %r5638;
	@%p6086 bra 	$L__BB4_5355;
	add.s32 	%r30493, %r5456, 48;
	shl.b32 	%r19660, %r5638, 7;
	and.b32  	%r19661, %r19660, 8064;
	add.s32 	%r5643, %r19661, %r2;
	shl.b32 	%r19662, %r5638, 9;
	and.b32  	%r19663, %r19662, 32256;
	add.s32 	%r19664, %r5, %r19663;
	ld.shared.u32 	%r19665, [%r19664];
	setp.eq.s32 	%p6087, %r5643, 0;
	setp.ne.s32 	%p6088, %r19665, 0;
	or.pred  	%p6089, %p6087, %p6088;
	@%p6089 bra 	$L__BB4_5309;
	add.s32 	%r5644, %r30432, 1;
	mul.wide.u32 	%rd5656, %r30432, 4;
	add.s64 	%rd5657, %rd12, %rd5656;
	st.local.u32 	[%rd5657+280], %r5643;
	mov.u32 	%r30432, %r5644;
$L__BB4_5309:
	setp.gt.u32 	%p6091, %r30432, 3;
	@%p6091 bra 	$L__BB4_5355;
	add.s32 	%r5646, %r5456, 49;
	shl.b32 	%r19667, %r30493, 7;
	and.b32  	%r19668, %r19667, 8064;
	add.s32 	%r5647, %r19668, %r2;
	shl.b32 	%r19669, %r30493, 9;
	and.b32  	%r19670, %r19669, 32256;
	add.s32 	%r19671, %r5, %r19670;
	ld.shared.u32 	%r19672, [%r19671];
	setp.eq.s32 	%p6092, %r5647, 0;
	setp.ne.s32 	%p6093, %r19672, 0;
	or.pred  	%p6094, %p6092, %p6093;
	@%p6094 bra 	$L__BB4_5312;
	add.s32 	%r5648, %r30432, 1;
	mul.wide.u32 	%rd5658, %r30432, 4;
	add.s64 	%rd5659, %rd12, %rd5658;
	st.local.u32 	[%rd5659+280], %r5647;
	mov.u32 	%r30432, %r5648;
$L__BB4_5312:
	setp.gt.u32 	%p6096, %r30432, 3;
	mov.u32 	%r30493, %r5646;
	@%p6096 bra 	$L__BB4_5355;
	add.s32 	%r30493, %r5456, 50;
	shl.b32 	%r19674, %r5646, 7;
	and.b32  	%r19675, %r19674, 8064;
	add.s32 	%r5651, %r19675, %r2;
	shl.b32 	%r19676, %r5646, 9;
	and.b32  	%r19677, %r19676, 32256;
	add.s32 	%r19678, %r5, %r19677;
	ld.shared.u32 	%r19679, [%r19678];
	setp.eq.s32 	%p6097, %r5651, 0;
	setp.ne.s32 	%p6098, %r19679, 0;
	or.pred  	%p6099, %p6097, %p6098;
	@%p6099 bra 	$L__BB4_5315;
	add.s32 	%r5652, %r30432, 1;
	mul.wide.u32 	%rd5660, %r30432, 4;
	add.s64 	%rd5661, %rd12, %rd5660;
	st.local.u32 	[%rd5661+280], %r5651;
	mov.u32 	%r30432, %r5652;
$L__BB4_5315:
	setp.gt.u32 	%p6101, %r30432, 3;
	@%p6101 bra 	$L__BB4_5355;
	add.s32 	%r5654, %r5456, 51;
	shl.b32 	%r19681, %r30493, 7;
	and.b32  	%r19682, %r19681, 8064;
	add.s32 	%r5655, %r19682, %r2;
	shl.b32 	%r19683, %r30493, 9;
	and.b32  	%r19684, %r19683, 32256;
	add.s32 	%r19685, %r5, %r19684;
	ld.shared.u32 	%r19686, [%r19685];
	setp.eq.s32 	%p6102, %r5655, 0;
	setp.ne.s32 	%p6103, %r19686, 0;
	or.pred  	%p6104, %p6102, %p6103;
	@%p6104 bra 	$L__BB4_5318;
	add.s32 	%r5656, %r30432, 1;
	mul.wide.u32 	%rd5662, %r30432, 4;
	add.s64 	%rd5663, %rd12, %rd5662;
	st.local.u32 	[%rd5663+280], %r5655;
	mov.u32 	%r30432, %r5656;
$L__BB4_5318:
	setp.gt.u32 	%p6106, %r30432, 3;
	mov.u32 	%r30493, %r5654;
	@%p6106 bra 	$L__BB4_5355;
	add.s32 	%r30493, %r5456, 52;
	shl.b32 	%r19688, %r5654, 7;
	and.b32  	%r19689, %r19688, 8064;
	add.s32 	%r5659, %r19689, %r2;
	shl.b32 	%r19690, %r5654, 9;
	and.b32  	%r19691, %r19690, 32256;
	add.s32 	%r19692, %r5, %r19691;
	ld.shared.u32 	%r19693, [%r19692];
	setp.eq.s32 	%p6107, %r5659, 0;
	setp.ne.s32 	%p6108, %r19693, 0;
	or.pred  	%p6109, %p6107, %p6108;
	@%p6109 bra 	$L__BB4_5321;
	add.s32 	%r5660, %r30432, 1;
	mul.wide.u32 	%rd5664, %r30432, 4;
	add.s64 	%rd5665, %rd12, %rd5664;
	st.local.u32 	[%rd5665+280], %r5659;
	mov.u32 	%r30432, %r5660;
$L__BB4_5321:
	setp.gt.u32 	%p6111, %r30432, 3;
	@%p6111 bra 	$L__BB4_5355;
	add.s32 	%r5662, %r5456, 53;
	shl.b32 	%r19695, %r30493, 7;
	and.b32  	%r19696, %r19695, 8064;
	add.s32 	%r5663, %r19696, %r2;
	shl.b32 	%r19697, %r30493, 9;
	and.b32  	%r19698, %r19697, 32256;
	add.s32 	%r19699, %r5, %r19698;
	ld.shared.u32 	%r19700, [%r19699];
	setp.eq.s32 	%p6112, %r5663, 0;
	setp.ne.s32 	%p6113, %r19700, 0;
	or.pred  	%p6114, %p6112, %p6113;
	@%p6114 bra 	$L__BB4_5324;
	add.s32 	%r5664, %r30432, 1;
	mul.wide.u32 	%rd5666, %r30432, 4;
	add.s64 	%rd5667, %rd12, %rd5666;
	st.local.u32 	[%rd5667+280], %r5663;
	mov.u32 	%r30432, %r5664;
$L__BB4_5324:
	setp.gt.u32 	%p6116, %r30432, 3;
	mov.u32 	%r30493, %r5662;
	@%p6116 bra 	$L__BB4_5355;
	add.s32 	%r30493, %r5456, 54;
	shl.b32 	%r19702, %r5662, 7;
	and.b32  	%r19703, %r19702, 8064;
	add.s32 	%r5667, %r19703, %r2;
	shl.b32 	%r19704, %r5662, 9;
	and.b32  	%r19705, %r19704, 32256;
	add.s32 	%r19706, %r5, %r19705;
	ld.shared.u32 	%r19707, [%r19706];
	setp.eq.s32 	%p6117, %r5667, 0;
	setp.ne.s32 	%p6118, %r19707, 0;
	or.pred  	%p6119, %p6117, %p6118;
	@%p6119 bra 	$L__BB4_5327;
	add.s32 	%r5668, %r30432, 1;
	mul.wide.u32 	%rd5668, %r30432, 4;
	add.s64 	%rd5669, %rd12, %rd5668;
	st.local.u32 	[%rd5669+280], %r5667;
	mov.u32 	%r30432, %r5668;
$L__BB4_5327:
	setp.gt.u32 	%p6121, %r30432, 3;
	@%p6121 bra 	$L__BB4_5355;
	add.s32 	%r5670, %r5456, 55;
	shl.b32 	%r19709, %r30493, 7;
	and.b32  	%r19710, %r19709, 8064;
	add.s32 	%r5671, %r19710, %r2;
	shl.b32 	%r19711, %r30493, 9;
	and.b32  	%r19712, %r19711, 32256;
	add.s32 	%r19713, %r5, %r19712;
	ld.shared.u32 	%r19714, [%r19713];
	setp.eq.s32 	%p6122, %r5671, 0;
	setp.ne.s32 	%p6123, %r19714, 0;
	or.pred  	%p6124, %p6122, %p6123;
	@%p6124 bra 	$L__BB4_5330;
	add.s32 	%r5672, %r30432, 1;
	mul.wide.u32 	%rd5670, %r30432, 4;
	add.s64 	%rd5671, %rd12, %rd5670;
	st.local.u32 	[%rd5671+280], %r5671;
	mov.u32 	%r30432, %r5672;
$L__BB4_5330:
	setp.gt.u32 	%p6126, %r30432, 3;
	mov.u32 	%r30493, %r5670;
	@%p6126 bra 	$L__BB4_5355;
	add.s32 	%r30493, %r5456, 56;
	shl.b32 	%r19716, %r5670, 7;
	and.b32  	%r19717, %r19716, 8064;
	add.s32 	%r5675, %r19717, %r2;
	shl.b32 	%r19718, %r5670, 9;
	and.b32  	%r19719, %r19718, 32256;
	add.s32 	%r19720, %r5, %r19719;
	ld.shared.u32 	%r19721, [%r19720];
	setp.eq.s32 	%p6127, %r5675, 0;
	setp.ne.s32 	%p6128, %r19721, 0;
	or.pred  	%p6129, %p6127, %p6128;
	@%p6129 bra 	$L__BB4_5333;
	add.s32 	%r5676, %r30432, 1;
	mul.wide.u32 	%rd5672, %r30432, 4;
	add.s64 	%rd5673, %rd12, %rd5672;
	st.local.u32 	[%rd5673+280], %r5675;
	mov.u32 	%r30432, %r5676;
$L__BB4_5333:
	setp.gt.u32 	%p6131, %r30432, 3;
	@%p6131 bra 	$L__BB4_5355;
	add.s32 	%r5678, %r5456, 57;
	shl.b32 	%r19723, %r30493, 7;
	and.b32  	%r19724, %r19723, 8064;
	add.s32 	%r5679, %r19724, %r2;
	shl.b32 	%r19725, %r30493, 9;
	and.b32  	%r19726, %r19725, 32256;
	add.s32 	%r19727, %r5, %r19726;
	ld.shared.u32 	%r19728, [%r19727];
	setp.eq.s32 	%p6132, %r5679, 0;
	setp.ne.s32 	%p6133, %r19728, 0;
	or.pred  	%p6134, %p6132, %p6133;
	@%p6134 bra 	$L__BB4_5336;
	add.s32 	%r5680, %r30432, 1;
	mul.wide.u32 	%rd5674, %r30432, 4;
	add.s64 	%rd5675, %rd12, %rd5674;
	st.local.u32 	[%rd5675+280], %r5679;
	mov.u32 	%r30432, %r5680;
$L__BB4_5336:
	setp.gt.u32 	%p6136, %r30432, 3;
	mov.u32 	%r30493, %r5678;
	@%p6136 bra 	$L__BB4_5355;
	add.s32 	%r30493, %r5456, 58;
	shl.b32 	%r19730, %r5678, 7;
	and.b32  	%r19731, %r19730, 8064;
	add.s32 	%r5683, %r19731, %r2;
	shl.b32 	%r19732, %r5678, 9;
	and.b32  	%r19733, %r19732, 32256;
	add.s32 	%r19734, %r5, %r19733;
	ld.shared.u32 	%r19735, [%r19734];
	setp.eq.s32 	%p6137, %r5683, 0;
	setp.ne.s32 	%p6138, %r19735, 0;
	or.pred  	%p6139, %p6137, %p6138;
	@%p6139 bra 	$L__BB4_5339;
	add.s32 	%r5684, %r30432, 1;
	mul.wide.u32 	%rd5676, %r30432, 4;
	add.s64 	%rd5677, %rd12, %rd5676;
	st.local.u32 	[%rd5677+280], %r5683;
	mov.u32 	%r30432, %r5684;
$L__BB4_5339:
	setp.gt.u32 	%p6141, %r30432, 3;
	@%p6141 bra 	$L__BB4_5355;
	add.s32 	%r5686, %r5456, 59;
	shl.b32 	%r19737, %r30493, 7;
	and.b32  	%r19738, %r19737, 8064;
	add.s32 	%r5687, %r19738, %r2;
	shl.b32 	%r19739, %r30493, 9;
	and.b32  	%r19740, %r19739, 32256;
	add.s32 	%r19741, %r5, %r19740;
	ld.shared.u32 	%r19742, [%r19741];
	setp.eq.s32 	%p6142, %r5687, 0;
	setp.ne.s32 	%p6143, %r19742, 0;
	or.pred  	%p6144, %p6142, %p6143;
	@%p6144 bra 	$L__BB4_5342;
	add.s32 	%r5688, %r30432, 1;
	mul.wide.u32 	%rd5678, %r30432, 4;
	add.s64 	%rd5679, %rd12, %rd5678;
	st.local.u32 	[%rd5679+280], %r5687;
	mov.u32 	%r30432, %r5688;
$L__BB4_5342:
	setp.gt.u32 	%p6146, %r30432, 3;
	mov.u32 	%r30493, %r5686;
	@%p6146 bra 	$L__BB4_5355;
	add.s32 	%r30493, %r5456, 60;
	shl.b32 	%r19744, %r5686, 7;
	and.b32  	%r19745, %r19744, 8064;
	add.s32 	%r5691, %r19745, %r2;
	shl.b32 	%r19746, %r5686, 9;
	and.b32  	%r19747, %r19746, 32256;
	add.s32 	%r19748, %r5, %r19747;
	ld.shared.u32 	%r19749, [%r19748];
	setp.eq.s32 	%p6147, %r5691, 0;
	setp.ne.s32 	%p6148, %r19749, 0;
	or.pred  	%p6149, %p6147, %p6148;
	@%p6149 bra 	$L__BB4_5345;
	add.s32 	%r5692, %r30432, 1;
	mul.wide.u32 	%rd5680, %r30432, 4;
	add.s64 	%rd5681, %rd12, %rd5680;
	st.local.u32 	[%rd5681+280], %r5691;
	mov.u32 	%r30432, %r5692;
$L__BB4_5345:
	setp.gt.u32 	%p6151, %r30432, 3;
	@%p6151 bra 	$L__BB4_5355;
	add.s32 	%r5694, %r5456, 61;
	shl.b32 	%r19751, %r30493, 7;
	and.b32  	%r19752, %r19751, 8064;
	add.s32 	%r5695, %r19752, %r2;
	shl.b32 	%r19753, %r30493, 9;
	and.b32  	%r19754, %r19753, 32256;
	add.s32 	%r19755, %r5, %r19754;
	ld.shared.u32 	%r19756, [%r19755];
	setp.eq.s32 	%p6152, %r5695, 0;
	setp.ne.s32 	%p6153, %r19756, 0;
	or.pred  	%p6154, %p6152, %p6153;
	@%p6154 bra 	$L__BB4_5348;
	add.s32 	%r5696, %r30432, 1;
	mul.wide.u32 	%rd5682, %r30432, 4;
	add.s64 	%rd5683, %rd12, %rd5682;
	st.local.u32 	[%rd5683+280], %r5695;
	mov.u32 	%r30432, %r5696;
$L__BB4_5348:
	setp.gt.u32 	%p6156, %r30432, 3;
	mov.u32 	%r30493, %r5694;
	@%p6156 bra 	$L__BB4_5355;
	add.s32 	%r30493, %r5456, 62;
	shl.b32 	%r19758, %r5694, 7;
	and.b32  	%r19759, %r19758, 8064;
	add.s32 	%r5699, %r19759, %r2;
	shl.b32 	%r19760, %r5694, 9;
	and.b32  	%r19761, %r19760, 32256;
	add.s32 	%r19762, %r5, %r19761;
	ld.shared.u32 	%r19763, [%r19762];
	setp.eq.s32 	%p6157, %r5699, 0;
	setp.ne.s32 	%p6158, %r19763, 0;
	or.pred  	%p6159, %p6157, %p6158;
	@%p6159 bra 	$L__BB4_5351;
	add.s32 	%r5700, %r30432, 1;
	mul.wide.u32 	%rd5684, %r30432, 4;
	add.s64 	%rd5685, %rd12, %rd5684;
	st.local.u32 	[%rd5685+280], %r5699;
	mov.u32 	%r30432, %r5700;
$L__BB4_5351:
	setp.gt.u32 	%p6161, %r30432, 3;
	@%p6161 bra 	$L__BB4_5355;
	shl.b32 	%r19765, %r30493, 7;
	and.b32  	%r19766, %r19765, 8064;
	add.s32 	%r5702, %r19766, %r2;
	shl.b32 	%r19767, %r30493, 9;
	and.b32  	%r19768, %r19767, 32256;
	add.s32 	%r19769, %r5, %r19768;
	ld.shared.u32 	%r19770, [%r19769];
	setp.eq.s32 	%p6163, %r5702, 0;
	setp.ne.s32 	%p6164, %r19770, 0;
	mov.pred 	%p12020, -1;
	or.pred  	%p6165, %p6163, %p6164;
	@%p6165 bra 	$L__BB4_5354;
	mul.wide.u32 	%rd5686, %r30432, 4;
	add.s64 	%rd5687, %rd12, %rd5686;
	st.local.u32 	[%rd5687+280], %r5702;
	setp.ne.s32 	%p12020, %r30432, 3;
$L__BB4_5354:
	selp.b32 	%r19772, 64, 63, %p12020;
	add.s32 	%r30493, %r5456, %r19772;
$L__BB4_5355:
	st.local.u32 	[%rd12+8], %r30493;
$L__BB4_5356:
	min.u32 	%r19773, %r5191, %r30430;
	setp.lt.u32 	%p6166, %r19773, 4;
	or.pred  	%p6167, %p12020, %p6166;
	@%p6167 bra 	$L__BB4_6107;
	shr.u32 	%r5706, %r4262, 3;
	setp.gt.u32 	%p6168, %r4262, 65535;
	@%p6168 bra 	$L__BB4_5359;
	shl.b32 	%r19774, %r5706, 3;
	mov.u32 	%r19775, shared_mem;
	add.s32 	%r19776, %r19775, %r19774;
	atom.shared.exch.b64 	%rd10898, [%r19776], 0;
	bra.uni 	$L__BB4_5360;
$L__BB4_5359:
	mul.wide.u32 	%rd5688, %r5706, 8;
	add.s64 	%rd5689, %rd1, %rd5688;
	atom.global.exch.b64 	%rd10898, [%rd5689+201326600], 0;
$L__BB4_5360:
	shr.u32 	%r5707, %r4261, 3;
	setp.gt.u32 	%p6169, %r4261, 65535;
	@%p6169 bra 	$L__BB4_5362;
	shl.b32 	%r19777, %r5707, 3;
	mov.u32 	%r19778, shared_mem;
	add.s32 	%r19779, %r19778, %r19777;
	atom.shared.exch.b64 	%rd10899, [%r19779], 0;
	bra.uni 	$L__BB4_5363;
$L__BB4_5362:
	mul.wide.u32 	%rd5690, %r5707, 8;
	add.s64 	%rd5691, %rd1, %rd5690;
	atom.global.exch.b64 	%rd10899, [%rd5691+201326600], 0;
$L__BB4_5363:
	ld.local.u32 	%r5708, [%rd12+280];
	setp.gt.u32 	%p6170, %r5708, 8191;
	@%p6170 bra 	$L__BB4_5365;
	shl.b32 	%r19781, %r5708, 2;
	mov.u32 	%r19782, shared_mem;
	add.s32 	%r19783, %r19782, %r19781;
	atom.shared.exch.b32 	%r19784, [%r19783+65536], -1;
	bra.uni 	$L__BB4_5366;
$L__BB4_5365:
	mul.wide.u32 	%rd5692, %r5708, 4;
	add.s64 	%rd5693, %rd13, %rd5692;
	atom.global.exch.b32 	%r19780, [%rd5693], -1;
$L__BB4_5366:
	ld.local.u32 	%r5709, [%rd12+284];
	setp.gt.u32 	%p6171, %r5709, 8191;
	@%p6171 bra 	$L__BB4_5368;
	shl.b32 	%r19786, %r5709, 2;
	mov.u32 	%r19787, shared_mem;
	add.s32 	%r19788, %r19787, %r19786;
	atom.shared.exch.b32 	%r19789, [%r19788+65536], -1;
	bra.uni 	$L__BB4_5369;
$L__BB4_5368:
	mul.wide.u32 	%rd5694, %r5709, 4;
	add.s64 	%rd5695, %rd13, %rd5694;
	atom.global.exch.b32 	%r19785, [%rd5695], -1;
$L__BB4_5369:
	ld.local.u32 	%r5710, [%rd12+288];
	setp.gt.u32 	%p6172, %r5710, 8191;
	@%p6172 bra 	$L__BB4_5371;
	shl.b32 	%r19791, %r5710, 2;
	mov.u32 	%r19792, shared_mem;
	add.s32 	%r19793, %r19792, %r19791;
	atom.shared.exch.b32 	%r19794, [%r19793+65536], -1;
	bra.uni 	$L__BB4_5372;
$L__BB4_5371:
	mul.wide.u32 	%rd5696, %r5710, 4;
	add.s64 	%rd5697, %rd13, %rd5696;
	atom.global.exch.b32 	%r19790, [%rd5697], -1;
$L__BB4_5372:
	ld.local.u32 	%r5711, [%rd12+292];
	setp.gt.u32 	%p6173, %r5711, 8191;
	@%p6173 bra 	$L__BB4_5374;
	shl.b32 	%r19796, %r5711, 2;
	mov.u32 	%r19797, shared_mem;
	add.s32 	%r19798, %r19797, %r19796;
	atom.shared.exch.b32 	%r19799, [%r19798+65536], -1;
	bra.uni 	$L__BB4_5375;
$L__BB4_5374:
	mul.wide.u32 	%rd5698, %r5711, 4;
	add.s64 	%rd5699, %rd13, %rd5698;
	atom.global.exch.b32 	%r19795, [%rd5699], -1;
$L__BB4_5375:
	ld.local.u32 	%r5712, [%rd12+24];
	shl.b32 	%r19800, %r5708, 3;
	shl.b32 	%r19801, %r5709, 3;
	cvt.u64.u32 	%rd382, %r19801;
	cvt.u64.u32 	%rd5700, %r5709;
	shl.b64 	%rd5701, %rd5700, 35;
	cvt.u64.u32 	%rd383, %r19800;
	or.b64  	%rd384, %rd5701, %rd383;
	setp.gt.u32 	%p6174, %r5712, 8191;
	@%p6174 bra 	$L__BB4_5377;
	shl.b32 	%r19802, %r5712, 3;
	mov.u32 	%r19803, shared_mem;
	add.s32 	%r19804, %r19803, %r19802;
	atom.shared.exch.b64 	%rd5705, [%r19804], %rd384;
	bra.uni 	$L__BB4_5378;
$L__BB4_5377:
	mul.wide.u32 	%rd5702, %r5712, 8;
	add.s64 	%rd5703, %rd1, %rd5702;
	atom.global.exch.b64 	%rd5704, [%rd5703+201326600], %rd384;
$L__BB4_5378:
	ld.local.u32 	%r5713, [%rd12+28];
	shl.b32 	%r19805, %r5710, 3;
	cvt.u64.u32 	%rd5706, %r5711;
	shl.b64 	%rd385, %rd5706, 35;
	cvt.u64.u32 	%rd386, %r19805;
	or.b64  	%rd387, %rd385, %rd386;
	setp.gt.u32 	%p6175, %r5713, 8191;
	@%p6175 bra 	$L__BB4_5380;
	shl.b32 	%r19806, %r5713, 3;
	mov.u32 	%r19807, shared_mem;
	add.s32 	%r19808, %r19807, %r19806;
	atom.shared.exch.b64 	%rd5710, [%r19808], %rd387;
	bra.uni 	$L__BB4_5381;
$L__BB4_5380:
	mul.wide.u32 	%rd5707, %r5713, 8;
	add.s64 	%rd5708, %rd1, %rd5707;
	atom.global.exch.b64 	%rd5709, [%rd5708+201326600], %rd387;
$L__BB4_5381:
	ld.local.u32 	%r5714, [%rd12+32];
	shl.b64 	%rd5711, %rd386, 32;
	or.b64  	%rd388, %rd5711, %rd383;
	setp.gt.u32 	%p6176, %r5714, 8191;
	@%p6176 bra 	$L__BB4_5383;
	shl.b32 	%r19809, %r5714, 3;
	mov.u32 	%r19810, shared_mem;
	add.s32 	%r19811, %r19810, %r19809;
	atom.shared.exch.b64 	%rd5715, [%r19811], %rd388;
	bra.uni 	$L__BB4_5384;
$L__BB4_5383:
	mul.wide.u32 	%rd5712, %r5714, 8;
	add.s64 	%rd5713, %rd1, %rd5712;
	atom.global.exch.b64 	%rd5714, [%rd5713+201326600], %rd388;
$L__BB4_5384:
	ld.local.u32 	%r5715, [%rd12+36];
	or.b64  	%rd389, %rd385, %rd382;
	setp.gt.u32 	%p6177, %r5715, 8191;
	@%p6177 bra 	$L__BB4_5386;
	shl.b32 	%r19812, %r5715, 3;
	mov.u32 	%r19813, shared_mem;
	add.s32 	%r19814, %r19813, %r19812;
	atom.shared.exch.b64 	%rd5719, [%r19814], %rd389;
	bra.uni 	$L__BB4_5387;
$L__BB4_5386:
	mul.wide.u32 	%rd5716, %r5715, 8;
	add.s64 	%rd5717, %rd1, %rd5716;
	atom.global.exch.b64 	%rd5718, [%rd5717+201326600], %rd389;
$L__BB4_5387:
	cvt.u32.u64 	%r19815, %rd10898;
	and.b32  	%r5716, %r4261, 7;
	shl.b32 	%r19816, %r5712, 3;
	or.b32  	%r19817, %r19816, %r5716;
	setp.ne.s32 	%p6178, %r5716, 0;
	and.b32  	%r19818, %r19815, 7;
	setp.eq.s32 	%p6179, %r19818, 0;
	and.pred  	%p6180, %p6178, %p6179;
	selp.b32 	%r30497, %r19815, %r19817, %p6180;
	selp.b32 	%r5728, %r19817, %r19815, %p6180;
	and.b32  	%r19819, %r30497, 7;
	setp.ne.s32 	%p6181, %r19819, 0;
	@%p6181 bra 	$L__BB4_5391;
$L__BB4_5388:
	and.b32  	%r19820, %r5728, 7;
	setp.ne.s32 	%p6182, %r19820, 0;
	@%p6182 bra 	$L__BB4_5399;
$L__BB4_5389:
	shr.u32 	%r19821, %r5728, 3;
	setp.gt.u32 	%p6183, %r5728, 65535;
	shr.u32 	%r19822, %r5728, 1;
	mov.u32 	%r19823, shared_mem;
	add.s32 	%r19824, %r19823, %r19822;
	add.s32 	%r5724, %r19824, 65536;
	mul.wide.u32 	%rd5720, %r19821, 4;
	add.s64 	%rd391, %rd13, %rd5720;
	@%p6183 bra 	$L__BB4_5393;
	atom.shared.exch.b32 	%r30500, [%r5724], -1;
	bra.uni 	$L__BB4_5394;
$L__BB4_5391:
	cvt.u64.u32 	%rd5737, %r5728;
	shl.b64 	%rd5738, %rd5737, 32;
	cvt.u64.u32 	%rd5739, %r30497;
	or.b64  	%rd390, %rd5738, %rd5739;
	mul.wide.u32 	%rd5740, %r30497, 8;
	and.b32  	%r19849, %r5728, 7;
	cvt.u64.u32 	%rd5741, %r19849;
	mov.b64 	%rd5742, 56;
	cvt.u32.u64 	%r19850, %rd5742;
	cvt.u32.u64 	%r19851, %rd5740;
	and.b32  	%r19852, %r19851, %r19850;
	cvt.u32.u64 	%r19853, %rd5741;
	or.b32  	%r19854, %r19852, %r19853;
	mov.b64 	%rd5743, 9130730411292422402;
	shr.u64 	%rd5744, %rd5743, %r19854;
	mov.b64 	%rd5745, 1736168554312260608;
	shr.u64 	%rd5746, %rd5745, %r19854;
	mov.b64 	%rd5747, -506390041275138048;
	shr.u64 	%rd5748, %rd5747, %r19854;
	shl.b64 	%rd5749, %rd5748, 2;
	cvt.u32.u64 	%r19855, %rd5746;
	mov.b64 	%rd5750, 2;
	cvt.u32.u64 	%r19856, %rd5750;
	and.b32  	%r19857, %r19855, %r19856;
	cvt.u32.u64 	%r19858, %rd5744;
	mov.b64 	%rd5751, 1;
	cvt.u32.u64 	%r19859, %rd5751;
	and.b32  	%r19860, %r19858, %r19859;
	or.b32  	%r19861, %r19860, %r19857;
	cvt.u32.u64 	%r19862, %rd5749;
	mov.b64 	%rd5752, 4;
	cvt.u32.u64 	%r19863, %rd5752;
	and.b32  	%r19864, %r19862, %r19863;
	or.b32  	%r19865, %r19861, %r19864;
	mov.b16 	%rs275, 1;
	shl.b16 	%rs276, %rs275, %r19865;
	and.b16  	%rs277, %rs276, 29;
	setp.eq.s16 	%p6205, %rs277, 0;
	@%p6205 bra 	$L__BB4_5417;
	ld.local.u32 	%r19866, [%rd12+536];
	add.s32 	%r19867, %r19866, 1;
	st.local.u32 	[%rd12+536], %r19867;
	mul.wide.u32 	%rd5753, %r19866, 8;
	add.s64 	%rd5754, %rd12, %rd5753;
	st.local.u64 	[%rd5754+544], %rd390;
	bra.uni 	$L__BB4_5418;
$L__BB4_5393:
	atom.global.exch.b32 	%r30500, [%rd391], -1;
$L__BB4_5394:
	add.s32 	%r19825, %r30500, 1;
	setp.lt.u32 	%p6184, %r19825, 2;
	@%p6184 bra 	$L__BB4_5399;
	@%p6183 bra 	$L__BB4_5397;
	atom.shared.exch.b32 	%r19827, [%r5724], 0;
	bra.uni 	$L__BB4_5398;
$L__BB4_5397:
	atom.global.exch.b32 	%r19826, [%rd391], 0;
$L__BB4_5398:
	and.b32  	%r19828, %r30500, 7;
	setp.eq.s32 	%p6186, %r19828, 0;
	mov.u32 	%r5728, %r30500;
	@%p6186 bra 	$L__BB4_5389;
$L__BB4_5399:
	setp.lt.u32 	%p6187, %r30497, 65529;
	@%p6187 bra 	$L__BB4_5411;
	and.b32  	%r5729, %r5728, 4;
	setp.eq.s32 	%p6188, %r5729, 0;
	and.b32  	%r19829, %r5728, 3;
	setp.ne.s32 	%p6189, %r19829, 0;
	and.pred  	%p6190, %p6188, %p6189;
	setp.gt.u32 	%p6191, %r5728, 65535;
	or.pred  	%p6192, %p6191, %p6190;
	@%p6192 bra 	$L__BB4_5404;
	and.b32  	%r19830, %r5728, 7;
	setp.eq.s32 	%p6193, %r19830, 0;
	mov.u32 	%r30503, %r5728;
	mov.u32 	%r30504, %r30497;
	@%p6193 bra 	$L__BB4_5416;
	@%p6188 bra 	$L__BB4_5404;
	cvt.u64.u32 	%rd5721, %r5728;
	shl.b64 	%rd5722, %rd5721, 32;
	cvt.u64.u32 	%rd5723, %r30497;
	or.b64  	%rd5724, %rd5722, %rd5723;
	ld.local.u32 	%r19831, [%rd12+536];
	add.s32 	%r19832, %r19831, 1;
	st.local.u32 	[%rd12+536], %r19832;
	mul.wide.u32 	%rd5725, %r19831, 8;
	add.s64 	%rd5726, %rd12, %rd5725;
	st.local.u64 	[%rd5726+544], %rd5724;
	bra.uni 	$L__BB4_5418;
$L__BB4_5404:
	shr.u32 	%r5730, %r30497, 3;
	setp.gt.u32 	%p6195, %r30497, 65535;
	@%p6195 bra 	$L__BB4_5406;
	shl.b32 	%r19833, %r5730, 2;
	mov.u32 	%r19834, shared_mem;
	add.s32 	%r19835, %r19834, %r19833;
	ld.shared.u32 	%r30502, [%r19835+65536];
	bra.uni 	$L__BB4_5407;
$L__BB4_5406:
	mul.wide.u32 	%rd5727, %r5730, 4;
	add.s64 	%rd5728, %rd13, %rd5727;
	ld.global.u32 	%r30502, [%rd5728];
$L__BB4_5407:
	setp.ne.s32 	%p6196, %r30502, 0;
	@%p6196 bra 	$L__BB4_5411;
	cvt.u64.u32 	%rd5729, %r5728;
	shl.b64 	%rd5730, %rd5729, 32;
	cvt.u64.u32 	%rd5731, %r30497;
	or.b64  	%rd392, %rd5730, %rd5731;
	and.b32  	%r19836, %r5728, 7;
	setp.eq.s32 	%p6197, %r19836, 1;
	@%p6197 bra 	$L__BB4_5410;
	ld.local.u32 	%r19837, [%rd12+536];
	add.s32 	%r19838, %r19837, 1;
	st.local.u32 	[%rd12+536], %r19838;
	mul.wide.u32 	%rd5732, %r19837, 8;
	add.s64 	%rd5733, %rd12, %rd5732;
	st.local.u64 	[%rd5733+544], %rd392;
	bra.uni 	$L__BB4_5418;
$L__BB4_5410:
	ld.local.u32 	%r19839, [%rd12+2592];
	add.s32 	%r19840, %r19839, 1;
	st.local.u32 	[%rd12+2592], %r19840;
	mul.wide.u32 	%rd5734, %r19839, 8;
	add.s64 	%rd5735, %rd12, %rd5734;
	st.local.u64 	[%rd5735+2600], %rd392;
	bra.uni 	$L__BB4_5418;
$L__BB4_5411:
	shr.u32 	%r5734, %r30497, 3;
	setp.gt.u32 	%p6198, %r30497, 65535;
	@%p6198 bra 	$L__BB4_5414;
	shl.b32 	%r19842, %r5734, 2;
	mov.u32 	%r19843, shared_mem;
	add.s32 	%r19844, %r19843, %r19842;
	add.s32 	%r5735, %r19844, 65536;
	atom.shared.exch.b32 	%r30503, [%r19844+65536], %r5728;
	setp.eq.s32 	%p6200, %r30503, -1;
	@%p6200 bra 	$L__BB4_5418;
	atom.shared.exch.b32 	%r19845, [%r5735], 0;
	mov.u32 	%r30504, %r5728;
	bra.uni 	$L__BB4_5416;
$L__BB4_5414:
	mul.wide.u32 	%rd5736, %r5734, 4;
	add.s64 	%rd393, %rd13, %rd5736;
	atom.global.exch.b32 	%r30503, [%rd393], %r5728;
	setp.eq.s32 	%p6199, %r30503, -1;
	@%p6199 bra 	$L__BB4_5418;
	atom.global.exch.b32 	%r19841, [%rd393], 0;
	mov.u32 	%r30504, %r5728;
$L__BB4_5416:
	and.b32  	%r19846, %r30503, 7;
	setp.ne.s32 	%p6201, %r19846, 0;
	and.b32  	%r19847, %r30504, 7;
	setp.eq.s32 	%p6202, %r19847, 0;
	and.pred  	%p6203, %p6201, %p6202;
	selp.b32 	%r30497, %r30504, %r30503, %p6203;
	selp.b32 	%r5728, %r30503, %r30504, %p6203;
	and.b32  	%r19848, %r30497, 7;
	setp.eq.s32 	%p6204, %r19848, 0;
	@%p6204 bra 	$L__BB4_5388;
	bra.uni 	$L__BB4_5391;
$L__BB4_5417:
	ld.local.u32 	%r19868, [%rd12+2592];
	add.s32 	%r19869, %r19868, 1;
	st.local.u32 	[%rd12+2592], %r19869;
	mul.wide.u32 	%rd5755, %r19868, 8;
	add.s64 	%rd5756, %rd12, %rd5755;
	st.local.u64 	[%rd5756+2600], %rd390;
$L__BB4_5418:
	{ .reg .b32 tmp; mov.b64 {tmp, %r19870}, %rd10898; }
	setp.ne.s32 	%p6206, %r5716, 0;
	shl.b32 	%r19871, %r5713, 3;
	or.b32  	%r19872, %r19871, %r5716;
	and.b32  	%r19873, %r19870, 7;
	setp.eq.s32 	%p6207, %r19873, 0;
	and.pred  	%p6208, %p6206, %p6207;
	selp.b32 	%r30507, %r19870, %r19872, %p6208;
	selp.b32 	%r5753, %r19872, %r19870, %p6208;
	and.b32  	%r19874, %r30507, 7;
	setp.ne.s32 	%p6209, %r19874, 0;
	@%p6209 bra 	$L__BB4_5422;
$L__BB4_5419:
	and.b32  	%r19875, %r5753, 7;
	setp.ne.s32 	%p6210, %r19875, 0;
	@%p6210 bra 	$L__BB4_5430;
$L__BB4_5420:
	shr.u32 	%r19876, %r5753, 3;
	setp.gt.u32 	%p6211, %r5753, 65535;
	shr.u32 	%r19877, %r5753, 1;
	mov.u32 	%r19878, shared_mem;
	add.s32 	%r19879, %r19878, %r19877;
	add.s32 	%r5749, %r19879, 65536;
	mul.wide.u32 	%rd5757, %r19876, 4;
	add.s64 	%rd395, %rd13, %rd5757;
	@%p6211 bra 	$L__BB4_5424;
	atom.shared.exch.b32 	%r30510, [%r5749], -1;
	bra.uni 	$L__BB4_5425;
$L__BB4_5422:
	cvt.u64.u32 	%rd5774, %r5753;
	shl.b64 	%rd5775, %rd5774, 32;
	cvt.u64.u32 	%rd5776, %r30507;
	or.b64  	%rd394, %rd5775, %rd5776;
	mul.wide.u32 	%rd5777, %r30507, 8;
	and.b32  	%r19904, %r5753, 7;
	cvt.u64.u32 	%rd5778, %r19904;
	mov.b64 	%rd5779, 56;
	cvt.u32.u64 	%r19905, %rd5779;
	cvt.u32.u64 	%r19906, %rd5777;
	and.b32  	%r19907, %r19906, %r19905;
	cvt.u32.u64 	%r19908, %rd5778;
	or.b32  	%r19909, %r19907, %r19908;
	mov.b64 	%rd5780, 9130730411292422402;
	shr.u64 	%rd5781, %rd5780, %r19909;
	mov.b64 	%rd5782, 1736168554312260608;
	shr.u64 	%rd5783, %rd5782, %r19909;
	mov.b64 	%rd5784, -506390041275138048;
	shr.u64 	%rd5785, %rd5784, %r19909;
	shl.b64 	%rd5786, %rd5785, 2;
	cvt.u32.u64 	%r19910, %rd5783;
	mov.b64 	%rd5787, 2;
	cvt.u32.u64 	%r19911, %rd5787;
	and.b32  	%r19912, %r19910, %r19911;
	cvt.u32.u64 	%r19913, %rd5781;
	mov.b64 	%rd5788, 1;
	cvt.u32.u64 	%r19914, %rd5788;
	and.b32  	%r19915, %r19913, %r19914;
	or.b32  	%r19916, %r19915, %r19912;
	cvt.u32.u64 	%r19917, %rd5786;
	mov.b64 	%rd5789, 4;
	cvt.u32.u64 	%r19918, %rd5789;
	and.b32  	%r19919, %r19917, %r19918;
	or.b32  	%r19920, %r19916, %r19919;
	mov.b16 	%rs278, 1;
	shl.b16 	%rs279, %rs278, %r19920;
	and.b16  	%rs280, %rs279, 29;
	setp.eq.s16 	%p6233, %rs280, 0;
	@%p6233 bra 	$L__BB4_5448;
	ld.local.u32 	%r19921, [%rd12+536];
	add.s32 	%r19922, %r19921, 1;
	st.local.u32 	[%rd12+536], %r19922;
	mul.wide.u32 	%rd5790, %r19921, 8;
	add.s64 	%rd5791, %rd12, %rd5790;
	st.local.u64 	[%rd5791+544], %rd394;
	bra.uni 	$L__BB4_5449;
$L__BB4_5424:
	atom.global.exch.b32 	%r30510, [%rd395], -1;
$L__BB4_5425:
	add.s32 	%r19880, %r30510, 1;
	setp.lt.u32 	%p6212, %r19880, 2;
	@%p6212 bra 	$L__BB4_5430;
	@%p6211 bra 	$L__BB4_5428;
	atom.shared.exch.b32 	%r19882, [%r5749], 0;
	bra.uni 	$L__BB4_5429;
$L__BB4_5428:
	atom.global.exch.b32 	%r19881, [%rd395], 0;
$L__BB4_5429:
	and.b32  	%r19883, %r30510, 7;
	setp.eq.s32 	%p6214, %r19883, 0;
	mov.u32 	%r5753, %r30510;
	@%p6214 bra 	$L__BB4_5420;
$L__BB4_5430:
	setp.lt.u32 	%p6215, %r30507, 65529;
	@%p6215 bra 	$L__BB4_5442;
	and.b32  	%r5754, %r5753, 4;
	setp.eq.s32 	%p6216, %r5754, 0;
	and.b32  	%r19884, %r5753, 3;
	setp.ne.s32 	%p6217, %r19884, 0;
	and.pred  	%p6218, %p6216, %p6217;
	setp.gt.u32 	%p6219, %r5753, 65535;
	or.pred  	%p6220, %p6219, %p6218;
	@%p6220 bra 	$L__BB4_5435;
	and.b32  	%r19885, %r5753, 7;
	setp.eq.s32 	%p6221, %r19885, 0;
	mov.u32 	%r30513, %r5753;
	mov.u32 	%r30514, %r30507;
	@%p6221 bra 	$L__BB4_5447;
	setp.eq.s32 	%p6222, %r5754, 0;
	@%p6222 bra 	$L__BB4_5435;
	cvt.u64.u32 	%rd5758, %r5753;
	shl.b64 	%rd5759, %rd5758, 32;
	cvt.u64.u32 	%rd5760, %r30507;
	or.b64  	%rd5761, %rd5759, %rd5760;
	ld.local.u32 	%r19886, [%rd12+536];
	add.s32 	%r19887, %r19886, 1;
	st.local.u32 	[%rd12+536], %r19887;
	mul.wide.u32 	%rd5762, %r19886, 8;
	add.s64 	%rd5763, %rd12, %rd5762;
	st.local.u64 	[%rd5763+544], %rd5761;
	bra.uni 	$L__BB4_5449;
$L__BB4_5435:
	shr.u32 	%r5755, %r30507, 3;
	setp.gt.u32 	%p6223, %r30507, 65535;
	@%p6223 bra 	$L__BB4_5437;
	shl.b32 	%r19888, %r5755, 2;
	mov.u32 	%r19889, shared_mem;
	add.s32 	%r19890, %r19889, %r19888;
	ld.shared.u32 	%r30512, [%r19890+65536];
	bra.uni 	$L__BB4_5438;
$L__BB4_5437:
	mul.wide.u32 	%rd5764, %r5755, 4;
	add.s64 	%rd5765, %rd13, %rd5764;
	ld.global.u32 	%r30512, [%rd5765];
$L__BB4_5438:
	setp.ne.s32 	%p6224, %r30512, 0;
	@%p6224 bra 	$L__BB4_5442;
	cvt.u64.u32 	%rd5766, %r5753;
	shl.b64 	%rd5767, %rd5766, 32;
	cvt.u64.u32 	%rd5768, %r30507;
	or.b64  	%rd396, %rd5767, %rd5768;
	and.b32  	%r19891, %r5753, 7;
	setp.eq.s32 	%p6225, %r19891, 1;
	@%p6225 bra 	$L__BB4_5441;
	ld.local.u32 	%r19892, [%rd12+536];
	add.s32 	%r19893, %r19892, 1;
	st.local.u32 	[%rd12+536], %r19893;
	mul.wide.u32 	%rd5769, %r19892, 8;
	add.s64 	%rd5770, %rd12, %rd5769;
	st.local.u64 	[%rd5770+544], %rd396;
	bra.uni 	$L__BB4_5449;
$L__BB4_5441:
	ld.local.u32 	%r19894, [%rd12+2592];
	add.s32 	%r19895, %r19894, 1;
	st.local.u32 	[%rd12+2592], %r19895;
	mul.wide.u32 	%rd5771, %r19894, 8;
	add.s64 	%rd5772, %rd12, %rd5771;
	st.local.u64 	[%rd5772+2600], %rd396;
	bra.uni 	$L__BB4_5449;
$L__BB4_5442:
	shr.u32 	%r5759, %r30507, 3;
	setp.gt.u32 	%p6226, %r30507, 65535;
	@%p6226 bra 	$L__BB4_5445;
	shl.b32 	%r19897, %r5759, 2;
	mov.u32 	%r19898, shared_mem;
	add.s32 	%r19899, %r19898, %r19897;
	add.s32 	%r5760, %r19899, 65536;
	atom.shared.exch.b32 	%r30513, [%r19899+65536], %r5753;
	setp.eq.s32 	%p6228, %r30513, -1;
	@%p6228 bra 	$L__BB4_5449;
	atom.shared.exch.b32 	%r19900, [%r5760], 0;
	mov.u32 	%r30514, %r5753;
	bra.uni 	$L__BB4_5447;
$L__BB4_5445:
	mul.wide.u32 	%rd5773, %r5759, 4;
	add.s64 	%rd397, %rd13, %rd5773;
	atom.global.exch.b32 	%r30513, [%rd397], %r5753;
	setp.eq.s32 	%p6227, %r30513, -1;
	@%p6227 bra 	$L__BB4_5449;
	atom.global.exch.b32 	%r19896, [%rd397], 0;
	mov.u32 	%r30514, %r5753;
$L__BB4_5447:
	and.b32  	%r19901, %r30513, 7;
	setp.ne.s32 	%p6229, %r19901, 0;
	and.b32  	%r19902, %r30514, 7;
	setp.eq.s32 	%p6230, %r19902, 0;
	and.pred  	%p6231, %p6229, %p6230;
	selp.b32 	%r30507, %r30514, %r30513, %p6231;
	selp.b32 	%r5753, %r30513, %r30514, %p6231;
	and.b32  	%r19903, %r30507, 7;
	setp.eq.s32 	%p6232, %r19903, 0;
	@%p6232 bra 	$L__BB4_5419;
	bra.uni 	$L__BB4_5422;
$L__BB4_5448:
	ld.local.u32 	%r19923, [%rd12+2592];
	add.s32 	%r19924, %r19923, 1;
	st.local.u32 	[%rd12+2592], %r19924;
	mul.wide.u32 	%rd5792, %r19923, 8;
	add.s64 	%rd5793, %rd12, %rd5792;
	st.local.u64 	[%rd5793+2600], %rd394;
$L__BB4_5449:
	cvt.u32.u64 	%r19925, %rd10899;
	and.b32  	%r5767, %r4262, 7;
	shl.b32 	%r19926, %r5714, 3;
	or.b32  	%r19927, %r19926, %r5767;
	setp.ne.s32 	%p6234, %r5767, 0;
	and.b32  	%r19928, %r19925, 7;
	setp.eq.s32 	%p6235, %r19928, 0;
	and.pred  	%p6236, %p6234, %p6235;
	selp.b32 	%r30517, %r19925, %r19927, %p6236;
	selp.b32 	%r5779, %r19927, %r19925, %p6236;
	and.b32  	%r19929, %r30517, 7;
	setp.ne.s32 	%p6237, %r19929, 0;
	@%p6237 bra 	$L__BB4_5453;
$L__BB4_5450:
	and.b32  	%r19930, %r5779, 7;
	setp.ne.s32 	%p6238, %r19930, 0;
	@%p6238 bra 	$L__BB4_5461;
$L__BB4_5451:
	shr.u32 	%r19931, %r5779, 3;
	setp.gt.u32 	%p6239, %r5779, 65535;
	shr.u32 	%r19932, %r5779, 1;
	mov.u32 	%r19933, shared_mem;
	add.s32 	%r19934, %r19933, %r19932;
	add.s32 	%r5775, %r19934, 65536;
	mul.wide.u32 	%rd5794, %r19931, 4;
	add.s64 	%rd399, %rd13, %rd5794;
	@%p6239 bra 	$L__BB4_5455;
	atom.shared.exch.b32 	%r30520, [%r5775], -1;
	bra.uni 	$L__BB4_5456;
$L__BB4_5453:
	cvt.u64.u32 	%rd5811, %r5779;
	shl.b64 	%rd5812, %rd5811, 32;
	cvt.u64.u32 	%rd5813, %r30517;
	or.b64  	%rd398, %rd5812, %rd5813;
	mul.wide.u32 	%rd5814, %r30517, 8;
	and.b32  	%r19959, %r5779, 7;
	cvt.u64.u32 	%rd5815, %r19959;
	mov.b64 	%rd5816, 56;
	cvt.u32.u64 	%r19960, %rd5816;
	cvt.u32.u64 	%r19961, %rd5814;
	and.b32  	%r19962, %r19961, %r19960;
	cvt.u32.u64 	%r19963, %rd5815;
	or.b32  	%r19964, %r19962, %r19963;
	mov.b64 	%rd5817, 9130730411292422402;
	shr.u64 	%rd5818, %rd5817, %r19964;
	mov.b64 	%rd5819, 1736168554312260608;
	shr.u64 	%rd5820, %rd5819, %r19964;
	mov.b64 	%rd5821, -506390041275138048;
	shr.u64 	%rd5822, %rd5821, %r19964;
	shl.b64 	%rd5823, %rd5822, 2;
	cvt.u32.u64 	%r19965, %rd5820;
	mov.b64 	%rd5824, 2;
	cvt.u32.u64 	%r19966, %rd5824;
	and.b32  	%r19967, %r19965, %r19966;
	cvt.u32.u64 	%r19968, %rd5818;
	mov.b64 	%rd5825, 1;
	cvt.u32.u64 	%r19969, %rd5825;
	and.b32  	%r19970, %r19968, %r19969;
	or.b32  	%r19971, %r19970, %r19967;
	cvt.u32.u64 	%r19972, %rd5823;
	mov.b64 	%rd5826, 4;
	cvt.u32.u64 	%r19973, %rd5826;
	and.b32  	%r19974, %r19972, %r19973;
	or.b32  	%r19975, %r19971, %r19974;
	mov.b16 	%rs281, 1;
	shl.b16 	%rs282, %rs281, %r19975;
	and.b16  	%rs283, %rs282, 29;
	setp.eq.s16 	%p6261, %rs283, 0;
	@%p6261 bra 	$L__BB4_5479;
	ld.local.u32 	%r19976, [%rd12+536];
	add.s32 	%r19977, %r19976, 1;
	st.local.u32 	[%rd12+536], %r19977;
	mul.wide.u32 	%rd5827, %r19976, 8;
	add.s64 	%rd5828, %rd12, %rd5827;
	st.local.u64 	[%rd5828+544], %rd398;
	bra.uni 	$L__BB4_5480;
$L__BB4_5455:
	atom.global.exch.b32 	%r30520, [%rd399], -1;
$L__BB4_5456:
	add.s32 	%r19935, %r30520, 1;
	setp.lt.u32 	%p6240, %r19935, 2;
	@%p6240 bra 	$L__BB4_5461;
	setp.gt.u32 	%p6241, %r5779, 65535;
	@%p6241 bra 	$L__BB4_5459;
	atom.shared.exch.b32 	%r19937, [%r5775], 0;
	bra.uni 	$L__BB4_5460;
$L__BB4_5459:
	atom.global.exch.b32 	%r19936, [%rd399], 0;
$L__BB4_5460:
	and.b32  	%r19938, %r30520, 7;
	setp.eq.s32 	%p6242, %r19938, 0;
	mov.u32 	%r5779, %r30520;
	@%p6242 bra 	$L__BB4_5451;
$L__BB4_5461:
	setp.lt.u32 	%p6243, %r30517, 65529;
	@%p6243 bra 	$L__BB4_5473;
	and.b32  	%r5780, %r5779, 4;
	setp.eq.s32 	%p6244, %r5780, 0;
	and.b32  	%r19939, %r5779, 3;
	setp.ne.s32 	%p6245, %r19939, 0;
	and.pred  	%p6246, %p6244, %p6245;
	setp.gt.u32 	%p6247, %r5779, 65535;
	or.pred  	%p6248, %p6247, %p6246;
	@%p6248 bra 	$L__BB4_5466;
	and.b32  	%r19940, %r5779, 7;
	setp.eq.s32 	%p6249, %r19940, 0;
	mov.u32 	%r30523, %r5779;
	mov.u32 	%r30524, %r30517;
	@%p6249 bra 	$L__BB4_5478;
	setp.eq.s32 	%p6250, %r5780, 0;
	@%p6250 bra 	$L__BB4_5466;
	cvt.u64.u32 	%rd5795, %r5779;
	shl.b64 	%rd5796, %rd5795, 32;
	cvt.u64.u32 	%rd5797, %r30517;
	or.b64  	%rd5798, %rd5796, %rd5797;
	ld.local.u32 	%r19941, [%rd12+536];
	add.s32 	%r19942, %r19941, 1;
	st.local.u32 	[%rd12+536], %r19942;
	mul.wide.u32 	%rd5799, %r19941, 8;
	add.s64 	%rd5800, %rd12, %rd5799;
	st.local.u64 	[%rd5800+544], %rd5798;
	bra.uni 	$L__BB4_5480;
$L__BB4_5466:
	shr.u32 	%r5781, %r30517, 3;
	setp.gt.u32 	%p6251, %r30517, 65535;
	@%p6251 bra 	$L__BB4_5468;
	shl.b32 	%r19943, %r5781, 2;
	mov.u32 	%r19944, shared_mem;
	add.s32 	%r19945, %r19944, %r19943;
	ld.shared.u32 	%r30522, [%r19945+65536];
	bra.uni 	$L__BB4_5469;
$L__BB4_5468:
	mul.wide.u32 	%rd5801, %r5781, 4;
	add.s64 	%rd5802, %rd13, %rd5801;
	ld.global.u32 	%r30522, [%rd5802];
$L__BB4_5469:
	setp.ne.s32 	%p6252, %r30522, 0;
	@%p6252 bra 	$L__BB4_5473;
	cvt.u64.u32 	%rd5803, %r5779;
	shl.b64 	%rd5804, %rd5803, 32;
	cvt.u64.u32 	%rd5805, %r30517;
	or.b64  	%rd400, %rd5804, %rd5805;
	and.b32  	%r19946, %r5779, 7;
	setp.eq.s32 	%p6253, %r19946, 1;
	@%p6253 bra 	$L__BB4_5472;
	ld.local.u32 	%r19947, [%rd12+536];
	add.s32 	%r19948, %r19947, 1;
	st.local.u32 	[%rd12+536], %r19948;
	mul.wide.u32 	%rd5806, %r19947, 8;
	add.s64 	%rd5807, %rd12, %rd5806;
	st.local.u64 	[%rd5807+544], %rd400;
	bra.uni 	$L__BB4_5480;
$L__BB4_5472:
	ld.local.u32 	%r19949, [%rd12+2592];
	add.s32 	%r19950, %r19949, 1;
	st.local.u32 	[%rd12+2592], %r19950;
	mul.wide.u32 	%rd5808, %r19949, 8;
	add.s64 	%rd5809, %rd12, %rd5808;
	st.local.u64 	[%rd5809+2600], %rd400;
	bra.uni 	$L__BB4_5480;
$L__BB4_5473:
	shr.u32 	%r5785, %r30517, 3;
	setp.gt.u32 	%p6254, %r30517, 65535;
	@%p6254 bra 	$L__BB4_5476;
	shl.b32 	%r19952, %r5785, 2;
	mov.u32 	%r19953, shared_mem;
	add.s32 	%r19954, %r19953, %r19952;
	add.s32 	%r5786, %r19954, 65536;
	atom.shared.exch.b32 	%r30523, [%r19954+65536], %r5779;
	setp.eq.s32 	%p6256, %r30523, -1;
	@%p6256 bra 	$L__BB4_5480;
	atom.shared.exch.b32 	%r19955, [%r5786], 0;
	mov.u32 	%r30524, %r5779;
	bra.uni 	$L__BB4_5478;
$L__BB4_5476:
	mul.wide.u32 	%rd5810, %r5785, 4;
	add.s64 	%rd401, %rd13, %rd5810;
	atom.global.exch.b32 	%r30523, [%rd401], %r5779;
	setp.eq.s32 	%p6255, %r30523, -1;
	@%p6255 bra 	$L__BB4_5480;
	atom.global.exch.b32 	%r19951, [%rd401], 0;
	mov.u32 	%r30524, %r5779;
$L__BB4_5478:
	and.b32  	%r19956, %r30523, 7;
	setp.ne.s32 	%p6257, %r19956, 0;
	and.b32  	%r19957, %r30524, 7;
	setp.eq.s32 	%p6258, %r19957, 0;
	and.pred  	%p6259, %p6257, %p6258;
	selp.b32 	%r30517, %r30524, %r30523, %p6259;
	selp.b32 	%r5779, %r30523, %r30524, %p6259;
	and.b32  	%r19958, %r30517, 7;
	setp.eq.s32 	%p6260, %r19958, 0;
	@%p6260 bra 	$L__BB4_5450;
	bra.uni 	$L__BB4_5453;
$L__BB4_5479:
	ld.local.u32 	%r19978, [%rd12+2592];
	add.s32 	%r19979, %r19978, 1;
	st.local.u32 	[%rd12+2592], %r19979;
	mul.wide.u32 	%rd5829, %r19978, 8;
	add.s64 	%rd5830, %rd12, %rd5829;
	st.local.u64 	[%rd5830+2600], %rd398;
$L__BB4_5480:
	{ .reg .b32 tmp; mov.b64 {tmp, %r19980}, %rd10899; }
	setp.ne.s32 	%p6262, %r5767, 0;
	shl.b32 	%r19981, %r5715, 3;
	or.b32  	%r19982, %r19981, %r5767;
	and.b32  	%r19983, %r19980, 7;
	setp.eq.s32 	%p6263, %r19983, 0;
	and.pred  	%p6264, %p6262, %p6263;
	selp.b32 	%r30527, %r19980, %r19982, %p6264;
	selp.b32 	%r5804, %r19982, %r19980, %p6264;
	and.b32  	%r19984, %r30527, 7;
	setp.ne.s32 	%p6265, %r19984, 0;
	@%p6265 bra 	$L__BB4_5484;
$L__BB4_5481:
	and.b32  	%r19985, %r5804, 7;
	setp.ne.s32 	%p6266, %r19985, 0;
	@%p6266 bra 	$L__BB4_5493;
$L__BB4_5482:
	shr.u32 	%r19986, %r5804, 3;
	setp.gt.u32 	%p6267, %r5804, 65535;
	shr.u32 	%r19987, %r5804, 1;
	mov.u32 	%r19988, shared_mem;
	add.s32 	%r19989, %r19988, %r19987;
	add.s32 	%r5800, %r19989, 65536;
	mul.wide.u32 	%rd5831, %r19986, 4;
	add.s64 	%rd403, %rd13, %rd5831;
	@%p6267 bra 	$L__BB4_5487;
	atom.shared.exch.b32 	%r30530, [%r5800], -1;
	bra.uni 	$L__BB4_5488;
$L__BB4_5484:
	cvt.u64.u32 	%rd5848, %r5804;
	shl.b64 	%rd5849, %rd5848, 32;
	cvt.u64.u32 	%rd5850, %r30527;
	or.b64  	%rd402, %rd5849, %rd5850;
	mul.wide.u32 	%rd5851, %r30527, 8;
	and.b32  	%r20014, %r5804, 7;
	cvt.u64.u32 	%rd5852, %r20014;
	mov.b64 	%rd5853, 56;
	cvt.u32.u64 	%r20015, %rd5853;
	cvt.u32.u64 	%r20016, %rd5851;
	and.b32  	%r20017, %r20016, %r20015;
	cvt.u32.u64 	%r20018, %rd5852;
	or.b32  	%r20019, %r20017, %r20018;
	mov.b64 	%rd5854, 9130730411292422402;
	shr.u64 	%rd5855, %rd5854, %r20019;
	mov.b64 	%rd5856, 1736168554312260608;
	shr.u64 	%rd5857, %rd5856, %r20019;
	mov.b64 	%rd5858, -506390041275138048;
	shr.u64 	%rd5859, %rd5858, %r20019;
	shl.b64 	%rd5860, %rd5859, 2;
	cvt.u32.u64 	%r20020, %rd5857;
	mov.b64 	%rd5861, 2;
	cvt.u32.u64 	%r20021, %rd5861;
	and.b32  	%r20022, %r20020, %r20021;
	cvt.u32.u64 	%r20023, %rd5855;
	mov.b64 	%rd5862, 1;
	cvt.u32.u64 	%r20024, %rd5862;
	and.b32  	%r20025, %r20023, %r20024;
	or.b32  	%r20026, %r20025, %r20022;
	cvt.u32.u64 	%r20027, %rd5860;
	mov.b64 	%rd5863, 4;
	cvt.u32.u64 	%r20028, %rd5863;
	and.b32  	%r20029, %r20027, %r20028;
	or.b32  	%r20030, %r20026, %r20029;
	mov.b16 	%rs284, 1;
	shl.b16 	%rs285, %rs284, %r20030;
	and.b16  	%rs286, %rs285, 29;
	setp.eq.s16 	%p6289, %rs286, 0;
	@%p6289 bra 	$L__BB4_5486;
	ld.local.u32 	%r20031, [%rd12+536];
	add.s32 	%r20032, %r20031, 1;
	st.local.u32 	[%rd12+536], %r20032;
	mul.wide.u32 	%rd5864, %r20031, 8;
	add.s64 	%rd5865, %rd12, %rd5864;
	st.local.u64 	[%rd5865+544], %rd402;
	bra.uni 	$L__BB4_6111;
$L__BB4_5486:
	ld.local.u32 	%r20033, [%rd12+2592];
	add.s32 	%r20034, %r20033, 1;
	st.local.u32 	[%rd12+2592], %r20034;
	mul.wide.u32 	%rd5866, %r20033, 8;
	add.s64 	%rd5867, %rd12, %rd5866;
	st.local.u64 	[%rd5867+2600], %rd402;
	bra.uni 	$L__BB4_6111;
$L__BB4_5487:
	atom.global.exch.b32 	%r30530, [%rd403], -1;
$L__BB4_5488:
	add.s32 	%r19990, %r30530, 1;
	setp.lt.u32 	%p6268, %r19990, 2;
	@%p6268 bra 	$L__BB4_5493;
	setp.gt.u32 	%p6269, %r5804, 65535;
	@%p6269 bra 	$L__BB4_5491;
	atom.shared.exch.b32 	%r19992, [%r5800], 0;
	bra.uni 	$L__BB4_5492;
$L__BB4_5491:
	atom.global.exch.b32 	%r19991, [%rd403], 0;
$L__BB4_5492:
	and.b32  	%r19993, %r30530, 7;
	setp.eq.s32 	%p6270, %r19993, 0;
	mov.u32 	%r5804, %r30530;
	@%p6270 bra 	$L__BB4_5482;
$L__BB4_5493:
	setp.lt.u32 	%p6271, %r30527, 65529;
	@%p6271 bra 	$L__BB4_5505;
	and.b32  	%r5805, %r5804, 4;
	setp.eq.s32 	%p6272, %r5805, 0;
	and.b32  	%r19994, %r5804, 3;
	setp.ne.s32 	%p6273, %r19994, 0;
	and.pred  	%p6274, %p6272, %p6273;
	setp.gt.u32 	%p6275, %r5804, 65535;
	or.pred  	%p6276, %p6275, %p6274;
	@%p6276 bra 	$L__BB4_5498;
	and.b32  	%r19995, %r5804, 7;
	setp.eq.s32 	%p6277, %r19995, 0;
	mov.u32 	%r30533, %r5804;
	mov.u32 	%r30534, %r30527;
	@%p6277 bra 	$L__BB4_5510;
	setp.eq.s32 	%p6278, %r5805, 0;
	@%p6278 bra 	$L__BB4_5498;
	cvt.u64.u32 	%rd5832, %r5804;
	shl.b64 	%rd5833, %rd5832, 32;
	cvt.u64.u32 	%rd5834, %r30527;
	or.b64  	%rd5835, %rd5833, %rd5834;
	ld.local.u32 	%r19996, [%rd12+536];
	add.s32 	%r19997, %r19996, 1;
	st.local.u32 	[%rd12+536], %r19997;
	mul.wide.u32 	%rd5836, %r19996, 8;
	add.s64 	%rd5837, %rd12, %rd5836;
	st.local.u64 	[%rd5837+544], %rd5835;
	bra.uni 	$L__BB4_6111;
$L__BB4_5498:
	shr.u32 	%r5806, %r30527, 3;
	setp.gt.u32 	%p6279, %r30527, 65535;
	@%p6279 bra 	$L__BB4_5500;
	shl.b32 	%r19998, %r5806, 2;
	mov.u32 	%r19999, shared_mem;
	add.s32 	%r20000, %r19999, %r19998;
	ld.shared.u32 	%r30532, [%r20000+65536];
	bra.uni 	$L__BB4_5501;
$L__BB4_5500:
	mul.wide.u32 	%rd5838, %r5806, 4;
	add.s64 	%rd5839, %rd13, %rd5838;
	ld.global.u32 	%r30532, [%rd5839];
$L__BB4_5501:
	setp.ne.s32 	%p6280, %r30532, 0;
	@%p6280 bra 	$L__BB4_5505;
	cvt.u64.u32 	%rd5840, %r5804;
	shl.b64 	%rd5841, %rd5840, 32;
	cvt.u64.u32 	%rd5842, %r30527;
	or.b64  	%rd404, %rd5841, %rd5842;
	and.b32  	%r20001, %r5804, 7;
	setp.eq.s32 	%p6281, %r20001, 1;
	@%p6281 bra 	$L__BB4_5504;
	ld.local.u32 	%r20002, [%rd12+536];
	add.s32 	%r20003, %r20002, 1;
	st.local.u32 	[%rd12+536], %r20003;
	mul.wide.u32 	%rd5843, %r20002, 8;
	add.s64 	%rd5844, %rd12, %rd5843;
	st.local.u64 	[%rd5844+544], %rd404;
	bra.uni 	$L__BB4_6111;
$L__BB4_5504:
	ld.local.u32 	%r20004, [%rd12+2592];
	add.s32 	%r20005, %r20004, 1;
	st.local.u32 	[%rd12+2592], %r20005;
	mul.wide.u32 	%rd5845, %r20004, 8;
	add.s64 	%rd5846, %rd12, %rd5845;
	st.local.u64 	[%rd5846+2600], %rd404;
	bra.uni 	$L__BB4_6111;
$L__BB4_5505:
	shr.u32 	%r5810, %r30527, 3;
	setp.gt.u32 	%p6282, %r30527, 65535;
	@%p6282 bra 	$L__BB4_5508;
	shl.b32 	%r20007, %r5810, 2;
	mov.u32 	%r20008, shared_mem;
	add.s32 	%r20009, %r20008, %r20007;
	add.s32 	%r5811, %r20009, 65536;
	atom.shared.exch.b32 	%r30533, [%r20009+65536], %r5804;
	setp.eq.s32 	%p6284, %r30533, -1;
	@%p6284 bra 	$L__BB4_6111;
	atom.shared.exch.b32 	%r20010, [%r5811], 0;
	mov.u32 	%r30534, %r5804;
	bra.uni 	$L__BB4_5510;
$L__BB4_5508:
	mul.wide.u32 	%rd5847, %r5810, 4;
	add.s64 	%rd405, %rd13, %rd5847;
	atom.global.exch.b32 	%r30533, [%rd405], %r5804;
	setp.eq.s32 	%p6283, %r30533, -1;
	@%p6283 bra 	$L__BB4_6111;
	atom.global.exch.b32 	%r20006, [%rd405], 0;
	mov.u32 	%r30534, %r5804;
$L__BB4_5510:
	and.b32  	%r20011, %r30533, 7;
	setp.ne.s32 	%p6285, %r20011, 0;
	and.b32  	%r20012, %r30534, 7;
	setp.eq.s32 	%p6286, %r20012, 0;
	and.pred  	%p6287, %p6285, %p6286;
	selp.b32 	%r30527, %r30534, %r30533, %p6287;
	selp.b32 	%r5804, %r30533, %r30534, %p6287;
	and.b32  	%r20013, %r30527, 7;
	setp.eq.s32 	%p6288, %r20013, 0;
	@%p6288 bra 	$L__BB4_5481;
	bra.uni 	$L__BB4_5484;
$L__BB4_5511:
	ld.local.u32 	%r18377, [%rd12+12];
	setp.eq.s32 	%p5242, %r18377, 2;
	@%p5242 bra 	$L__BB4_5516;
	mov.b32 	%r30535, 0;
$L__BB4_5513:
	ld.global.u32 	%r18379, [%rd20];
	and.b32  	%r18380, %r18379, 32767;
	add.s32 	%r30539, %r18380, %r4252;
	mul.wide.u32 	%rd5171, %r30539, 8;
	add.s64 	%rd5172, %rd1, %rd5171;
	ld.global.u64 	%rd5173, [%rd5172+201326600];
	add.s32 	%r18381, %r18379, 1;
	st.global.u32 	[%rd20], %r18381;
	setp.lt.u32 	%p5243, %r30539, 8192;
	setp.ne.s64 	%p5244, %rd5173, 0;
	or.pred  	%p30, %p5243, %p5244;
	add.s32 	%r30535, %r30535, 1;
	setp.lt.u32 	%p5245, %r30535, 32768;
	@%p5245 bra 	$L__BB4_5515;
	mov.u64 	%rd5175, $str$1;
	cvta.global.u64 	%rd5176, %rd5175;
	{ // callseq 21, 0
	.param .b64 param0;
	st.param.b64 	[param0], %rd5176;
	.param .b64 param1;
	st.param.b64 	[param1], 0;
	.param .b32 retval0;
	call.uni (retval0), 
	vprintf, 
	(
	param0, 
	param1
	);
	ld.param.b32 	%r18382, [retval0];
	} // callseq 21
$L__BB4_5515:
	mov.pred 	%p12022, -1;
	@%p30 bra 	$L__BB4_5513;
	bra.uni 	$L__BB4_5527;
$L__BB4_5516:
	ld.local.u32 	%r30536, [%rd12+4];
	ld.local.u32 	%r5822, [%rd12+24];
	add.s32 	%r5823, %r30536, 64;
	mov.b32 	%r30537, 0;
$L__BB4_5517:
	add.s32 	%r30538, %r30536, 1;
	shl.b32 	%r18385, %r30536, 7;
	and.b32  	%r18386, %r18385, 8064;
	add.s32 	%r30539, %r18386, %r2;
	shl.b32 	%r18387, %r30536, 10;
	and.b32  	%r18388, %r18387, 64512;
	add.s32 	%r18389, %r4, %r18388;
	ld.shared.u64 	%rd5177, [%r18389];
	setp.ne.s32 	%p5248, %r30539, 0;
	setp.eq.s64 	%p5249, %rd5177, 0;
	and.pred  	%p5250, %p5248, %p5249;
	mov.pred 	%p5247, -1;
	mov.pred 	%p12022, %p5247;
	@%p5250 bra 	$L__BB4_5526;
	add.s32 	%r5828, %r30536, 2;
	shl.b32 	%r18390, %r30538, 7;
	and.b32  	%r18391, %r18390, 8064;
	add.s32 	%r30539, %r18391, %r2;
	shl.b32 	%r18392, %r30538, 10;
	and.b32  	%r18393, %r18392, 64512;
	add.s32 	%r18394, %r4, %r18393;
	ld.shared.u64 	%rd5179, [%r18394];
	setp.ne.s32 	%p5252, %r30539, 0;
	setp.eq.s64 	%p5253, %rd5179, 0;
	and.pred  	%p5254, %p5252, %p5253;
	mov.u32 	%r30538, %r5828;
	@%p5254 bra 	$L__BB4_5526;
	add.s32 	%r30538, %r30536, 3;
	shl.b32 	%r18395, %r5828, 7;
	and.b32  	%r18396, %r18395, 8064;
	add.s32 	%r30539, %r18396, %r2;
	shl.b32 	%r18397, %r5828, 10;
	and.b32  	%r18398, %r18397, 64512;
	add.s32 	%r18399, %r4, %r18398;
	ld.shared.u64 	%rd5181, [%r18399];
	setp.ne.s32 	%p5256, %r30539, 0;
	setp.eq.s64 	%p5257, %rd5181, 0;
	and.pred  	%p5258, %p5256, %p5257;
	mov.pred 	%p12022, %p5247;
	@%p5258 bra 	$L__BB4_5526;
	add.s32 	%r5832, %r30536, 4;
	shl.b32 	%r18400, %r30538, 7;
	and.b32  	%r18401, %r18400, 8064;
	add.s32 	%r30539, %r18401, %r2;
	shl.b32 	%r18402, %r30538, 10;
	and.b32  	%r18403, %r18402, 64512;
	add.s32 	%r18404, %r4, %r18403;
	ld.shared.u64 	%rd5183, [%r18404];
	setp.ne.s32 	%p5260, %r30539, 0;
	setp.eq.s64 	%p5261, %rd5183, 0;
	and.pred  	%p5262, %p5260, %p5261;
	mov.u32 	%r30538, %r5832;
	mov.pred 	%p12022, %p5247;
	@%p5262 bra 	$L__BB4_5526;
	add.s32 	%r30538, %r30536, 5;
	shl.b32 	%r18405, %r5832, 7;
	and.b32  	%r18406, %r18405, 8064;
	add.s32 	%r30539, %r18406, %r2;
	shl.b32 	%r18407, %r5832, 10;
	and.b32  	%r18408, %r18407, 64512;
	add.s32 	%r18409, %r4, %r18408;
	ld.shared.u64 	%rd5185, [%r18409];
	setp.ne.s32 	%p5264, %r30539, 0;
	setp.eq.s64 	%p5265, %rd5185, 0;
	and.pred  	%p5266, %p5264, %p5265;
	mov.pred 	%p12022, %p5247;
	@%p5266 bra 	$L__BB4_5526;
	add.s32 	%r5836, %r30536, 6;
	shl.b32 	%r18410, %r30538, 7;
	and.b32  	%r18411, %r18410, 8064;
	add.s32 	%r30539, %r18411, %r2;
	shl.b32 	%r18412, %r30538, 10;
	and.b32  	%r18413, %r18412, 64512;
	add.s32 	%r18414, %r4, %r18413;
	ld.shared.u64 	%rd5187, [%r18414];
	setp.ne.s32 	%p5268, %r30539, 0;
	setp.eq.s64 	%p5269, %rd5187, 0;
	and.pred  	%p5270, %p5268, %p5269;
	mov.u32 	%r30538, %r5836;
	mov.pred 	%p12022, %p5247;
	@%p5270 bra 	$L__BB4_5526;
	add.s32 	%r30538, %r30536, 7;
	shl.b32 	%r18415, %r5836, 7;
	and.b32  	%r18416, %r18415, 8064;
	add.s32 	%r30539, %r18416, %r2;
	shl.b32 	%r18417, %r5836, 10;
	and.b32  	%r18418, %r18417, 64512;
	add.s32 	%r18419, %r4, %r18418;
	ld.shared.u64 	%rd5189, [%r18419];
	setp.ne.s32 	%p5272, %r30539, 0;
	setp.eq.s64 	%p5273, %rd5189, 0;
	and.pred  	%p5274, %p5272, %p5273;
	mov.pred 	%p12022, %p5247;
	@%p5274 bra 	$L__BB4_5526;
	shl.b32 	%r18420, %r30538, 7;
	and.b32  	%r5840, %r18420, 8064;
	add.s32 	%r5841, %r5840, %r2;
	setp.eq.s32 	%p5276, %r30537, 56;
	mov.pred 	%p12022, 0;
	mov.u32 	%r30538, %r5823;
	mov.u32 	%r30539, %r5822;
	@%p5276 bra 	$L__BB4_5526;
	add.s32 	%r30537, %r30537, 8;
	add.s32 	%r30536, %r30536, 8;
	shl.b32 	%r18421, %r5840, 3;
	add.s32 	%r18422, %r4, %r18421;
	ld.shared.u64 	%rd5191, [%r18422];
	setp.eq.s32 	%p5278, %r5841, 0;
	setp.ne.s64 	%p5279, %rd5191, 0;
	or.pred  	%p5280, %p5278, %p5279;
	mov.u32 	%r30538, %r30536;
	mov.u32 	%r30539, %r5841;
	mov.pred 	%p12022, %p5247;
	@%p5280 bra 	$L__BB4_5517;
$L__BB4_5526:
	st.local.u32 	[%rd12+4], %r30538;
$L__BB4_5527:
	st.local.u32 	[%rd12+24], %r30539;
	sub.s32 	%r18423, 256, %r4258;
	sub.s32 	%r18424, 256, %r4259;
	min.u32 	%r18425, %r18424, %r18423;
	setp.eq.s32 	%p5281, %r18425, 0;
	not.pred 	%p5282, %p12022;
	or.pred  	%p5283, %p5281, %p5282;
	@%p5283 bra 	$L__BB4_6107;
	shr.u32 	%r5847, %r4261, 3;
	setp.gt.u32 	%p5284, %r4261, 65535;
	@%p5284 bra 	$L__BB4_5530;
	shl.b32 	%r18426, %r5847, 3;
	mov.u32 	%r18427, shared_mem;
	add.s32 	%r18428, %r18427, %r18426;
	atom.shared.exch.b64 	%rd408, [%r18428], 0;
	bra.uni 	$L__BB4_5531;
$L__BB4_5530:
	mul.wide.u32 	%rd5193, %r5847, 8;
	add.s64 	%rd5194, %rd1, %rd5193;
	atom.global.exch.b64 	%rd408, [%rd5194+201326600], 0;
$L__BB4_5531:
	cvt.u32.u64 	%r30569, %rd408;
	{ .reg .b32 tmp; mov.b64 {tmp, %r30543}, %rd408; }
	and.b32  	%r18429, %r30543, 7;
	setp.ne.s32 	%p5285, %r18429, 0;
	@%p5285 bra 	$L__BB4_5540;
$L__BB4_5532:
	shr.u32 	%r18430, %r30543, 3;
	setp.gt.u32 	%p5286, %r30543, 65535;
	shr.u32 	%r18431, %r30543, 1;
	mov.u32 	%r18432, shared_mem;
	add.s32 	%r18433, %r18432, %r18431;
	add.s32 	%r5851, %r18433, 65536;
	mul.wide.u32 	%rd5195, %r18430, 4;
	add.s64 	%rd409, %rd13, %rd5195;
	@%p5286 bra 	$L__BB4_5534;
	atom.shared.exch.b32 	%r30542, [%r5851], -1;
	bra.uni 	$L__BB4_5535;
$L__BB4_5534:
	atom.global.exch.b32 	%r30542, [%rd409], -1;
$L__BB4_5535:
	add.s32 	%r18434, %r30542, 1;
	setp.lt.u32 	%p5287, %r18434, 2;
	@%p5287 bra 	$L__BB4_5540;
	@%p5286 bra 	$L__BB4_5538;
	atom.shared.exch.b32 	%r18436, [%r5851], 0;
	bra.uni 	$L__BB4_5539;
$L__BB4_5538:
	atom.global.exch.b32 	%r18435, [%rd409], 0;
$L__BB4_5539:
	and.b32  	%r18437, %r30542, 7;
	setp.eq.s32 	%p5289, %r18437, 0;
	mov.u32 	%r30543, %r30542;
	@%p5289 bra 	$L__BB4_5532;
$L__BB4_5540:
	and.b64  	%rd5196, %rd408, 7;
	setp.ne.s64 	%p5290, %rd5196, 3;
	@%p5290 bra 	$L__BB4_5800;
	shr.u32 	%r5856, %r4262, 3;
	shr.u32 	%r5857, %r30569, 3;
	cvt.u16.u32 	%rs243, %r5856;
	and.b16  	%rs12, %rs243, 31;
	cvt.u16.u32 	%rs244, %r5857;
	and.b16  	%rs13, %rs244, 31;
	or.b16  	%rs245, %rs243, %rs244;
	and.b16  	%rs246, %rs245, 31;
	setp.eq.s16 	%p5317, %rs246, 0;
	mov.b32 	%r18488, 1;
	mov.u32 	%r30556, %r18488;
	@%p5317 bra 	$L__BB4_5769;
	and.b32  	%r5858, %r4262, 248;
	setp.ne.s32 	%p5318, %r5858, 0;
	shr.u32 	%r5859, %r4262, 8;
	add.s32 	%r18489, %r5859, -4;
	setp.lt.u32 	%p5319, %r18489, -3;
	add.s16 	%rs248, %rs13, -4;
	and.b16  	%rs249, %rs248, 255;
	setp.lt.u16 	%p5320, %rs249, 253;
	or.pred  	%p5321, %p5319, %p5320;
	or.pred  	%p5322, %p5321, %p5318;
	@%p5322 bra 	$L__BB4_5563;
	setp.eq.s32 	%p5323, %r5859, 3;
	@%p5323 bra 	$L__BB4_5557;
	setp.eq.s32 	%p5324, %r5859, 2;
	@%p5324 bra 	$L__BB4_5551;
	cvt.u16.u64 	%rs255, %rd408;
	and.b16  	%rs254, %rs255, 248;
	setp.eq.s16 	%p5338, %rs254, 8;
	mov.u32 	%r30556, %r5857;
	@%p5338 bra 	$L__BB4_5769;
	setp.eq.s16 	%p5339, %rs254, 24;
	@%p5339 bra 	$L__BB4_5549;
	setp.ne.s16 	%p5340, %rs254, 16;
	@%p5340 bra 	$L__BB4_5562;
	shr.s32 	%r18527, %r30569, 3;
	and.b32  	%r18528, %r18527, -32;
	or.b32  	%r30556, %r18528, 1;
	bra.uni 	$L__BB4_5769;
$L__BB4_5549:
	and.b32  	%r18524, %r30569, -256;
	mov.b32 	%f145, %r18524;
	abs.f32 	%f874, %f145;
	setp.nan.f32 	%p5341, %f874, %f874;
	mov.u32 	%r30556, %r18488;
	@%p5341 bra 	$L__BB4_5769;
	setp.lt.f32 	%p5342, %f145, 0f00000000;
	selp.f32 	%f875, 0f00000000, %f145, %p5342;
	setp.gt.f32 	%p5343, %f875, 0f4B7FFFFF;
	selp.f32 	%f876, 0f4B7FFFFF, %f875, %p5343;
	cvt.rzi.u32.f32 	%r18525, %f876;
	shl.b32 	%r18526, %r18525, 5;
	or.b32  	%r30556, %r18526, 1;
	bra.uni 	$L__BB4_5769;
$L__BB4_5551:
	cvt.u16.u64 	%rs253, %rd408;
	and.b16  	%rs252, %rs253, 248;
	setp.eq.s16 	%p5332, %rs252, 24;
	@%p5332 bra 	$L__BB4_5555;
	setp.eq.s16 	%p5333, %rs252, 16;
	mov.u32 	%r30556, %r5857;
	@%p5333 bra 	$L__BB4_5769;
	setp.ne.s16 	%p5334, %rs252, 8;
	@%p5334 bra 	$L__BB4_5562;
	and.b32  	%r18522, %r5857, 536870880;
	or.b32  	%r30556, %r18522, 2;
	bra.uni 	$L__BB4_5769;
$L__BB4_5555:
	and.b32  	%r18519, %r30569, -256;
	mov.b32 	%f146, %r18519;
	abs.f32 	%f871, %f146;
	setp.nan.f32 	%p5335, %f871, %f871;
	mov.b32 	%r30556, 2;
	@%p5335 bra 	$L__BB4_5769;
	setp.lt.f32 	%p5336, %f146, 0fCB000000;
	selp.f32 	%f872, 0fCB000000, %f146, %p5336;
	setp.gt.f32 	%p5337, %f872, 0f4AFFFFFE;
	selp.f32 	%f873, 0f4AFFFFFE, %f872, %p5337;
	cvt.rzi.s32.f32 	%r18520, %f873;
	shl.b32 	%r18521, %r18520, 5;
	or.b32  	%r30556, %r18521, 2;
	bra.uni 	$L__BB4_5769;
$L__BB4_5557:
	cvt.u16.u64 	%rs251, %rd408;
	and.b16  	%rs250, %rs251, 248;
	setp.eq.s16 	%p5325, %rs250, 24;
	mov.u32 	%r30556, %r5857;
	@%p5325 bra 	$L__BB4_5769;
	setp.eq.s16 	%p5326, %rs250, 16;
	@%p5326 bra 	$L__BB4_5561;
	setp.ne.s16 	%p5327, %rs250, 8;
	@%p5327 bra 	$L__BB4_5562;
	shr.u32 	%r18504, %r30569, 8;
	cvt.rn.f32.u32 	%f869, %r18504;
	mov.b32 	%r18505, %f869;
	shr.u32 	%r18506, %r18505, 8;
	abs.f32 	%f870, %f869;
	setp.nan.f32 	%p5330, %f870, %f870;
	setp.lt.u32 	%p5331, %r18505, 256;
	shl.b32 	%r18507, %r18505, 24;
	shr.s32 	%r18508, %r18507, 31;
	selp.b32 	%r18509, %r18508, 256, %p5331;
	add.s32 	%r18510, %r18509, %r18505;
	shr.u32 	%r18511, %r18510, 7;
	and.b32  	%r18512, %r18511, 1;
	selp.b32 	%r18513, 0, %r18512, %p5330;
	add.s32 	%r18514, %r18513, %r18506;
	selp.u32 	%r18515, 1, 0, %p5330;
	or.b32  	%r18516, %r18514, %r18515;
	shl.b32 	%r18517, %r18516, 5;
	or.b32  	%r30556, %r18517, 3;
	bra.uni 	$L__BB4_5769;
$L__BB4_5561:
	shr.s32 	%r18490, %r30569, 8;
	cvt.rn.f32.s32 	%f867, %r18490;
	mov.b32 	%r18491, %f867;
	shr.u32 	%r18492, %r18491, 8;
	abs.f32 	%f868, %f867;
	setp.nan.f32 	%p5328, %f868, %f868;
	setp.lt.u32 	%p5329, %r18491, 256;
	shl.b32 	%r18493, %r18491, 24;
	shr.s32 	%r18494, %r18493, 31;
	selp.b32 	%r18495, %r18494, 256, %p5329;
	add.s32 	%r18496, %r18495, %r18491;
	shr.u32 	%r18497, %r18496, 7;
	and.b32  	%r18498, %r18497, 1;
	selp.b32 	%r18499, 0, %r18498, %p5328;
	add.s32 	%r18500, %r18499, %r18492;
	selp.u32 	%r18501, 1, 0, %p5328;
	or.b32  	%r18502, %r18500, %r18501;
	shl.b32 	%r18503, %r18502, 5;
	or.b32  	%r30556, %r18503, 3;
	bra.uni 	$L__BB4_5769;
$L__BB4_5562:
	mov.u32 	%r30556, %r18488;
	bra.uni 	$L__BB4_5769;
$L__BB4_5563:
	and.b32  	%r18530, %r30569, 248;
	setp.ne.s32 	%p5344, %r18530, 0;
	shr.u32 	%r5866, %r30569, 8;
	add.s32 	%r18531, %r5866, -4;
	setp.lt.u32 	%p5345, %r18531, -3;
	add.s16 	%rs257, %rs12, -4;
	and.b16  	%rs258, %rs257, 255;
	setp.lt.u16 	%p5346, %rs258, 253;
	or.pred  	%p5347, %p5345, %p5346;
	or.pred  	%p5348, %p5347, %p5344;
	@%p5348 bra 	$L__BB4_5584;
	setp.eq.s32 	%p5349, %r5866, 3;
	@%p5349 bra 	$L__BB4_5578;
	setp.eq.s32 	%p5350, %r5866, 2;
	@%p5350 bra 	$L__BB4_5572;
	cvt.u16.u32 	%rs261, %r5858;
	setp.eq.s16 	%p5364, %rs261, 8;
	mov.u32 	%r30556, %r5856;
	@%p5364 bra 	$L__BB4_5769;
	setp.eq.s16 	%p5365, %rs261, 24;
	@%p5365 bra 	$L__BB4_5570;
	setp.ne.s16 	%p5366, %rs261, 16;
	@%p5366 bra 	$L__BB4_5583;
	shr.s32 	%r18568, %r4262, 3;
	and.b32  	%r18569, %r18568, -32;
	or.b32  	%r30556, %r18569, 1;
	bra.uni 	$L__BB4_5769;
$L__BB4_5570:
	and.b32  	%r18565, %r4262, -256;
	mov.b32 	%f147, %r18565;
	abs.f32 	%f884, %f147;
	setp.nan.f32 	%p5367, %f884, %f884;
	mov.u32 	%r30556, %r18488;
	@%p5367 bra 	$L__BB4_5769;
	setp.lt.f32 	%p5368, %f147, 0f00000000;
	selp.f32 	%f885, 0f00000000, %f147, %p5368;
	setp.gt.f32 	%p5369, %f885, 0f4B7FFFFF;
	selp.f32 	%f886, 0f4B7FFFFF, %f885, %p5369;
	cvt.rzi.u32.f32 	%r18566, %f886;
	shl.b32 	%r18567, %r18566, 5;
	or.b32  	%r30556, %r18567, 1;
	bra.uni 	$L__BB4_5769;
$L__BB4_5572:
	cvt.u16.u32 	%rs260, %r5858;
	setp.eq.s16 	%p5358, %rs260, 24;
	@%p5358 bra 	$L__BB4_5576;
	setp.eq.s16 	%p5359, %rs260, 16;
	mov.u32 	%r30556, %r5856;
	@%p5359 bra 	$L__BB4_5769;
	setp.ne.s16 	%p5360, %rs260, 8;
	@%p5360 bra 	$L__BB4_5583;
	and.b32  	%r18563, %r5856, 536870880;
	or.b32  	%r30556, %r18563, 2;
	bra.uni 	$L__BB4_5769;
$L__BB4_5576:
	and.b32  	%r18560, %r4262, -256;
	mov.b32 	%f148, %r18560;
	abs.f32 	%f881, %f148;
	setp.nan.f32 	%p5361, %f881, %f881;
	mov.b32 	%r30556, 2;
	@%p5361 bra 	$L__BB4_5769;
	setp.lt.f32 	%p5362, %f148, 0fCB000000;
	selp.f32 	%f882, 0fCB000000, %f148, %p5362;
	setp.gt.f32 	%p5363, %f882, 0f4AFFFFFE;
	selp.f32 	%f883, 0f4AFFFFFE, %f882, %p5363;
	cvt.rzi.s32.f32 	%r18561, %f883;
	shl.b32 	%r18562, %r18561, 5;
	or.b32  	%r30556, %r18562, 2;
	bra.uni 	$L__BB4_5769;
$L__BB4_5578:
	cvt.u16.u32 	%rs259, %r5858;
	setp.eq.s16 	%p5351, %rs259, 24;
	mov.u32 	%r30556, %r5856;
	@%p5351 bra 	$L__BB4_5769;
	setp.eq.s16 	%p5352, %rs259, 16;
	@%p5352 bra 	$L__BB4_5582;
	setp.ne.s16 	%p5353, %rs259, 8;
	@%p5353 bra 	$L__BB4_5583;
	cvt.rn.f32.u32 	%f879, %r5859;
	mov.b32 	%r18546, %f879;
	shr.u32 	%r18547, %r18546, 8;
	abs.f32 	%f880, %f879;
	setp.nan.f32 	%p5356, %f880, %f880;
	setp.lt.u32 	%p5357, %r18546, 256;
	shl.b32 	%r18548, %r18546, 24;
	shr.s32 	%r18549, %r18548, 31;
	selp.b32 	%r18550, %r18549, 256, %p5357;
	add.s32 	%r18551, %r18550, %r18546;
	shr.u32 	%r18552, %r18551, 7;
	and.b32  	%r18553, %r18552, 1;
	selp.b32 	%r18554, 0, %r18553, %p5356;
	add.s32 	%r18555, %r18554, %r18547;
	selp.u32 	%r18556, 1, 0, %p5356;
	or.b32  	%r18557, %r18555, %r18556;
	shl.b32 	%r18558, %r18557, 5;
	or.b32  	%r30556, %r18558, 3;
	bra.uni 	$L__BB4_5769;
$L__BB4_5582:
	shr.s32 	%r18532, %r4262, 8;
	cvt.rn.f32.s32 	%f877, %r18532;
	mov.b32 	%r18533, %f877;
	shr.u32 	%r18534, %r18533, 8;
	abs.f32 	%f878, %f877;
	setp.nan.f32 	%p5354, %f878, %f878;
	setp.lt.u32 	%p5355, %r18533, 256;
	shl.b32 	%r18535, %r18533, 24;
	shr.s32 	%r18536, %r18535, 31;
	selp.b32 	%r18537, %r18536, 256, %p5355;
	add.s32 	%r18538, %r18537, %r18533;
	shr.u32 	%r18539, %r18538, 7;
	and.b32  	%r18540, %r18539, 1;
	selp.b32 	%r18541, 0, %r18540, %p5354;
	add.s32 	%r18542, %r18541, %r18534;
	selp.u32 	%r18543, 1, 0, %p5354;
	or.b32  	%r18544, %r18542, %r18543;
	shl.b32 	%r18545, %r18544, 5;
	or.b32  	%r30556, %r18545, 3;
	bra.uni 	$L__BB4_5769;
$L__BB4_5583:
	mov.u32 	%r30556, %r18488;
	bra.uni 	$L__BB4_5769;
$L__BB4_5584:
	setp.ne.s16 	%p5370, %rs12, 0;
	setp.eq.s16 	%p5371, %rs13, 0;
	or.pred  	%p5372, %p5370, %p5371;
	@%p5372 bra 	$L__BB4_5586;
	and.b32  	%r18887, %r5857, 536870880;
	or.b32  	%r30556, %r18887, %r5859;
	bra.uni 	$L__BB4_5769;
$L__BB4_5586:
	setp.ne.s16 	%p5373, %rs13, 0;
	setp.eq.s16 	%p5374, %rs12, 0;
	or.pred  	%p5375, %p5374, %p5373;
	@%p5375 bra 	$L__BB4_5588;
	and.b32  	%r18886, %r5856, 536870880;
	or.b32  	%r30556, %r5866, %r18886;
	bra.uni 	$L__BB4_5769;
$L__BB4_5588:
	min.u16 	%rs264, %rs12, %rs13;
	setp.gt.u16 	%p5376, %rs264, 3;
	mov.u32 	%r30556, %r18488;
	@%p5376 bra 	$L__BB4_5769;
	max.u16 	%rs267, %rs12, %rs13;
	setp.lt.u16 	%p5377, %rs267, 4;
	mov.u32 	%r30556, %r18488;
	@%p5377 bra 	$L__BB4_5769;
	setp.gt.u16 	%p5378, %rs12, 3;
	selp.b16 	%rs14, %rs12, %rs13, %p5378;
	selp.b16 	%rs268, %rs13, %rs12, %p5378;
	selp.b32 	%r5875, %r5857, %r5856, %p5378;
	selp.b32 	%r5876, %r5856, %r5857, %p5378;
	setp.eq.s16 	%p5379, %rs268, 3;
	@%p5379 bra 	$L__BB4_5674;
	setp.eq.s16 	%p5380, %rs268, 2;
	@%p5380 bra 	$L__BB4_5638;
	setp.ne.s16 	%p5381, %rs268, 1;
	mov.u32 	%r30556, %r18488;
	@%p5381 bra 	$L__BB4_5769;
	shr.u32 	%r5877, %r5876, 5;
	shr.u32 	%r5878, %r5875, 5;
	setp.gt.s16 	%p5541, %rs14, 12;
	@%p5541 bra 	$L__BB4_5610;
	setp.gt.s16 	%p5555, %rs14, 7;
	@%p5555 bra 	$L__BB4_5602;
	setp.gt.s16 	%p5562, %rs14, 5;
	@%p5562 bra 	$L__BB4_5599;
	setp.eq.s16 	%p5565, %rs14, 4;
	@%p5565 bra 	$L__BB4_5627;
	setp.eq.s16 	%p5566, %rs14, 5;
	mov.u32 	%r30556, %r18488;
	@%p5566 bra 	$L__BB4_5598;
	bra.uni 	$L__BB4_5769;
$L__BB4_5598:
	sub.s32 	%r18882, %r5877, %r5878;
	shl.b32 	%r18883, %r18882, 5;
	or.b32  	%r30556, %r18883, 1;
	bra.uni 	$L__BB4_5769;
$L__BB4_5599:
	setp.eq.s16 	%p5563, %rs14, 6;
	@%p5563 bra 	$L__BB4_5628;
	setp.eq.s16 	%p5564, %rs14, 7;
	mov.u32 	%r30556, %r18488;
	@%p5564 bra 	$L__BB4_5601;
	bra.uni 	$L__BB4_5769;
$L__BB4_5601:
	and.b32  	%r18878, %r5875, 536870880;
	mul.lo.s32 	%r18879, %r18878, %r5877;
	or.b32  	%r30556, %r18879, 1;
	bra.uni 	$L__BB4_5769;
$L__BB4_5602:
	setp.gt.s16 	%p5556, %rs14, 9;
	@%p5556 bra 	$L__BB4_5606;
	setp.eq.s16 	%p5560, %rs14, 8;
	@%p5560 bra 	$L__BB4_5629;
	setp.eq.s16 	%p5561, %rs14, 9;
	mov.u32 	%r30556, %r18488;
	@%p5561 bra 	$L__BB4_5605;
	bra.uni 	$L__BB4_5769;
$L__BB4_5605:
	div.u32 	%r18874, %r5878, %r5877;
	shl.b32 	%r18875, %r18874, 5;
	or.b32  	%r30556, %r18875, 1;
	bra.uni 	$L__BB4_5769;
$L__BB4_5606:
	setp.eq.s16 	%p5557, %rs14, 10;
	@%p5557 bra 	$L__BB4_5630;
	setp.eq.s16 	%p5558, %rs14, 11;
	@%p5558 bra 	$L__BB4_5631;
	setp.eq.s16 	%p5559, %rs14, 12;
	mov.u32 	%r30556, %r18488;
	@%p5559 bra 	$L__BB4_5609;
	bra.uni 	$L__BB4_5769;
$L__BB4_5609:
	setp.eq.s32 	%p5570, %r5877, %r5878;
	selp.b32 	%r30556, 33, 1, %p5570;
	bra.uni 	$L__BB4_5769;
$L__BB4_5610:
	setp.gt.s16 	%p5542, %rs14, 17;
	@%p5542 bra 	$L__BB4_5619;
	setp.gt.s16 	%p5549, %rs14, 14;
	@%p5549 bra 	$L__BB4_5615;
	setp.eq.s16 	%p5553, %rs14, 13;
	@%p5553 bra 	$L__BB4_5632;
	setp.eq.s16 	%p5554, %rs14, 14;
	mov.u32 	%r30556, %r18488;
	@%p5554 bra 	$L__BB4_5614;
	bra.uni 	$L__BB4_5769;
$L__BB4_5614:
	setp.lt.u32 	%p5568, %r5877, %r5878;
	selp.b32 	%r30556, 33, 1, %p5568;
	bra.uni 	$L__BB4_5769;
$L__BB4_5615:
	setp.eq.s16 	%p5550, %rs14, 15;
	@%p5550 bra 	$L__BB4_5633;
	setp.eq.s16 	%p5551, %rs14, 16;
	@%p5551 bra 	$L__BB4_5634;
	setp.eq.s16 	%p5552, %rs14, 17;
	mov.u32 	%r30556, %r18488;
	@%p5552 bra 	$L__BB4_5618;
	bra.uni 	$L__BB4_5769;
$L__BB4_5618:
	or.b32  	%r18866, %r5877, %r5878;
	shl.b32 	%r18867, %r18866, 5;
	or.b32  	%r30556, %r18867, 1;
	bra.uni 	$L__BB4_5769;
$L__BB4_5619:
	setp.gt.s16 	%p5543, %rs14, 19;
	@%p5543 bra 	$L__BB4_5623;
	setp.eq.s16 	%p5547, %rs14, 18;
	@%p5547 bra 	$L__BB4_5635;
	setp.eq.s16 	%p5548, %rs14, 19;
	mov.u32 	%r30556, %r18488;
	@%p5548 bra 	$L__BB4_5622;
	bra.uni 	$L__BB4_5769;
$L__BB4_5622:
	and.b32  	%r18861, %r5878, 31;
	shl.b32 	%r18862, %r5877, %r18861;
	shl.b32 	%r18863, %r18862, 5;
	or.b32  	%r30556, %r18863, 1;
	bra.uni 	$L__BB4_5769;
$L__BB4_5623:
	setp.eq.s16 	%p5544, %rs14, 20;
	@%p5544 bra 	$L__BB4_5636;
	setp.eq.s16 	%p5545, %rs14, 21;
	@%p5545 bra 	$L__BB4_5637;
	setp.eq.s16 	%p5546, %rs14, 22;
	mov.u32 	%r30556, %r18488;
	@%p5546 bra 	$L__BB4_5626;
	bra.uni 	$L__BB4_5769;
$L__BB4_5626:
	and.b32  	%r18852, %r5877, 31;
	shr.u32 	%r18853, %r5878, %r18852;
	shl.b32 	%r18854, %r18853, 5;
	or.b32  	%r30556, %r18854, 1;
	bra.uni 	$L__BB4_5769;
$L__BB4_5627:
	add.s32 	%r18884, %r5877, %r5878;
	shl.b32 	%r18885, %r18884, 5;
	or.b32  	%r30556, %r18885, 1;
	bra.uni 	$L__BB4_5769;
$L__BB4_5628:
	sub.s32 	%r18880, %r5878, %r5877;
	shl.b32 	%r18881, %r18880, 5;
	or.b32  	%r30556, %r18881, 1;
	bra.uni 	$L__BB4_5769;
$L__BB4_5629:
	div.u32 	%r18876, %r5877, %r5878;
	shl.b32 	%r18877, %r18876, 5;
	or.b32  	%r30556, %r18877, 1;
	bra.uni 	$L__BB4_5769;
$L__BB4_5630:
	rem.u32 	%r18872, %r5877, %r5878;
	shl.b32 	%r18873, %r18872, 5;
	or.b32  	%r30556, %r18873, 1;
	bra.uni 	$L__BB4_5769;
$L__BB4_5631:
	rem.u32 	%r18870, %r5878, %r5877;
	shl.b32 	%r18871, %r18870, 5;
	or.b32  	%r30556, %r18871, 1;
	bra.uni 	$L__BB4_5769;
$L__BB4_5632:
	setp.eq.s32 	%p5569, %r5877, %r5878;
	selp.b32 	%r30556, 1, 33, %p5569;
	bra.uni 	$L__BB4_5769;
$L__BB4_5633:
	setp.gt.u32 	%p5567, %r5877, %r5878;
	selp.b32 	%r30556, 33, 1, %p5567;
	bra.uni 	$L__BB4_5769;
$L__BB4_5634:
	and.b32  	%r18868, %r5877, %r5878;
	shl.b32 	%r18869, %r18868, 5;
	or.b32  	%r30556, %r18869, 1;
	bra.uni 	$L__BB4_5769;
$L__BB4_5635:
	xor.b32  	%r18864, %r5877, %r5878;
	shl.b32 	%r18865, %r18864, 5;
	or.b32  	%r30556, %r18865, 1;
	bra.uni 	$L__BB4_5769;
$L__BB4_5636:
	and.b32  	%r18858, %r5877, 31;
	shl.b32 	%r18859, %r5878, %r18858;
	shl.b32 	%r18860, %r18859, 5;
	or.b32  	%r30556, %r18860, 1;
	bra.uni 	$L__BB4_5769;
$L__BB4_5637:
	and.b32  	%r18855, %r5878, 31;
	shr.u32 	%r18856, %r5877, %r18855;
	shl.b32 	%r18857, %r18856, 5;
	or.b32  	%r30556, %r18857, 1;
	bra.uni 	$L__BB4_5769;
$L__BB4_5638:
	shl.b32 	%r18827, %r5876, 3;
	shr.s32 	%r5898, %r18827, 8;
	shl.b32 	%r18828, %r5875, 3;
	shr.s32 	%r5899, %r18828, 8;
	mov.b32 	%r30556, 2;
	setp.gt.s16 	%p5516, %rs14, 10;
	@%p5516 bra 	$L__BB4_5651;
	setp.gt.s16 	%p5528, %rs14, 6;
	@%p5528 bra 	$L__BB4_5644;
	setp.eq.s16 	%p5534, %rs14, 4;
	@%p5534 bra 	$L__BB4_5666;
	setp.eq.s16 	%p5535, %rs14, 5;
	@%p5535 bra 	$L__BB4_5667;
	setp.eq.s16 	%p5536, %rs14, 6;
	@%p5536 bra 	$L__BB4_5643;
	bra.uni 	$L__BB4_5769;
$L__BB4_5643:
	sub.s32 	%r18845, %r5899, %r5898;
	shl.b32 	%r18846, %r18845, 5;
	or.b32  	%r30556, %r18846, 2;
	bra.uni 	$L__BB4_5769;
$L__BB4_5644:
	setp.gt.s16 	%p5529, %rs14, 8;
	@%p5529 bra 	$L__BB4_5648;
	setp.eq.s16 	%p5532, %rs14, 7;
	@%p5532 bra 	$L__BB4_5668;
	setp.eq.s16 	%p5533, %rs14, 8;
	@%p5533 bra 	$L__BB4_5647;
	bra.uni 	$L__BB4_5769;
$L__BB4_5647:
	div.s32 	%r18841, %r5898, %r5899;
	shl.b32 	%r18842, %r18841, 5;
	or.b32  	%r30556, %r18842, 2;
	bra.uni 	$L__BB4_5769;
$L__BB4_5648:
	setp.eq.s16 	%p5530, %rs14, 9;
	@%p5530 bra 	$L__BB4_5669;
	setp.eq.s16 	%p5531, %rs14, 10;
	@%p5531 bra 	$L__BB4_5650;
	bra.uni 	$L__BB4_5769;
$L__BB4_5650:
	rem.s32 	%r18837, %r5898, %r5899;
	shl.b32 	%r18838, %r18837, 5;
	or.b32  	%r30556, %r18838, 2;
	bra.uni 	$L__BB4_5769;
$L__BB4_5651:
	setp.gt.s16 	%p5517, %rs14, 14;
	@%p5517 bra 	$L__BB4_5659;
	setp.gt.s16 	%p5523, %rs14, 12;
	@%p5523 bra 	$L__BB4_5656;
	setp.eq.s16 	%p5526, %rs14, 11;
	@%p5526 bra 	$L__BB4_5670;
	setp.eq.s16 	%p5527, %rs14, 12;
	@%p5527 bra 	$L__BB4_5655;
	bra.uni 	$L__BB4_5769;
$L__BB4_5655:
	setp.eq.s32 	%p5540, %r5898, %r5899;
	selp.b32 	%r30556, 33, 1, %p5540;
	bra.uni 	$L__BB4_5769;
$L__BB4_5656:
	setp.eq.s16 	%p5524, %rs14, 13;
	@%p5524 bra 	$L__BB4_5671;
	setp.eq.s16 	%p5525, %rs14, 14;
	@%p5525 bra 	$L__BB4_5658;
	bra.uni 	$L__BB4_5769;
$L__BB4_5658:
	setp.lt.s32 	%p5538, %r5898, %r5899;
	selp.b32 	%r30556, 33, 1, %p5538;
	bra.uni 	$L__BB4_5769;
$L__BB4_5659:
	setp.gt.s16 	%p5518, %rs14, 16;
	@%p5518 bra 	$L__BB4_5663;
	setp.eq.s16 	%p5521, %rs14, 15;
	@%p5521 bra 	$L__BB4_5672;
	setp.eq.s16 	%p5522, %rs14, 16;
	@%p5522 bra 	$L__BB4_5662;
	bra.uni 	$L__BB4_5769;
$L__BB4_5662:
	and.b32  	%r18833, %r5898, %r5899;
	shl.b32 	%r18834, %r18833, 5;
	or.b32  	%r30556, %r18834, 2;
	bra.uni 	$L__BB4_5769;
$L__BB4_5663:
	setp.eq.s16 	%p5519, %rs14, 17;
	@%p5519 bra 	$L__BB4_5673;
	setp.eq.s16 	%p5520, %rs14, 18;
	@%p5520 bra 	$L__BB4_5665;
	bra.uni 	$L__BB4_5769;
$L__BB4_5665:
	xor.b32  	%r18829, %r5898, %r5899;
	shl.b32 	%r18830, %r18829, 5;
	or.b32  	%r30556, %r18830, 2;
	bra.uni 	$L__BB4_5769;
$L__BB4_5666:
	add.s32 	%r18849, %r5898, %r5899;
	shl.b32 	%r18850, %r18849, 5;
	or.b32  	%r30556, %r18850, 2;
	bra.uni 	$L__BB4_5769;
$L__BB4_5667:
	sub.s32 	%r18847, %r5898, %r5899;
	shl.b32 	%r18848, %r18847, 5;
	or.b32  	%r30556, %r18848, 2;
	bra.uni 	$L__BB4_5769;
$L__BB4_5668:
	mul.lo.s32 	%r18843, %r5899, %r5898;
	shl.b32 	%r18844, %r18843, 5;
	or.b32  	%r30556, %r18844, 2;
	bra.uni 	$L__BB4_5769;
$L__BB4_5669:
	div.s32 	%r18839, %r5899, %r5898;
	shl.b32 	%r18840, %r18839, 5;
	or.b32  	%r30556, %r18840, 2;
	bra.uni 	$L__BB4_5769;
$L__BB4_5670:
	rem.s32 	%r18835, %r5899, %r5898;
	shl.b32 	%r18836, %r18835, 5;
	or.b32  	%r30556, %r18836, 2;
	bra.uni 	$L__BB4_5769;
$L__BB4_5671:
	setp.eq.s32 	%p5539, %r5898, %r5899;
	selp.b32 	%r30556, 1, 33, %p5539;
	bra.uni 	$L__BB4_5769;
$L__BB4_5672:
	setp.gt.s32 	%p5537, %r5898, %r5899;
	selp.b32 	%r30556, 33, 1, %p5537;
	bra.uni 	$L__BB4_5769;
$L__BB4_5673:
	or.b32  	%r18831, %r5898, %r5899;
	shl.b32 	%r18832, %r18831, 5;
	or.b32  	%r30556, %r18832, 2;
	bra.uni 	$L__BB4_5769;
$L__BB4_5674:
	shl.b32 	%r18575, %r5876, 3;
	and.b32  	%r18576, %r18575, -256;
	mov.b32 	%f149, %r18576;
	shl.b32 	%r5915, %r5875, 3;
	and.b32  	%r18577, %r5915, -256;
	mov.b32 	%f150, %r18577;
	mov.b32 	%r30556, 3;
	setp.gt.s16 	%p5382, %rs14, 11;
	@%p5382 bra 	$L__BB4_5694;
	setp.gt.s16 	%p5395, %rs14, 7;
	@%p5395 bra 	$L__BB4_5683;
	setp.gt.s16 	%p5401, %rs14, 5;
	@%p5401 bra 	$L__BB4_5680;
	setp.eq.s16 	%p5404, %rs14, 4;
	@%p5404 bra 	$L__BB4_5712;
	setp.eq.s16 	%p5405, %rs14, 5;
	@%p5405 bra 	$L__BB4_5679;
	bra.uni 	$L__BB4_5769;
$L__BB4_5679:
	sub.f32 	%f1116, %f149, %f150;
	mov.b32 	%r18800, %f1116;
	shr.u32 	%r18801, %r18800, 8;
	abs.f32 	%f1117, %f1116;
	setp.nan.f32 	%p5512, %f1117, %f1117;
	setp.lt.u32 	%p5513, %r18800, 256;
	shl.b32 	%r18802, %r18800, 24;
	shr.s32 	%r18803, %r18802, 31;
	selp.b32 	%r18804, %r18803, 256, %p5513;
	add.s32 	%r18805, %r18804, %r18800;
	shr.u32 	%r18806, %r18805, 7;
	and.b32  	%r18807, %r18806, 1;
	selp.b32 	%r18808, 0, %r18807, %p5512;
	add.s32 	%r18809, %r18808, %r18801;
	selp.u32 	%r18810, 1, 0, %p5512;
	or.b32  	%r18811, %r18809, %r18810;
	shl.b32 	%r18812, %r18811, 5;
	or.b32  	%r30556, %r18812, 3;
	bra.uni 	$L__BB4_5769;
$L__BB4_5680:
	setp.eq.s16 	%p5402, %rs14, 6;
	@%p5402 bra 	$L__BB4_5713;
	setp.eq.s16 	%p5403, %rs14, 7;
	@%p5403 bra 	$L__BB4_5682;
	bra.uni 	$L__BB4_5769;
$L__BB4_5682:
	mul.f32 	%f1112, %f149, %f150;
	mov.b32 	%r18774, %f1112;
	shr.u32 	%r18775, %r18774, 8;
	abs.f32 	%f1113, %f1112;
	setp.nan.f32 	%p5508, %f1113, %f1113;
	setp.lt.u32 	%p5509, %r18774, 256;
	shl.b32 	%r18776, %r18774, 24;
	shr.s32 	%r18777, %r18776, 31;
	selp.b32 	%r18778, %r18777, 256, %p5509;
	add.s32 	%r18779, %r18778, %r18774;
	shr.u32 	%r18780, %r18779, 7;
	and.b32  	%r18781, %r18780, 1;
	selp.b32 	%r18782, 0, %r18781, %p5508;
	add.s32 	%r18783, %r18782, %r18775;
	selp.u32 	%r18784, 1, 0, %p5508;
	or.b32  	%r18785, %r18783, %r18784;
	shl.b32 	%r18786, %r18785, 5;
	or.b32  	%r30556, %r18786, 3;
	bra.uni 	$L__BB4_5769;
$L__BB4_5683:
	setp.gt.s16 	%p5396, %rs14, 9;
	@%p5396 bra 	$L__BB4_5687;
	setp.eq.s16 	%p5399, %rs14, 8;
	@%p5399 bra 	$L__BB4_5714;
	setp.eq.s16 	%p5400, %rs14, 9;
	@%p5400 bra 	$L__BB4_5686;
	bra.uni 	$L__BB4_5769;
$L__BB4_5686:
	div.rn.f32 	%f1108, %f150, %f149;
	mov.b32 	%r18748, %f1108;
	shr.u32 	%r18749, %r18748, 8;
	abs.f32 	%f1109, %f1108;
	setp.nan.f32 	%p5504, %f1109, %f1109;
	setp.lt.u32 	%p5505, %r18748, 256;
	shl.b32 	%r18750, %r18748, 24;
	shr.s32 	%r18751, %r18750, 31;
	selp.b32 	%r18752, %r18751, 256, %p5505;
	add.s32 	%r18753, %r18752, %r18748;
	shr.u32 	%r18754, %r18753, 7;
	and.b32  	%r18755, %r18754, 1;
	selp.b32 	%r18756, 0, %r18755, %p5504;
	add.s32 	%r18757, %r18756, %r18749;
	selp.u32 	%r18758, 1, 0, %p5504;
	or.b32  	%r18759, %r18757, %r18758;
	shl.b32 	%r18760, %r18759, 5;
	or.b32  	%r30556, %r18760, 3;
	bra.uni 	$L__BB4_5769;
$L__BB4_5687:
	setp.eq.s16 	%p5397, %rs14, 10;
	@%p5397 bra 	$L__BB4_5715;
	setp.eq.s16 	%p5398, %rs14, 11;
	@%p5398 bra 	$L__BB4_5689;
	bra.uni 	$L__BB4_5769;
$L__BB4_5689:
	abs.f32 	%f169, %f149;
	abs.f32 	%f1658, %f150;
	setp.lt.f32 	%p5472, %f1658, %f169;
	@%p5472 bra 	$L__BB4_5735;
	mul.f32 	%f171, %f169, 0f4B000000;
	setp.gtu.f32 	%p5473, %f1658, %f171;
	@%p5473 bra 	$L__BB4_5731;
	div.approx.f32 	%f1060, %f1658, %f169;
	cvt.rzi.f32.f32 	%f1656, %f1060;
	neg.f32 	%f173, %f169;
	fma.rn.f32 	%f174, %f173, %f1656, %f1658;
	mov.b32 	%r5933, %f174;
	mov.b32 	%r18706, %f169;
	setp.lt.u32 	%p5474, %r5933, %r18706;
	@%p5474 bra 	$L__BB4_5730;
	setp.lt.u32 	%p5475, %r5933, -2147483647;
	@%p5475 bra 	$L__BB4_5728;
	add.f32 	%f1065, %f1656, 0fBF800000;
	setp.lt.f32 	%p5478, %f174, %f173;
	add.f32 	%f1066, %f1065, 0fBF800000;
	selp.f32 	%f1656, %f1066, %f1065, %p5478;
	bra.uni 	$L__BB4_5730;
$L__BB4_5694:
	setp.gt.s16 	%p5383, %rs14, 15;
	@%p5383 bra 	$L__BB4_5702;
	setp.gt.s16 	%p5390, %rs14, 13;
	@%p5390 bra 	$L__BB4_5699;
	setp.eq.s16 	%p5393, %rs14, 12;
	@%p5393 bra 	$L__BB4_5736;
	setp.eq.s16 	%p5394, %rs14, 13;
	@%p5394 bra 	$L__BB4_5698;
	bra.uni 	$L__BB4_5769;
$L__BB4_5698:
	setp.neu.f32 	%p5470, %f149, %f150;
	selp.b32 	%r30556, 33, 1, %p5470;
	bra.uni 	$L__BB4_5769;
$L__BB4_5699:
	setp.eq.s16 	%p5391, %rs14, 14;
	@%p5391 bra 	$L__BB4_5737;
	setp.eq.s16 	%p5392, %rs14, 15;
	@%p5392 bra 	$L__BB4_5701;
	bra.uni 	$L__BB4_5769;
$L__BB4_5701:
	setp.gt.f32 	%p5468, %f149, %f150;
	selp.b32 	%r30556, 33, 1, %p5468;
	bra.uni 	$L__BB4_5769;
$L__BB4_5702:
	setp.gt.s16 	%p5384, %rs14, 17;
	@%p5384 bra 	$L__BB4_5706;
	setp.eq.s16 	%p5388, %rs14, 16;
	@%p5388 bra 	$L__BB4_5738;
	setp.eq.s16 	%p5389, %rs14, 17;
	@%p5389 bra 	$L__BB4_5705;
	bra.uni 	$L__BB4_5769;
$L__BB4_5705:
	setp.lt.f32 	%p5449, %f150, 0f00800000;
	mul.f32 	%f994, %f150, 0f4B000000;
	selp.f32 	%f995, %f994, %f150, %p5449;
	selp.f32 	%f996, 0fC1B80000, 0f00000000, %p5449;
	mov.b32 	%r18672, %f995;
	add.s32 	%r18673, %r18672, -1059760811;
	and.b32  	%r18674, %r18673, -8388608;
	sub.s32 	%r18675, %r18672, %r18674;
	mov.b32 	%f997, %r18675;
	cvt.rn.f32.s32 	%f998, %r18674;
	fma.rn.f32 	%f999, %f998, 0f34000000, %f996;
	add.f32 	%f1000, %f997, 0fBF800000;
	fma.rn.f32 	%f1001, %f1000, 0fBE055027, 0f3E1039F6;
	fma.rn.f32 	%f1002, %f1001, %f1000, 0fBDF8CDCC;
	fma.rn.f32 	%f1003, %f1002, %f1000, 0f3E0F2955;
	fma.rn.f32 	%f1004, %f1003, %f1000, 0fBE2AD8B9;
	fma.rn.f32 	%f1005, %f1004, %f1000, 0f3E4CED0B;
	fma.rn.f32 	%f1006, %f1005, %f1000, 0fBE7FFF22;
	fma.rn.f32 	%f1007, %f1006, %f1000, 0f3EAAAA78;
	fma.rn.f32 	%f1008, %f1007, %f1000, 0fBF000000;
	mul.f32 	%f1009, %f1000, %f1008;
	fma.rn.f32 	%f1010, %f1009, %f1000, %f1000;
	fma.rn.f32 	%f1011, %f999, 0f3F317218, %f1010;
	setp.gt.u32 	%p5450, %r18672, 2139095039;
	fma.rn.f32 	%f1012, %f995, 0f7F800000, 0f7F800000;
	selp.f32 	%f1013, %f1012, %f1011, %p5450;
	setp.eq.f32 	%p5451, %f995, 0f00000000;
	selp.f32 	%f1014, 0fFF800000, %f1013, %p5451;
	setp.lt.f32 	%p5452, %f149, 0f00800000;
	mul.f32 	%f1015, %f149, 0f4B000000;
	selp.f32 	%f1016, %f1015, %f149, %p5452;
	selp.f32 	%f1017, 0fC1B80000, 0f00000000, %p5452;
	mov.b32 	%r18676, %f1016;
	add.s32 	%r18677, %r18676, -1059760811;
	and.b32  	%r18678, %r18677, -8388608;
	sub.s32 	%r18679, %r18676, %r18678;
	mov.b32 	%f1018, %r18679;
	cvt.rn.f32.s32 	%f1019, %r18678;
	fma.rn.f32 	%f1020, %f1019, 0f34000000, %f1017;
	add.f32 	%f1021, %f1018, 0fBF800000;
	fma.rn.f32 	%f1022, %f1021, 0fBE055027, 0f3E1039F6;
	fma.rn.f32 	%f1023, %f1022, %f1021, 0fBDF8CDCC;
	fma.rn.f32 	%f1024, %f1023, %f1021, 0f3E0F2955;
	fma.rn.f32 	%f1025, %f1024, %f1021, 0fBE2AD8B9;
	fma.rn.f32 	%f1026, %f1025, %f1021, 0f3E4CED0B;
	fma.rn.f32 	%f1027, %f1026, %f1021, 0fBE7FFF22;
	fma.rn.f32 	%f1028, %f1027, %f1021, 0f3EAAAA78;
	fma.rn.f32 	%f1029, %f1028, %f1021, 0fBF000000;
	mul.f32 	%f1030, %f1021, %f1029;
	fma.rn.f32 	%f1031, %f1030, %f1021, %f1021;
	fma.rn.f32 	%f1032, %f1020, 0f3F317218, %f1031;
	setp.gt.u32 	%p5453, %r18676, 2139095039;
	fma.rn.f32 	%f1033, %f1016, 0f7F800000, 0f7F800000;
	selp.f32 	%f1034, %f1033, %f1032, %p5453;
	setp.eq.f32 	%p5454, %f1016, 0f00000000;
	selp.f32 	%f1035, 0fFF800000, %f1034, %p5454;
	div.rn.f32 	%f1036, %f1014, %f1035;
	mov.b32 	%r18680, %f1036;
	shr.u32 	%r18681, %r18680, 8;
	abs.f32 	%f1037, %f1036;
	setp.nan.f32 	%p5455, %f1037, %f1037;
	setp.lt.u32 	%p5456, %r18680, 256;
	shl.b32 	%r18682, %r18680, 24;
	shr.s32 	%r18683, %r18682, 31;
	selp.b32 	%r18684, %r18683, 256, %p5456;
	add.s32 	%r18685, %r18684, %r18680;
	shr.u32 	%r18686, %r18685, 7;
	and.b32  	%r18687, %r18686, 1;
	selp.b32 	%r18688, 0, %r18687, %p5455;
	add.s32 	%r18689, %r18688, %r18681;
	selp.u32 	%r18690, 1, 0, %p5455;
	or.b32  	%r18691, %r18689, %r18690;
	shl.b32 	%r18692, %r18691, 5;
	or.b32  	%r30556, %r18692, 3;
	bra.uni 	$L__BB4_5769;
$L__BB4_5706:
	setp.eq.s16 	%p5385, %rs14, 18;
	mov.f32 	%f1661, 0f3F800000;
	@%p5385 bra 	$L__BB4_5745;
	setp.eq.s16 	%p5386, %rs14, 19;
	@%p5386 bra 	$L__BB4_5754;
	setp.eq.s16 	%p5387, %rs14, 21;
	@%p5387 bra 	$L__BB4_5709;
	bra.uni 	$L__BB4_5769;
$L__BB4_5709:
	add.f32 	%f211, %f149, %f150;
	mul.f32 	%f887, %f211, 0f3F22F983;
	cvt.rni.s32.f32 	%r30555, %f887;
	cvt.rn.f32.s32 	%f888, %r30555;
	fma.rn.f32 	%f889, %f888, 0fBFC90FDA, %f211;
	fma.rn.f32 	%f890, %f888, 0fB3A22168, %f889;
	fma.rn.f32 	%f1663, %f888, 0fA7C234C5, %f890;
	abs.f32 	%f213, %f211;
	setp.ltu.f32 	%p5406, %f213, 0f47CE4780;
	@%p5406 bra 	$L__BB4_5768;
	setp.neu.f32 	%p5407, %f213, 0f7F800000;
	@%p5407 bra 	$L__BB4_5763;
	mov.f32 	%f893, 0f00000000;
	mul.rn.f32 	%f1663, %f211, %f893;
	mov.b32 	%r30555, 0;
	bra.uni 	$L__BB4_5768;
$L__BB4_5712:
	add.f32 	%f1118, %f149, %f150;
	mov.b32 	%r18813, %f1118;
	shr.u32 	%r18814, %r18813, 8;
	abs.f32 	%f1119, %f1118;
	setp.nan.f32 	%p5514, %f1119, %f1119;
	setp.lt.u32 	%p5515, %r18813, 256;
	shl.b32 	%r18815, %r18813, 24;
	shr.s32 	%r18816, %r18815, 31;
	selp.b32 	%r18817, %r18816, 256, %p5515;
	add.s32 	%r18818, %r18817, %r18813;
	shr.u32 	%r18819, %r18818, 7;
	and.b32  	%r18820, %r18819, 1;
	selp.b32 	%r18821, 0, %r18820, %p5514;
	add.s32 	%r18822, %r18821, %r18814;
	selp.u32 	%r18823, 1, 0, %p5514;
	or.b32  	%r18824, %r18822, %r18823;
	shl.b32 	%r18825, %r18824, 5;
	or.b32  	%r30556, %r18825, 3;
	bra.uni 	$L__BB4_5769;
$L__BB4_5713:
	sub.f32 	%f1114, %f150, %f149;
	mov.b32 	%r18787, %f1114;
	shr.u32 	%r18788, %r18787, 8;
	abs.f32 	%f1115, %f1114;
	setp.nan.f32 	%p5510, %f1115, %f1115;
	setp.lt.u32 	%p5511, %r18787, 256;
	shl.b32 	%r18789, %r18787, 24;
	shr.s32 	%r18790, %r18789, 31;
	selp.b32 	%r18791, %r18790, 256, %p5511;
	add.s32 	%r18792, %r18791, %r18787;
	shr.u32 	%r18793, %r18792, 7;
	and.b32  	%r18794, %r18793, 1;
	selp.b32 	%r18795, 0, %r18794, %p5510;
	add.s32 	%r18796, %r18795, %r18788;
	selp.u32 	%r18797, 1, 0, %p5510;
	or.b32  	%r18798, %r18796, %r18797;
	shl.b32 	%r18799, %r18798, 5;
	or.b32  	%r30556, %r18799, 3;
	bra.uni 	$L__BB4_5769;
$L__BB4_5714:
	div.rn.f32 	%f1110, %f149, %f150;
	mov.b32 	%r18761, %f1110;
	shr.u32 	%r18762, %r18761, 8;
	abs.f32 	%f1111, %f1110;
	setp.nan.f32 	%p5506, %f1111, %f1111;
	setp.lt.u32 	%p5507, %r18761, 256;
	shl.b32 	%r18763, %r18761, 24;
	shr.s32 	%r18764, %r18763, 31;
	selp.b32 	%r18765, %r18764, 256, %p5507;
	add.s32 	%r18766, %r18765, %r18761;
	shr.u32 	%r18767, %r18766, 7;
	and.b32  	%r18768, %r18767, 1;
	selp.b32 	%r18769, 0, %r18768, %p5506;
	add.s32 	%r18770, %r18769, %r18762;
	selp.u32 	%r18771, 1, 0, %p5506;
	or.b32  	%r18772, %r18770, %r18771;
	shl.b32 	%r18773, %r18772, 5;
	or.b32  	%r30556, %r18773, 3;
	bra.uni 	$L__BB4_5769;
$L__BB4_5715:
	abs.f32 	%f151, %f150;
	abs.f32 	%f1655, %f149;
	setp.lt.f32 	%p5488, %f1655, %f151;
	@%p5488 bra 	$L__BB4_5727;
	mul.f32 	%f153, %f151, 0f4B000000;
	setp.gtu.f32 	%p5489, %f1655, %f153;
	@%p5489 bra 	$L__BB4_5723;
	div.approx.f32 	%f1084, %f1655, %f151;
	cvt.rzi.f32.f32 	%f1653, %f1084;
	neg.f32 	%f155, %f151;
	fma.rn.f32 	%f156, %f155, %f1653, %f1655;
	mov.b32 	%r5922, %f156;
	mov.b32 	%r18727, %f151;
	setp.lt.u32 	%p5490, %r5922, %r18727;
	@%p5490 bra 	$L__BB4_5722;
	setp.lt.u32 	%p5491, %r5922, -2147483647;
	@%p5491 bra 	$L__BB4_5720;
	add.f32 	%f1089, %f1653, 0fBF800000;
	setp.lt.f32 	%p5494, %f156, %f155;
	add.f32 	%f1090, %f1089, 0fBF800000;
	selp.f32 	%f1653, %f1090, %f1089, %p5494;
	bra.uni 	$L__BB4_5722;
$L__BB4_5720:
	add.f32 	%f1653, %f1653, 0f3F800000;
	add.f32 	%f1085, %f151, %f151;
	setp.ltu.f32 	%p5492, %f156, %f1085;
	@%p5492 bra 	$L__BB4_5722;
	add.f32 	%f1086, %f1653, 0f3F800000;
	fma.rn.f32 	%f1087, %f151, 0fC0400000, %f156;
	setp.ge.f32 	%p5493, %f1087, 0f00000000;
	add.f32 	%f1088, %f1086, 0f3F800000;
	selp.f32 	%f1653, %f1088, %f1086, %p5493;
$L__BB4_5722:
	fma.rn.f32 	%f1655, %f155, %f1653, %f1655;
	bra.uni 	$L__BB4_5727;
$L__BB4_5723:
	mov.b32 	%r5923, %f1655;
	mov.b32 	%r18728, %f153;
	and.b32  	%r5924, %r18728, -8388608;
	and.b32  	%r18729, %r5923, 8388607;
	or.b32  	%r30544, %r18729, 1065353216;
	and.b32  	%r18730, %r18728, 8388607;
	or.b32  	%r5926, %r18730, 1065353216;
	mov.b32 	%f1654, %r30544;
	sub.s32 	%r18731, %r5923, %r5924;
	add.s32 	%r18732, %r18731, 192937984;
	and.b32  	%r30545, %r18732, -8388608;
	setp.eq.s32 	%p5495, %r30545, 0;
	@%p5495 bra 	$L__BB4_5726;
	mov.b32 	%f1091, %r5926;
	rcp.approx.ftz.f32 	%f163, %f1091;
	neg.f32 	%f164, %f1091;
$L__BB4_5725:
	min.u32 	%r18733, %r30545, 192937984;
	add.s32 	%r18734, %r30544, %r18733;
	mov.b32 	%f1092, %r18734;
	mul.f32 	%f1093, %f163, %f1092;
	fma.rn.f32 	%f1094, %f164, %f1093, %f1092;
	fma.rn.f32 	%f1095, %f1094, %f163, %f1093;
	fma.rn.f32 	%f1096, %f164, %f1095, %f1092;
	fma.rz.f32 	%f1097, %f1096, %f163, %f1095;
	cvt.rzi.f32.f32 	%f1098, %f1097;
	fma.rn.f32 	%f1654, %f164, %f1098, %f1092;
	sub.s32 	%r30545, %r30545, %r18733;
	mov.b32 	%r30544, %f1654;
	setp.ne.s32 	%p5496, %r30545, 0;
	setp.ne.s32 	%p5497, %r30544, 0;
	and.pred  	%p5498, %p5496, %p5497;
	@%p5498 bra 	$L__BB4_5725;
$L__BB4_5726:
	mov.b32 	%f1100, %r5924;
	setp.leu.f32 	%p5499, %f151, 0f00000000;
	setp.gt.u32 	%p5500, %r5923, 2139095039;
	selp.f32 	%f1101, 0f7FFFFFFF, %f1100, %p5500;
	selp.f32 	%f1102, 0f7FFFFFFF, %f1101, %p5499;
	mul.f32 	%f1103, %f1654, 0f34000000;
	mul.f32 	%f1655, %f1102, %f1103;
$L__BB4_5727:
	abs.f32 	%f1104, %f1655;
	setp.nan.f32 	%p5501, %f1104, %f1104;
	copysign.f32 	%f1105, %f149, %f1655;
	selp.f32 	%f1106, %f1655, %f1105, %p5501;
	mov.b32 	%r18735, %f1106;
	shr.u32 	%r18736, %r18735, 8;
	abs.f32 	%f1107, %f1106;
	setp.nan.f32 	%p5502, %f1107, %f1107;
	setp.lt.u32 	%p5503, %r18735, 256;
	shl.b32 	%r18737, %r18735, 24;
	shr.s32 	%r18738, %r18737, 31;
	selp.b32 	%r18739, %r18738, 256, %p5503;
	add.s32 	%r18740, %r18739, %r18735;
	shr.u32 	%r18741, %r18740, 7;
	and.b32  	%r18742, %r18741, 1;
	selp.b32 	%r18743, 0, %r18742, %p5502;
	add.s32 	%r18744, %r18743, %r18736;
	selp.u32 	%r18745, 1, 0, %p5502;
	or.b32  	%r18746, %r18744, %r18745;
	shl.b32 	%r18747, %r18746, 5;
	or.b32  	%r30556, %r18747, 3;
	bra.uni 	$L__BB4_5769;
$L__BB4_5728:
	add.f32 	%f1656, %f1656, 0f3F800000;
	add.f32 	%f1061, %f169, %f169;
	setp.ltu.f32 	%p5476, %f174, %f1061;
	@%p5476 bra 	$L__BB4_5730;
	add.f32 	%f1062, %f1656, 0f3F800000;
	fma.rn.f32 	%f1063, %f169, 0fC0400000, %f174;
	setp.ge.f32 	%p5477, %f1063, 0f00000000;
	add.f32 	%f1064, %f1062, 0f3F800000;
	selp.f32 	%f1656, %f1064, %f1062, %p5477;
$L__BB4_5730:
	fma.rn.f32 	%f1658, %f173, %f1656, %f1658;
	bra.uni 	$L__BB4_5735;
$L__BB4_5731:
	mov.b32 	%r5934, %f1658;
	mov.b32 	%r18707, %f171;
	and.b32  	%r5935, %r18707, -8388608;
	and.b32  	%r18708, %r5934, 8388607;
	or.b32  	%r30546, %r18708, 1065353216;
	and.b32  	%r18709, %r18707, 8388607;
	or.b32  	%r5937, %r18709, 1065353216;
	mov.b32 	%f1657, %r30546;
	sub.s32 	%r18710, %r5934, %r5935;
	add.s32 	%r18711, %r18710, 192937984;
	and.b32  	%r30547, %r18711, -8388608;
	setp.eq.s32 	%p5479, %r30547, 0;
	@%p5479 bra 	$L__BB4_5734;
	mov.b32 	%f1067, %r5937;
	rcp.approx.ftz.f32 	%f181, %f1067;
	neg.f32 	%f182, %f1067;
$L__BB4_5733:
	min.u32 	%r18712, %r30547, 192937984;
	add.s32 	%r18713, %r30546, %r18712;
	mov.b32 	%f1068, %r18713;
	mul.f32 	%f1069, %f181, %f1068;
	fma.rn.f32 	%f1070, %f182, %f1069, %f1068;
	fma.rn.f32 	%f1071, %f1070, %f181, %f1069;
	fma.rn.f32 	%f1072, %f182, %f1071, %f1068;
	fma.rz.f32 	%f1073, %f1072, %f181, %f1071;
	cvt.rzi.f32.f32 	%f1074, %f1073;
	fma.rn.f32 	%f1657, %f182, %f1074, %f1068;
	sub.s32 	%r30547, %r30547, %r18712;
	mov.b32 	%r30546, %f1657;
	setp.ne.s32 	%p5480, %r30547, 0;
	setp.ne.s32 	%p5481, %r30546, 0;
	and.pred  	%p5482, %p5480, %p5481;
	@%p5482 bra 	$L__BB4_5733;
$L__BB4_5734:
	mov.b32 	%f1076, %r5935;
	setp.leu.f32 	%p5483, %f169, 0f00000000;
	setp.gt.u32 	%p5484, %r5934, 2139095039;
	selp.f32 	%f1077, 0f7FFFFFFF, %f1076, %p5484;
	selp.f32 	%f1078, 0f7FFFFFFF, %f1077, %p5483;
	mul.f32 	%f1079, %f1657, 0f34000000;
	mul.f32 	%f1658, %f1078, %f1079;
$L__BB4_5735:
	abs.f32 	%f1080, %f1658;
	setp.nan.f32 	%p5485, %f1080, %f1080;
	copysign.f32 	%f1081, %f150, %f1658;
	selp.f32 	%f1082, %f1658, %f1081, %p5485;
	mov.b32 	%r18714, %f1082;
	shr.u32 	%r18715, %r18714, 8;
	abs.f32 	%f1083, %f1082;
	setp.nan.f32 	%p5486, %f1083, %f1083;
	setp.lt.u32 	%p5487, %r18714, 256;
	shl.b32 	%r18716, %r18714, 24;
	shr.s32 	%r18717, %r18716, 31;
	selp.b32 	%r18718, %r18717, 256, %p5487;
	add.s32 	%r18719, %r18718, %r18714;
	shr.u32 	%r18720, %r18719, 7;
	and.b32  	%r18721, %r18720, 1;
	selp.b32 	%r18722, 0, %r18721, %p5486;
	add.s32 	%r18723, %r18722, %r18715;
	selp.u32 	%r18724, 1, 0, %p5486;
	or.b32  	%r18725, %r18723, %r18724;
	shl.b32 	%r18726, %r18725, 5;
	or.b32  	%r30556, %r18726, 3;
	bra.uni 	$L__BB4_5769;
$L__BB4_5736:
	setp.eq.f32 	%p5471, %f149, %f150;
	selp.b32 	%r30556, 33, 1, %p5471;
	bra.uni 	$L__BB4_5769;
$L__BB4_5737:
	setp.lt.f32 	%p5469, %f149, %f150;
	selp.b32 	%r30556, 33, 1, %p5469;
	bra.uni 	$L__BB4_5769;
$L__BB4_5738:
	abs.f32 	%f187, %f150;
	abs.f32 	%f188, %f149;
	setp.leu.f32 	%p5457, %f188, %f187;
	setp.gt.f32 	%p5458, %f188, %f187;
	selp.f32 	%f189, %f188, %f187, %p5458;
	selp.f32 	%f1038, %f187, %f188, %p5458;
	div.rn.f32 	%f1039, %f1038, %f189;
	mul.f32 	%f1040, %f1039, %f1039;
	fma.rn.f32 	%f1041, %f1040, 0f3B33710B, 0fBC807748;
	fma.rn.f32 	%f1042, %f1041, %f1040, 0f3D2CDAB2;
	fma.rn.f32 	%f1043, %f1042, %f1040, 0fBD992D10;
	fma.rn.f32 	%f1044, %f1043, %f1040, 0f3DD9EA6C;
	fma.rn.f32 	%f1045, %f1044, %f1040, 0fBE117CB1;
	fma.rn.f32 	%f1046, %f1045, %f1040, 0f3E4CBCE0;
	fma.rn.f32 	%f1047, %f1046, %f1040, 0fBEAAAA7D;
	mul.f32 	%f1048, %f1040, %f1047;
	fma.rn.f32 	%f190, %f1048, %f1039, %f1039;
	@%p5457 bra 	$L__BB4_5740;
	neg.f32 	%f1051, %f190;
	fma.rn.f32 	%f1052, 0f3F6EE581, 0f3FD774EB, %f1051;
	fma.rn.f32 	%f1053, 0f3F6EE581, 0f3FD774EB, %f190;
	setp.lt.s32 	%p5460, %r5915, 0;
	selp.f32 	%f1659, %f1053, %f1052, %p5460;
	bra.uni 	$L__BB4_5741;
$L__BB4_5740:
	neg.f32 	%f1049, %f190;
	fma.rn.f32 	%f1050, 0f3FEEE581, 0f3FD774EB, %f1049;
	setp.lt.s32 	%p5459, %r5915, 0;
	selp.f32 	%f1659, %f1050, %f190, %p5459;
$L__BB4_5741:
	setp.neu.f32 	%p5461, %f189, 0f00000000;
	@%p5461 bra 	$L__BB4_5743;
	setp.lt.s32 	%p5464, %r5915, 0;
	selp.f32 	%f1660, 0f40490FDB, 0f00000000, %p5464;
	bra.uni 	$L__BB4_5744;
$L__BB4_5743:
	setp.eq.f32 	%p5462, %f187, %f188;
	setp.lt.s32 	%p5463, %r5915, 0;
	selp.f32 	%f1054, 0f4016CBE4, 0f3F490FDB, %p5463;
	selp.f32 	%f1660, %f1054, %f1659, %p5462;
$L__BB4_5744:
	add.f32 	%f1055, %f187, %f188;
	abs.f32 	%f1056, %f1055;
	setp.nan.f32 	%p5465, %f1056, %f1056;
	copysign.f32 	%f1057, %f149, %f1660;
	selp.f32 	%f1058, %f1055, %f1057, %p5465;
	mov.b32 	%r18693, %f1058;
	shr.u32 	%r18694, %r18693, 8;
	abs.f32 	%f1059, %f1058;
	setp.nan.f32 	%p5466, %f1059, %f1059;
	setp.lt.u32 	%p5467, %r18693, 256;
	shl.b32 	%r18695, %r18693, 24;
	shr.s32 	%r18696, %r18695, 31;
	selp.b32 	%r18697, %r18696, 256, %p5467;
	add.s32 	%r18698, %r18697, %r18693;
	shr.u32 	%r18699, %r18698, 7;
	and.b32  	%r18700, %r18699, 1;
	selp.b32 	%r18701, 0, %r18700, %p5466;
	add.s32 	%r18702, %r18701, %r18694;
	selp.u32 	%r18703, 1, 0, %p5466;
	or.b32  	%r18704, %r18702, %r18703;
	shl.b32 	%r18705, %r18704, 5;
	or.b32  	%r30556, %r18705, 3;
	bra.uni 	$L__BB4_5769;
$L__BB4_5745:
	mul.f32 	%f930, %f150, 0f3F000000;
	cvt.rzi.f32.f32 	%f931, %f930;
	add.f32 	%f932, %f931, %f931;
	sub.f32 	%f933, %f150, %f932;
	abs.f32 	%f197, %f933;
	abs.f32 	%f198, %f149;
	setp.lt.f32 	%p5426, %f198, 0f00800000;
	mul.f32 	%f934, %f198, 0f4B800000;
	selp.f32 	%f935, %f934, %f198, %p5426;
	selp.f32 	%f936, 0fC1C00000, 0f00000000, %p5426;
	mov.b32 	%r18645, %f935;
	add.s32 	%r18646, %r18645, -1060439283;
	and.b32  	%r18647, %r18646, -8388608;
	sub.s32 	%r18648, %r18645, %r18647;
	mov.b32 	%f937, %r18648;
	cvt.rn.f32.s32 	%f938, %r18647;
	fma.rn.f32 	%f939, %f938, 0f34000000, %f936;
	add.f32 	%f940, %f937, 0fBF800000;
	add.f32 	%f941, %f937, 0f3F800000;
	rcp.approx.ftz.f32 	%f942, %f941;
	add.f32 	%f943, %f940, %f940;
	mul.f32 	%f944, %f943, %f942;
	mul.f32 	%f945, %f944, %f944;
	sub.f32 	%f946, %f940, %f944;
	add.f32 	%f947, %f946, %f946;
	neg.f32 	%f948, %f944;
	fma.rn.f32 	%f949, %f948, %f940, %f947;
	mul.rn.f32 	%f950, %f942, %f949;
	fma.rn.f32 	%f951, %f945, 0f3A2C32E4, 0f3B52E7DB;
	fma.rn.f32 	%f952, %f951, %f945, 0f3C93BB73;
	fma.rn.f32 	%f953, %f952, %f945, 0f3DF6384F;
	mul.rn.f32 	%f954, %f953, %f945;
	fma.rn.f32 	%f955, %f944, 0f3FB8AA3B, %f939;
	sub.f32 	%f956, %f939, %f955;
	fma.rn.f32 	%f957, %f944, 0f3FB8AA3B, %f956;
	fma.rn.f32 	%f958, %f950, 0f3FB8AA3B, %f957;
	fma.rn.f32 	%f959, %f944, 0f32A55E34, %f958;
	mul.f32 	%f960, %f954, 0f40400000;
	fma.rn.f32 	%f961, %f960, %f950, %f959;
	fma.rn.f32 	%f962, %f954, %f944, %f961;
	add.rn.f32 	%f963, %f955, %f962;
	neg.f32 	%f964, %f955;
	add.rn.f32 	%f965, %f963, %f964;
	neg.f32 	%f966, %f965;
	add.rn.f32 	%f967, %f962, %f966;
	mul.rn.f32 	%f968, %f963, %f150;
	neg.f32 	%f969, %f968;
	fma.rn.f32 	%f970, %f963, %f150, %f969;
	fma.rn.f32 	%f971, %f967, %f150, %f970;
	cvt.rni.f32.f32 	%f972, %f968;
	sub.f32 	%f973, %f968, %f972;
	add.f32 	%f974, %f973, %f971;
	fma.rn.f32 	%f975, %f974, 0f391FCB8E, 0f3AAF85ED;
	fma.rn.f32 	%f976, %f975, %f974, 0f3C1D9856;
	fma.rn.f32 	%f977, %f976, %f974, 0f3D6357BB;
	fma.rn.f32 	%f978, %f977, %f974, 0f3E75FDEC;
	fma.rn.f32 	%f979, %f978, %f974, 0f3F317218;
	fma.rn.f32 	%f980, %f979, %f974, 0f3F800000;
	cvt.rzi.s32.f32 	%r18649, %f972;
	setp.gt.f32 	%p5427, %f972, 0f00000000;
	selp.b32 	%r18650, 0, -2097152000, %p5427;
	add.s32 	%r18651, %r18650, 2130706432;
	mov.b32 	%f981, %r18651;
	mul.f32 	%f982, %f980, %f981;
	shl.b32 	%r18652, %r18649, 23;
	sub.s32 	%r18653, %r18652, %r18650;
	mov.b32 	%f983, %r18653;
	mul.f32 	%f984, %f982, %f983;
	abs.f32 	%f985, %f968;
	setp.gt.f32 	%p5428, %f985, 0f43180000;
	setp.lt.f32 	%p5429, %f968, 0f00000000;
	selp.f32 	%f986, 0f00000000, 0f7F800000, %p5429;
	selp.f32 	%f199, %f986, %f984, %p5428;
	setp.eq.f32 	%p5430, %f149, 0f3F800000;
	setp.eq.f32 	%p5431, %f150, 0f00000000;
	or.pred  	%p5432, %p5430, %p5431;
	@%p5432 bra 	$L__BB4_5753;
	setp.num.f32 	%p5433, %f198, %f198;
	abs.f32 	%f987, %f150;
	setp.num.f32 	%p5434, %f987, %f987;
	and.pred  	%p5435, %p5433, %p5434;
	@%p5435 bra 	$L__BB4_5748;
	add.rn.f32 	%f1661, %f149, %f150;
	bra.uni 	$L__BB4_5753;
$L__BB4_5748:
	setp.neu.f32 	%p5436, %f149, 0f00000000;
	setp.neu.f32 	%p5437, %f198, 0f7F800000;
	and.pred  	%p5438, %p5436, %p5437;
	@%p5438 bra 	$L__BB4_5750;
	setp.neu.f32 	%p5445, %f197, 0f3F800000;
	add.f32 	%f992, %f149, %f149;
	mov.b32 	%r18654, %f992;
	setp.lt.f32 	%p5446, %f150, 0f00000000;
	xor.b32  	%r18655, %r18654, 2139095040;
	selp.b32 	%r18656, %r18655, %r18654, %p5446;
	and.b32  	%r18657, %r18656, 2147483647;
	selp.b32 	%r18658, %r18657, %r18656, %p5445;
	mov.b32 	%f1661, %r18658;
	bra.uni 	$L__BB4_5753;
$L__BB4_5750:
	setp.eq.f32 	%p5439, %f149, 0fBF800000;
	setp.eq.f32 	%p5440, %f987, 0f7F800000;
	and.pred  	%p5441, %p5439, %p5440;
	@%p5441 bra 	$L__BB4_5753;
	setp.geu.f32 	%p5442, %f149, 0f00000000;
	mov.f32 	%f1661, %f199;
	@%p5442 bra 	$L__BB4_5753;
	setp.neu.f32 	%p5443, %f197, 0f3F800000;
	neg.f32 	%f989, %f199;
	selp.f32 	%f990, %f199, %f989, %p5443;
	cvt.rmi.f32.f32 	%f991, %f150;
	setp.neu.f32 	%p5444, %f991, %f150;
	selp.f32 	%f1661, 0f7FFFFFFF, %f990, %p5444;
$L__BB4_5753:
	mov.b32 	%r18659, %f1661;
	shr.u32 	%r18660, %r18659, 8;
	abs.f32 	%f993, %f1661;
	setp.nan.f32 	%p5447, %f993, %f993;
	setp.lt.u32 	%p5448, %r18659, 256;
	shl.b32 	%r18661, %r18659, 24;
	shr.s32 	%r18662, %r18661, 31;
	selp.b32 	%r18663, %r18662, 256, %p5448;
	add.s32 	%r18664, %r18663, %r18659;
	shr.u32 	%r18665, %r18664, 7;
	and.b32  	%r18666, %r18665, 1;
	selp.b32 	%r18667, 0, %r18666, %p5447;
	add.s32 	%r18668, %r18667, %r18660;
	selp.u32 	%r18669, 1, 0, %p5447;
	or.b32  	%r18670, %r18668, %r18669;
	shl.b32 	%r18671, %r18670, 5;
	or.b32  	%r30556, %r18671, 3;
	bra.uni 	$L__BB4_5769;
$L__BB4_5754:
	add.f32 	%f205, %f149, %f150;
	mul.f32 	%f908, %f205, 0f3F22F983;
	cvt.rni.s32.f32 	%r30551, %f908;
	cvt.rn.f32.s32 	%f909, %r30551;
	fma.rn.f32 	%f910, %f909, 0fBFC90FDA, %f205;
	fma.rn.f32 	%f911, %f909, 0fB3A22168, %f910;
	fma.rn.f32 	%f1662, %f909, 0fA7C234C5, %f911;
	abs.f32 	%f207, %f205;
	setp.ltu.f32 	%p5416, %f207, 0f47CE4780;
	@%p5416 bra 	$L__BB4_5762;
	setp.neu.f32 	%p5417, %f207, 0f7F800000;
	@%p5417 bra 	$L__BB4_5757;
	mov.f32 	%f914, 0f00000000;
	mul.rn.f32 	%f1662, %f205, %f914;
	mov.b32 	%r30551, 0;
	bra.uni 	$L__BB4_5762;
$L__BB4_5757:
	mov.b32 	%r5952, %f205;
	shl.b32 	%r18612, %r5952, 8;
	or.b32  	%r5953, %r18612, -2147483648;
	mov.b64 	%rd10901, 0;
	mov.b32 	%r30548, 0;
$L__BB4_5758:
	.pragma "nounroll";
	mul.wide.u32 	%rd5253, %r30548, 4;
	mov.u64 	%rd5254, __cudart_i2opi_f;
	add.s64 	%rd5255, %rd5254, %rd5253;
	ld.global.nc.u32 	%r18613, [%rd5255];
	mad.wide.u32 	%rd5256, %r18613, %r5953, %rd10901;
	shr.u64 	%rd10901, %rd5256, 32;
	add.s64 	%rd5257, %rd7, %rd5253;
	st.local.u32 	[%rd5257], %rd5256;
	add.s32 	%r30548, %r30548, 1;
	setp.ne.s32 	%p5418, %r30548, 6;
	@%p5418 bra 	$L__BB4_5758;
	shr.u32 	%r18614, %r5952, 23;
	st.local.u32 	[%rd7+24], %rd10901;
	and.b32  	%r5956, %r18614, 31;
	and.b32  	%r18615, %r18614, 224;
	add.s32 	%r18616, %r18615, -128;
	shr.u32 	%r18617, %r18616, 5;
	mul.wide.u32 	%rd5258, %r18617, 4;
	sub.s64 	%rd412, %rd7, %rd5258;
	ld.local.u32 	%r30549, [%rd412+24];
	ld.local.u32 	%r30550, [%rd412+20];
	setp.eq.s32 	%p5419, %r5956, 0;
	@%p5419 bra 	$L__BB4_5761;
	shf.l.wrap.b32 	%r30549, %r30550, %r30549, %r5956;
	ld.local.u32 	%r18618, [%rd412+16];
	shf.l.wrap.b32 	%r30550, %r18618, %r30550, %r5956;
$L__BB4_5761:
	shr.u32 	%r18619, %r30549, 30;
	shf.l.wrap.b32 	%r18620, %r30550, %r30549, 2;
	shl.b32 	%r18621, %r30550, 2;
	shr.u32 	%r18622, %r18620, 31;
	add.s32 	%r18623, %r18622, %r18619;
	neg.s32 	%r18624, %r18623;
	setp.lt.s32 	%p5420, %r5952, 0;
	selp.b32 	%r30551, %r18624, %r18623, %p5420;
	xor.b32  	%r18625, %r18620, %r5952;
	shr.s32 	%r18626, %r18620, 31;
	xor.b32  	%r18627, %r18626, %r18620;
	xor.b32  	%r18628, %r18626, %r18621;
	cvt.u64.u32 	%rd5259, %r18627;
	shl.b64 	%rd5260, %rd5259, 32;
	cvt.u64.u32 	%rd5261, %r18628;
	or.b64  	%rd5262, %rd5260, %rd5261;
	cvt.rn.f64.s64 	%fd11, %rd5262;
	mul.f64 	%fd12, %fd11, 0d3BF921FB54442D19;
	cvt.rn.f32.f64 	%f912, %fd12;
	neg.f32 	%f913, %f912;
	setp.lt.s32 	%p5421, %r18625, 0;
	selp.f32 	%f1662, %f913, %f912, %p5421;
$L__BB4_5762:
	mul.rn.f32 	%f915, %f1662, %f1662;
	and.b32  	%r18630, %r30551, 1;
	setp.eq.b32 	%p5422, %r18630, 1;
	selp.f32 	%f916, 0f3F800000, %f1662, %p5422;
	fma.rn.f32 	%f917, %f915, %f916, 0f00000000;
	fma.rn.f32 	%f918, %f915, 0f37CBAC00, 0fBAB607ED;
	selp.f32 	%f919, %f918, 0fB94D4153, %p5422;
	selp.f32 	%f920, 0f3D2AAABB, 0f3C0885E4, %p5422;
	fma.rn.f32 	%f921, %f919, %f915, %f920;
	selp.f32 	%f922, 0fBEFFFFFF, 0fBE2AAAA8, %p5422;
	fma.rn.f32 	%f923, %f921, %f915, %f922;
	fma.rn.f32 	%f924, %f923, %f917, %f916;
	and.b32  	%r18631, %r30551, 2;
	setp.eq.s32 	%p5423, %r18631, 0;
	mov.f32 	%f925, 0f00000000;
	sub.f32 	%f926, %f925, %f924;
	selp.f32 	%f927, %f924, %f926, %p5423;
	mov.b32 	%r18632, %f927;
	shr.u32 	%r18633, %r18632, 8;
	abs.f32 	%f928, %f927;
	setp.nan.f32 	%p5424, %f928, %f928;
	setp.lt.u32 	%p5425, %r18632, 256;
	shl.b32 	%r18634, %r18632, 24;
	shr.s32 	%r18635, %r18634, 31;
	selp.b32 	%r18636, %r18635, 256, %p5425;
	add.s32 	%r18637, %r18636, %r18632;
	shr.u32 	%r18638, %r18637, 7;
	and.b32  	%r18639, %r18638, 1;
	selp.b32 	%r18640, 0, %r18639, %p5424;
	add.s32 	%r18641, %r18640, %r18633;
	selp.u32 	%r18642, 1, 0, %p5424;
	or.b32  	%r18643, %r18641, %r18642;
	shl.b32 	%r18644, %r18643, 5;
	or.b32  	%r30556, %r18644, 3;
	bra.uni 	$L__BB4_5769;
$L__BB4_5763:
	mov.b32 	%r5967, %f211;
	shl.b32 	%r18579, %r5967, 8;
	or.b32  	%r5968, %r18579, -2147483648;
	mov.b64 	%rd10902, 0;
	mov.b32 	%r30552, 0;
$L__BB4_5764:
	.pragma "nounroll";
	mul.wide.u32 	%rd5242, %r30552, 4;
	mov.u64 	%rd5243, __cudart_i2opi_f;
	add.s64 	%rd5244, %rd5243, %rd5242;
	ld.global.nc.u32 	%r18580, [%rd5244];
	mad.wide.u32 	%rd5245, %r18580, %r5968, %rd10902;
	shr.u64 	%rd10902, %rd5245, 32;
	add.s64 	%rd5246, %rd6, %rd5242;
	st.local.u32 	[%rd5246], %rd5245;
	add.s32 	%r30552, %r30552, 1;
	setp.ne.s32 	%p5408, %r30552, 6;
	@%p5408 bra 	$L__BB4_5764;
	shr.u32 	%r18581, %r5967, 23;
	st.local.u32 	[%rd6+24], %rd10902;
	and.b32  	%r5971, %r18581, 31;
	and.b32  	%r18582, %r18581, 224;
	add.s32 	%r18583, %r18582, -128;
	shr.u32 	%r18584, %r18583, 5;
	mul.wide.u32 	%rd5247, %r18584, 4;
	sub.s64 	%rd415, %rd6, %rd5247;
	ld.local.u32 	%r30553, [%rd415+24];
	ld.local.u32 	%r30554, [%rd415+20];
	setp.eq.s32 	%p5409, %r5971, 0;
	@%p5409 bra 	$L__BB4_5767;
	shf.l.wrap.b32 	%r30553, %r30554, %r30553, %r5971;
	ld.local.u32 	%r18585, [%rd415+16];
	shf.l.wrap.b32 	%r30554, %r18585, %r30554, %r5971;
$L__BB4_5767:
	shr.u32 	%r18586, %r30553, 30;
	shf.l.wrap.b32 	%r18587, %r30554, %r30553, 2;
	shl.b32 	%r18588, %r30554, 2;
	shr.u32 	%r18589, %r18587, 31;
	add.s32 	%r18590, %r18589, %r18586;
	neg.s32 	%r18591, %r18590;
	setp.lt.s32 	%p5410, %r5967, 0;
	selp.b32 	%r30555, %r18591, %r18590, %p5410;
	xor.b32  	%r18592, %r18587, %r5967;
	shr.s32 	%r18593, %r18587, 31;
	xor.b32  	%r18594, %r18593, %r18587;
	xor.b32  	%r18595, %r18593, %r18588;
	cvt.u64.u32 	%rd5248, %r18594;
	shl.b64 	%rd5249, %rd5248, 32;
	cvt.u64.u32 	%rd5250, %r18595;
	or.b64  	%rd5251, %rd5249, %rd5250;
	cvt.rn.f64.s64 	%fd9, %rd5251;
	mul.f64 	%fd10, %fd9, 0d3BF921FB54442D19;
	cvt.rn.f32.f64 	%f891, %fd10;
	neg.f32 	%f892, %f891;
	setp.lt.s32 	%p5411, %r18592, 0;
	selp.f32 	%f1663, %f892, %f891, %p5411;
$L__BB4_5768:
	mul.f32 	%f894, %f1663, %f1663;
	fma.rn.f32 	%f895, %f894, 0f3C190000, 0f3B560000;
	fma.rn.f32 	%f896, %f895, %f894, 0f3CC70000;
	fma.rn.f32 	%f897, %f896, %f894, 0f3D5B0000;
	fma.rn.f32 	%f898, %f897, %f894, 0f3E089438;
	fma.rn.f32 	%f899, %f898, %f894, 0f3EAAAA88;
	mul.rn.f32 	%f900, %f894, %f1663;
	fma.rn.f32 	%f901, %f899, %f900, %f1663;
	abs.f32 	%f902, %f1663;
	setp.eq.f32 	%p5412, %f902, 0f3A00B43C;
	selp.f32 	%f903, %f1663, %f901, %p5412;
	and.b32  	%r18597, %r30555, 1;
	setp.eq.b32 	%p5413, %r18597, 1;
	neg.f32 	%f904, %f903;
	rcp.approx.ftz.f32 	%f905, %f904;
	selp.f32 	%f906, %f905, %f903, %p5413;
	mov.b32 	%r18598, %f906;
	shr.u32 	%r18599, %r18598, 8;
	abs.f32 	%f907, %f906;
	setp.nan.f32 	%p5414, %f907, %f907;
	setp.lt.u32 	%p5415, %r18598, 256;
	shl.b32 	%r18600, %r18598, 24;
	shr.s32 	%r18601, %r18600, 31;
	selp.b32 	%r18602, %r18601, 256, %p5415;
	add.s32 	%r18603, %r18602, %r18598;
	shr.u32 	%r18604, %r18603, 7;
	and.b32  	%r18605, %r18604, 1;
	selp.b32 	%r18606, 0, %r18605, %p5414;
	add.s32 	%r18607, %r18606, %r18599;
	selp.u32 	%r18608, 1, 0, %p5414;
	or.b32  	%r18609, %r18607, %r18608;
	shl.b32 	%r18610, %r18609, 5;
	or.b32  	%r30556, %r18610, 3;
$L__BB4_5769:
	shl.b32 	%r18888, %r30556, 3;
	or.b32  	%r18889, %r18888, 3;
	and.b32  	%r18890, %r30543, 7;
	setp.eq.s32 	%p5571, %r18890, 0;
	selp.b32 	%r30559, %r30543, %r18889, %p5571;
	selp.b32 	%r5993, %r18889, %r30543, %p5571;
	and.b32  	%r18891, %r30559, 7;
	setp.ne.s32 	%p5572, %r18891, 0;
	@%p5572 bra 	$L__BB4_5773;
$L__BB4_5770:
	and.b32  	%r18892, %r5993, 7;
	setp.ne.s32 	%p5573, %r18892, 0;
	@%p5573 bra 	$L__BB4_5782;
$L__BB4_5771:
	shr.u32 	%r18893, %r5993, 3;
	setp.gt.u32 	%p5574, %r5993, 65535;
	shr.u32 	%r18894, %r5993, 1;
	mov.u32 	%r18895, shared_mem;
	add.s32 	%r18896, %r18895, %r18894;
	add.s32 	%r5989, %r18896, 65536;
	mul.wide.u32 	%rd5263, %r18893, 4;
	add.s64 	%rd417, %rd13, %rd5263;
	@%p5574 bra 	$L__BB4_5776;
	atom.shared.exch.b32 	%r30562, [%r5989], -1;
	bra.uni 	$L__BB4_5777;
$L__BB4_5773:
	cvt.u64.u32 	%rd5280, %r5993;
	shl.b64 	%rd5281, %rd5280, 32;
	cvt.u64.u32 	%rd5282, %r30559;
	or.b64  	%rd416, %rd5281, %rd5282;
	mul.wide.u32 	%rd5283, %r30559, 8;
	and.b32  	%r18918, %r5993, 7;
	cvt.u64.u32 	%rd5284, %r18918;
	mov.b64 	%rd5285, 56;
	cvt.u32.u64 	%r18919, %rd5285;
	cvt.u32.u64 	%r18920, %rd5283;
	and.b32  	%r18921, %r18920, %r18919;
	cvt.u32.u64 	%r18922, %rd5284;
	or.b32  	%r18923, %r18921, %r18922;
	mov.b64 	%rd5286, 9130730411292422402;
	shr.u64 	%rd5287, %rd5286, %r18923;
	mov.b64 	%rd5288, 1736168554312260608;
	shr.u64 	%rd5289, %rd5288, %r18923;
	mov.b64 	%rd5290, -506390041275138048;
	shr.u64 	%rd5291, %rd5290, %r18923;
	shl.b64 	%rd5292, %rd5291, 2;
	cvt.u32.u64 	%r18924, %rd5289;
	mov.b64 	%rd5293, 2;
	cvt.u32.u64 	%r18925, %rd5293;
	and.b32  	%r18926, %r18924, %r18925;
	cvt.u32.u64 	%r18927, %rd5287;
	mov.b64 	%rd5294, 1;
	cvt.u32.u64 	%r18928, %rd5294;
	and.b32  	%r18929, %r18927, %r18928;
	or.b32  	%r18930, %r18929, %r18926;
	cvt.u32.u64 	%r18931, %rd5292;
	mov.b64 	%rd5295, 4;
	cvt.u32.u64 	%r18932, %rd5295;
	and.b32  	%r18933, %r18931, %r18932;
	or.b32  	%r18934, %r18930, %r18933;
	mov.b16 	%rs272, 1;
	shl.b16 	%rs273, %rs272, %r18934;
	and.b16  	%rs274, %rs273, 29;
	setp.eq.s16 	%p5596, %rs274, 0;
	@%p5596 bra 	$L__BB4_5775;
	add.s32 	%r18935, %r4258, 1;
	st.local.u32 	[%rd12+536], %r18935;
	mul.wide.u32 	%rd5296, %r4258, 8;
	add.s64 	%rd5297, %rd12, %rd5296;
	st.local.u64 	[%rd5297+544], %rd416;
	bra.uni 	$L__BB4_6111;
$L__BB4_5775:
	add.s32 	%r18936, %r4259, 1;
	st.local.u32 	[%rd12+2592], %r18936;
	mul.wide.u32 	%rd5298, %r4259, 8;
	add.s64 	%rd5299, %rd12, %rd5298;
	st.local.u64 	[%rd5299+2600], %rd416;
	bra.uni 	$L__BB4_6111;
$L__BB4_5776:
	atom.global.exch.b32 	%r30562, [%rd417], -1;
$L__BB4_5777:
	add.s32 	%r18897, %r30562, 1;
	setp.lt.u32 	%p5575, %r18897, 2;
	@%p5575 bra 	$L__BB4_5782;
	setp.gt.u32 	%p5576, %r5993, 65535;
	@%p5576 bra 	$L__BB4_5780;
	atom.shared.exch.b32 	%r18899, [%r5989], 0;
	bra.uni 	$L__BB4_5781;
$L__BB4_5780:
	atom.global.exch.b32 	%r18898, [%rd417], 0;
$L__BB4_5781:
	and.b32  	%r18900, %r30562, 7;
	setp.eq.s32 	%p5577, %r18900, 0;
	mov.u32 	%r5993, %r30562;
	@%p5577 bra 	$L__BB4_5771;
$L__BB4_5782:
	setp.lt.u32 	%p5578, %r30559, 65529;
	@%p5578 bra 	$L__BB4_5794;
	and.b32  	%r5994, %r5993, 4;
	setp.eq.s32 	%p5579, %r5994, 0;
	and.b32  	%r18901, %r5993, 3;
	setp.ne.s32 	%p5580, %r18901, 0;
	and.pred  	%p5581, %p5579, %p5580;
	setp.gt.u32 	%p5582, %r5993, 65535;
	or.pred  	%p5583, %p5582, %p5581;
	@%p5583 bra 	$L__BB4_5787;
	and.b32  	%r18902, %r5993, 7;
	setp.eq.s32 	%p5584, %r18902, 0;
	mov.u32 	%r30565, %r5993;
	mov.u32 	%r30566, %r30559;
	@%p5584 bra 	$L__BB4_5799;
	setp.eq.s32 	%p5585, %r5994, 0;
	@%p5585 bra 	$L__BB4_5787;
	cvt.u64.u32 	%rd5264, %r5993;
	shl.b64 	%rd5265, %rd5264, 32;
	cvt.u64.u32 	%rd5266, %r30559;
	or.b64  	%rd5267, %rd5265, %rd5266;
	add.s32 	%r18903, %r4258, 1;
	st.local.u32 	[%rd12+536], %r18903;
	mul.wide.u32 	%rd5268, %r4258, 8;
	add.s64 	%rd5269, %rd12, %rd5268;
	st.local.u64 	[%rd5269+544], %rd5267;
	bra.uni 	$L__BB4_6111;
$L__BB4_5787:
	shr.u32 	%r5995, %r30559, 3;
	setp.gt.u32 	%p5586, %r30559, 65535;
	@%p5586 bra 	$L__BB4_5789;
	shl.b32 	%r18904, %r5995, 2;
	mov.u32 	%r18905, shared_mem;
	add.s32 	%r18906, %r18905, %r18904;
	ld.shared.u32 	%r30564, [%r18906+65536];
	bra.uni 	$L__BB4_5790;
$L__BB4_5789:
	mul.wide.u32 	%rd5270, %r5995, 4;
	add.s64 	%rd5271, %rd13, %rd5270;
	ld.global.u32 	%r30564, [%rd5271];
$L__BB4_5790:
	setp.ne.s32 	%p5587, %r30564, 0;
	@%p5587 bra 	$L__BB4_5794;
	cvt.u64.u32 	%rd5272, %r5993;
	shl.b64 	%rd5273, %rd5272, 32;
	cvt.u64.u32 	%rd5274, %r30559;
	or.b64  	%rd418, %rd5273, %rd5274;
	and.b32  	%r18907, %r5993, 7;
	setp.eq.s32 	%p5588, %r18907, 1;
	@%p5588 bra 	$L__BB4_5793;
	add.s32 	%r18908, %r4258, 1;
	st.local.u32 	[%rd12+536], %r18908;
	mul.wide.u32 	%rd5275, %r4258, 8;
	add.s64 	%rd5276, %rd12, %rd5275;
	st.local.u64 	[%rd5276+544], %rd418;
	bra.uni 	$L__BB4_6111;
$L__BB4_5793:
	add.s32 	%r18909, %r4259, 1;
	st.local.u32 	[%rd12+2592], %r18909;
	mul.wide.u32 	%rd5277, %r4259, 8;
	add.s64 	%rd5278, %rd12, %rd5277;
	st.local.u64 	[%rd5278+2600], %rd418;
	bra.uni 	$L__BB4_6111;
$L__BB4_5794:
	shr.u32 	%r5999, %r30559, 3;
	setp.gt.u32 	%p5589, %r30559, 65535;
	@%p5589 bra 	$L__BB4_5797;
	shl.b32 	%r18911, %r5999, 2;
	mov.u32 	%r18912, shared_mem;
	add.s32 	%r18913, %r18912, %r18911;
	add.s32 	%r6000, %r18913, 65536;
	atom.shared.exch.b32 	%r30565, [%r18913+65536], %r5993;
	setp.eq.s32 	%p5591, %r30565, -1;
	@%p5591 bra 	$L__BB4_6111;
	atom.shared.exch.b32 	%r18914, [%r6000], 0;
	mov.u32 	%r30566, %r5993;
	bra.uni 	$L__BB4_5799;
$L__BB4_5797:
	mul.wide.u32 	%rd5279, %r5999, 4;
	add.s64 	%rd419, %rd13, %rd5279;
	atom.global.exch.b32 	%r30565, [%rd419], %r5993;
	setp.eq.s32 	%p5590, %r30565, -1;
	@%p5590 bra 	$L__BB4_6111;
	atom.global.exch.b32 	%r18910, [%rd419], 0;
	mov.u32 	%r30566, %r5993;
$L__BB4_5799:
	and.b32  	%r18915, %r30565, 7;
	setp.ne.s32 	%p5592, %r18915, 0;
	and.b32  	%r18916, %r30566, 7;
	setp.eq.s32 	%p5593, %r18916, 0;
	and.pred  	%p5594, %p5592, %p5593;
	selp.b32 	%r30559, %r30566, %r30565, %p5594;
	selp.b32 	%r5993, %r30565, %r30566, %p5594;
	and.b32  	%r18917, %r30559, 7;
	setp.eq.s32 	%p5595, %r18917, 0;
	@%p5595 bra 	$L__BB4_5770;
	bra.uni 	$L__BB4_5773;
$L__BB4_5800:
	cvt.u64.u32 	%rd5197, %r30543;
	shl.b64 	%rd5198, %rd5197, 32;
	cvt.u64.u32 	%rd5199, %r4262;
	or.b64  	%rd420, %rd5198, %rd5199;
	setp.gt.u32 	%p5291, %r30539, 8191;
	@%p5291 bra 	$L__BB4_5802;
	shl.b32 	%r18438, %r30539, 3;
	mov.u32 	%r18439, shared_mem;
	add.s32 	%r18440, %r18439, %r18438;
	atom.shared.exch.b64 	%rd5203, [%r18440], %rd420;
	bra.uni 	$L__BB4_5803;
$L__BB4_5802:
	mul.wide.u32 	%rd5200, %r30539, 8;
	add.s64 	%rd5201, %rd1, %rd5200;
	atom.global.exch.b64 	%rd5202, [%rd5201+201326600], %rd420;
$L__BB4_5803:
	shl.b32 	%r18441, %r30539, 3;
	or.b32  	%r6017, %r18441, 6;
	and.b32  	%r18442, %r30569, 7;
	setp.ne.s32 	%p5292, %r18442, 0;
	@%p5292 bra 	$L__BB4_5807;
$L__BB4_5804:
	and.b32  	%r18443, %r6017, 7;
	setp.ne.s32 	%p5293, %r18443, 0;
	@%p5293 bra 	$L__BB4_5816;
$L__BB4_5805:
	shr.u32 	%r18444, %r6017, 3;
	setp.gt.u32 	%p5294, %r6017, 65535;
	shr.u32 	%r18445, %r6017, 1;
	mov.u32 	%r18446, shared_mem;
	add.s32 	%r18447, %r18446, %r18445;
	add.s32 	%r6013, %r18447, 65536;
	mul.wide.u32 	%rd5204, %r18444, 4;
	add.s64 	%rd422, %rd13, %rd5204;
	@%p5294 bra 	$L__BB4_5810;
	atom.shared.exch.b32 	%r30572, [%r6013], -1;
	bra.uni 	$L__BB4_5811;
$L__BB4_5807:
	cvt.u64.u32 	%rd5221, %r6017;
	shl.b64 	%rd5222, %rd5221, 32;
	cvt.u64.u32 	%rd5223, %r30569;
	or.b64  	%rd421, %rd5222, %rd5223;
	mul.wide.u32 	%rd5224, %r30569, 8;
	and.b32  	%r18469, %r6017, 7;
	cvt.u64.u32 	%rd5225, %r18469;
	mov.b64 	%rd5226, 56;
	cvt.u32.u64 	%r18470, %rd5226;
	cvt.u32.u64 	%r18471, %rd5224;
	and.b32  	%r18472, %r18471, %r18470;
	cvt.u32.u64 	%r18473, %rd5225;
	or.b32  	%r18474, %r18472, %r18473;
	mov.b64 	%rd5227, 9130730411292422402;
	shr.u64 	%rd5228, %rd5227, %r18474;
	mov.b64 	%rd5229, 1736168554312260608;
	shr.u64 	%rd5230, %rd5229, %r18474;
	mov.b64 	%rd5231, -506390041275138048;
	shr.u64 	%rd5232, %rd5231, %r18474;
	shl.b64 	%rd5233, %rd5232, 2;
	cvt.u32.u64 	%r18475, %rd5230;
	mov.b64 	%rd5234, 2;
	cvt.u32.u64 	%r18476, %rd5234;
	and.b32  	%r18477, %r18475, %r18476;
	cvt.u32.u64 	%r18478, %rd5228;
	mov.b64 	%rd5235, 1;
	cvt.u32.u64 	%r18479, %rd5235;
	and.b32  	%r18480, %r18478, %r18479;
	or.b32  	%r18481, %r18480, %r18477;
	cvt.u32.u64 	%r18482, %rd5233;
	mov.b64 	%rd5236, 4;
	cvt.u32.u64 	%r18483, %rd5236;
	and.b32  	%r18484, %r18482, %r18483;
	or.b32  	%r18485, %r18481, %r18484;
	mov.b16 	%rs240, 1;
	shl.b16 	%rs241, %rs240, %r18485;
	and.b16  	%rs242, %rs241, 29;
	setp.eq.s16 	%p5316, %rs242, 0;
	@%p5316 bra 	$L__BB4_5809;
	add.s32 	%r18486, %r4258, 1;
	st.local.u32 	[%rd12+536], %r18486;
	mul.wide.u32 	%rd5237, %r4258, 8;
	add.s64 	%rd5238, %rd12, %rd5237;
	st.local.u64 	[%rd5238+544], %rd421;
	bra.uni 	$L__BB4_6111;
$L__BB4_5809:
	add.s32 	%r18487, %r4259, 1;
	st.local.u32 	[%rd12+2592], %r18487;
	mul.wide.u32 	%rd5239, %r4259, 8;
	add.s64 	%rd5240, %rd12, %rd5239;
	st.local.u64 	[%rd5240+2600], %rd421;
	bra.uni 	$L__BB4_6111;
$L__BB4_5810:
	atom.global.exch.b32 	%r30572, [%rd422], -1;
$L__BB4_5811:
	add.s32 	%r18448, %r30572, 1;
	setp.lt.u32 	%p5295, %r18448, 2;
	@%p5295 bra 	$L__BB4_5816;
	setp.gt.u32 	%p5296, %r6017, 65535;
	@%p5296 bra 	$L__BB4_5814;
	atom.shared.exch.b32 	%r18450, [%r6013], 0;
	bra.uni 	$L__BB4_5815;
$L__BB4_5814:
	atom.global.exch.b32 	%r18449, [%rd422], 0;
$L__BB4_5815:
	and.b32  	%r18451, %r30572, 7;
	setp.eq.s32 	%p5297, %r18451, 0;
	mov.u32 	%r6017, %r30572;
	@%p5297 bra 	$L__BB4_5805;
$L__BB4_5816:
	setp.lt.u32 	%p5298, %r30569, 65529;
	@%p5298 bra 	$L__BB4_5828;
	and.b32  	%r6018, %r6017, 4;
	setp.eq.s32 	%p5299, %r6018, 0;
	and.b32  	%r18452, %r6017, 3;
	setp.ne.s32 	%p5300, %r18452, 0;
	and.pred  	%p5301, %p5299, %p5300;
	setp.gt.u32 	%p5302, %r6017, 65535;
	or.pred  	%p5303, %p5302, %p5301;
	@%p5303 bra 	$L__BB4_5821;
	and.b32  	%r18453, %r6017, 7;
	setp.eq.s32 	%p5304, %r18453, 0;
	mov.u32 	%r30575, %r6017;
	mov.u32 	%r30576, %r30569;
	@%p5304 bra 	$L__BB4_5833;
	setp.eq.s32 	%p5305, %r6018, 0;
	@%p5305 bra 	$L__BB4_5821;
	cvt.u64.u32 	%rd5205, %r6017;
	shl.b64 	%rd5206, %rd5205, 32;
	cvt.u64.u32 	%rd5207, %r30569;
	or.b64  	%rd5208, %rd5206, %rd5207;
	add.s32 	%r18454, %r4258, 1;
	st.local.u32 	[%rd12+536], %r18454;
	mul.wide.u32 	%rd5209, %r4258, 8;
	add.s64 	%rd5210, %rd12, %rd5209;
	st.local.u64 	[%rd5210+544], %rd5208;
	bra.uni 	$L__BB4_6111;
$L__BB4_5821:
	shr.u32 	%r6019, %r30569, 3;
	setp.gt.u32 	%p5306, %r30569, 65535;
	@%p5306 bra 	$L__BB4_5823;
	shl.b32 	%r18455, %r6019, 2;
	mov.u32 	%r18456, shared_mem;
	add.s32 	%r18457, %r18456, %r18455;
	ld.shared.u32 	%r30574, [%r18457+65536];
	bra.uni 	$L__BB4_5824;
$L__BB4_5823:
	mul.wide.u32 	%rd5211, %r6019, 4;
	add.s64 	%rd5212, %rd13, %rd5211;
	ld.global.u32 	%r30574, [%rd5212];
$L__BB4_5824:
	setp.ne.s32 	%p5307, %r30574, 0;
	@%p5307 bra 	$L__BB4_5828;
	cvt.u64.u32 	%rd5213, %r6017;
	shl.b64 	%rd5214, %rd5213, 32;
	cvt.u64.u32 	%rd5215, %r30569;
	or.b64  	%rd423, %rd5214, %rd5215;
	and.b32  	%r18458, %r6017, 7;
	setp.eq.s32 	%p5308, %r18458, 1;
	@%p5308 bra 	$L__BB4_5827;
	add.s32 	%r18459, %r4258, 1;
	st.local.u32 	[%rd12+536], %r18459;
	mul.wide.u32 	%rd5216, %r4258, 8;
	add.s64 	%rd5217, %rd12, %rd5216;
	st.local.u64 	[%rd5217+544], %rd423;
	bra.uni 	$L__BB4_6111;
$L__BB4_5827:
	add.s32 	%r18460, %r4259, 1;
	st.local.u32 	[%rd12+2592], %r18460;
	mul.wide.u32 	%rd5218, %r4259, 8;
	add.s64 	%rd5219, %rd12, %rd5218;
	st.local.u64 	[%rd5219+2600], %rd423;
	bra.uni 	$L__BB4_6111;
$L__BB4_5828:
	shr.u32 	%r6023, %r30569, 3;
	setp.gt.u32 	%p5309, %r30569, 65535;
	@%p5309 bra 	$L__BB4_5831;
	shl.b32 	%r18462, %r6023, 2;
	mov.u32 	%r18463, shared_mem;
	add.s32 	%r18464, %r18463, %r18462;
	add.s32 	%r6024, %r18464, 65536;
	atom.shared.exch.b32 	%r30575, [%r18464+65536], %r6017;
	setp.eq.s32 	%p5311, %r30575, -1;
	@%p5311 bra 	$L__BB4_6111;
	atom.shared.exch.b32 	%r18465, [%r6024], 0;
	mov.u32 	%r30576, %r6017;
	bra.uni 	$L__BB4_5833;
$L__BB4_5831:
	mul.wide.u32 	%rd5220, %r6023, 4;
	add.s64 	%rd424, %rd13, %rd5220;
	atom.global.exch.b32 	%r30575, [%rd424], %r6017;
	setp.eq.s32 	%p5310, %r30575, -1;
	@%p5310 bra 	$L__BB4_6111;
	atom.global.exch.b32 	%r18461, [%rd424], 0;
	mov.u32 	%r30576, %r6017;
$L__BB4_5833:
	and.b32  	%r18466, %r30575, 7;
	setp.ne.s32 	%p5312, %r18466, 0;
	and.b32  	%r18467, %r30576, 7;
	setp.eq.s32 	%p5313, %r18467, 0;
	and.pred  	%p5314, %p5312, %p5313;
	selp.b32 	%r30569, %r30576, %r30575, %p5314;
	selp.b32 	%r6017, %r30575, %r30576, %p5314;
	and.b32  	%r18468, %r30569, 7;
	setp.eq.s32 	%p5315, %r18468, 0;
	@%p5315 bra 	$L__BB4_5804;
	bra.uni 	$L__BB4_5807;
$L__BB4_5834:
	setp.eq.s16 	%p4858, %rs11, 6;
	@%p4858 bra 	$L__BB4_5511;
	sub.s32 	%r17929, 256, %r4259;
	sub.s32 	%r17930, 256, %r4258;
	min.u32 	%r6031, %r17929, %r17930;
	ld.local.u32 	%r17931, [%rd12+12];
	setp.eq.s32 	%p4863, %r17931, 2;
	@%p4863 bra 	$L__BB4_5842;
	mov.b32 	%r30577, 0;
	mov.u32 	%r30579, %r30577;
$L__BB4_5837:
	ld.global.u32 	%r17933, [%rd20];
	and.b32  	%r17934, %r17933, 32767;
	add.s32 	%r6034, %r17934, %r4252;
	mul.wide.u32 	%rd4820, %r6034, 8;
	add.s64 	%rd4821, %rd1, %rd4820;
	ld.global.u64 	%rd4822, [%rd4821+201326600];
	add.s32 	%r17935, %r17933, 1;
	st.global.u32 	[%rd20], %r17935;
	setp.lt.u32 	%p4864, %r6034, 8192;
	setp.ne.s64 	%p4865, %rd4822, 0;
	or.pred  	%p4866, %p4864, %p4865;
	@%p4866 bra 	$L__BB4_5839;
	add.s32 	%r6035, %r30579, 1;
	mul.wide.u32 	%rd4824, %r30579, 4;
	add.s64 	%rd4825, %rd12, %rd4824;
	st.local.u32 	[%rd4825+24], %r6034;
	mov.u32 	%r30579, %r6035;
$L__BB4_5839:
	add.s32 	%r30577, %r30577, 1;
	setp.lt.u32 	%p4867, %r30577, 32768;
	@%p4867 bra 	$L__BB4_5841;
	mov.u64 	%rd4826, $str$1;
	cvta.global.u64 	%rd4827, %rd4826;
	{ // callseq 20, 0
	.param .b64 param0;
	st.param.b64 	[param0], %rd4827;
	.param .b64 param1;
	st.param.b64 	[param1], 0;
	.param .b32 retval0;
	call.uni (retval0), 
	vprintf, 
	(
	param0, 
	param1
	);
	ld.param.b32 	%r17936, [retval0];
	} // callseq 20
$L__BB4_5841:
	setp.lt.u32 	%p4869, %r30579, 2;
	mov.pred 	%p12025, -1;
	@%p4869 bra 	$L__BB4_5837;
	bra.uni 	$L__BB4_6031;
$L__BB4_5842:
	ld.local.u32 	%r6038, [%rd12+4];
	shl.b32 	%r6039, %r6038, 7;
	and.b32  	%r17939, %r6039, 8064;
	add.s32 	%r6040, %r17939, %r2;
	shl.b32 	%r17940, %r6038, 10;
	and.b32  	%r17941, %r17940, 64512;
	add.s32 	%r17942, %r4, %r17941;
	ld.shared.u64 	%rd4828, [%r17942];
	setp.eq.s32 	%p4870, %r6040, 0;
	setp.ne.s64 	%p4871, %rd4828, 0;
	mov.b32 	%r30581, 0;
	or.pred  	%p4872, %p4870, %p4871;
	@%p4872 bra 	$L__BB4_5844;
	st.local.u32 	[%rd12+24], %r6040;
	mov.b32 	%r30581, 1;
$L__BB4_5844:
	add.s32 	%r30642, %r6038, 2;
	add.s32 	%r17944, %r6039, 128;
	and.b32  	%r17945, %r17944, 8064;
	add.s32 	%r6043, %r17945, %r2;
	shl.b32 	%r17946, %r17944, 3;
	and.b32  	%r17947, %r17946, 64512;
	add.s32 	%r17948, %r4, %r17947;
	ld.shared.u64 	%rd4830, [%r17948];
	setp.eq.s32 	%p4873, %r6043, 0;
	setp.ne.s64 	%p4874, %rd4830, 0;
	or.pred  	%p4875, %p4873, %p4874;
	@%p4875 bra 	$L__BB4_5846;
	add.s32 	%r6044, %r30581, 1;
	mul.wide.u32 	%rd4832, %r30581, 4;
	add.s64 	%rd4833, %rd12, %rd4832;
	st.local.u32 	[%rd4833+24], %r6043;
	mov.u32 	%r30581, %r6044;
$L__BB4_5846:
	setp.gt.u32 	%p4877, %r30581, 1;
	mov.pred 	%p12025, -1;
	@%p4877 bra 	$L__BB4_6030;
	add.s32 	%r6046, %r6038, 3;
	shl.b32 	%r17949, %r30642, 7;
	and.b32  	%r17950, %r17949, 8064;
	add.s32 	%r6047, %r17950, %r2;
	shl.b32 	%r17951, %r30642, 10;
	and.b32  	%r17952, %r17951, 64512;
	add.s32 	%r17953, %r4, %r17952;
	ld.shared.u64 	%rd4834, [%r17953];
	setp.eq.s32 	%p4878, %r6047, 0;
	setp.ne.s64 	%p4879, %rd4834, 0;
	or.pred  	%p4880, %p4878, %p4879;
	@%p4880 bra 	$L__BB4_5849;
	add.s32 	%r6048, %r30581, 1;
	mul.wide.u32 	%rd4836, %r30581, 4;
	add.s64 	%rd4837, %rd12, %rd4836;
	st.local.u32 	[%rd4837+24], %r6047;
	mov.u32 	%r30581, %r6048;
$L__BB4_5849:
	setp.gt.u32 	%p4882, %r30581, 1;
	mov.u32 	%r30642, %r6046;
	@%p4882 bra 	$L__BB4_6030;
	add.s32 	%r30642, %r6038, 4;
	shl.b32 	%r17954, %r6046, 7;
	and.b32  	%r17955, %r17954, 8064;
	add.s32 	%r6051, %r17955, %r2;
	shl.b32 	%r17956, %r6046, 10;
	and.b32  	%r17957, %r17956, 64512;
	add.s32 	%r17958, %r4, %r17957;
	ld.shared.u64 	%rd4838, [%r17958];
	setp.eq.s32 	%p4883, %r6051, 0;
	setp.ne.s64 	%p4884, %rd4838, 0;
	or.pred  	%p4885, %p4883, %p4884;
	@%p4885 bra 	$L__BB4_5852;
	add.s32 	%r6052, %r30581, 1;
	mul.wide.u32 	%rd4840, %r30581, 4;
	add.s64 	%rd4841, %rd12, %rd4840;
	st.local.u32 	[%rd4841+24], %r6051;
	mov.u32 	%r30581, %r6052;
$L__BB4_5852:
	setp.gt.u32 	%p4887, %r30581, 1;
	@%p4887 bra 	$L__BB4_6030;
	add.s32 	%r6054, %r6038, 5;
	shl.b32 	%r17959, %r30642, 7;
	and.b32  	%r17960, %r17959, 8064;
	add.s32 	%r6055, %r17960, %r2;
	shl.b32 	%r17961, %r30642, 10;
	and.b32  	%r17962, %r17961, 64512;
	add.s32 	%r17963, %r4, %r17962;
	ld.shared.u64 	%rd4842, [%r17963];
	setp.eq.s32 	%p4888, %r6055, 0;
	setp.ne.s64 	%p4889, %rd4842, 0;
	or.pred  	%p4890, %p4888, %p4889;
	@%p4890 bra 	$L__BB4_5855;
	add.s32 	%r6056, %r30581, 1;
	mul.wide.u32 	%rd4844, %r30581, 4;
	add.s64 	%rd4845, %rd12, %rd4844;
	st.local.u32 	[%rd4845+24], %r6055;
	mov.u32 	%r30581, %r6056;
$L__BB4_5855:
	setp.gt.u32 	%p4892, %r30581, 1;
	mov.u32 	%r30642, %r6054;
	@%p4892 bra 	$L__BB4_6030;
	add.s32 	%r30642, %r6038, 6;
	shl.b32 	%r17964, %r6054, 7;
	and.b32  	%r17965, %r17964, 8064;
	add.s32 	%r6059, %r17965, %r2;
	shl.b32 	%r17966, %r6054, 10;
	and.b32  	%r17967, %r17966, 64512;
	add.s32 	%r17968, %r4, %r17967;
	ld.shared.u64 	%rd4846, [%r17968];
	setp.eq.s32 	%p4893, %r6059, 0;
	setp.ne.s64 	%p4894, %rd4846, 0;
	or.pred  	%p4895, %p4893, %p4894;
	@%p4895 bra 	$L__BB4_5858;
	add.s32 	%r6060, %r30581, 1;
	mul.wide.u32 	%rd4848, %r30581, 4;
	add.s64 	%rd4849, %rd12, %rd4848;
	st.local.u32 	[%rd4849+24], %r6059;
	mov.u32 	%r30581, %r6060;
$L__BB4_5858:
	setp.gt.u32 	%p4897, %r30581, 1;
	@%p4897 bra 	$L__BB4_6030;
	add.s32 	%r6062, %r6038, 7;
	shl.b32 	%r17969, %r30642, 7;
	and.b32  	%r17970, %r17969, 8064;
	add.s32 	%r6063, %r17970, %r2;
	shl.b32 	%r17971, %r30642, 10;
	and.b32  	%r17972, %r17971, 64512;
	add.s32 	%r17973, %r4, %r17972;
	ld.shared.u64 	%rd4850, [%r17973];
	setp.eq.s32 	%p4898, %r6063, 0;
	setp.ne.s64 	%p4899, %rd4850, 0;
	or.pred  	%p4900, %p4898, %p4899;
	@%p4900 bra 	$L__BB4_5861;
	add.s32 	%r6064, %r30581, 1;
	mul.wide.u32 	%rd4852, %r30581, 4;
	add.s64 	%rd4853, %rd12, %rd4852;
	st.local.u32 	[%rd4853+24], %r6063;
	mov.u32 	%r30581, %r6064;
$L__BB4_5861:
	setp.gt.u32 	%p4902, %r30581, 1;
	mov.u32 	%r30642, %r6062;
	@%p4902 bra 	$L__BB4_6030;
	add.s32 	%r30642, %r6038, 8;
	shl.b32 	%r17974, %r6062, 7;
	and.b32  	%r17975, %r17974, 8064;
	add.s32 	%r6067, %r17975, %r2;
	shl.b32 	%r17976, %r6062, 10;
	and.b32  	%r17977, %r17976, 64512;
	add.s32 	%r17978, %r4, %r17977;
	ld.shared.u64 	%rd4854, [%r17978];
	setp.eq.s32 	%p4903, %r6067, 0;
	setp.ne.s64 	%p4904, %rd4854, 0;
	or.pred  	%p4905, %p4903, %p4904;
	@%p4905 bra 	$L__BB4_5864;
	add.s32 	%r6068, %r30581, 1;
	mul.wide.u32 	%rd4856, %r30581, 4;
	add.s64 	%rd4857, %rd12, %rd4856;
	st.local.u32 	[%rd4857+24], %r6067;
	mov.u32 	%r30581, %r6068;
$L__BB4_5864:
	setp.gt.u32 	%p4907, %r30581, 1;
	@%p4907 bra 	$L__BB4_6030;
	add.s32 	%r6070, %r6038, 9;
	shl.b32 	%r17979, %r30642, 7;
	and.b32  	%r17980, %r17979, 8064;
	add.s32 	%r6071, %r17980, %r2;
	shl.b32 	%r17981, %r30642, 10;
	and.b32  	%r17982, %r17981, 64512;
	add.s32 	%r17983, %r4, %r17982;
	ld.shared.u64 	%rd4858, [%r17983];
	setp.eq.s32 	%p4908, %r6071, 0;
	setp.ne.s64 	%p4909, %rd4858, 0;
	or.pred  	%p4910, %p4908, %p4909;
	@%p4910 bra 	$L__BB4_5867;
	add.s32 	%r6072, %r30581, 1;
	mul.wide.u32 	%rd4860, %r30581, 4;
	add.s64 	%rd4861, %rd12, %rd4860;
	st.local.u32 	[%rd4861+24], %r6071;
	mov.u32 	%r30581, %r6072;
$L__BB4_5867:
	setp.gt.u32 	%p4912, %r30581, 1;
	mov.u32 	%r30642, %r6070;
	@%p4912 bra 	$L__BB4_6030;
	add.s32 	%r30642, %r6038, 10;
	shl.b32 	%r17984, %r6070, 7;
	and.b32  	%r17985, %r17984, 8064;
	add.s32 	%r6075, %r17985, %r2;
	shl.b32 	%r17986, %r6070, 10;
	and.b32  	%r17987, %r17986, 64512;
	add.s32 	%r17988, %r4, %r17987;
	ld.shared.u64 	%rd4862, [%r17988];
	setp.eq.s32 	%p4913, %r6075, 0;
	setp.ne.s64 	%p4914, %rd4862, 0;
	or.pred  	%p4915, %p4913, %p4914;
	@%p4915 bra 	$L__BB4_5870;
	add.s32 	%r6076, %r30581, 1;
	mul.wide.u32 	%rd4864, %r30581, 4;
	add.s64 	%rd4865, %rd12, %rd4864;
	st.local.u32 	[%rd4865+24], %r6075;
	mov.u32 	%r30581, %r6076;
$L__BB4_5870:
	setp.gt.u32 	%p4917, %r30581, 1;
	@%p4917 bra 	$L__BB4_6030;
	add.s32 	%r6078, %r6038, 11;
	shl.b32 	%r17989, %r30642, 7;
	and.b32  	%r17990, %r17989, 8064;
	add.s32 	%r6079, %r17990, %r2;
	shl.b32 	%r17991, %r30642, 10;
	and.b32  	%r17992, %r17991, 64512;
	add.s32 	%r17993, %r4, %r17992;
	ld.shared.u64 	%rd4866, [%r17993];
	setp.eq.s32 	%p4918, %r6079, 0;
	setp.ne.s64 	%p4919, %rd4866, 0;
	or.pred  	%p4920, %p4918, %p4919;
	@%p4920 bra 	$L__BB4_5873;
	add.s32 	%r6080, %r30581, 1;
	mul.wide.u32 	%rd4868, %r30581, 4;
	add.s64 	%rd4869, %rd12, %rd4868;
	st.local.u32 	[%rd4869+24], %r6079;
	mov.u32 	%r30581, %r6080;
$L__BB4_5873:
	setp.gt.u32 	%p4922, %r30581, 1;
	mov.u32 	%r30642, %r6078;
	@%p4922 bra 	$L__BB4_6030;
	add.s32 	%r30642, %r6038, 12;
	shl.b32 	%r17994, %r6078, 7;
	and.b32  	%r17995, %r17994, 8064;
	add.s32 	%r6083, %r17995, %r2;
	shl.b32 	%r17996, %r6078, 10;
	and.b32  	%r17997, %r17996, 64512;
	add.s32 	%r17998, %r4, %r17997;
	ld.shared.u64 	%rd4870, [%r17998];
	setp.eq.s32 	%p4923, %r6083, 0;
	setp.ne.s64 	%p4924, %rd4870, 0;
	or.pred  	%p4925, %p4923, %p4924;
	@%p4925 bra 	$L__BB4_5876;
	add.s32 	%r6084, %r30581, 1;
	mul.wide.u32 	%rd4872, %r30581, 4;
	add.s64 	%rd4873, %rd12, %rd4872;
	st.local.u32 	[%rd4873+24], %r6083;
	mov.u32 	%r30581, %r6084;
$L__BB4_5876:
	setp.gt.u32 	%p4927, %r30581, 1;
	@%p4927 bra 	$L__BB4_6030;
	add.s32 	%r6086, %r6038, 13;
	shl.b32 	%r17999, %r30642, 7;
	and.b32  	%r18000, %r17999, 8064;
	add.s32 	%r6087, %r18000, %r2;
	shl.b32 	%r18001, %r30642, 10;
	and.b32  	%r18002, %r18001, 64512;
	add.s32 	%r18003, %r4, %r18002;
	ld.shared.u64 	%rd4874, [%r18003];
	setp.eq.s32 	%p4928, %r6087, 0;
	setp.ne.s64 	%p4929, %rd4874, 0;
	or.pred  	%p4930, %p4928, %p4929;
	@%p4930 bra 	$L__BB4_5879;
	add.s32 	%r6088, %r30581, 1;
	mul.wide.u32 	%rd4876, %r30581, 4;
	add.s64 	%rd4877, %rd12, %rd4876;
	st.local.u32 	[%rd4877+24], %r6087;
	mov.u32 	%r30581, %r6088;
$L__BB4_5879:
	setp.gt.u32 	%p4932, %r30581, 1;
	mov.u32 	%r30642, %r6086;
	@%p4932 bra 	$L__BB4_6030;
	add.s32 	%r30642, %r6038, 14;
	shl.b32 	%r18004, %r6086, 7;
	and.b32  	%r18005, %r18004, 8064;
	add.s32 	%r6091, %r18005, %r2;
	shl.b32 	%r18006, %r6086, 10;
	and.b32  	%r18007, %r18006, 64512;
	add.s32 	%r18008, %r4, %r18007;
	ld.shared.u64 	%rd4878, [%r18008];
	setp.eq.s32 	%p4933, %r6091, 0;
	setp.ne.s64 	%p4934, %rd4878, 0;
	or.pred  	%p4935, %p4933, %p4934;
	@%p4935 bra 	$L__BB4_5882;
	add.s32 	%r6092, %r30581, 1;
	mul.wide.u32 	%rd4880, %r30581, 4;
	add.s64 	%rd4881, %rd12, %rd4880;
	st.local.u32 	[%rd4881+24], %r6091;
	mov.u32 	%r30581, %r6092;
$L__BB4_5882:
	setp.gt.u32 	%p4937, %r30581, 1;
	@%p4937 bra 	$L__BB4_6030;
	add.s32 	%r6094, %r6038, 15;
	shl.b32 	%r18009, %r30642, 7;
	and.b32  	%r18010, %r18009, 8064;
	add.s32 	%r6095, %r18010, %r2;
	shl.b32 	%r18011, %r30642, 10;
	and.b32  	%r18012, %r18011, 64512;
	add.s32 	%r18013, %r4, %r18012;
	ld.shared.u64 	%rd4882, [%r18013];
	setp.eq.s32 	%p4938, %r6095, 0;
	setp.ne.s64 	%p4939, %rd4882, 0;
	or.pred  	%p4940, %p4938, %p4939;
	@%p4940 bra 	$L__BB4_5885;
	add.s32 	%r6096, %r30581, 1;
	mul.wide.u32 	%rd4884, %r30581, 4;
	add.s64 	%rd4885, %rd12, %rd4884;
	st.local.u32 	[%rd4885+24], %r6095;
	mov.u32 	%r30581, %r6096;
$L__BB4_5885:
	setp.gt.u32 	%p4942, %r30581, 1;
	mov.u32 	%r30642, %r6094;
	@%p4942 bra 	$L__BB4_6030;
	add.s32 	%r30642, %r6038, 16;
	shl.b32 	%r18014, %r6094, 7;
	and.b32  	%r18015, %r18014, 8064;
	add.s32 	%r6099, %r18015, %r2;
	shl.b32 	%r18016, %r6094, 10;
	and.b32  	%r18017, %r18016, 64512;
	add.s32 	%r18018, %r4, %r18017;
	ld.shared.u64 	%rd4886, [%r18018];
	setp.eq.s32 	%p4943, %r6099, 0;
	setp.ne.s64 	%p4944, %rd4886, 0;
	or.pred  	%p4945, %p4943, %p4944;
	@%p4945 bra 	$L__BB4_5888;
	add.s32 	%r6100, %r30581, 1;
	mul.wide.u32 	%rd4888, %r30581, 4;
	add.s64 	%rd4889, %rd12, %rd4888;
	st.local.u32 	[%rd4889+24], %r6099;
	mov.u32 	%r30581, %r6100;
$L__BB4_5888:
	setp.gt.u32 	%p4947, %r30581, 1;
	@%p4947 bra 	$L__BB4_6030;
	add.s32 	%r6102, %r6038, 17;
	shl.b32 	%r18019, %r30642, 7;
	and.b32  	%r18020, %r18019, 8064;
	add.s32 	%r6103, %r18020, %r2;
	shl.b32 	%r18021, %r30642, 10;
	and.b32  	%r18022, %r18021, 64512;
	add.s32 	%r18023, %r4, %r18022;
	ld.shared.u64 	%rd4890, [%r18023];
	setp.eq.s32 	%p4948, %r6103, 0;
	setp.ne.s64 	%p4949, %rd4890, 0;
	or.pred  	%p4950, %p4948, %p4949;
	@%p4950 bra 	$L__BB4_5891;
	add.s32 	%r6104, %r30581, 1;
	mul.wide.u32 	%rd4892, %r30581, 4;
	add.s64 	%rd4893, %rd12, %rd4892;
	st.local.u32 	[%rd4893+24], %r6103;
	mov.u32 	%r30581, %r6104;
$L__BB4_5891:
	setp.gt.u32 	%p4952, %r30581, 1;
	mov.u32 	%r30642, %r6102;
	@%p4952 bra 	$L__BB4_6030;
	add.s32 	%r30642, %r6038, 18;
	shl.b32 	%r18024, %r6102, 7;
	and.b32  	%r18025, %r18024, 8064;
	add.s32 	%r6107, %r18025, %r2;
	shl.b32 	%r18026, %r6102, 10;
	and.b32  	%r18027, %r18026, 64512;
	add.s32 	%r18028, %r4, %r18027;
	ld.shared.u64 	%rd4894, [%r18028];
	setp.eq.s32 	%p4953, %r6107, 0;
	setp.ne.s64 	%p4954, %rd4894, 0;
	or.pred  	%p4955, %p4953, %p4954;
	@%p4955 bra 	$L__BB4_5894;
	add.s32 	%r6108, %r30581, 1;
	mul.wide.u32 	%rd4896, %r30581, 4;
	add.s64 	%rd4897, %rd12, %rd4896;
	st.local.u32 	[%rd4897+24], %r6107;
	mov.u32 	%r30581, %r6108;
$L__BB4_5894:
	setp.gt.u32 	%p4957, %r30581, 1;
	@%p4957 bra 	$L__BB4_6030;
	add.s32 	%r6110, %r6038, 19;
	shl.b32 	%r18029, %r30642, 7;
	and.b32  	%r18030, %r18029, 8064;
	add.s32 	%r6111, %r18030, %r2;
	shl.b32 	%r18031, %r30642, 10;
	and.b32  	%r18032, %r18031, 64512;
	add.s32 	%r18033, %r4, %r18032;
	ld.shared.u64 	%rd4898, [%r18033];
	setp.eq.s32 	%p4958, %r6111, 0;
	setp.ne.s64 	%p4959, %rd4898, 0;
	or.pred  	%p4960, %p4958, %p4959;
	@%p4960 bra 	$L__BB4_5897;
	add.s32 	%r6112, %r30581, 1;
	mul.wide.u32 	%rd4900, %r30581, 4;
	add.s64 	%rd4901, %rd12, %rd4900;
	st.local.u32 	[%rd4901+24], %r6111;
	mov.u32 	%r30581, %r6112;
$L__BB4_5897:
	setp.gt.u32 	%p4962, %r30581, 1;
	mov.u32 	%r30642, %r6110;
	@%p4962 bra 	$L__BB4_6030;
	add.s32 	%r30642, %r6038, 20;
	shl.b32 	%r18034, %r6110, 7;
	and.b32  	%r18035, %r18034, 8064;
	add.s32 	%r6115, %r18035, %r2;
	shl.b32 	%r18036, %r6110, 10;
	and.b32  	%r18037, %r18036, 64512;
	add.s32 	%r18038, %r4, %r18037;
	ld.shared.u64 	%rd4902, [%r18038];
	setp.eq.s32 	%p4963, %r6115, 0;
	setp.ne.s64 	%p4964, %rd4902, 0;
	or.pred  	%p4965, %p4963, %p4964;
	@%p4965 bra 	$L__BB4_5900;
	add.s32 	%r6116, %r30581, 1;
	mul.wide.u32 	%rd4904, %r30581, 4;
	add.s64 	%rd4905, %rd12, %rd4904;
	st.local.u32 	[%rd4905+24], %r6115;
	mov.u32 	%r30581, %r6116;
$L__BB4_5900:
	setp.gt.u32 	%p4967, %r30581, 1;
	@%p4967 bra 	$L__BB4_6030;
	add.s32 	%r6118, %r6038, 21;
	shl.b32 	%r18039, %r30642, 7;
	and.b32  	%r18040, %r18039, 8064;
	add.s32 	%r6119, %r18040, %r2;
	shl.b32 	%r18041, %r30642, 10;
	and.b32  	%r18042, %r18041, 64512;
	add.s32 	%r18043, %r4, %r18042;
	ld.shared.u64 	%rd4906, [%r18043];
	setp.eq.s32 	%p4968, %r6119, 0;
	setp.ne.s64 	%p4969, %rd4906, 0;
	or.pred  	%p4970, %p4968, %p4969;
	@%p4970 bra 	$L__BB4_5903;
	add.s32 	%r6120, %r30581, 1;
	mul.wide.u32 	%rd4908, %r30581, 4;
	add.s64 	%rd4909, %rd12, %rd4908;
	st.local.u32 	[%rd4909+24], %r6119;
	mov.u32 	%r30581, %r6120;
$L__BB4_5903:
	setp.gt.u32 	%p4972, %r30581, 1;
	mov.u32 	%r30642, %r6118;
	@%p4972 bra 	$L__BB4_6030;
	add.s32 	%r30642, %r6038, 22;
	shl.b32 	%r18044, %r6118, 7;
	and.b32  	%r18045, %r18044, 8064;
	add.s32 	%r6123, %r18045, %r2;
	shl.b32 	%r18046, %r6118, 10;
	and.b32  	%r18047, %r18046, 64512;
	add.s32 	%r18048, %r4, %r18047;
	ld.shared.u64 	%rd4910, [%r18048];
	setp.eq.s32 	%p4973, %r6123, 0;
	setp.ne.s64 	%p4974, %rd4910, 0;
	or.pred  	%p4975, %p4973, %p4974;
	@%p4975 bra 	$L__BB4_5906;
	add.s32 	%r6124, %r30581, 1;
	mul.wide.u32 	%rd4912, %r30581, 4;
	add.s64 	%rd4913, %rd12, %rd4912;
	st.local.u32 	[%rd4913+24], %r6123;
	mov.u32 	%r30581, %r6124;
$L__BB4_5906:
	setp.gt.u32 	%p4977, %r30581, 1;
	@%p4977 bra 	$L__BB4_6030;
	add.s32 	%r6126, %r6038, 23;
	shl.b32 	%r18049, %r30642, 7;
	and.b32  	%r18050, %r18049, 8064;
	add.s32 	%r6127, %r18050, %r2;
	shl.b32 	%r18051, %r30642, 10;
	and.b32  	%r18052, %r18051, 64512;
	add.s32 	%r18053, %r4, %r18052;
	ld.shared.u64 	%rd4914, [%r18053];
	setp.eq.s32 	%p4978, %r6127, 0;
	setp.ne.s64 	%p4979, %rd4914, 0;
	or.pred  	%p4980, %p4978, %p4979;
	@%p4980 bra 	$L__BB4_5909;
	add.s32 	%r6128, %r30581, 1;
	mul.wide.u32 	%rd4916, %r30581, 4;
	add.s64 	%rd4917, %rd12, %rd4916;
	st.local.u32 	[%rd4917+24], %r6127;
	mov.u32 	%r30581, %r6128;
$L__BB4_5909:
	setp.gt.u32 	%p4982, %r30581, 1;
	mov.u32 	%r30642, %r6126;
	@%p4982 bra 	$L__BB4_6030;
	add.s32 	%r30642, %r6038, 24;
	shl.b32 	%r18054, %r6126, 7;
	and.b32  	%r18055, %r18054, 8064;
	add.s32 	%r6131, %r18055, %r2;
	shl.b32 	%r18056, %r6126, 10;
	and.b32  	%r18057, %r18056, 64512;
	add.s32 	%r18058, %r4, %r18057;
	ld.shared.u64 	%rd4918, [%r18058];
	setp.eq.s32 	%p4983, %r6131, 0;
	setp.ne.s64 	%p4984, %rd4918, 0;
	or.pred  	%p4985, %p4983, %p4984;
	@%p4985 bra 	$L__BB4_5912;
	add.s32 	%r6132, %r30581, 1;
	mul.wide.u32 	%rd4920, %r30581, 4;
	add.s64 	%rd4921, %rd12, %rd4920;
	st.local.u32 	[%rd4921+24], %r6131;
	mov.u32 	%r30581, %r6132;
$L__BB4_5912:
	setp.gt.u32 	%p4987, %r30581, 1;
	@%p4987 bra 	$L__BB4_6030;
	add.s32 	%r6134, %r6038, 25;
	shl.b32 	%r18059, %r30642, 7;
	and.b32  	%r18060, %r18059, 8064;
	add.s32 	%r6135, %r18060, %r2;
	shl.b32 	%r18061, %r30642, 10;
	and.b32  	%r18062, %r18061, 64512;
	add.s32 	%r18063, %r4, %r18062;
	ld.shared.u64 	%rd4922, [%r18063];
	setp.eq.s32 	%p4988, %r6135, 0;
	setp.ne.s64 	%p4989, %rd4922, 0;
	or.pred  	%p4990, %p4988, %p4989;
	@%p4990 bra 	$L__BB4_5915;
	add.s32 	%r6136, %r30581, 1;
	mul.wide.u32 	%rd4924, %r30581, 4;
	add.s64 	%rd4925, %rd12, %rd4924;
	st.local.u32 	[%rd4925+24], %r6135;
	mov.u32 	%r30581, %r6136;
$L__BB4_5915:
	setp.gt.u32 	%p4992, %r30581, 1;
	mov.u32 	%r30642, %r6134;
	@%p4992 bra 	$L__BB4_6030;
	add.s32 	%r30642, %r6038, 26;
	shl.b32 	%r18064, %r6134, 7;
	and.b32  	%r18065, %r18064, 8064;
	add.s32 	%r6139, %r18065, %r2;
	shl.b32 	%r18066, %r6134, 10;
	and.b32  	%r18067, %r18066, 64512;
	add.s32 	%r18068, %r4, %r18067;
	ld.shared.u64 	%rd4926, [%r18068];
	setp.eq.s32 	%p4993, %r6139, 0;
	setp.ne.s64 	%p4994, %rd4926, 0;
	or.pred  	%p4995, %p4993, %p4994;
	@%p4995 bra 	$L__BB4_5918;
	add.s32 	%r6140, %r30581, 1;
	mul.wide.u32 	%rd4928, %r30581, 4;
	add.s64 	%rd4929, %rd12, %rd4928;
	st.local.u32 	[%rd4929+24], %r6139;
	mov.u32 	%r30581, %r6140;
$L__BB4_5918:
	setp.gt.u32 	%p4997, %r30581, 1;
	@%p4997 bra 	$L__BB4_6030;
	add.s32 	%r6142, %r6038, 27;
	shl.b32 	%r18069, %r30642, 7;
	and.b32  	%r18070, %r18069, 8064;
	add.s32 	%r6143, %r18070, %r2;
	shl.b32 	%r18071, %r30642, 10;
	and.b32  	%r18072, %r18071, 64512;
	add.s32 	%r18073, %r4, %r18072;
	ld.shared.u64 	%rd4930, [%r18073];
	setp.eq.s32 	%p4998, %r6143, 0;
	setp.ne.s64 	%p4999, %rd4930, 0;
	or.pred  	%p5000, %p4998, %p4999;
	@%p5000 bra 	$L__BB4_5921;
	add.s32 	%r6144, %r30581, 1;
	mul.wide.u32 	%rd4932, %r30581, 4;
	add.s64 	%rd4933, %rd12, %rd4932;
	st.local.u32 	[%rd4933+24], %r6143;
	mov.u32 	%r30581, %r6144;
$L__BB4_5921:
	setp.gt.u32 	%p5002, %r30581, 1;
	mov.u32 	%r30642, %r6142;
	@%p5002 bra 	$L__BB4_6030;
	add.s32 	%r30642, %r6038, 28;
	shl.b32 	%r18074, %r6142, 7;
	and.b32  	%r18075, %r18074, 8064;
	add.s32 	%r6147, %r18075, %r2;
	shl.b32 	%r18076, %r6142, 10;
	and.b32  	%r18077, %r18076, 64512;
	add.s32 	%r18078, %r4, %r18077;
	ld.shared.u64 	%rd4934, [%r18078];
	setp.eq.s32 	%p5003, %r6147, 0;
	setp.ne.s64 	%p5004, %rd4934, 0;
	or.pred  	%p5005, %p5003, %p5004;
	@%p5005 bra 	$L__BB4_5924;
	add.s32 	%r6148, %r30581, 1;
	mul.wide.u32 	%rd4936, %r30581, 4;
	add.s64 	%rd4937, %rd12, %rd4936;
	st.local.u32 	[%rd4937+24], %r6147;
	mov.u32 	%r30581, %r6148;
$L__BB4_5924:
	setp.gt.u32 	%p5007, %r30581, 1;
	@%p5007 bra 	$L__BB4_6030;
	add.s32 	%r6150, %r6038, 29;
	shl.b32 	%r18079, %r30642, 7;
	and.b32  	%r18080, %r18079, 8064;
	add.s32 	%r6151, %r18080, %r2;
	shl.b32 	%r18081, %r30642, 10;
	and.b32  	%r18082, %r18081, 64512;
	add.s32 	%r18083, %r4, %r18082;
	ld.shared.u64 	%rd4938, [%r18083];
	setp.eq.s32 	%p5008, %r6151, 0;
	setp.ne.s64 	%p5009, %rd4938, 0;
	or.pred  	%p5010, %p5008, %p5009;
	@%p5010 bra 	$L__BB4_5927;
	add.s32 	%r6152, %r30581, 1;
	mul.wide.u32 	%rd4940, %r30581, 4;
	add.s64 	%rd4941, %rd12, %rd4940;
	st.local.u32 	[%rd4941+24], %r6151;
	mov.u32 	%r30581, %r6152;
$L__BB4_5927:
	setp.gt.u32 	%p5012, %r30581, 1;
	mov.u32 	%r30642, %r6150;
	@%p5012 bra 	$L__BB4_6030;
	add.s32 	%r30642, %r6038, 30;
	shl.b32 	%r18084, %r6150, 7;
	and.b32  	%r18085, %r18084, 8064;
	add.s32 	%r6155, %r18085, %r2;
	shl.b32 	%r18086, %r6150, 10;
	and.b32  	%r18087, %r18086, 64512;
	add.s32 	%r18088, %r4, %r18087;
	ld.shared.u64 	%rd4942, [%r18088];
	setp.eq.s32 	%p5013, %r6155, 0;
	setp.ne.s64 	%p5014, %rd4942, 0;
	or.pred  	%p5015, %p5013, %p5014;
	@%p5015 bra 	$L__BB4_5930;
	add.s32 	%r6156, %r30581, 1;
	mul.wide.u32 	%rd4944, %r30581, 4;
	add.s64 	%rd4945, %rd12, %rd4944;
	st.local.u32 	[%rd4945+24], %r6155;
	mov.u32 	%r30581, %r6156;
$L__BB4_5930:
	setp.gt.u32 	%p5017, %r30581, 1;
	@%p5017 bra 	$L__BB4_6030;
	add.s32 	%r6158, %r6038, 31;
	shl.b32 	%r18089, %r30642, 7;
	and.b32  	%r18090, %r18089, 8064;
	add.s32 	%r6159, %r18090, %r2;
	shl.b32 	%r18091, %r30642, 10;
	and.b32  	%r18092, %r18091, 64512;
	add.s32 	%r18093, %r4, %r18092;
	ld.shared.u64 	%rd4946, [%r18093];
	setp.eq.s32 	%p5018, %r6159, 0;
	setp.ne.s64 	%p5019, %rd4946, 0;
	or.pred  	%p5020, %p5018, %p5019;
	@%p5020 bra 	$L__BB4_5933;
	add.s32 	%r6160, %r30581, 1;
	mul.wide.u32 	%rd4948, %r30581, 4;
	add.s64 	%rd4949, %rd12, %rd4948;
	st.local.u32 	[%rd4949+24], %r6159;
	mov.u32 	%r30581, %r6160;
$L__BB4_5933:
	setp.gt.u32 	%p5022, %r30581, 1;
	mov.u32 	%r30642, %r6158;
	@%p5022 bra 	$L__BB4_6030;
	add.s32 	%r30642, %r6038, 32;
	shl.b32 	%r18094, %r6158, 7;
	and.b32  	%r18095, %r18094, 8064;
	add.s32 	%r6163, %r18095, %r2;
	shl.b32 	%r18096, %r6158, 10;
	and.b32  	%r18097, %r18096, 64512;
	add.s32 	%r18098, %r4, %r18097;
	ld.shared.u64 	%rd4950, [%r18098];
	setp.eq.s32 	%p5023, %r6163, 0;
	setp.ne.s64 	%p5024, %rd4950, 0;
	or.pred  	%p5025, %p5023, %p5024;
	@%p5025 bra 	$L__BB4_5936;
	add.s32 	%r6164, %r30581, 1;
	mul.wide.u32 	%rd4952, %r30581, 4;
	add.s64 	%rd4953, %rd12, %rd4952;
	st.local.u32 	[%rd4953+24], %r6163;
	mov.u32 	%r30581, %r6164;
$L__BB4_5936:
	setp.gt.u32 	%p5027, %r30581, 1;
	@%p5027 bra 	$L__BB4_6030;
	add.s32 	%r6166, %r6038, 33;
	shl.b32 	%r18099, %r30642, 7;
	and.b32  	%r18100, %r18099, 8064;
	add.s32 	%r6167, %r18100, %r2;
	shl.b32 	%r18101, %r30642, 10;
	and.b32  	%r18102, %r18101, 64512;
	add.s32 	%r18103, %r4, %r18102;
	ld.shared.u64 	%rd4954, [%r18103];
	setp.eq.s32 	%p5028, %r6167, 0;
	setp.ne.s64 	%p5029, %rd4954, 0;
	or.pred  	%p5030, %p5028, %p5029;
	@%p5030 bra 	$L__BB4_5939;
	add.s32 	%r6168, %r30581, 1;
	mul.wide.u32 	%rd4956, %r30581, 4;
	add.s64 	%rd4957, %rd12, %rd4956;
	st.local.u32 	[%rd4957+24], %r6167;
	mov.u32 	%r30581, %r6168;
$L__BB4_5939:
	setp.gt.u32 	%p5032, %r30581, 1;
	mov.u32 	%r30642, %r6166;
	@%p5032 bra 	$L__BB4_6030;
	add.s32 	%r30642, %r6038, 34;
	shl.b32 	%r18104, %r6166, 7;
	and.b32  	%r18105, %r18104, 8064;
	add.s32 	%r6171, %r18105, %r2;
	shl.b32 	%r18106, %r6166, 10;
	and.b32  	%r18107, %r18106, 64512;
	add.s32 	%r18108, %r4, %r18107;
	ld.shared.u64 	%rd4958, [%r18108];
	setp.eq.s32 	%p5033, %r6171, 0;
	setp.ne.s64 	%p5034, %rd4958, 0;
	or.pred  	%p5035, %p5033, %p5034;
	@%p5035 bra 	$L__BB4_5942;
	add.s32 	%r6172, %r30581, 1;
	mul.wide.u32 	%rd4960, %r30581, 4;
	add.s64 	%rd4961, %rd12, %rd4960;
	st.local.u32 	[%rd4961+24], %r6171;
	mov.u32 	%r30581, %r6172;
$L__BB4_5942:
	setp.gt.u32 	%p5037, %r30581, 1;
	@%p5037 bra 	$L__BB4_6030;
	add.s32 	%r6174, %r6038, 35;
	shl.b32 	%r18109, %r30642, 7;
	and.b32  	%r18110, %r18109, 8064;
	add.s32 	%r6175, %r18110, %r2;
	shl.b32 	%r18111, %r30642, 10;
	and.b32  	%r18112, %r18111, 64512;
	add.s32 	%r18113, %r4, %r18112;
	ld.shared.u64 	%rd4962, [%r18113];
	setp.eq.s32 	%p5038, %r6175, 0;
	setp.ne.s64 	%p5039, %rd4962, 0;
	or.pred  	%p5040, %p5038, %p5039;
	@%p5040 bra 	$L__BB4_5945;
	add.s32 	%r6176, %r30581, 1;
	mul.wide.u32 	%rd4964, %r30581, 4;
	add.s64 	%rd4965, %rd12, %rd4964;
	st.local.u32 	[%rd4965+24], %r6175;
	mov.u32 	%r30581, %r6176;
$L__BB4_5945:
	setp.gt.u32 	%p5042, %r30581, 1;
	mov.u32 	%r30642, %r6174;
	@%p5042 bra 	$L__BB4_6030;
	add.s32 	%r30642, %r6038, 36;
	shl.b32 	%r18114, %r6174, 7;
	and.b32  	%r18115, %r18114, 8064;
	add.s32 	%r6179, %r18115, %r2;
	shl.b32 	%r18116, %r6174, 10;
	and.b32  	%r18117, %r18116, 64512;
	add.s32 	%r18118, %r4, %r18117;
	ld.shared.u64 	%rd4966, [%r18118];
	setp.eq.s32 	%p5043, %r6179, 0;
	setp.ne.s64 	%p5044, %rd4966, 0;
	or.pred  	%p5045, %p5043, %p5044;
	@%p5045 bra 	$L__BB4_5948;
	add.s32 	%r6180, %r30581, 1;
	mul.wide.u32 	%rd4968, %r30581, 4;
	add.s64 	%rd4969, %rd12, %rd4968;
	st.local.u32 	[%rd4969+24], %r6179;
	mov.u32 	%r30581, %r6180;
$L__BB4_5948:
	setp.gt.u32 	%p5047, %r30581, 1;
	@%p5047 bra 	$L__BB4_6030;
	add.s32 	%r6182, %r6038, 37;
	shl.b32 	%r18119, %r30642, 7;
	and.b32  	%r18120, %r18119, 8064;
	add.s32 	%r6183, %r18120, %r2;
	shl.b32 	%r18121, %r30642, 10;
	and.b32  	%r18122, %r18121, 64512;
	add.s32 	%r18123, %r4, %r18122;
	ld.shared.u64 	%rd4970, [%r18123];
	setp.eq.s32 	%p5048, %r6183, 0;
	setp.ne.s64 	%p5049, %rd4970, 0;
	or.pred  	%p5050, %p5048, %p5049;
	@%p5050 bra 	$L__BB4_5951;
	add.s32 	%r6184, %r30581, 1;
	mul.wide.u32 	%rd4972, %r30581, 4;
	add.s64 	%rd4973, %rd12, %rd4972;
	st.local.u32 	[%rd4973+24], %r6183;
	mov.u32 	%r30581, %r6184;
$L__BB4_5951:
	setp.gt.u32 	%p5052, %r30581, 1;
	mov.u32 	%r30642, %r6182;
	@%p5052 bra 	$L__BB4_6030;
	add.s32 	%r30642, %r6038, 38;
	shl.b32 	%r18124, %r6182, 7;
	and.b32  	%r18125, %r18124, 8064;
	add.s32 	%r6187, %r18125, %r2;
	shl.b32 	%r18126, %r6182, 10;
	and.b32  	%r18127, %r18126, 64512;
	add.s32 	%r18128, %r4, %r18127;
	ld.shared.u64 	%rd4974, [%r18128];
	setp.eq.s32 	%p5053, %r6187, 0;
	setp.ne.s64 	%p5054, %rd4974, 0;
	or.pred  	%p5055, %p5053, %p5054;
	@%p5055 bra 	$L__BB4_5954;
	add.s32 	%r6188, %r30581, 1;
	mul.wide.u32 	%rd4976, %r30581, 4;
	add.s64 	%rd4977, %rd12, %rd4976;
	st.local.u32 	[%rd4977+24], %r6187;
	mov.u32 	%r30581, %r6188;
$L__BB4_5954:
	setp.gt.u32 	%p5057, %r30581, 1;
	@%p5057 bra 	$L__BB4_6030;
	add.s32 	%r6190, %r6038, 39;
	shl.b32 	%r18129, %r30642, 7;
	and.b32  	%r18130, %r18129, 8064;
	add.s32 	%r6191, %r18130, %r2;
	shl.b32 	%r18131, %r30642, 10;
	and.b32  	%r18132, %r18131, 64512;
	add.s32 	%r18133, %r4, %r18132;
	ld.shared.u64 	%rd4978, [%r18133];
	setp.eq.s32 	%p5058, %r6191, 0;
	setp.ne.s64 	%p5059, %rd4978, 0;
	or.pred  	%p5060, %p5058, %p5059;
	@%p5060 bra 	$L__BB4_5957;
	add.s32 	%r6192, %r30581, 1;
	mul.wide.u32 	%rd4980, %r30581, 4;
	add.s64 	%rd4981, %rd12, %rd4980;
	st.local.u32 	[%rd4981+24], %r6191;
	mov.u32 	%r30581, %r6192;
$L__BB4_5957:
	setp.gt.u32 	%p5062, %r30581, 1;
	mov.u32 	%r30642, %r6190;
	@%p5062 bra 	$L__BB4_6030;
	add.s32 	%r30642, %r6038, 40;
	shl.b32 	%r18134, %r6190, 7;
	and.b32  	%r18135, %r18134, 8064;
	add.s32 	%r6195, %r18135, %r2;
	shl.b32 	%r18136, %r6190, 10;
	and.b32  	%r18137, %r18136, 64512;
	add.s32 	%r18138, %r4, %r18137;
	ld.shared.u64 	%rd4982, [%r18138];
	setp.eq.s32 	%p5063, %r6195, 0;
	setp.ne.s64 	%p5064, %rd4982, 0;
	or.pred  	%p5065, %p5063, %p5064;
	@%p5065 bra 	$L__BB4_5960;
	add.s32 	%r6196, %r30581, 1;
	mul.wide.u32 	%rd4984, %r30581, 4;
	add.s64 	%rd4985, %rd12, %rd4984;
	st.local.u32 	[%rd4985+24], %r6195;
	mov.u32 	%r30581, %r6196;
$L__BB4_5960:
	setp.gt.u32 	%p5067, %r30581, 1;
	@%p5067 bra 	$L__BB4_6030;
	add.s32 	%r6198, %r6038, 41;
	shl.b32 	%r18139, %r30642, 7;
	and.b32  	%r18140, %r18139, 8064;
	add.s32 	%r6199, %r18140, %r2;
	shl.b32 	%r18141, %r30642, 10;
	and.b32  	%r18142, %r18141, 64512;
	add.s32 	%r18143, %r4, %r18142;
	ld.shared.u64 	%rd4986, [%r18143];
	setp.eq.s32 	%p5068, %r6199, 0;
	setp.ne.s64 	%p5069, %rd4986, 0;
	or.pred  	%p5070, %p5068, %p5069;
	@%p5070 bra 	$L__BB4_5963;
	add.s32 	%r6200, %r30581, 1;
	mul.wide.u32 	%rd4988, %r30581, 4;
	add.s64 	%rd4989, %rd12, %rd4988;
	st.local.u32 	[%rd4989+24], %r6199;
	mov.u32 	%r30581, %r6200;
$L__BB4_5963:
	setp.gt.u32 	%p5072, %r30581, 1;
	mov.u32 	%r30642, %r6198;
	@%p5072 bra 	$L__BB4_6030;
	add.s32 	%r30642, %r6038, 42;
	shl.b32 	%r18144, %r6198, 7;
	and.b32  	%r18145, %r18144, 8064;
	add.s32 	%r6203, %r18145, %r2;
	shl.b32 	%r18146, %r6198, 10;
	and.b32  	%r18147, %r18146, 64512;
	add.s32 	%r18148, %r4, %r18147;
	ld.shared.u64 	%rd4990, [%r18148];
	setp.eq.s32 	%p5073, %r6203, 0;
	setp.ne.s64 	%p5074, %rd4990, 0;
	or.pred  	%p5075, %p5073, %p5074;
	@%p5075 bra 	$L__BB4_5966;
	add.s32 	%r6204, %r30581, 1;
	mul.wide.u32 	%rd4992, %r30581, 4;
	add.s64 	%rd4993, %rd12, %rd4992;
	st.local.u32 	[%rd4993+24], %r6203;
	mov.u32 	%r30581, %r6204;
$L__BB4_5966:
	setp.gt.u32 	%p5077, %r30581, 1;
	@%p5077 bra 	$L__BB4_6030;
	add.s32 	%r6206, %r6038, 43;
	shl.b32 	%r18149, %r30642, 7;
	and.b32  	%r18150, %r18149, 8064;
	add.s32 	%r6207, %r18150, %r2;
	shl.b32 	%r18151, %r30642, 10;
	and.b32  	%r18152, %r18151, 64512;
	add.s32 	%r18153, %r4, %r18152;
	ld.shared.u64 	%rd4994, [%r18153];
	setp.eq.s32 	%p5078, %r6207, 0;
	setp.ne.s64 	%p5079, %rd4994, 0;
	or.pred  	%p5080, %p5078, %p5079;
	@%p5080 bra 	$L__BB4_5969;
	add.s32 	%r6208, %r30581, 1;
	mul.wide.u32 	%rd4996, %r30581, 4;
	add.s64 	%rd4997, %rd12, %rd4996;
	st.local.u32 	[%rd4997+24], %r6207;
	mov.u32 	%r30581, %r6208;
$L__BB4_5969:
	setp.gt.u32 	%p5082, %r30581, 1;
	mov.u32 	%r30642, %r6206;
	@%p5082 bra 	$L__BB4_6030;
	add.s32 	%r30642, %r6038, 44;
	shl.b32 	%r18154, %r6206, 7;
	and.b32  	%r18155, %r18154, 8064;
	add.s32 	%r6211, %r18155, %r2;
	shl.b32 	%r18156, %r6206, 10;
	and.b32  	%r18157, %r18156, 64512;
	add.s32 	%r18158, %r4, %r18157;
	ld.shared.u64 	%rd4998, [%r18158];
	setp.eq.s32 	%p5083, %r6211, 0;
	setp.ne.s64 	%p5084, %rd4998, 0;
	or.pred  	%p5085, %p5083, %p5084;
	@%p5085 bra 	$L__BB4_5972;
	add.s32 	%r6212, %r30581, 1;
	mul.wide.u32 	%rd5000, %r30581, 4;
	add.s64 	%rd5001, %rd12, %rd5000;
	st.local.u32 	[%rd5001+24], %r6211;
	mov.u32 	%r30581, %r6212;
$L__BB4_5972:
	setp.gt.u32 	%p5087, %r30581, 1;
	@%p5087 bra 	$L__BB4_6030;
	add.s32 	%r6214, %r6038, 45;
	shl.b32 	%r18159, %r30642, 7;
	and.b32  	%r18160, %r18159, 8064;
	add.s32 	%r6215, %r18160, %r2;
	shl.b32 	%r18161, %r30642, 10;
	and.b32  	%r18162, %r18161, 64512;
	add.s32 	%r18163, %r4, %r18162;
	ld.shared.u64 	%rd5002, [%r18163];
	setp.eq.s32 	%p5088, %r6215, 0;
	setp.ne.s64 	%p5089, %rd5002, 0;
	or.pred  	%p5090, %p5088, %p5089;
	@%p5090 bra 	$L__BB4_5975;
	add.s32 	%r6216, %r30581, 1;
	mul.wide.u32 	%rd5004, %r30581, 4;
	add.s64 	%rd5005, %rd12, %rd5004;
	st.local.u32 	[%rd5005+24], %r6215;
	mov.u32 	%r30581, %r6216;
$L__BB4_5975:
	setp.gt.u32 	%p5092, %r30581, 1;
	mov.u32 	%r30642, %r6214;
	@%p5092 bra 	$L__BB4_6030;
	add.s32 	%r30642, %r6038, 46;
	shl.b32 	%r18164, %r6214, 7;
	and.b32  	%r18165, %r18164, 8064;
	add.s32 	%r6219, %r18165, %r2;
	shl.b32 	%r18166, %r6214, 10;
	and.b32  	%r18167, %r18166, 64512;
	add.s32 	%r18168, %r4, %r18167;
	ld.shared.u64 	%rd5006, [%r18168];
	setp.eq.s32 	%p5093, %r6219, 0;
	setp.ne.s64 	%p5094, %rd5006, 0;
	or.pred  	%p5095, %p5093, %p5094;
	@%p5095 bra 	$L__BB4_5978;
	add.s32 	%r6220, %r30581, 1;
	mul.wide.u32 	%rd5008, %r30581, 4;
	add.s64 	%rd5009, %rd12, %rd5008;
	st.local.u32 	[%rd5009+24], %r6219;
	mov.u32 	%r30581, %r6220;
$L__BB4_5978:
	setp.gt.u32 	%p5097, %r30581, 1;
	@%p5097 bra 	$L__BB4_6030;
	add.s32 	%r6222, %r6038, 47;
	shl.b32 	%r18169, %r30642, 7;
	and.b32  	%r18170, %r18169, 8064;
	add.s32 	%r6223, %r18170, %r2;
	shl.b32 	%r18171, %r30642, 10;
	and.b32  	%r18172, %r18171, 64512;
	add.s32 	%r18173, %r4, %r18172;
	ld.shared.u64 	%rd5010, [%r18173];
	setp.eq.s32 	%p5098, %r6223, 0;
	setp.ne.s64 	%p5099, %rd5010, 0;
	or.pred  	%p5100, %p5098, %p5099;
	@%p5100 bra 	$L__BB4_5981;
	add.s32 	%r6224, %r30581, 1;
	mul.wide.u32 	%rd5012, %r30581, 4;
	add.s64 	%rd5013, %rd12, %rd5012;
	st.local.u32 	[%rd5013+24], %r6223;
	mov.u32 	%r30581, %r6224;
$L__BB4_5981:
	setp.gt.u32 	%p5102, %r30581, 1;
	mov.u32 	%r30642, %r6222;
	@%p5102 bra 	$L__BB4_6030;
	add.s32 	%r30642, %r6038, 48;
	shl.b32 	%r18174, %r6222, 7;
	and.b32  	%r18175, %r18174, 8064;
	add.s32 	%r6227, %r18175, %r2;
	shl.b32 	%r18176, %r6222, 10;
	and.b32  	%r18177, %r18176, 64512;
	add.s32 	%r18178, %r4, %r18177;
	ld.shared.u64 	%rd5014, [%r18178];
	setp.eq.s32 	%p5103, %r6227, 0;
	setp.ne.s64 	%p5104, %rd5014, 0;
	or.pred  	%p5105, %p5103, %p5104;
	@%p5105 bra 	$L__BB4_5984;
	add.s32 	%r6228, %r30581, 1;
	mul.wide.u32 	%rd5016, %r30581, 4;
	add.s64 	%rd5017, %rd12, %rd5016;
	st.local.u32 	[%rd5017+24], %r6227;
	mov.u32 	%r30581, %r6228;
$L__BB4_5984:
	setp.gt.u32 	%p5107, %r30581, 1;
	@%p5107 bra 	$L__BB4_6030;
	add.s32 	%r6230, %r6038, 49;
	shl.b32 	%r18179, %r30642, 7;
	and.b32  	%r18180, %r18179, 8064;
	add.s32 	%r6231, %r18180, %r2;
	shl.b32 	%r18181, %r30642, 10;
	and.b32  	%r18182, %r18181, 64512;
	add.s32 	%r18183, %r4, %r18182;
	ld.shared.u64 	%rd5018, [%r18183];
	setp.eq.s32 	%p5108, %r6231, 0;
	setp.ne.s64 	%p5109, %rd5018, 0;
	or.pred  	%p5110, %p5108, %p5109;
	@%p5110 bra 	$L__BB4_5987;
	add.s32 	%r6232, %r30581, 1;
	mul.wide.u32 	%rd5020, %r30581, 4;
	add.s64 	%rd5021, %rd12, %rd5020;
	st.local.u32 	[%rd5021+24], %r6231;
	mov.u32 	%r30581, %r6232;
$L__BB4_5987:
	setp.gt.u32 	%p5112, %r30581, 1;
	mov.u32 	%r30642, %r6230;
	@%p5112 bra 	$L__BB4_6030;
	add.s32 	%r30642, %r6038, 50;
	shl.b32 	%r18184, %r6230, 7;
	and.b32  	%r18185, %r18184, 8064;
	add.s32 	%r6235, %r18185, %r2;
	shl.b32 	%r18186, %r6230, 10;
	and.b32  	%r18187, %r18186, 64512;
	add.s32 	%r18188, %r4, %r18187;
	ld.shared.u64 	%rd5022, [%r18188];
	setp.eq.s32 	%p5113, %r6235, 0;
	setp.ne.s64 	%p5114, %rd5022, 0;
	or.pred  	%p5115, %p5113, %p5114;
	@%p5115 bra 	$L__BB4_5990;
	add.s32 	%r6236, %r30581, 1;
	mul.wide.u32 	%rd5024, %r30581, 4;
	add.s64 	%rd5025, %rd12, %rd5024;
	st.local.u32 	[%rd5025+24], %r6235;
	mov.u32 	%r30581, %r6236;
$L__BB4_5990:
	setp.gt.u32 	%p5117, %r30581, 1;
	@%p5117 bra 	$L__BB4_6030;
	add.s32 	%r6238, %r6038, 51;
	shl.b32 	%r18189, %r30642, 7;
	and.b32  	%r18190, %r18189, 8064;
	add.s32 	%r6239, %r18190, %r2;
	shl.b32 	%r18191, %r30642, 10;
	and.b32  	%r18192, %r18191, 64512;
	add.s32 	%r18193, %r4, %r18192;
	ld.shared.u64 	%rd5026, [%r18193];
	setp.eq.s32 	%p5118, %r6239, 0;
	setp.ne.s64 	%p5119, %rd5026, 0;
	or.pred  	%p5120, %p5118, %p5119;
	@%p5120 bra 	$L__BB4_5993;
	add.s32 	%r6240, %r30581, 1;
	mul.wide.u32 	%rd5028, %r30581, 4;
	add.s64 	%rd5029, %rd12, %rd5028;
	st.local.u32 	[%rd5029+24], %r6239;
	mov.u32 	%r30581, %r6240;
$L__BB4_5993:
	setp.gt.u32 	%p5122, %r30581, 1;
	mov.u32 	%r30642, %r6238;
	@%p5122 bra 	$L__BB4_6030;
	add.s32 	%r30642, %r6038, 52;
	shl.b32 	%r18194, %r6238, 7;
	and.b32  	%r18195, %r18194, 8064;
	add.s32 	%r6243, %r18195, %r2;
	shl.b32 	%r18196, %r6238, 10;
	and.b32  	%r18197, %r18196, 64512;
	add.s32 	%r18198, %r4, %r18197;
	ld.shared.u64 	%rd5030, [%r18198];
	setp.eq.s32 	%p5123, %r6243, 0;
	setp.ne.s64 	%p5124, %rd5030, 0;
	or.pred  	%p5125, %p5123, %p5124;
	@%p5125 bra 	$L__BB4_5996;
	add.s32 	%r6244, %r30581, 1;
	mul.wide.u32 	%rd5032, %r30581, 4;
	add.s64 	%rd5033, %rd12, %rd5032;
	st.local.u32 	[%rd5033+24], %r6243;
	mov.u32 	%r30581, %r6244;
$L__BB4_5996:
	setp.gt.u32 	%p5127, %r30581, 1;
	@%p5127 bra 	$L__BB4_6030;
	add.s32 	%r6246, %r6038, 53;
	shl.b32 	%r18199, %r30642, 7;
	and.b32  	%r18200, %r18199, 8064;
	add.s32 	%r6247, %r18200, %r2;
	shl.b32 	%r18201, %r30642, 10;
	and.b32  	%r18202, %r18201, 64512;
	add.s32 	%r18203, %r4, %r18202;
	ld.shared.u64 	%rd5034, [%r18203];
	setp.eq.s32 	%p5128, %r6247, 0;
	setp.ne.s64 	%p5129, %rd5034, 0;
	or.pred  	%p5130, %p5128, %p5129;
	@%p5130 bra 	$L__BB4_5999;
	add.s32 	%r6248, %r30581, 1;
	mul.wide.u32 	%rd5036, %r30581, 4;
	add.s64 	%rd5037, %rd12, %rd5036;
	st.local.u32 	[%rd5037+24], %r6247;
	mov.u32 	%r30581, %r6248;
$L__BB4_5999:
	setp.gt.u32 	%p5132, %r30581, 1;
	mov.u32 	%r30642, %r6246;
	@%p5132 bra 	$L__BB4_6030;
	add.s32 	%r30642, %r6038, 54;
	shl.b32 	%r18204, %r6246, 7;
	and.b32  	%r18205, %r18204, 8064;
	add.s32 	%r6251, %r18205, %r2;
	shl.b32 	%r18206, %r6246, 10;
	and.b32  	%r18207, %r18206, 64512;
	add.s32 	%r18208, %r4, %r18207;
	ld.shared.u64 	%rd5038, [%r18208];
	setp.eq.s32 	%p5133, %r6251, 0;
	setp.ne.s64 	%p5134, %rd5038, 0;
	or.pred  	%p5135, %p5133, %p5134;
	@%p5135 bra 	$L__BB4_6002;
	add.s32 	%r6252, %r30581, 1;
	mul.wide.u32 	%rd5040, %r30581, 4;
	add.s64 	%rd5041, %rd12, %rd5040;
	st.local.u32 	[%rd5041+24], %r6251;
	mov.u32 	%r30581, %r6252;
$L__BB4_6002:
	setp.gt.u32 	%p5137, %r30581, 1;
	@%p5137 bra 	$L__BB4_6030;
	add.s32 	%r6254, %r6038, 55;
	shl.b32 	%r18209, %r30642, 7;
	and.b32  	%r18210, %r18209, 8064;
	add.s32 	%r6255, %r18210, %r2;
	shl.b32 	%r18211, %r30642, 10;
	and.b32  	%r18212, %r18211, 64512;
	add.s32 	%r18213, %r4, %r18212;
	ld.shared.u64 	%rd5042, [%r18213];
	setp.eq.s32 	%p5138, %r6255, 0;
	setp.ne.s64 	%p5139, %rd5042, 0;
	or.pred  	%p5140, %p5138, %p5139;
	@%p5140 bra 	$L__BB4_6005;
	add.s32 	%r6256, %r30581, 1;
	mul.wide.u32 	%rd5044, %r30581, 4;
	add.s64 	%rd5045, %rd12, %rd5044;
	st.local.u32 	[%rd5045+24], %r6255;
	mov.u32 	%r30581, %r6256;
$L__BB4_6005:
	setp.gt.u32 	%p5142, %r30581, 1;
	mov.u32 	%r30642, %r6254;
	@%p5142 bra 	$L__BB4_6030;
	add.s32 	%r30642, %r6038, 56;
	shl.b32 	%r18214, %r6254, 7;
	and.b32  	%r18215, %r18214, 8064;
	add.s32 	%r6259, %r18215, %r2;
	shl.b32 	%r18216, %r6254, 10;
	and.b32  	%r18217, %r18216, 64512;
	add.s32 	%r18218, %r4, %r18217;
	ld.shared.u64 	%rd5046, [%r18218];
	setp.eq.s32 	%p5143, %r6259, 0;
	setp.ne.s64 	%p5144, %rd5046, 0;
	or.pred  	%p5145, %p5143, %p5144;
	@%p5145 bra 	$L__BB4_6008;
	add.s32 	%r6260, %r30581, 1;
	mul.wide.u32 	%rd5048, %r30581, 4;
	add.s64 	%rd5049, %rd12, %rd5048;
	st.local.u32 	[%rd5049+24], %r6259;
	mov.u32 	%r30581, %r6260;
$L__BB4_6008:
	setp.gt.u32 	%p5147, %r30581, 1;
	@%p5147 bra 	$L__BB4_6030;
	add.s32 	%r6262, %r6038, 57;
	shl.b32 	%r18219, %r30642, 7;
	and.b32  	%r18220, %r18219, 8064;
	add.s32 	%r6263, %r18220, %r2;
	shl.b32 	%r18221, %r30642, 10;
	and.b32  	%r18222, %r18221, 64512;
	add.s32 	%r18223, %r4, %r18222;
	ld.shared.u64 	%rd5050, [%r18223];
	setp.eq.s32 	%p5148, %r6263, 0;
	setp.ne.s64 	%p5149, %rd5050, 0;
	or.pred  	%p5150, %p5148, %p5149;
	@%p5150 bra 	$L__BB4_6011;
	add.s32 	%r6264, %r30581, 1;
	mul.wide.u32 	%rd5052, %r30581, 4;
	add.s64 	%rd5053, %rd12, %rd5052;
	st.local.u32 	[%rd5053+24], %r6263;
	mov.u32 	%r30581, %r6264;
$L__BB4_6011:
	setp.gt.u32 	%p5152, %r30581, 1;
	mov.u32 	%r30642, %r6262;
	@%p5152 bra 	$L__BB4_6030;
	add.s32 	%r30642, %r6038, 58;
	shl.b32 	%r18224, %r6262, 7;
	and.b32  	%r18225, %r18224, 8064;
	add.s32 	%r6267, %r18225, %r2;
	shl.b32 	%r18226, %r6262, 10;
	and.b32  	%r18227, %r18226, 64512;
	add.s32 	%r18228, %r4, %r18227;
	ld.shared.u64 	%rd5054, [%r18228];
	setp.eq.s32 	%p5153, %r6267, 0;
	setp.ne.s64 	%p5154, %rd5054, 0;
	or.pred  	%p5155, %p5153, %p5154;
	@%p5155 bra 	$L__BB4_6014;
	add.s32 	%r6268, %r30581, 1;
	mul.wide.u32 	%rd5056, %r30581, 4;
	add.s64 	%rd5057, %rd12, %rd5056;
	st.local.u32 	[%rd5057+24], %r6267;
	mov.u32 	%r30581, %r6268;
$L__BB4_6014:
	setp.gt.u32 	%p5157, %r30581, 1;
	@%p5157 bra 	$L__BB4_6030;
	add.s32 	%r6270, %r6038, 59;
	shl.b32 	%r18229, %r30642, 7;
	and.b32  	%r18230, %r18229, 8064;
	add.s32 	%r6271, %r18230, %r2;
	shl.b32 	%r18231, %r30642, 10;
	and.b32  	%r18232, %r18231, 64512;
	add.s32 	%r18233, %r4, %r18232;
	ld.shared.u64 	%rd5058, [%r18233];
	setp.eq.s32 	%p5158, %r6271, 0;
	setp.ne.s64 	%p5159, %rd5058, 0;
	or.pred  	%p5160, %p5158, %p5159;
	@%p5160 bra 	$L__BB4_6017;
	add.s32 	%r6272, %r30581, 1;
	mul.wide.u32 	%rd5060, %r30581, 4;
	add.s64 	%rd5061, %rd12, %rd5060;
	st.local.u32 	[%rd5061+24], %r6271;
	mov.u32 	%r30581, %r6272;
$L__BB4_6017:
	setp.gt.u32 	%p5162, %r30581, 1;
	mov.u32 	%r30642, %r6270;
	@%p5162 bra 	$L__BB4_6030;
	add.s32 	%r30642, %r6038, 60;
	shl.b32 	%r18234, %r6270, 7;
	and.b32  	%r18235, %r18234, 8064;
	add.s32 	%r6275, %r18235, %r2;
	shl.b32 	%r18236, %r6270, 10;
	and.b32  	%r18237, %r18236, 64512;
	add.s32 	%r18238, %r4, %r18237;
	ld.shared.u64 	%rd5062, [%r18238];
	setp.eq.s32 	%p5163, %r6275, 0;
	setp.ne.s64 	%p5164, %rd5062, 0;
	or.pred  	%p5165, %p5163, %p5164;
	@%p5165 bra 	$L__BB4_6020;
	add.s32 	%r6276, %r30581, 1;
	mul.wide.u32 	%rd5064, %r30581, 4;
	add.s64 	%rd5065, %rd12, %rd5064;
	st.local.u32 	[%rd5065+24], %r6275;
	mov.u32 	%r30581, %r6276;
$L__BB4_6020:
	setp.gt.u32 	%p5167, %r30581, 1;
	@%p5167 bra 	$L__BB4_6030;
	add.s32 	%r6278, %r6038, 61;
	shl.b32 	%r18239, %r30642, 7;
	and.b32  	%r18240, %r18239, 8064;
	add.s32 	%r6279, %r18240, %r2;
	shl.b32 	%r18241, %r30642, 10;
	and.b32  	%r18242, %r18241, 64512;
	add.s32 	%r18243, %r4, %r18242;
	ld.shared.u64 	%rd5066, [%r18243];
	setp.eq.s32 	%p5168, %r6279, 0;
	setp.ne.s64 	%p5169, %rd5066, 0;
	or.pred  	%p5170, %p5168, %p5169;
	@%p5170 bra 	$L__BB4_6023;
	add.s32 	%r6280, %r30581, 1;
	mul.wide.u32 	%rd5068, %r30581, 4;
	add.s64 	%rd5069, %rd12, %rd5068;
	st.local.u32 	[%rd5069+24], %r6279;
	mov.u32 	%r30581, %r6280;
$L__BB4_6023:
	setp.gt.u32 	%p5172, %r30581, 1;
	mov.u32 	%r30642, %r6278;
	@%p5172 bra 	$L__BB4_6030;
	add.s32 	%r30642, %r6038, 62;
	shl.b32 	%r18244, %r6278, 7;
	and.b32  	%r18245, %r18244, 8064;
	add.s32 	%r6283, %r18245, %r2;
	shl.b32 	%r18246, %r6278, 10;
	and.b32  	%r18247, %r18246, 64512;
	add.s32 	%r18248, %r4, %r18247;
	ld.shared.u64 	%rd5070, [%r18248];
	setp.eq.s32 	%p5173, %r6283, 0;
	setp.ne.s64 	%p5174, %rd5070, 0;
	or.pred  	%p5175, %p5173, %p5174;
	@%p5175 bra 	$L__BB4_6026;
	add.s32 	%r6284, %r30581, 1;
	mul.wide.u32 	%rd5072, %r30581, 4;
	add.s64 	%rd5073, %rd12, %rd5072;
	st.local.u32 	[%rd5073+24], %r6283;
	mov.u32 	%r30581, %r6284;
$L__BB4_6026:
	setp.gt.u32 	%p5177, %r30581, 1;
	@%p5177 bra 	$L__BB4_6030;
	shl.b32 	%r18249, %r30642, 7;
	and.b32  	%r18250, %r18249, 8064;
	add.s32 	%r6286, %r18250, %r2;
	shl.b32 	%r18251, %r30642, 10;
	and.b32  	%r18252, %r18251, 64512;
	add.s32 	%r18253, %r4, %r18252;
	ld.shared.u64 	%rd5074, [%r18253];
	setp.eq.s32 	%p5179, %r6286, 0;
	setp.ne.s64 	%p5180, %rd5074, 0;
	mov.pred 	%p12024, -1;
	or.pred  	%p5181, %p5179, %p5180;
	@%p5181 bra 	$L__BB4_6029;
	mul.wide.u32 	%rd5076, %r30581, 4;
	add.s64 	%rd5077, %rd12, %rd5076;
	st.local.u32 	[%rd5077+24], %r6286;
	setp.eq.s32 	%p12024, %r30581, 0;
$L__BB4_6029:
	selp.b32 	%r18254, 64, 63, %p12024;
	add.s32 	%r30642, %r6038, %r18254;
	not.pred 	%p12025, %p12024;
$L__BB4_6030:
	st.local.u32 	[%rd12+4], %r30642;
$L__BB4_6031:
	setp.eq.s32 	%p5182, %r6031, 0;
	not.pred 	%p5183, %p12025;
	or.pred  	%p5184, %p5182, %p5183;
	@%p5184 bra 	$L__BB4_6107;
	shr.u32 	%r6289, %r4261, 3;
	setp.gt.u32 	%p5185, %r4261, 65535;
	@%p5185 bra 	$L__BB4_6034;
	shl.b32 	%r18255, %r6289, 3;
	mov.u32 	%r18256, shared_mem;
	add.s32 	%r18257, %r18256, %r18255;
	atom.shared.exch.b64 	%rd10903, [%r18257], 0;
	bra.uni 	$L__BB4_6035;
$L__BB4_6034:
	mul.wide.u32 	%rd5078, %r6289, 8;
	add.s64 	%rd5079, %rd1, %rd5078;
	atom.global.exch.b64 	%rd10903, [%rd5079+201326600], 0;
$L__BB4_6035:
	cvt.u32.u64 	%r6290, %rd10903;
	setp.gt.u32 	%p5186, %r4262, 255;
	@%p5186 bra 	$L__BB4_6070;
	shr.u64 	%rd5129, %rd10903, 32;
	ld.local.u32 	%r6291, [%rd12+24];
	or.b64  	%rd428, %rd5129, 8589934592;
	setp.gt.u32 	%p5215, %r6291, 8191;
	@%p5215 bra 	$L__BB4_6038;
	shl.b32 	%r18320, %r6291, 3;
	mov.u32 	%r18321, shared_mem;
	add.s32 	%r18322, %r18321, %r18320;
	atom.shared.exch.b64 	%rd5133, [%r18322], %rd428;
	bra.uni 	$L__BB4_6039;
$L__BB4_6038:
	mul.wide.u32 	%rd5130, %r6291, 8;
	add.s64 	%rd5131, %rd1, %rd5130;
	atom.global.exch.b64 	%rd5132, [%rd5131+201326600], %rd428;
$L__BB4_6039:
	shl.b32 	%r18323, %r6291, 3;
	or.b32  	%r18324, %r18323, 4;
	and.b32  	%r18325, %r6290, 7;
	setp.eq.s32 	%p5216, %r18325, 0;
	selp.b32 	%r30645, %r6290, %r18324, %p5216;
	selp.b32 	%r6303, %r18324, %r6290, %p5216;
	and.b32  	%r18326, %r30645, 7;
	setp.ne.s32 	%p5217, %r18326, 0;
	@%p5217 bra 	$L__BB4_6043;
$L__BB4_6040:
	and.b32  	%r18327, %r6303, 7;
	setp.ne.s32 	%p5218, %r18327, 0;
	@%p5218 bra 	$L__BB4_6052;
$L__BB4_6041:
	shr.u32 	%r18328, %r6303, 3;
	setp.gt.u32 	%p5219, %r6303, 65535;
	shr.u32 	%r18329, %r6303, 1;
	mov.u32 	%r18330, shared_mem;
	add.s32 	%r18331, %r18330, %r18329;
	add.s32 	%r6299, %r18331, 65536;
	mul.wide.u32 	%rd5134, %r18328, 4;
	add.s64 	%rd430, %rd13, %rd5134;
	@%p5219 bra 	$L__BB4_6046;
	atom.shared.exch.b32 	%r30648, [%r6299], -1;
	bra.uni 	$L__BB4_6047;
$L__BB4_6043:
	cvt.u64.u32 	%rd5151, %r6303;
	shl.b64 	%rd5152, %rd5151, 32;
	cvt.u64.u32 	%rd5153, %r30645;
	or.b64  	%rd429, %rd5152, %rd5153;
	mul.wide.u32 	%rd5154, %r30645, 8;
	and.b32  	%r18356, %r6303, 7;
	cvt.u64.u32 	%rd5155, %r18356;
	mov.b64 	%rd5156, 56;
	cvt.u32.u64 	%r18357, %rd5156;
	cvt.u32.u64 	%r18358, %rd5154;
	and.b32  	%r18359, %r18358, %r18357;
	cvt.u32.u64 	%r18360, %rd5155;
	or.b32  	%r18361, %r18359, %r18360;
	mov.b64 	%rd5157, 9130730411292422402;
	shr.u64 	%rd5158, %rd5157, %r18361;
	mov.b64 	%rd5159, 1736168554312260608;
	shr.u64 	%rd5160, %rd5159, %r18361;
	mov.b64 	%rd5161, -506390041275138048;
	shr.u64 	%rd5162, %rd5161, %r18361;
	shl.b64 	%rd5163, %rd5162, 2;
	cvt.u32.u64 	%r18362, %rd5160;
	mov.b64 	%rd5164, 2;
	cvt.u32.u64 	%r18363, %rd5164;
	and.b32  	%r18364, %r18362, %r18363;
	cvt.u32.u64 	%r18365, %rd5158;
	mov.b64 	%rd5165, 1;
	cvt.u32.u64 	%r18366, %rd5165;
	and.b32  	%r18367, %r18365, %r18366;
	or.b32  	%r18368, %r18367, %r18364;
	cvt.u32.u64 	%r18369, %rd5163;
	mov.b64 	%rd5166, 4;
	cvt.u32.u64 	%r18370, %rd5166;
	and.b32  	%r18371, %r18369, %r18370;
	or.b32  	%r18372, %r18368, %r18371;
	mov.b16 	%rs237, 1;
	shl.b16 	%rs238, %rs237, %r18372;
	and.b16  	%rs239, %rs238, 29;
	setp.eq.s16 	%p5241, %rs239, 0;
	@%p5241 bra 	$L__BB4_6045;
	ld.local.u32 	%r18373, [%rd12+536];
	add.s32 	%r18374, %r18373, 1;
	st.local.u32 	[%rd12+536], %r18374;
	mul.wide.u32 	%rd5167, %r18373, 8;
	add.s64 	%rd5168, %rd12, %rd5167;
	st.local.u64 	[%rd5168+544], %rd429;
	bra.uni 	$L__BB4_6111;
$L__BB4_6045:
	ld.local.u32 	%r18375, [%rd12+2592];
	add.s32 	%r18376, %r18375, 1;
	st.local.u32 	[%rd12+2592], %r18376;
	mul.wide.u32 	%rd5169, %r18375, 8;
	add.s64 	%rd5170, %rd12, %rd5169;
	st.local.u64 	[%rd5170+2600], %rd429;
	bra.uni 	$L__BB4_6111;
$L__BB4_6046:
	atom.global.exch.b32 	%r30648, [%rd430], -1;
$L__BB4_6047:
	add.s32 	%r18332, %r30648, 1;
	setp.lt.u32 	%p5220, %r18332, 2;
	@%p5220 bra 	$L__BB4_6052;
	setp.gt.u32 	%p5221, %r6303, 65535;
	@%p5221 bra 	$L__BB4_6050;
	atom.shared.exch.b32 	%r18334, [%r6299], 0;
	bra.uni 	$L__BB4_6051;
$L__BB4_6050:
	atom.global.exch.b32 	%r18333, [%rd430], 0;
$L__BB4_6051:
	and.b32  	%r18335, %r30648, 7;
	setp.eq.s32 	%p5222, %r18335, 0;
	mov.u32 	%r6303, %r30648;
	@%p5222 bra 	$L__BB4_6041;
$L__BB4_6052:
	setp.lt.u32 	%p5223, %r30645, 65529;
	@%p5223 bra 	$L__BB4_6064;
	and.b32  	%r6304, %r6303, 4;
	setp.eq.s32 	%p5224, %r6304, 0;
	and.b32  	%r18336, %r6303, 3;
	setp.ne.s32 	%p5225, %r18336, 0;
	and.pred  	%p5226, %p5224, %p5225;
	setp.gt.u32 	%p5227, %r6303, 65535;
	or.pred  	%p5228, %p5227, %p5226;
	@%p5228 bra 	$L__BB4_6057;
	and.b32  	%r18337, %r6303, 7;
	setp.eq.s32 	%p5229, %r18337, 0;
	mov.u32 	%r30651, %r6303;
	mov.u32 	%r30652, %r30645;
	@%p5229 bra 	$L__BB4_6069;
	setp.eq.s32 	%p5230, %r6304, 0;
	@%p5230 bra 	$L__BB4_6057;
	cvt.u64.u32 	%rd5135, %r6303;
	shl.b64 	%rd5136, %rd5135, 32;
	cvt.u64.u32 	%rd5137, %r30645;
	or.b64  	%rd5138, %rd5136, %rd5137;
	ld.local.u32 	%r18338, [%rd12+536];
	add.s32 	%r18339, %r18338, 1;
	st.local.u32 	[%rd12+536], %r18339;
	mul.wide.u32 	%rd5139, %r18338, 8;
	add.s64 	%rd5140, %rd12, %rd5139;
	st.local.u64 	[%rd5140+544], %rd5138;
	bra.uni 	$L__BB4_6111;
$L__BB4_6057:
	shr.u32 	%r6305, %r30645, 3;
	setp.gt.u32 	%p5231, %r30645, 65535;
	@%p5231 bra 	$L__BB4_6059;
	shl.b32 	%r18340, %r6305, 2;
	mov.u32 	%r18341, shared_mem;
	add.s32 	%r18342, %r18341, %r18340;
	ld.shared.u32 	%r30650, [%r18342+65536];
	bra.uni 	$L__BB4_6060;
$L__BB4_6059:
	mul.wide.u32 	%rd5141, %r6305, 4;
	add.s64 	%rd5142, %rd13, %rd5141;
	ld.global.u32 	%r30650, [%rd5142];
$L__BB4_6060:
	setp.ne.s32 	%p5232, %r30650, 0;
	@%p5232 bra 	$L__BB4_6064;
	cvt.u64.u32 	%rd5143, %r6303;
	shl.b64 	%rd5144, %rd5143, 32;
	cvt.u64.u32 	%rd5145, %r30645;
	or.b64  	%rd431, %rd5144, %rd5145;
	and.b32  	%r18343, %r6303, 7;
	setp.eq.s32 	%p5233, %r18343, 1;
	@%p5233 bra 	$L__BB4_6063;
	ld.local.u32 	%r18344, [%rd12+536];
	add.s32 	%r18345, %r18344, 1;
	st.local.u32 	[%rd12+536], %r18345;
	mul.wide.u32 	%rd5146, %r18344, 8;
	add.s64 	%rd5147, %rd12, %rd5146;
	st.local.u64 	[%rd5147+544], %rd431;
	bra.uni 	$L__BB4_6111;
$L__BB4_6063:
	ld.local.u32 	%r18346, [%rd12+2592];
	add.s32 	%r18347, %r18346, 1;
	st.local.u32 	[%rd12+2592], %r18347;
	mul.wide.u32 	%rd5148, %r18346, 8;
	add.s64 	%rd5149, %rd12, %rd5148;
	st.local.u64 	[%rd5149+2600], %rd431;
	bra.uni 	$L__BB4_6111;
$L__BB4_6064:
	shr.u32 	%r6309, %r30645, 3;
	setp.gt.u32 	%p5234, %r30645, 65535;
	@%p5234 bra 	$L__BB4_6067;
	shl.b32 	%r18349, %r6309, 2;
	mov.u32 	%r18350, shared_mem;
	add.s32 	%r18351, %r18350, %r18349;
	add.s32 	%r6310, %r18351, 65536;
	atom.shared.exch.b32 	%r30651, [%r18351+65536], %r6303;
	setp.eq.s32 	%p5236, %r30651, -1;
	@%p5236 bra 	$L__BB4_6111;
	atom.shared.exch.b32 	%r18352, [%r6310], 0;
	mov.u32 	%r30652, %r6303;
	bra.uni 	$L__BB4_6069;
$L__BB4_6067:
	mul.wide.u32 	%rd5150, %r6309, 4;
	add.s64 	%rd432, %rd13, %rd5150;
	atom.global.exch.b32 	%r30651, [%rd432], %r6303;
	setp.eq.s32 	%p5235, %r30651, -1;
	@%p5235 bra 	$L__BB4_6111;
	atom.global.exch.b32 	%r18348, [%rd432], 0;
	mov.u32 	%r30652, %r6303;
$L__BB4_6069:
	and.b32  	%r18353, %r30651, 7;
	setp.ne.s32 	%p5237, %r18353, 0;
	and.b32  	%r18354, %r30652, 7;
	setp.eq.s32 	%p5238, %r18354, 0;
	and.pred  	%p5239, %p5237, %p5238;
	selp.b32 	%r30645, %r30652, %r30651, %p5239;
	selp.b32 	%r6303, %r30651, %r30652, %p5239;
	and.b32  	%r18355, %r30645, 7;
	setp.eq.s32 	%p5240, %r18355, 0;
	@%p5240 bra 	$L__BB4_6040;
	bra.uni 	$L__BB4_6043;
$L__BB4_6070:
	ld.local.v2.u32 	{%r6317, %r6318}, [%rd12+24];
	cvt.u64.u32 	%rd5080, %r6318;
	shl.b64 	%rd5081, %rd5080, 35;
	or.b64  	%rd433, %rd5081, 17179869186;
	setp.gt.u32 	%p5187, %r6317, 8191;
	@%p5187 bra 	$L__BB4_6072;
	shl.b32 	%r18258, %r6317, 3;
	mov.u32 	%r18259, shared_mem;
	add.s32 	%r18260, %r18259, %r18258;
	atom.shared.exch.b64 	%rd5085, [%r18260], %rd433;
	bra.uni 	$L__BB4_6073;
$L__BB4_6072:
	mul.wide.u32 	%rd5082, %r6317, 8;
	add.s64 	%rd5083, %rd1, %rd5082;
	atom.global.exch.b64 	%rd5084, [%rd5083+201326600], %rd433;
$L__BB4_6073:
	and.b32  	%r18261, %r4262, -256;
	add.s32 	%r18262, %r18261, -245;
	and.b64  	%rd5086, %rd10903, -4294967296;
	cvt.u64.u32 	%rd5087, %r18262;
	or.b64  	%rd434, %rd5086, %rd5087;
	setp.gt.u32 	%p5188, %r6318, 8191;
	@%p5188 bra 	$L__BB4_6075;
	shl.b32 	%r18263, %r6318, 3;
	mov.u32 	%r18264, shared_mem;
	add.s32 	%r18265, %r18264, %r18263;
	atom.shared.exch.b64 	%rd5091, [%r18265], %rd434;
	bra.uni 	$L__BB4_6076;
$L__BB4_6075:
	mul.wide.u32 	%rd5088, %r6318, 8;
	add.s64 	%rd5089, %rd1, %rd5088;
	atom.global.exch.b64 	%rd5090, [%rd5089+201326600], %rd434;
$L__BB4_6076:
	shl.b32 	%r18266, %r6317, 3;
	or.b32  	%r18267, %r18266, 4;
	and.b32  	%r18268, %r6290, 7;
	setp.eq.s32 	%p5189, %r18268, 0;
	selp.b32 	%r30655, %r6290, %r18267, %p5189;
	selp.b32 	%r6330, %r18267, %r6290, %p5189;
	and.b32  	%r18269, %r30655, 7;
	setp.ne.s32 	%p5190, %r18269, 0;
	@%p5190 bra 	$L__BB4_6080;
$L__BB4_6077:
	and.b32  	%r18270, %r6330, 7;
	setp.ne.s32 	%p5191, %r18270, 0;
	@%p5191 bra 	$L__BB4_6089;
$L__BB4_6078:
	shr.u32 	%r18271, %r6330, 3;
	setp.gt.u32 	%p5192, %r6330, 65535;
	shr.u32 	%r18272, %r6330, 1;
	mov.u32 	%r18273, shared_mem;
	add.s32 	%r18274, %r18273, %r18272;
	add.s32 	%r6326, %r18274, 65536;
	mul.wide.u32 	%rd5092, %r18271, 4;
	add.s64 	%rd436, %rd13, %rd5092;
	@%p5192 bra 	$L__BB4_6083;
	atom.shared.exch.b32 	%r30658, [%r6326], -1;
	bra.uni 	$L__BB4_6084;
$L__BB4_6080:
	cvt.u64.u32 	%rd5109, %r6330;
	shl.b64 	%rd5110, %rd5109, 32;
	cvt.u64.u32 	%rd5111, %r30655;
	or.b64  	%rd435, %rd5110, %rd5111;
	mul.wide.u32 	%rd5112, %r30655, 8;
	and.b32  	%r18299, %r6330, 7;
	cvt.u64.u32 	%rd5113, %r18299;
	mov.b64 	%rd5114, 56;
	cvt.u32.u64 	%r18300, %rd5114;
	cvt.u32.u64 	%r18301, %rd5112;
	and.b32  	%r18302, %r18301, %r18300;
	cvt.u32.u64 	%r18303, %rd5113;
	or.b32  	%r18304, %r18302, %r18303;
	mov.b64 	%rd5115, 9130730411292422402;
	shr.u64 	%rd5116, %rd5115, %r18304;
	mov.b64 	%rd5117, 1736168554312260608;
	shr.u64 	%rd5118, %rd5117, %r18304;
	mov.b64 	%rd5119, -506390041275138048;
	shr.u64 	%rd5120, %rd5119, %r18304;
	shl.b64 	%rd5121, %rd5120, 2;
	cvt.u32.u64 	%r18305, %rd5118;
	mov.b64 	%rd5122, 2;
	cvt.u32.u64 	%r18306, %rd5122;
	and.b32  	%r18307, %r18305, %r18306;
	cvt.u32.u64 	%r18308, %rd5116;
	mov.b64 	%rd5123, 1;
	cvt.u32.u64 	%r18309, %rd5123;
	and.b32  	%r18310, %r18308, %r18309;
	or.b32  	%r18311, %r18310, %r18307;
	cvt.u32.u64 	%r18312, %rd5121;
	mov.b64 	%rd5124, 4;
	cvt.u32.u64 	%r18313, %rd5124;
	and.b32  	%r18314, %r18312, %r18313;
	or.b32  	%r18315, %r18311, %r18314;
	mov.b16 	%rs234, 1;
	shl.b16 	%rs235, %rs234, %r18315;
	and.b16  	%rs236, %rs235, 29;
	setp.eq.s16 	%p5214, %rs236, 0;
	@%p5214 bra 	$L__BB4_6082;
	ld.local.u32 	%r18316, [%rd12+536];
	add.s32 	%r18317, %r18316, 1;
	st.local.u32 	[%rd12+536], %r18317;
	mul.wide.u32 	%rd5125, %r18316, 8;
	add.s64 	%rd5126, %rd12, %rd5125;
	st.local.u64 	[%rd5126+544], %rd435;
	bra.uni 	$L__BB4_6111;
$L__BB4_6082:
	ld.local.u32 	%r18318, [%rd12+2592];
	add.s32 	%r18319, %r18318, 1;
	st.local.u32 	[%rd12+2592], %r18319;
	mul.wide.u32 	%rd5127, %r18318, 8;
	add.s64 	%rd5128, %rd12, %rd5127;
	st.local.u64 	[%rd5128+2600], %rd435;
	bra.uni 	$L__BB4_6111;
$L__BB4_6083:
	atom.global.exch.b32 	%r30658, [%rd436], -1;
$L__BB4_6084:
	add.s32 	%r18275, %r30658, 1;
	setp.lt.u32 	%p5193, %r18275, 2;
	@%p5193 bra 	$L__BB4_6089;
	setp.gt.u32 	%p5194, %r6330, 65535;
	@%p5194 bra 	$L__BB4_6087;
	atom.shared.exch.b32 	%r18277, [%r6326], 0;
	bra.uni 	$L__BB4_6088;
$L__BB4_6087:
	atom.global.exch.b32 	%r18276, [%rd436], 0;
$L__BB4_6088:
	and.b32  	%r18278, %r30658, 7;
	setp.eq.s32 	%p5195, %r18278, 0;
	mov.u32 	%r6330, %r30658;
	@%p5195 bra 	$L__BB4_6078;
$L__BB4_6089:
	setp.lt.u32 	%p5196, %r30655, 65529;
	@%p5196 bra 	$L__BB4_6101;
	and.b32  	%r6331, %r6330, 4;
	setp.eq.s32 	%p5197, %r6331, 0;
	and.b32  	%r18279, %r6330, 3;
	setp.ne.s32 	%p5198, %r18279, 0;
	and.pred  	%p5199, %p5197, %p5198;
	setp.gt.u32 	%p5200, %r6330, 65535;
	or.pred  	%p5201, %p5200, %p5199;
	@%p5201 bra 	$L__BB4_6094;
	and.b32  	%r18280, %r6330, 7;
	setp.eq.s32 	%p5202, %r18280, 0;
	mov.u32 	%r30661, %r6330;
	mov.u32 	%r30662, %r30655;
	@%p5202 bra 	$L__BB4_6106;
	setp.eq.s32 	%p5203, %r6331, 0;
	@%p5203 bra 	$L__BB4_6094;
	cvt.u64.u32 	%rd5093, %r6330;
	shl.b64 	%rd5094, %rd5093, 32;
	cvt.u64.u32 	%rd5095, %r30655;
	or.b64  	%rd5096, %rd5094, %rd5095;
	ld.local.u32 	%r18281, [%rd12+536];
	add.s32 	%r18282, %r18281, 1;
	st.local.u32 	[%rd12+536], %r18282;
	mul.wide.u32 	%rd5097, %r18281, 8;
	add.s64 	%rd5098, %rd12, %rd5097;
	st.local.u64 	[%rd5098+544], %rd5096;
	bra.uni 	$L__BB4_6111;
$L__BB4_6094:
	shr.u32 	%r6332, %r30655, 3;
	setp.gt.u32 	%p5204, %r30655, 65535;
	@%p5204 bra 	$L__BB4_6096;
	shl.b32 	%r18283, %r6332, 2;
	mov.u32 	%r18284, shared_mem;
	add.s32 	%r18285, %r18284, %r18283;
	ld.shared.u32 	%r30660, [%r18285+65536];
	bra.uni 	$L__BB4_6097;
$L__BB4_6096:
	mul.wide.u32 	%rd5099, %r6332, 4;
	add.s64 	%rd5100, %rd13, %rd5099;
	ld.global.u32 	%r30660, [%rd5100];
$L__BB4_6097:
	setp.ne.s32 	%p5205, %r30660, 0;
	@%p5205 bra 	$L__BB4_6101;
	cvt.u64.u32 	%rd5101, %r6330;
	shl.b64 	%rd5102, %rd5101, 32;
	cvt.u64.u32 	%rd5103, %r30655;
	or.b64  	%rd437, %rd5102, %rd5103;
	and.b32  	%r18286, %r6330, 7;
	setp.eq.s32 	%p5206, %r18286, 1;
	@%p5206 bra 	$L__BB4_6100;
	ld.local.u32 	%r18287, [%rd12+536];
	add.s32 	%r18288, %r18287, 1;
	st.local.u32 	[%rd12+536], %r18288;
	mul.wide.u32 	%rd5104, %r18287, 8;
	add.s64 	%rd5105, %rd12, %rd5104;
	st.local.u64 	[%rd5105+544], %rd437;
	bra.uni 	$L__BB4_6111;
$L__BB4_6100:
	ld.local.u32 	%r18289, [%rd12+2592];
	add.s32 	%r18290, %r18289, 1;
	st.local.u32 	[%rd12+2592], %r18290;
	mul.wide.u32 	%rd5106, %r18289, 8;
	add.s64 	%rd5107, %rd12, %rd5106;
	st.local.u64 	[%rd5107+2600], %rd437;
	bra.uni 	$L__BB4_6111;
$L__BB4_6101:
	shr.u32 	%r6336, %r30655, 3;
	setp.gt.u32 	%p5207, %r30655, 65535;
	@%p5207 bra 	$L__BB4_6104;
	shl.b32 	%r18292, %r6336, 2;
	mov.u32 	%r18293, shared_mem;
	add.s32 	%r18294, %r18293, %r18292;
	add.s32 	%r6337, %r18294, 65536;
	atom.shared.exch.b32 	%r30661, [%r18294+65536], %r6330;
	setp.eq.s32 	%p5209, %r30661, -1;
	@%p5209 bra 	$L__BB4_6111;
	atom.shared.exch.b32 	%r18295, [%r6337], 0;
	mov.u32 	%r30662, %r6330;
	bra.uni 	$L__BB4_6106;
$L__BB4_6104:
	mul.wide.u32 	%rd5108, %r6336, 4;
	add.s64 	%rd438, %rd13, %rd5108;
	atom.global.exch.b32 	%r30661, [%rd438], %r6330;
	setp.eq.s32 	%p5208, %r30661, -1;
	@%p5208 bra 	$L__BB4_6111;
	atom.global.exch.b32 	%r18291, [%rd438], 0;
	mov.u32 	%r30662, %r6330;
$L__BB4_6106:
	and.b32  	%r18296, %r30661, 7;
	setp.ne.s32 	%p5210, %r18296, 0;
	and.b32  	%r18297, %r30662, 7;
	setp.eq.s32 	%p5211, %r18297, 0;
	and.pred  	%p5212, %p5210, %p5211;
	selp.b32 	%r30655, %r30662, %r30661, %p5212;
	selp.b32 	%r6330, %r30661, %r30662, %p5212;
	and.b32  	%r18298, %r30655, 7;
	setp.eq.s32 	%p5213, %r18298, 0;
	@%p5213 bra 	$L__BB4_6077;
	bra.uni 	$L__BB4_6080;
$L__BB4_6107:
	cvt.u32.u16 	%r21514, %rs11;
	mov.b16 	%rs324, 1;
	shl.b16 	%rs325, %rs324, %r21514;
	and.b16  	%rs326, %rs325, 29;
	setp.eq.s16 	%p7210, %rs326, 0;
	@%p7210 bra 	$L__BB4_6109;
	ld.local.u32 	%r21515, [%rd12+536];
	add.s32 	%r21516, %r21515, 1;
	st.local.u32 	[%rd12+536], %r21516;
	mul.wide.u32 	%rd6783, %r21515, 8;
	add.s64 	%rd6784, %rd12, %rd6783;
	st.local.u64 	[%rd6784+544], %rd304;
	bra.uni 	$L__BB4_8129;
$L__BB4_6109:
	ld.local.u32 	%r21517, [%rd12+2592];
	add.s32 	%r21518, %r21517, 1;
	st.local.u32 	[%rd12+2592], %r21518;
	mul.wide.u32 	%rd6785, %r21517, 8;
	add.s64 	%rd6786, %rd12, %rd6785;
	st.local.u64 	[%rd6786+2600], %rd304;
	bra.uni 	$L__BB4_8129;
$L__BB4_6110:
	ld.local.u32 	%r21510, [%rd12+2592];
	add.s32 	%r21511, %r21510, 1;
	st.local.u32 	[%rd12+2592], %r21511;
	mul.wide.u32 	%rd6781, %r21510, 8;
	add.s64 	%rd6782, %rd12, %rd6781;
	st.local.u64 	[%rd6782+2600], %rd334;
$L__BB4_6111:
	ld.local.u32 	%r21512, [%rd12+16];
	add.s32 	%r21513, %r21512, 1;
	st.local.u32 	[%rd12+16], %r21513;
$L__BB4_6112:
	ld.local.u32 	%r6345, [%rd12+536];
	setp.eq.s32 	%p7211, %r6345, 0;
	@%p7211 bra 	$L__BB4_8129;
$L__BB4_6113:
	add.s32 	%r6346, %r6345, -1;
	st.local.u32 	[%rd12+536], %r6346;
	shl.b32 	%r21519, %r6346, 3;
	cvt.u64.u32 	%rd6787, %r21519;
	and.b64  	%rd6788, %rd6787, 2040;
	add.s64 	%rd6789, %rd12, %rd6788;
	ld.local.u64 	%rd439, [%rd6789+544];
	cvt.u32.u64 	%r6349, %rd439;
	shr.u64 	%rd440, %rd439, 32;
	shl.b64 	%rd6790, %rd439, 3;
	cvt.u32.u64 	%r21520, %rd440;
	mov.b64 	%rd6791, 7;
	cvt.u32.u64 	%r21521, %rd6791;
	and.b32  	%r21522, %r21520, %r21521;
	cvt.u32.u64 	%r21523, %rd6790;
	mov.b64 	%rd6792, 56;
	cvt.u32.u64 	%r21524, %rd6792;
	and.b32  	%r21525, %r21523, %r21524;
	or.b32  	%r21526, %r21525, %r21522;
	mov.b64 	%rd6793, 9130730411292422402;
	shr.u64 	%rd6794, %rd6793, %r21526;
	and.b64  	%rd6795, %rd6794, 1;
	mov.b64 	%rd6796, 1736168554312260608;
	shr.u64 	%rd6797, %rd6796, %r21526;
	and.b64  	%rd6798, %rd6797, 2;
	or.b64  	%rd6799, %rd6795, %rd6798;
	mov.b64 	%rd6800, -506390041275138048;
	shr.u64 	%rd6801, %rd6800, %r21526;
	shl.b64 	%rd6802, %rd6801, 2;
	and.b64  	%rd6803, %rd6802, 4;
	or.b64  	%rd6804, %rd6799, %rd6803;
	cvt.u16.u64 	%rs15, %rd6804;
	setp.eq.s64 	%p7212, %rd439, 0;
	@%p7212 bra 	$L__BB4_8128;
	and.b64  	%rd6805, %rd439, 7;
	setp.eq.s64 	%p7213, %rd6805, 1;
	setp.eq.s64 	%p7214, %rd440, 4294967288;
	and.pred  	%p7215, %p7213, %p7214;
	mov.b32 	%r6348, -8;
	@%p7215 bra 	$L__BB4_6292;
	cvt.u16.u64 	%rs328, %rd440;
	and.b16  	%rs329, %rs328, 7;
	cvt.u16.u64 	%rs330, %rd439;
	and.b16  	%rs331, %rs330, 7;
	setp.lt.u16 	%p7216, %rs329, %rs331;
	selp.b32 	%r6348, %r6349, %r21520, %p7216;
	selp.b32 	%r6349, %r21520, %r6349, %p7216;
	setp.gt.s16 	%p7217, %rs15, 3;
	@%p7217 bra 	$L__BB4_6124;
	setp.gt.s16 	%p7221, %rs15, 1;
	@%p7221 bra 	$L__BB4_6853;
	setp.eq.s16 	%p7223, %rs15, 0;
	@%p7223 bra 	$L__BB4_6118;
	bra.uni 	$L__BB4_6292;
$L__BB4_6118:
	and.b32  	%r23838, %r6349, 4;
	setp.eq.s32 	%p8768, %r23838, 0;
	and.b32  	%r23839, %r6349, 3;
	setp.ne.s32 	%p8769, %r23839, 0;
	and.pred  	%p8770, %p8768, %p8769;
	@%p8770 bra 	$L__BB4_6260;
	setp.lt.u32 	%p8771, %r6349, 65536;
	and.b32  	%r23840, %r6348, -65532;
	setp.ne.s32 	%p8772, %r23840, 4;
	or.pred  	%p8773, %p8771, %p8772;
	@%p8773 bra 	$L__BB4_6260;
	ld.local.u32 	%r6350, [%rd12+2592];
	sub.s32 	%r23841, 256, %r6350;
	sub.s32 	%r23842, 257, %r6345;
	min.u32 	%r23843, %r23841, %r23842;
	setp.lt.u32 	%p8774, %r23843, 3;
	@%p8774 bra 	$L__BB4_8123;
	ld.local.u32 	%r23844, [%rd12+20];
	add.s32 	%r23845, %r23844, 1;
	st.local.u32 	[%rd12+20], %r23845;
	and.b32  	%r23846, %r6348, -8;
	mov.u32 	%r23847, shared_mem;
	add.s32 	%r23848, %r23847, %r23846;
	atom.shared.exch.b64 	%rd441, [%r23848], 0;
	cvt.u32.u64 	%r6377, %rd441;
	and.b32  	%r23849, %r6377, 7;
	setp.ne.s32 	%p8775, %r23849, 0;
	@%p8775 bra 	$L__BB4_6135;
$L__BB4_6122:
	shr.u32 	%r23850, %r6377, 3;
	setp.gt.u32 	%p8776, %r6377, 65535;
	shr.u32 	%r23851, %r6377, 1;
	add.s32 	%r23853, %r23847, %r23851;
	add.s32 	%r6353, %r23853, 65536;
	mul.wide.u32 	%rd8008, %r23850, 4;
	add.s64 	%rd442, %rd13, %rd8008;
	@%p8776 bra 	$L__BB4_6129;
	atom.shared.exch.b32 	%r30665, [%r6353], -1;
	bra.uni 	$L__BB4_6130;
$L__BB4_6124:
	setp.gt.s16 	%p7218, %rs15, 5;
	@%p7218 bra 	$L__BB4_7850;
	setp.eq.s16 	%p7220, %rs15, 4;
	@%p7220 bra 	$L__BB4_6126;
	bra.uni 	$L__BB4_6986;
$L__BB4_6126:
	ld.local.u32 	%r7216, [%rd12+2592];
	sub.s32 	%r23631, 256, %r7216;
	sub.s32 	%r23632, 257, %r6345;
	min.u32 	%r23633, %r23631, %r23632;
	setp.lt.u32 	%p8651, %r23633, 2;
	@%p8651 bra 	$L__BB4_8123;
	shr.u32 	%r7217, %r6349, 3;
	setp.gt.u32 	%p8652, %r6349, 65535;
	@%p8652 bra 	$L__BB4_6920;
	shl.b32 	%r23634, %r7217, 3;
	mov.u32 	%r23635, shared_mem;
	add.s32 	%r23636, %r23635, %r23634;
	atom.shared.exch.b64 	%rd10906, [%r23636], 0;
	bra.uni 	$L__BB4_6921;
$L__BB4_6129:
	atom.global.exch.b32 	%r30665, [%rd442], -1;
$L__BB4_6130:
	add.s32 	%r23854, %r30665, 1;
	setp.lt.u32 	%p8777, %r23854, 2;
	@%p8777 bra 	$L__BB4_6135;
	@%p8776 bra 	$L__BB4_6133;
	atom.shared.exch.b32 	%r23856, [%r6353], 0;
	bra.uni 	$L__BB4_6134;
$L__BB4_6133:
	atom.global.exch.b32 	%r23855, [%rd442], 0;
$L__BB4_6134:
	and.b32  	%r23857, %r30665, 7;
	setp.eq.s32 	%p8779, %r23857, 0;
	mov.u32 	%r6377, %r30665;
	@%p8779 bra 	$L__BB4_6122;
$L__BB4_6135:
	{ .reg .b32 tmp; mov.b64 {tmp, %r6406}, %rd441; }
	and.b32  	%r23858, %r6406, 7;
	setp.ne.s32 	%p8780, %r23858, 0;
	@%p8780 bra 	$L__BB4_6144;
$L__BB4_6136:
	shr.u32 	%r23859, %r6406, 3;
	setp.gt.u32 	%p8781, %r6406, 65535;
	shr.u32 	%r23860, %r6406, 1;
	add.s32 	%r23862, %r23847, %r23860;
	add.s32 	%r6360, %r23862, 65536;
	mul.wide.u32 	%rd8009, %r23859, 4;
	add.s64 	%rd443, %rd13, %rd8009;
	@%p8781 bra 	$L__BB4_6138;
	atom.shared.exch.b32 	%r30668, [%r6360], -1;
	bra.uni 	$L__BB4_6139;
$L__BB4_6138:
	atom.global.exch.b32 	%r30668, [%rd443], -1;
$L__BB4_6139:
	add.s32 	%r23863, %r30668, 1;
	setp.lt.u32 	%p8782, %r23863, 2;
	@%p8782 bra 	$L__BB4_6144;
	@%p8781 bra 	$L__BB4_6142;
	atom.shared.exch.b32 	%r23865, [%r6360], 0;
	bra.uni 	$L__BB4_6143;
$L__BB4_6142:
	atom.global.exch.b32 	%r23864, [%rd443], 0;
$L__BB4_6143:
	and.b32  	%r23866, %r30668, 7;
	setp.eq.s32 	%p8784, %r23866, 0;
	mov.u32 	%r6406, %r30668;
	@%p8784 bra 	$L__BB4_6136;
$L__BB4_6144:
	and.b32  	%r23867, %r6377, 4;
	setp.eq.s32 	%p8785, %r23867, 0;
	and.b32  	%r23868, %r6377, 3;
	setp.ne.s32 	%p8786, %r23868, 0;
	and.pred  	%p8787, %p8785, %p8786;
	setp.gt.u32 	%p8788, %r6377, 65535;
	or.pred  	%p8789, %p8788, %p8787;
	mov.u32 	%r30680, %r6377;
	@%p8789 bra 	$L__BB4_6183;
	mov.b32 	%r30670, 0;
$L__BB4_6146:
	ld.global.u32 	%r23870, [%rd20+65536];
	and.b32  	%r23871, %r23870, 32767;
	add.s32 	%r6366, %r23871, %r4252;
	mul.wide.u32 	%rd8010, %r6366, 4;
	add.s64 	%rd8011, %rd13, %rd8010;
	ld.global.u32 	%r23872, [%rd8011];
	add.s32 	%r23874, %r23870, 1;
	st.global.u32 	[%rd20+65536], %r23874;
	setp.gt.u32 	%p8790, %r6366, 8191;
	setp.eq.s32 	%p8791, %r23872, 0;
	and.pred  	%p8792, %p8790, %p8791;
	@%p8792 bra 	$L__BB4_6149;
	add.s32 	%r30670, %r30670, 1;
	setp.lt.u32 	%p8793, %r30670, 32768;
	@%p8793 bra 	$L__BB4_6146;
	mov.u64 	%rd8012, $str$1;
	cvta.global.u64 	%rd8013, %rd8012;
	{ // callseq 33, 0
	.param .b64 param0;
	st.param.b64 	[param0], %rd8013;
	.param .b64 param1;
	st.param.b64 	[param1], 0;
	.param .b32 retval0;
	call.uni (retval0), 
	vprintf, 
	(
	param0, 
	param1
	);
	ld.param.b32 	%r23875, [retval0];
	} // callseq 33
	bra.uni 	$L__BB4_6146;
$L__BB4_6149:
	shl.b32 	%r30680, %r6366, 3;
	and.b32  	%r6369, %r6366, 536870911;
	setp.gt.u32 	%p8794, %r6369, 8191;
	@%p8794 bra 	$L__BB4_6151;
	shl.b32 	%r23878, %r6369, 2;
	add.s32 	%r23880, %r23847, %r23878;
	atom.shared.exch.b32 	%r23881, [%r23880+65536], -1;
	bra.uni 	$L__BB4_6152;
$L__BB4_6151:
	mul.wide.u32 	%rd8014, %r6369, 4;
	add.s64 	%rd8015, %rd13, %rd8014;
	atom.global.exch.b32 	%r23877, [%rd8015], -1;
$L__BB4_6152:
	mov.u32 	%r6371, %r30680;
$L__BB4_6153:
	and.b32  	%r23882, %r6377, 7;
	setp.ne.s32 	%p8795, %r23882, 0;
	@%p8795 bra 	$L__BB4_6164;
$L__BB4_6154:
	shr.u32 	%r23883, %r6377, 3;
	setp.gt.u32 	%p8796, %r6377, 65535;
	shr.u32 	%r23884, %r6377, 1;
	add.s32 	%r23886, %r23847, %r23884;
	add.s32 	%r6373, %r23886, 65536;
	mul.wide.u32 	%rd8016, %r23883, 4;
	add.s64 	%rd445, %rd13, %rd8016;
	@%p8796 bra 	$L__BB4_6158;
	atom.shared.exch.b32 	%r30674, [%r6373], -1;
	bra.uni 	$L__BB4_6159;
$L__BB4_6156:
	cvt.u64.u32 	%rd8033, %r6371;
	cvt.u64.u32 	%rd8034, %r6377;
	shl.b64 	%rd8035, %rd8034, 32;
	or.b64  	%rd444, %rd8035, %rd8033;
	mul.wide.u32 	%rd8036, %r6371, 8;
	and.b32  	%r23906, %r6377, 7;
	cvt.u64.u32 	%rd8037, %r23906;
	mov.b64 	%rd8038, 56;
	cvt.u32.u64 	%r23907, %rd8038;
	cvt.u32.u64 	%r23908, %rd8036;
	and.b32  	%r23909, %r23908, %r23907;
	cvt.u32.u64 	%r23910, %rd8037;
	or.b32  	%r23911, %r23909, %r23910;
	mov.b64 	%rd8039, 9130730411292422402;
	shr.u64 	%rd8040, %rd8039, %r23911;
	mov.b64 	%rd8041, 1736168554312260608;
	shr.u64 	%rd8042, %rd8041, %r23911;
	mov.b64 	%rd8043, -506390041275138048;
	shr.u64 	%rd8044, %rd8043, %r23911;
	shl.b64 	%rd8045, %rd8044, 2;
	cvt.u32.u64 	%r23912, %rd8042;
	mov.b64 	%rd8046, 2;
	cvt.u32.u64 	%r23913, %rd8046;
	and.b32  	%r23914, %r23912, %r23913;
	cvt.u32.u64 	%r23915, %rd8040;
	mov.b64 	%rd8047, 1;
	cvt.u32.u64 	%r23916, %rd8047;
	and.b32  	%r23917, %r23915, %r23916;
	or.b32  	%r23918, %r23917, %r23914;
	cvt.u32.u64 	%r23919, %rd8045;
	mov.b64 	%rd8048, 4;
	cvt.u32.u64 	%r23920, %rd8048;
	and.b32  	%r23921, %r23919, %r23920;
	or.b32  	%r23922, %r23918, %r23921;
	mov.b16 	%rs397, 1;
	shl.b16 	%rs398, %rs397, %r23922;
	and.b16  	%rs399, %rs398, 29;
	setp.eq.s16 	%p8818, %rs399, 0;
	@%p8818 bra 	$L__BB4_6182;
	st.local.u32 	[%rd12+536], %r6345;
	mul.wide.u32 	%rd8049, %r6346, 8;
	add.s64 	%rd8050, %rd12, %rd8049;
	st.local.u64 	[%rd8050+544], %rd444;
	mov.u32 	%r6346, %r6345;
	bra.uni 	$L__BB4_6183;
$L__BB4_6158:
	atom.global.exch.b32 	%r30674, [%rd445], -1;
$L__BB4_6159:
	add.s32 	%r23887, %r30674, 1;
	setp.lt.u32 	%p8797, %r23887, 2;
	@%p8797 bra 	$L__BB4_6164;
	@%p8796 bra 	$L__BB4_6162;
	atom.shared.exch.b32 	%r23889, [%r6373], 0;
	bra.uni 	$L__BB4_6163;
$L__BB4_6162:
	atom.global.exch.b32 	%r23888, [%rd445], 0;
$L__BB4_6163:
	and.b32  	%r23890, %r30674, 7;
	setp.eq.s32 	%p8799, %r23890, 0;
	mov.u32 	%r6377, %r30674;
	@%p8799 bra 	$L__BB4_6154;
$L__BB4_6164:
	setp.lt.u32 	%p8800, %r6371, 65529;
	@%p8800 bra 	$L__BB4_6176;
	and.b32  	%r6378, %r6377, 4;
	setp.eq.s32 	%p8801, %r6378, 0;
	and.b32  	%r23891, %r6377, 3;
	setp.ne.s32 	%p8802, %r23891, 0;
	and.pred  	%p8803, %p8801, %p8802;
	setp.gt.u32 	%p8804, %r6377, 65535;
	or.pred  	%p8805, %p8804, %p8803;
	@%p8805 bra 	$L__BB4_6169;
	and.b32  	%r23892, %r6377, 7;
	setp.eq.s32 	%p8806, %r23892, 0;
	mov.u32 	%r30677, %r6377;
	mov.u32 	%r30678, %r6371;
	@%p8806 bra 	$L__BB4_6181;
	setp.eq.s32 	%p8807, %r6378, 0;
	@%p8807 bra 	$L__BB4_6169;
	cvt.u64.u32 	%rd8017, %r6377;
	shl.b64 	%rd8018, %rd8017, 32;
	cvt.u64.u32 	%rd8019, %r6371;
	or.b64  	%rd8020, %rd8018, %rd8019;
	st.local.u32 	[%rd12+536], %r6345;
	mul.wide.u32 	%rd8021, %r6346, 8;
	add.s64 	%rd8022, %rd12, %rd8021;
	st.local.u64 	[%rd8022+544], %rd8020;
	mov.u32 	%r6346, %r6345;
	bra.uni 	$L__BB4_6183;
$L__BB4_6169:
	shr.u32 	%r6379, %r6371, 3;
	setp.gt.u32 	%p8808, %r6371, 65535;
	@%p8808 bra 	$L__BB4_6171;
	shl.b32 	%r23893, %r6379, 2;
	add.s32 	%r23895, %r23847, %r23893;
	ld.shared.u32 	%r30676, [%r23895+65536];
	bra.uni 	$L__BB4_6172;
$L__BB4_6171:
	mul.wide.u32 	%rd8023, %r6379, 4;
	add.s64 	%rd8024, %rd13, %rd8023;
	ld.global.u32 	%r30676, [%rd8024];
$L__BB4_6172:
	setp.ne.s32 	%p8809, %r30676, 0;
	@%p8809 bra 	$L__BB4_6176;
	cvt.u64.u32 	%rd8025, %r6377;
	shl.b64 	%rd8026, %rd8025, 32;
	cvt.u64.u32 	%rd8027, %r6371;
	or.b64  	%rd446, %rd8026, %rd8027;
	and.b32  	%r23896, %r6377, 7;
	setp.eq.s32 	%p8810, %r23896, 1;
	@%p8810 bra 	$L__BB4_6175;
	st.local.u32 	[%rd12+536], %r6345;
	mul.wide.u32 	%rd8028, %r6346, 8;
	add.s64 	%rd8029, %rd12, %rd8028;
	st.local.u64 	[%rd8029+544], %rd446;
	mov.u32 	%r6346, %r6345;
	bra.uni 	$L__BB4_6183;
$L__BB4_6175:
	add.s32 	%r23897, %r6350, 1;
	st.local.u32 	[%rd12+2592], %r23897;
	mul.wide.u32 	%rd8030, %r6350, 8;
	add.s64 	%rd8031, %rd12, %rd8030;
	st.local.u64 	[%rd8031+2600], %rd446;
	bra.uni 	$L__BB4_6183;
$L__BB4_6176:
	shr.u32 	%r6383, %r6371, 3;
	setp.gt.u32 	%p8811, %r6371, 65535;
	@%p8811 bra 	$L__BB4_6179;
	shl.b32 	%r23899, %r6383, 2;
	add.s32 	%r23901, %r23847, %r23899;
	add.s32 	%r6384, %r23901, 65536;
	atom.shared.exch.b32 	%r30677, [%r23901+65536], %r6377;
	setp.eq.s32 	%p8813, %r30677, -1;
	@%p8813 bra 	$L__BB4_6183;
	atom.shared.exch.b32 	%r23902, [%r6384], 0;
	mov.u32 	%r30678, %r6377;
	bra.uni 	$L__BB4_6181;
$L__BB4_6179:
	mul.wide.u32 	%rd8032, %r6383, 4;
	add.s64 	%rd447, %rd13, %rd8032;
	atom.global.exch.b32 	%r30677, [%rd447], %r6377;
	setp.eq.s32 	%p8812, %r30677, -1;
	@%p8812 bra 	$L__BB4_6183;
	atom.global.exch.b32 	%r23898, [%rd447], 0;
	mov.u32 	%r30678, %r6377;
$L__BB4_6181:
	and.b32  	%r23903, %r30677, 7;
	setp.ne.s32 	%p8814, %r23903, 0;
	and.b32  	%r23904, %r30678, 7;
	setp.eq.s32 	%p8815, %r23904, 0;
	and.pred  	%p8816, %p8814, %p8815;
	selp.b32 	%r6371, %r30678, %r30677, %p8816;
	selp.b32 	%r6377, %r30677, %r30678, %p8816;
	and.b32  	%r23905, %r6371, 7;
	setp.eq.s32 	%p8817, %r23905, 0;
	@%p8817 bra 	$L__BB4_6153;
	bra.uni 	$L__BB4_6156;
$L__BB4_6182:
	add.s32 	%r23923, %r6350, 1;
	st.local.u32 	[%rd12+2592], %r23923;
	mul.wide.u32 	%rd8051, %r6350, 8;
	add.s64 	%rd8052, %rd12, %rd8051;
	st.local.u64 	[%rd8052+2600], %rd444;
$L__BB4_6183:
	and.b32  	%r23924, %r6406, 4;
	setp.eq.s32 	%p8819, %r23924, 0;
	and.b32  	%r23925, %r6406, 3;
	setp.ne.s32 	%p8820, %r23925, 0;
	and.pred  	%p8821, %p8819, %p8820;
	setp.gt.u32 	%p8822, %r6406, 65535;
	or.pred  	%p8823, %p8822, %p8821;
	mov.u32 	%r30691, %r6406;
	@%p8823 bra 	$L__BB4_6222;
	mov.b32 	%r30681, 0;
$L__BB4_6185:
	ld.global.u32 	%r23927, [%rd20+65536];
	and.b32  	%r23928, %r23927, 32767;
	add.s32 	%r6394, %r23928, %r4252;
	mul.wide.u32 	%rd8053, %r6394, 4;
	add.s64 	%rd8054, %rd13, %rd8053;
	ld.global.u32 	%r23929, [%rd8054];
	add.s32 	%r23931, %r23927, 1;
	st.global.u32 	[%rd20+65536], %r23931;
	setp.gt.u32 	%p8824, %r6394, 8191;
	setp.eq.s32 	%p8825, %r23929, 0;
	and.pred  	%p8826, %p8824, %p8825;
	@%p8826 bra 	$L__BB4_6188;
	add.s32 	%r30681, %r30681, 1;
	setp.lt.u32 	%p8827, %r30681, 32768;
	@%p8827 bra 	$L__BB4_6185;
	mov.u64 	%rd8055, $str$1;
	cvta.global.u64 	%rd8056, %rd8055;
	{ // callseq 34, 0
	.param .b64 param0;
	st.param.b64 	[param0], %rd8056;
	.param .b64 param1;
	st.param.b64 	[param1], 0;
	.param .b32 retval0;
	call.uni (retval0), 
	vprintf, 
	(
	param0, 
	param1
	);
	ld.param.b32 	%r23932, [retval0];
	} // callseq 34
	bra.uni 	$L__BB4_6185;
$L__BB4_6188:
	shl.b32 	%r30691, %r6394, 3;
	and.b32  	%r6397, %r6394, 536870911;
	setp.gt.u32 	%p8828, %r6397, 8191;
	@%p8828 bra 	$L__BB4_6190;
	shl.b32 	%r23935, %r6397, 2;
	add.s32 	%r23937, %r23847, %r23935;
	atom.shared.exch.b32 	%r23938, [%r23937+65536], -1;
	bra.uni 	$L__BB4_6191;
$L__BB4_6190:
	mul.wide.u32 	%rd8057, %r6397, 4;
	add.s64 	%rd8058, %rd13, %rd8057;
	atom.global.exch.b32 	%r23934, [%rd8058], -1;
$L__BB4_6191:
	mov.u32 	%r6399, %r30691;
$L__BB4_6192:
	and.b32  	%r23939, %r6406, 7;
	setp.ne.s32 	%p8829, %r23939, 0;
	@%p8829 bra 	$L__BB4_6203;
$L__BB4_6193:
	shr.u32 	%r23940, %r6406, 3;
	setp.gt.u32 	%p8830, %r6406, 65535;
	shr.u32 	%r23941, %r6406, 1;
	add.s32 	%r23943, %r23847, %r23941;
	add.s32 	%r6402, %r23943, 65536;
	mul.wide.u32 	%rd8059, %r23940, 4;
	add.s64 	%rd449, %rd13, %rd8059;
	@%p8830 bra 	$L__BB4_6197;
	atom.shared.exch.b32 	%r30685, [%r6402], -1;
	bra.uni 	$L__BB4_6198;
$L__BB4_6195:
	cvt.u64.u32 	%rd8076, %r6399;
	cvt.u64.u32 	%rd8077, %r6406;
	shl.b64 	%rd8078, %rd8077, 32;
	or.b64  	%rd448, %rd8078, %rd8076;
	mul.wide.u32 	%rd8079, %r6399, 8;
	and.b32  	%r23964, %r6406, 7;
	cvt.u64.u32 	%rd8080, %r23964;
	mov.b64 	%rd8081, 56;
	cvt.u32.u64 	%r23965, %rd8081;
	cvt.u32.u64 	%r23966, %rd8079;
	and.b32  	%r23967, %r23966, %r23965;
	cvt.u32.u64 	%r23968, %rd8080;
	or.b32  	%r23969, %r23967, %r23968;
	mov.b64 	%rd8082, 9130730411292422402;
	shr.u64 	%rd8083, %rd8082, %r23969;
	mov.b64 	%rd8084, 1736168554312260608;
	shr.u64 	%rd8085, %rd8084, %r23969;
	mov.b64 	%rd8086, -506390041275138048;
	shr.u64 	%rd8087, %rd8086, %r23969;
	shl.b64 	%rd8088, %rd8087, 2;
	cvt.u32.u64 	%r23970, %rd8085;
	mov.b64 	%rd8089, 2;
	cvt.u32.u64 	%r23971, %rd8089;
	and.b32  	%r23972, %r23970, %r23971;
	cvt.u32.u64 	%r23973, %rd8083;
	mov.b64 	%rd8090, 1;
	cvt.u32.u64 	%r23974, %rd8090;
	and.b32  	%r23975, %r23973, %r23974;
	or.b32  	%r23976, %r23975, %r23972;
	cvt.u32.u64 	%r23977, %rd8088;
	mov.b64 	%rd8091, 4;
	cvt.u32.u64 	%r23978, %rd8091;
	and.b32  	%r23979, %r23977, %r23978;
	or.b32  	%r23980, %r23976, %r23979;
	mov.b16 	%rs400, 1;
	shl.b16 	%rs401, %rs400, %r23980;
	and.b16  	%rs402, %rs401, 29;
	setp.eq.s16 	%p8852, %rs402, 0;
	@%p8852 bra 	$L__BB4_6221;
	add.s32 	%r6400, %r6346, 1;
	st.local.u32 	[%rd12+536], %r6400;
	mul.wide.u32 	%rd8092, %r6346, 8;
	add.s64 	%rd8093, %rd12, %rd8092;
	st.local.u64 	[%rd8093+544], %rd448;
	mov.u32 	%r6346, %r6400;
	bra.uni 	$L__BB4_6222;
$L__BB4_6197:
	atom.global.exch.b32 	%r30685, [%rd449], -1;
$L__BB4_6198:
	add.s32 	%r23944, %r30685, 1;
	setp.lt.u32 	%p8831, %r23944, 2;
	@%p8831 bra 	$L__BB4_6203;
	@%p8830 bra 	$L__BB4_6201;
	atom.shared.exch.b32 	%r23946, [%r6402], 0;
	bra.uni 	$L__BB4_6202;
$L__BB4_6201:
	atom.global.exch.b32 	%r23945, [%rd449], 0;
$L__BB4_6202:
	and.b32  	%r23947, %r30685, 7;
	setp.eq.s32 	%p8833, %r23947, 0;
	mov.u32 	%r6406, %r30685;
	@%p8833 bra 	$L__BB4_6193;
$L__BB4_6203:
	setp.lt.u32 	%p8834, %r6399, 65529;
	@%p8834 bra 	$L__BB4_6215;
	and.b32  	%r6407, %r6406, 4;
	setp.eq.s32 	%p8835, %r6407, 0;
	and.b32  	%r23948, %r6406, 3;
	setp.ne.s32 	%p8836, %r23948, 0;
	and.pred  	%p8837, %p8835, %p8836;
	setp.gt.u32 	%p8838, %r6406, 65535;
	or.pred  	%p8839, %p8838, %p8837;
	@%p8839 bra 	$L__BB4_6208;
	and.b32  	%r23949, %r6406, 7;
	setp.eq.s32 	%p8840, %r23949, 0;
	mov.u32 	%r30688, %r6406;
	mov.u32 	%r30689, %r6399;
	@%p8840 bra 	$L__BB4_6220;
	setp.eq.s32 	%p8841, %r6407, 0;
	@%p8841 bra 	$L__BB4_6208;
	cvt.u64.u32 	%rd8060, %r6406;
	shl.b64 	%rd8061, %rd8060, 32;
	cvt.u64.u32 	%rd8062, %r6399;
	or.b64  	%rd8063, %rd8061, %rd8062;
	add.s32 	%r6408, %r6346, 1;
	st.local.u32 	[%rd12+536], %r6408;
	mul.wide.u32 	%rd8064, %r6346, 8;
	add.s64 	%rd8065, %rd12, %rd8064;
	st.local.u64 	[%rd8065+544], %rd8063;
	mov.u32 	%r6346, %r6408;
	bra.uni 	$L__BB4_6222;
$L__BB4_6208:
	shr.u32 	%r6409, %r6399, 3;
	setp.gt.u32 	%p8842, %r6399, 65535;
	@%p8842 bra 	$L__BB4_6210;
	shl.b32 	%r23950, %r6409, 2;
	add.s32 	%r23952, %r23847, %r23950;
	ld.shared.u32 	%r30687, [%r23952+65536];
	bra.uni 	$L__BB4_6211;
$L__BB4_6210:
	mul.wide.u32 	%rd8066, %r6409, 4;
	add.s64 	%rd8067, %rd13, %rd8066;
	ld.global.u32 	%r30687, [%rd8067];
$L__BB4_6211:
	setp.ne.s32 	%p8843, %r30687, 0;
	@%p8843 bra 	$L__BB4_6215;
	cvt.u64.u32 	%rd8068, %r6406;
	shl.b64 	%rd8069, %rd8068, 32;
	cvt.u64.u32 	%rd8070, %r6399;
	or.b64  	%rd450, %rd8069, %rd8070;
	and.b32  	%r23953, %r6406, 7;
	setp.eq.s32 	%p8844, %r23953, 1;
	@%p8844 bra 	$L__BB4_6214;
	add.s32 	%r6413, %r6346, 1;
	st.local.u32 	[%rd12+536], %r6413;
	mul.wide.u32 	%rd8071, %r6346, 8;
	add.s64 	%rd8072, %rd12, %rd8071;
	st.local.u64 	[%rd8072+544], %rd450;
	mov.u32 	%r6346, %r6413;
	bra.uni 	$L__BB4_6222;
$L__BB4_6214:
	ld.local.u32 	%r23954, [%rd12+2592];
	add.s32 	%r23955, %r23954, 1;
	st.local.u32 	[%rd12+2592], %r23955;
	mul.wide.u32 	%rd8073, %r23954, 8;
	add.s64 	%rd8074, %rd12, %rd8073;
	st.local.u64 	[%rd8074+2600], %rd450;
	bra.uni 	$L__BB4_6222;
$L__BB4_6215:
	shr.u32 	%r6414, %r6399, 3;
	setp.gt.u32 	%p8845, %r6399, 65535;
	@%p8845 bra 	$L__BB4_6218;
	shl.b32 	%r23957, %r6414, 2;
	add.s32 	%r23959, %r23847, %r23957;
	add.s32 	%r6415, %r23959, 65536;
	atom.shared.exch.b32 	%r30688, [%r23959+65536], %r6406;
	setp.eq.s32 	%p8847, %r30688, -1;
	@%p8847 bra 	$L__BB4_6222;
	atom.shared.exch.b32 	%r23960, [%r6415], 0;
	mov.u32 	%r30689, %r6406;
	bra.uni 	$L__BB4_6220;
$L__BB4_6218:
	mul.wide.u32 	%rd8075, %r6414, 4;
	add.s64 	%rd451, %rd13, %rd8075;
	atom.global.exch.b32 	%r30688, [%rd451], %r6406;
	setp.eq.s32 	%p8846, %r30688, -1;
	@%p8846 bra 	$L__BB4_6222;
	atom.global.exch.b32 	%r23956, [%rd451], 0;
	mov.u32 	%r30689, %r6406;
$L__BB4_6220:
	and.b32  	%r23961, %r30688, 7;
	setp.ne.s32 	%p8848, %r23961, 0;
	and.b32  	%r23962, %r30689, 7;
	setp.eq.s32 	%p8849, %r23962, 0;
	and.pred  	%p8850, %p8848, %p8849;
	selp.b32 	%r6399, %r30689, %r30688, %p8850;
	selp.b32 	%r6406, %r30688, %r30689, %p8850;
	and.b32  	%r23963, %r6399, 7;
	setp.eq.s32 	%p8851, %r23963, 0;
	@%p8851 bra 	$L__BB4_6192;
	bra.uni 	$L__BB4_6195;
$L__BB4_6221:
	ld.local.u32 	%r23981, [%rd12+2592];
	add.s32 	%r23982, %r23981, 1;
	st.local.u32 	[%rd12+2592], %r23982;
	mul.wide.u32 	%rd8094, %r23981, 8;
	add.s64 	%rd8095, %rd12, %rd8094;
	st.local.u64 	[%rd8095+2600], %rd448;
$L__BB4_6222:
	mov.b32 	%r30692, 0;
$L__BB4_6223:
	ld.global.u32 	%r23984, [%rd20];
	and.b32  	%r23985, %r23984, 32767;
	add.s32 	%r6425, %r23985, %r4252;
	mul.wide.u32 	%rd8096, %r6425, 8;
	add.s64 	%rd8097, %rd1, %rd8096;
	ld.global.u64 	%rd8098, [%rd8097+201326600];
	add.s32 	%r23986, %r23984, 1;
	st.global.u32 	[%rd20], %r23986;
	setp.gt.u32 	%p8853, %r6425, 8191;
	setp.eq.s64 	%p8854, %rd8098, 0;
	and.pred  	%p8855, %p8853, %p8854;
	@%p8855 bra 	$L__BB4_6226;
	add.s32 	%r30692, %r30692, 1;
	setp.lt.u32 	%p8856, %r30692, 32768;
	@%p8856 bra 	$L__BB4_6223;
	mov.u64 	%rd8100, $str$1;
	cvta.global.u64 	%rd8101, %rd8100;
	{ // callseq 35, 0
	.param .b64 param0;
	st.param.b64 	[param0], %rd8101;
	.param .b64 param1;
	st.param.b64 	[param1], 0;
	.param .b32 retval0;
	call.uni (retval0), 
	vprintf, 
	(
	param0, 
	param1
	);
	ld.param.b32 	%r23987, [retval0];
	} // callseq 35
	bra.uni 	$L__BB4_6223;
$L__BB4_6226:
	shl.b32 	%r23989, %r6425, 3;
	and.b32  	%r23990, %r6348, 7;
	or.b32  	%r6438, %r23989, %r23990;
	and.b32  	%r6428, %r6425, 536870911;
	cvt.u64.u32 	%rd8102, %r30691;
	shl.b64 	%rd8103, %rd8102, 32;
	cvt.u64.u32 	%rd8104, %r30680;
	or.b64  	%rd452, %rd8103, %rd8104;
	setp.gt.u32 	%p8857, %r6428, 8191;
	@%p8857 bra 	$L__BB4_6228;
	shl.b32 	%r23991, %r6428, 3;
	add.s32 	%r23993, %r23847, %r23991;
	atom.shared.exch.b64 	%rd8108, [%r23993], %rd452;
	bra.uni 	$L__BB4_6229;
$L__BB4_6228:
	mul.wide.u32 	%rd8105, %r6428, 8;
	add.s64 	%rd8106, %rd1, %rd8105;
	atom.global.exch.b64 	%rd8107, [%rd8106+201326600], %rd452;
$L__BB4_6229:
	and.b32  	%r23994, %r6349, 7;
	setp.ne.s32 	%p8858, %r23994, 0;
	@%p8858 bra 	$L__BB4_6233;
$L__BB4_6230:
	and.b32  	%r23995, %r6438, 7;
	setp.ne.s32 	%p8859, %r23995, 0;
	@%p8859 bra 	$L__BB4_6242;
$L__BB4_6231:
	shr.u32 	%r23996, %r6438, 3;
	setp.gt.u32 	%p8860, %r6438, 65535;
	shr.u32 	%r23997, %r6438, 1;
	add.s32 	%r23999, %r23847, %r23997;
	add.s32 	%r6434, %r23999, 65536;
	mul.wide.u32 	%rd8109, %r23996, 4;
	add.s64 	%rd454, %rd13, %rd8109;
	@%p8860 bra 	$L__BB4_6236;
	atom.shared.exch.b32 	%r30698, [%r6434], -1;
	bra.uni 	$L__BB4_6237;
$L__BB4_6233:
	cvt.u64.u32 	%rd8126, %r6438;
	shl.b64 	%rd8127, %rd8126, 32;
	cvt.u64.u32 	%rd8128, %r6349;
	or.b64  	%rd453, %rd8127, %rd8128;
	mul.wide.u32 	%rd8129, %r6349, 8;
	and.b32  	%r24022, %r6438, 7;
	cvt.u64.u32 	%rd8130, %r24022;
	mov.b64 	%rd8131, 56;
	cvt.u32.u64 	%r24023, %rd8131;
	cvt.u32.u64 	%r24024, %rd8129;
	and.b32  	%r24025, %r24024, %r24023;
	cvt.u32.u64 	%r24026, %rd8130;
	or.b32  	%r24027, %r24025, %r24026;
	mov.b64 	%rd8132, 9130730411292422402;
	shr.u64 	%rd8133, %rd8132, %r24027;
	mov.b64 	%rd8134, 1736168554312260608;
	shr.u64 	%rd8135, %rd8134, %r24027;
	mov.b64 	%rd8136, -506390041275138048;
	shr.u64 	%rd8137, %rd8136, %r24027;
	shl.b64 	%rd8138, %rd8137, 2;
	cvt.u32.u64 	%r24028, %rd8135;
	mov.b64 	%rd8139, 2;
	cvt.u32.u64 	%r24029, %rd8139;
	and.b32  	%r24030, %r24028, %r24029;
	cvt.u32.u64 	%r24031, %rd8133;
	mov.b64 	%rd8140, 1;
	cvt.u32.u64 	%r24032, %rd8140;
	and.b32  	%r24033, %r24031, %r24032;
	or.b32  	%r24034, %r24033, %r24030;
	cvt.u32.u64 	%r24035, %rd8138;
	mov.b64 	%rd8141, 4;
	cvt.u32.u64 	%r24036, %rd8141;
	and.b32  	%r24037, %r24035, %r24036;
	or.b32  	%r24038, %r24034, %r24037;
	mov.b16 	%rs403, 1;
	shl.b16 	%rs404, %rs403, %r24038;
	and.b16  	%rs405, %rs404, 29;
	setp.eq.s16 	%p8882, %rs405, 0;
	@%p8882 bra 	$L__BB4_6235;
	add.s32 	%r24039, %r6346, 1;
	st.local.u32 	[%rd12+536], %r24039;
	mul.wide.u32 	%rd8142, %r6346, 8;
	add.s64 	%rd8143, %rd12, %rd8142;
	st.local.u64 	[%rd8143+544], %rd453;
	bra.uni 	$L__BB4_8128;
$L__BB4_6235:
	ld.local.u32 	%r24040, [%rd12+2592];
	add.s32 	%r24041, %r24040, 1;
	st.local.u32 	[%rd12+2592], %r24041;
	mul.wide.u32 	%rd8144, %r24040, 8;
	add.s64 	%rd8145, %rd12, %rd8144;
	st.local.u64 	[%rd8145+2600], %rd453;
	bra.uni 	$L__BB4_8128;
$L__BB4_6236:
	atom.global.exch.b32 	%r30698, [%rd454], -1;
$L__BB4_6237:
	add.s32 	%r24000, %r30698, 1;
	setp.lt.u32 	%p8861, %r24000, 2;
	@%p8861 bra 	$L__BB4_6242;
	setp.gt.u32 	%p8862, %r6438, 65535;
	@%p8862 bra 	$L__BB4_6240;
	atom.shared.exch.b32 	%r24002, [%r6434], 0;
	bra.uni 	$L__BB4_6241;
$L__BB4_6240:
	atom.global.exch.b32 	%r24001, [%rd454], 0;
$L__BB4_6241:
	and.b32  	%r24003, %r30698, 7;
	setp.eq.s32 	%p8863, %r24003, 0;
	mov.u32 	%r6438, %r30698;
	@%p8863 bra 	$L__BB4_6231;
$L__BB4_6242:
	setp.lt.u32 	%p8864, %r6349, 65529;
	@%p8864 bra 	$L__BB4_6254;
	and.b32  	%r6439, %r6438, 4;
	setp.eq.s32 	%p8865, %r6439, 0;
	and.b32  	%r24004, %r6438, 3;
	setp.ne.s32 	%p8866, %r24004, 0;
	and.pred  	%p8867, %p8865, %p8866;
	setp.gt.u32 	%p8868, %r6438, 65535;
	or.pred  	%p8869, %p8868, %p8867;
	@%p8869 bra 	$L__BB4_6247;
	and.b32  	%r24005, %r6438, 7;
	setp.eq.s32 	%p8870, %r24005, 0;
	mov.u32 	%r30701, %r6438;
	mov.u32 	%r30702, %r6349;
	@%p8870 bra 	$L__BB4_6259;
	setp.eq.s32 	%p8871, %r6439, 0;
	@%p8871 bra 	$L__BB4_6247;
	cvt.u64.u32 	%rd8110, %r6438;
	shl.b64 	%rd8111, %rd8110, 32;
	cvt.u64.u32 	%rd8112, %r6349;
	or.b64  	%rd8113, %rd8111, %rd8112;
	add.s32 	%r24006, %r6346, 1;
	st.local.u32 	[%rd12+536], %r24006;
	mul.wide.u32 	%rd8114, %r6346, 8;
	add.s64 	%rd8115, %rd12, %rd8114;
	st.local.u64 	[%rd8115+544], %rd8113;
	bra.uni 	$L__BB4_8128;
$L__BB4_6247:
	shr.u32 	%r6440, %r6349, 3;
	setp.gt.u32 	%p8872, %r6349, 65535;
	@%p8872 bra 	$L__BB4_6249;
	shl.b32 	%r24007, %r6440, 2;
	add.s32 	%r24009, %r23847, %r24007;
	ld.shared.u32 	%r30700, [%r24009+65536];
	bra.uni 	$L__BB4_6250;
$L__BB4_6249:
	mul.wide.u32 	%rd8116, %r6440, 4;
	add.s64 	%rd8117, %rd13, %rd8116;
	ld.global.u32 	%r30700, [%rd8117];
$L__BB4_6250:
	setp.ne.s32 	%p8873, %r30700, 0;
	@%p8873 bra 	$L__BB4_6254;
	cvt.u64.u32 	%rd8118, %r6438;
	shl.b64 	%rd8119, %rd8118, 32;
	cvt.u64.u32 	%rd8120, %r6349;
	or.b64  	%rd455, %rd8119, %rd8120;
	and.b32  	%r24010, %r6438, 7;
	setp.eq.s32 	%p8874, %r24010, 1;
	@%p8874 bra 	$L__BB4_6253;
	add.s32 	%r24011, %r6346, 1;
	st.local.u32 	[%rd12+536], %r24011;
	mul.wide.u32 	%rd8121, %r6346, 8;
	add.s64 	%rd8122, %rd12, %rd8121;
	st.local.u64 	[%rd8122+544], %rd455;
	bra.uni 	$L__BB4_8128;
$L__BB4_6253:
	ld.local.u32 	%r24012, [%rd12+2592];
	add.s32 	%r24013, %r24012, 1;
	st.local.u32 	[%rd12+2592], %r24013;
	mul.wide.u32 	%rd8123, %r24012, 8;
	add.s64 	%rd8124, %rd12, %rd8123;
	st.local.u64 	[%rd8124+2600], %rd455;
	bra.uni 	$L__BB4_8128;
$L__BB4_6254:
	shr.u32 	%r6444, %r6349, 3;
	setp.gt.u32 	%p8875, %r6349, 65535;
	@%p8875 bra 	$L__BB4_6257;
	shl.b32 	%r24015, %r6444, 2;
	add.s32 	%r24017, %r23847, %r24015;
	add.s32 	%r6445, %r24017, 65536;
	atom.shared.exch.b32 	%r30701, [%r24017+65536], %r6438;
	setp.eq.s32 	%p8877, %r30701, -1;
	@%p8877 bra 	$L__BB4_8128;
	atom.shared.exch.b32 	%r24018, [%r6445], 0;
	mov.u32 	%r30702, %r6438;
	bra.uni 	$L__BB4_6259;
$L__BB4_6257:
	mul.wide.u32 	%rd8125, %r6444, 4;
	add.s64 	%rd456, %rd13, %rd8125;
	atom.global.exch.b32 	%r30701, [%rd456], %r6438;
	setp.eq.s32 	%p8876, %r30701, -1;
	@%p8876 bra 	$L__BB4_8128;
	atom.global.exch.b32 	%r24014, [%rd456], 0;
	mov.u32 	%r30702, %r6438;
$L__BB4_6259:
	and.b32  	%r24019, %r30701, 7;
	setp.ne.s32 	%p8878, %r24019, 0;
	and.b32  	%r24020, %r30702, 7;
	setp.eq.s32 	%p8879, %r24020, 0;
	and.pred  	%p8880, %p8878, %p8879;
	selp.b32 	%r6349, %r30702, %r30701, %p8880;
	selp.b32 	%r6438, %r30701, %r30702, %p8880;
	and.b32  	%r24021, %r6349, 7;
	setp.eq.s32 	%p8881, %r24021, 0;
	@%p8881 bra 	$L__BB4_6230;
	bra.uni 	$L__BB4_6233;
$L__BB4_6260:
	ld.local.u32 	%r6452, [%rd12+2592];
	sub.s32 	%r24042, 256, %r6452;
	sub.s32 	%r24043, 257, %r6345;
	min.u32 	%r24044, %r24042, %r24043;
	setp.eq.s32 	%p8883, %r24044, 0;
	@%p8883 bra 	$L__BB4_8123;
	and.b32  	%r24045, %r6349, 7;
	setp.ne.s32 	%p8884, %r24045, 0;
	and.b32  	%r24046, %r6348, 7;
	setp.eq.s32 	%p8885, %r24046, 0;
	and.pred  	%p8886, %p8884, %p8885;
	selp.b32 	%r30705, %r6348, %r6349, %p8886;
	selp.b32 	%r6464, %r6349, %r6348, %p8886;
	and.b32  	%r24047, %r30705, 7;
	setp.ne.s32 	%p8887, %r24047, 0;
	@%p8887 bra 	$L__BB4_6265;
$L__BB4_6262:
	and.b32  	%r24048, %r6464, 7;
	setp.ne.s32 	%p8888, %r24048, 0;
	@%p8888 bra 	$L__BB4_6274;
$L__BB4_6263:
	shr.u32 	%r24049, %r6464, 3;
	setp.gt.u32 	%p8889, %r6464, 65535;
	shr.u32 	%r24050, %r6464, 1;
	mov.u32 	%r24051, shared_mem;
	add.s32 	%r24052, %r24051, %r24050;
	add.s32 	%r6460, %r24052, 65536;
	mul.wide.u32 	%rd8146, %r24049, 4;
	add.s64 	%rd458, %rd13, %rd8146;
	@%p8889 bra 	$L__BB4_6268;
	atom.shared.exch.b32 	%r30708, [%r6460], -1;
	bra.uni 	$L__BB4_6269;
$L__BB4_6265:
	cvt.u64.u32 	%rd8163, %r6464;
	shl.b64 	%rd8164, %rd8163, 32;
	cvt.u64.u32 	%rd8165, %r30705;
	or.b64  	%rd457, %rd8164, %rd8165;
	mul.wide.u32 	%rd8166, %r30705, 8;
	and.b32  	%r24072, %r6464, 7;
	cvt.u64.u32 	%rd8167, %r24072;
	mov.b64 	%rd8168, 56;
	cvt.u32.u64 	%r24073, %rd8168;
	cvt.u32.u64 	%r24074, %rd8166;
	and.b32  	%r24075, %r24074, %r24073;
	cvt.u32.u64 	%r24076, %rd8167;
	or.b32  	%r24077, %r24075, %r24076;
	mov.b64 	%rd8169, 9130730411292422402;
	shr.u64 	%rd8170, %rd8169, %r24077;
	mov.b64 	%rd8171, 1736168554312260608;
	shr.u64 	%rd8172, %rd8171, %r24077;
	mov.b64 	%rd8173, -506390041275138048;
	shr.u64 	%rd8174, %rd8173, %r24077;
	shl.b64 	%rd8175, %rd8174, 2;
	cvt.u32.u64 	%r24078, %rd8172;
	mov.b64 	%rd8176, 2;
	cvt.u32.u64 	%r24079, %rd8176;
	and.b32  	%r24080, %r24078, %r24079;
	cvt.u32.u64 	%r24081, %rd8170;
	mov.b64 	%rd8177, 1;
	cvt.u32.u64 	%r24082, %rd8177;
	and.b32  	%r24083, %r24081, %r24082;
	or.b32  	%r24084, %r24083, %r24080;
	cvt.u32.u64 	%r24085, %rd8175;
	mov.b64 	%rd8178, 4;
	cvt.u32.u64 	%r24086, %rd8178;
	and.b32  	%r24087, %r24085, %r24086;
	or.b32  	%r24088, %r24084, %r24087;
	mov.b16 	%rs406, 1;
	shl.b16 	%rs407, %rs406, %r24088;
	and.b16  	%rs408, %rs407, 29;
	setp.eq.s16 	%p8911, %rs408, 0;
	@%p8911 bra 	$L__BB4_6267;
	st.local.u32 	[%rd12+536], %r6345;
	mul.wide.u32 	%rd8179, %r6346, 8;
	add.s64 	%rd8180, %rd12, %rd8179;
	st.local.u64 	[%rd8180+544], %rd457;
	bra.uni 	$L__BB4_8128;
$L__BB4_6267:
	add.s32 	%r24089, %r6452, 1;
	st.local.u32 	[%rd12+2592], %r24089;
	mul.wide.u32 	%rd8181, %r6452, 8;
	add.s64 	%rd8182, %rd12, %rd8181;
	st.local.u64 	[%rd8182+2600], %rd457;
	bra.uni 	$L__BB4_8128;
$L__BB4_6268:
	atom.global.exch.b32 	%r30708, [%rd458], -1;
$L__BB4_6269:
	add.s32 	%r24053, %r30708, 1;
	setp.lt.u32 	%p8890, %r24053, 2;
	@%p8890 bra 	$L__BB4_6274;
	setp.gt.u32 	%p8891, %r6464, 65535;
	@%p8891 bra 	$L__BB4_6272;
	atom.shared.exch.b32 	%r24055, [%r6460], 0;
	bra.uni 	$L__BB4_6273;
$L__BB4_6272:
	atom.global.exch.b32 	%r24054, [%rd458], 0;
$L__BB4_6273:
	and.b32  	%r24056, %r30708, 7;
	setp.eq.s32 	%p8892, %r24056, 0;
	mov.u32 	%r6464, %r30708;
	@%p8892 bra 	$L__BB4_6263;
$L__BB4_6274:
	setp.lt.u32 	%p8893, %r30705, 65529;
	@%p8893 bra 	$L__BB4_6286;
	and.b32  	%r6465, %r6464, 4;
	setp.eq.s32 	%p8894, %r6465, 0;
	and.b32  	%r24057, %r6464, 3;
	setp.ne.s32 	%p8895, %r24057, 0;
	and.pred  	%p8896, %p8894, %p8895;
	setp.gt.u32 	%p8897, %r6464, 65535;
	or.pred  	%p8898, %p8897, %p8896;
	@%p8898 bra 	$L__BB4_6279;
	and.b32  	%r24058, %r6464, 7;
	setp.eq.s32 	%p8899, %r24058, 0;
	mov.u32 	%r30711, %r6464;
	mov.u32 	%r30712, %r30705;
	@%p8899 bra 	$L__BB4_6291;
	setp.eq.s32 	%p8900, %r6465, 0;
	@%p8900 bra 	$L__BB4_6279;
	cvt.u64.u32 	%rd8147, %r6464;
	shl.b64 	%rd8148, %rd8147, 32;
	cvt.u64.u32 	%rd8149, %r30705;
	or.b64  	%rd8150, %rd8148, %rd8149;
	st.local.u32 	[%rd12+536], %r6345;
	mul.wide.u32 	%rd8151, %r6346, 8;
	add.s64 	%rd8152, %rd12, %rd8151;
	st.local.u64 	[%rd8152+544], %rd8150;
	bra.uni 	$L__BB4_8128;
$L__BB4_6279:
	shr.u32 	%r6466, %r30705, 3;
	setp.gt.u32 	%p8901, %r30705, 65535;
	@%p8901 bra 	$L__BB4_6281;
	shl.b32 	%r24059, %r6466, 2;
	mov.u32 	%r24060, shared_mem;
	add.s32 	%r24061, %r24060, %r24059;
	ld.shared.u32 	%r30710, [%r24061+65536];
	bra.uni 	$L__BB4_6282;
$L__BB4_6281:
	mul.wide.u32 	%rd8153, %r6466, 4;
	add.s64 	%rd8154, %rd13, %rd8153;
	ld.global.u32 	%r30710, [%rd8154];
$L__BB4_6282:
	setp.ne.s32 	%p8902, %r30710, 0;
	@%p8902 bra 	$L__BB4_6286;
	cvt.u64.u32 	%rd8155, %r6464;
	shl.b64 	%rd8156, %rd8155, 32;
	cvt.u64.u32 	%rd8157, %r30705;
	or.b64  	%rd459, %rd8156, %rd8157;
	and.b32  	%r24062, %r6464, 7;
	setp.eq.s32 	%p8903, %r24062, 1;
	@%p8903 bra 	$L__BB4_6285;
	st.local.u32 	[%rd12+536], %r6345;
	mul.wide.u32 	%rd8158, %r6346, 8;
	add.s64 	%rd8159, %rd12, %rd8158;
	st.local.u64 	[%rd8159+544], %rd459;
	bra.uni 	$L__BB4_8128;
$L__BB4_6285:
	add.s32 	%r24063, %r6452, 1;
	st.local.u32 	[%rd12+2592], %r24063;
	mul.wide.u32 	%rd8160, %r6452, 8;
	add.s64 	%rd8161, %rd12, %rd8160;
	st.local.u64 	[%rd8161+2600], %rd459;
	bra.uni 	$L__BB4_8128;
$L__BB4_6286:
	shr.u32 	%r6470, %r30705, 3;
	setp.gt.u32 	%p8904, %r30705, 65535;
	@%p8904 bra 	$L__BB4_6289;
	shl.b32 	%r24065, %r6470, 2;
	mov.u32 	%r24066, shared_mem;
	add.s32 	%r24067, %r24066, %r24065;
	add.s32 	%r6471, %r24067, 65536;
	atom.shared.exch.b32 	%r30711, [%r24067+65536], %r6464;
	setp.eq.s32 	%p8906, %r30711, -1;
	@%p8906 bra 	$L__BB4_8128;
	atom.shared.exch.b32 	%r24068, [%r6471], 0;
	mov.u32 	%r30712, %r6464;
	bra.uni 	$L__BB4_6291;
$L__BB4_6289:
	mul.wide.u32 	%rd8162, %r6470, 4;
	add.s64 	%rd460, %rd13, %rd8162;
	atom.global.exch.b32 	%r30711, [%rd460], %r6464;
	setp.eq.s32 	%p8905, %r30711, -1;
	@%p8905 bra 	$L__BB4_8128;
	atom.global.exch.b32 	%r24064, [%rd460], 0;
	mov.u32 	%r30712, %r6464;
$L__BB4_6291:
	and.b32  	%r24069, %r30711, 7;
	setp.ne.s32 	%p8907, %r24069, 0;
	and.b32  	%r24070, %r30712, 7;
	setp.eq.s32 	%p8908, %r24070, 0;
	and.pred  	%p8909, %p8907, %p8908;
	selp.b32 	%r30705, %r30712, %r30711, %p8909;
	selp.b32 	%r6464, %r30711, %r30712, %p8909;
	and.b32  	%r24071, %r30705, 7;
	setp.eq.s32 	%p8910, %r24071, 0;
	@%p8910 bra 	$L__BB4_6262;
	bra.uni 	$L__BB4_6265;
$L__BB4_6292:
	shr.u32 	%r24090, %r6349, 3;
	and.b32  	%r24091, %r24090, 268435455;
	mul.wide.u32 	%rd8183, %r24091, 1304;
	mov.u64 	%rd8184, BOOK;
	add.s64 	%rd8185, %rd8184, %rd8183;
	add.s64 	%rd461, %rd8185, 8;
	ld.global.u8 	%rs409, [%rd8185+264];
	setp.eq.s16 	%p8912, %rs409, 0;
	and.b32  	%r6480, %r6348, 7;
	setp.ne.s32 	%p8913, %r6480, 5;
	or.pred  	%p8914, %p8912, %p8913;
	@%p8914 bra 	$L__BB4_6358;
	ld.local.u32 	%r6481, [%rd12+2592];
	sub.s32 	%r25006, 256, %r6481;
	sub.s32 	%r25007, 257, %r6345;
	min.u32 	%r25008, %r25006, %r25007;
	setp.lt.u32 	%p9513, %r25008, 2;
	@%p9513 bra 	$L__BB4_8123;
	shr.u32 	%r6482, %r6348, 3;
	setp.gt.u32 	%p9514, %r6348, 65535;
	@%p9514 bra 	$L__BB4_6296;
	shl.b32 	%r25009, %r6482, 3;
	mov.u32 	%r25010, shared_mem;
	add.s32 	%r25011, %r25010, %r25009;
	atom.shared.exch.b64 	%rd10904, [%r25011], 0;
	bra.uni 	$L__BB4_6297;
$L__BB4_6296:
	mul.wide.u32 	%rd8693, %r6482, 8;
	add.s64 	%rd8694, %rd1, %rd8693;
	atom.global.exch.b64 	%rd10904, [%rd8694+201326600], 0;
$L__BB4_6297:
	cvt.u32.u64 	%r25012, %rd10904;
	{ .reg .b32 tmp; mov.b64 {tmp, %r6483}, %rd10904; }
	and.b32  	%r6484, %r6349, 7;
	setp.ne.s32 	%p9515, %r6484, 0;
	and.b32  	%r25013, %r25012, 7;
	setp.eq.s32 	%p9516, %r25013, 0;
	and.pred  	%p9517, %p9515, %p9516;
	selp.b32 	%r30717, %r25012, %r6349, %p9517;
	selp.b32 	%r6496, %r6349, %r25012, %p9517;
	and.b32  	%r25014, %r30717, 7;
	setp.ne.s32 	%p9518, %r25014, 0;
	@%p9518 bra 	$L__BB4_6301;
$L__BB4_6298:
	and.b32  	%r25015, %r6496, 7;
	setp.ne.s32 	%p9519, %r25015, 0;
	@%p9519 bra 	$L__BB4_6309;
$L__BB4_6299:
	shr.u32 	%r25016, %r6496, 3;
	setp.gt.u32 	%p9520, %r6496, 65535;
	shr.u32 	%r25017, %r6496, 1;
	mov.u32 	%r25018, shared_mem;
	add.s32 	%r25019, %r25018, %r25017;
	add.s32 	%r6492, %r25019, 65536;
	mul.wide.u32 	%rd8695, %r25016, 4;
	add.s64 	%rd466, %rd13, %rd8695;
	@%p9520 bra 	$L__BB4_6303;
	atom.shared.exch.b32 	%r30720, [%r6492], -1;
	bra.uni 	$L__BB4_6304;
$L__BB4_6301:
	cvt.u64.u32 	%rd8712, %r6496;
	shl.b64 	%rd8713, %rd8712, 32;
	cvt.u64.u32 	%rd8714, %r30717;
	or.b64  	%rd465, %rd8713, %rd8714;
	mul.wide.u32 	%rd8715, %r30717, 8;
	and.b32  	%r25039, %r6496, 7;
	cvt.u64.u32 	%rd8716, %r25039;
	mov.b64 	%rd8717, 56;
	cvt.u32.u64 	%r25040, %rd8717;
	cvt.u32.u64 	%r25041, %rd8715;
	and.b32  	%r25042, %r25041, %r25040;
	cvt.u32.u64 	%r25043, %rd8716;
	or.b32  	%r25044, %r25042, %r25043;
	mov.b64 	%rd8718, 9130730411292422402;
	shr.u64 	%rd8719, %rd8718, %r25044;
	mov.b64 	%rd8720, 1736168554312260608;
	shr.u64 	%rd8721, %rd8720, %r25044;
	mov.b64 	%rd8722, -506390041275138048;
	shr.u64 	%rd8723, %rd8722, %r25044;
	shl.b64 	%rd8724, %rd8723, 2;
	cvt.u32.u64 	%r25045, %rd8721;
	mov.b64 	%rd8725, 2;
	cvt.u32.u64 	%r25046, %rd8725;
	and.b32  	%r25047, %r25045, %r25046;
	cvt.u32.u64 	%r25048, %rd8719;
	mov.b64 	%rd8726, 1;
	cvt.u32.u64 	%r25049, %rd8726;
	and.b32  	%r25050, %r25048, %r25049;
	or.b32  	%r25051, %r25050, %r25047;
	cvt.u32.u64 	%r25052, %rd8724;
	mov.b64 	%rd8727, 4;
	cvt.u32.u64 	%r25053, %rd8727;
	and.b32  	%r25054, %r25052, %r25053;
	or.b32  	%r25055, %r25051, %r25054;
	mov.b16 	%rs416, 1;
	shl.b16 	%rs417, %rs416, %r25055;
	and.b16  	%rs418, %rs417, 29;
	setp.eq.s16 	%p9542, %rs418, 0;
	@%p9542 bra 	$L__BB4_6327;
	st.local.u32 	[%rd12+536], %r6345;
	mul.wide.u32 	%rd8728, %r6346, 8;
	add.s64 	%rd8729, %rd12, %rd8728;
	st.local.u64 	[%rd8729+544], %rd465;
	mov.u32 	%r6346, %r6345;
	bra.uni 	$L__BB4_6328;
$L__BB4_6303:
	atom.global.exch.b32 	%r30720, [%rd466], -1;
$L__BB4_6304:
	add.s32 	%r25020, %r30720, 1;
	setp.lt.u32 	%p9521, %r25020, 2;
	@%p9521 bra 	$L__BB4_6309;
	@%p9520 bra 	$L__BB4_6307;
	atom.shared.exch.b32 	%r25022, [%r6492], 0;
	bra.uni 	$L__BB4_6308;
$L__BB4_6307:
	atom.global.exch.b32 	%r25021, [%rd466], 0;
$L__BB4_6308:
	and.b32  	%r25023, %r30720, 7;
	setp.eq.s32 	%p9523, %r25023, 0;
	mov.u32 	%r6496, %r30720;
	@%p9523 bra 	$L__BB4_6299;
$L__BB4_6309:
	setp.lt.u32 	%p9524, %r30717, 65529;
	@%p9524 bra 	$L__BB4_6321;
	and.b32  	%r6497, %r6496, 4;
	setp.eq.s32 	%p9525, %r6497, 0;
	and.b32  	%r25024, %r6496, 3;
	setp.ne.s32 	%p9526, %r25024, 0;
	and.pred  	%p9527, %p9525, %p9526;
	setp.gt.u32 	%p9528, %r6496, 65535;
	or.pred  	%p9529, %p9528, %p9527;
	@%p9529 bra 	$L__BB4_6314;
	and.b32  	%r25025, %r6496, 7;
	setp.eq.s32 	%p9530, %r25025, 0;
	mov.u32 	%r30723, %r6496;
	mov.u32 	%r30724, %r30717;
	@%p9530 bra 	$L__BB4_6326;
	setp.eq.s32 	%p9531, %r6497, 0;
	@%p9531 bra 	$L__BB4_6314;
	cvt.u64.u32 	%rd8696, %r6496;
	shl.b64 	%rd8697, %rd8696, 32;
	cvt.u64.u32 	%rd8698, %r30717;
	or.b64  	%rd8699, %rd8697, %rd8698;
	st.local.u32 	[%rd12+536], %r6345;
	mul.wide.u32 	%rd8700, %r6346, 8;
	add.s64 	%rd8701, %rd12, %rd8700;
	st.local.u64 	[%rd8701+544], %rd8699;
	mov.u32 	%r6346, %r6345;
	bra.uni 	$L__BB4_6328;
$L__BB4_6314:
	shr.u32 	%r6498, %r30717, 3;
	setp.gt.u32 	%p9532, %r30717, 65535;
	@%p9532 bra 	$L__BB4_6316;
	shl.b32 	%r25026, %r6498, 2;
	mov.u32 	%r25027, shared_mem;
	add.s32 	%r25028, %r25027, %r25026;
	ld.shared.u32 	%r30722, [%r25028+65536];
	bra.uni 	$L__BB4_6317;
$L__BB4_6316:
	mul.wide.u32 	%rd8702, %r6498, 4;
	add.s64 	%rd8703, %rd13, %rd8702;
	ld.global.u32 	%r30722, [%rd8703];
$L__BB4_6317:
	setp.ne.s32 	%p9533, %r30722, 0;
	@%p9533 bra 	$L__BB4_6321;
	cvt.u64.u32 	%rd8704, %r6496;
	shl.b64 	%rd8705, %rd8704, 32;
	cvt.u64.u32 	%rd8706, %r30717;
	or.b64  	%rd467, %rd8705, %rd8706;
	and.b32  	%r25029, %r6496, 7;
	setp.eq.s32 	%p9534, %r25029, 1;
	@%p9534 bra 	$L__BB4_6320;
	st.local.u32 	[%rd12+536], %r6345;
	mul.wide.u32 	%rd8707, %r6346, 8;
	add.s64 	%rd8708, %rd12, %rd8707;
	st.local.u64 	[%rd8708+544], %rd467;
	mov.u32 	%r6346, %r6345;
	bra.uni 	$L__BB4_6328;
$L__BB4_6320:
	add.s32 	%r25030, %r6481, 1;
	st.local.u32 	[%rd12+2592], %r25030;
	mul.wide.u32 	%rd8709, %r6481, 8;
	add.s64 	%rd8710, %rd12, %rd8709;
	st.local.u64 	[%rd8710+2600], %rd467;
	bra.uni 	$L__BB4_6328;
$L__BB4_6321:
	shr.u32 	%r6502, %r30717, 3;
	setp.gt.u32 	%p9535, %r30717, 65535;
	@%p9535 bra 	$L__BB4_6324;
	shl.b32 	%r25032, %r6502, 2;
	mov.u32 	%r25033, shared_mem;
	add.s32 	%r25034, %r25033, %r25032;
	add.s32 	%r6503, %r25034, 65536;
	atom.shared.exch.b32 	%r30723, [%r25034+65536], %r6496;
	setp.eq.s32 	%p9537, %r30723, -1;
	@%p9537 bra 	$L__BB4_6328;
	atom.shared.exch.b32 	%r25035, [%r6503], 0;
	mov.u32 	%r30724, %r6496;
	bra.uni 	$L__BB4_6326;
$L__BB4_6324:
	mul.wide.u32 	%rd8711, %r6502, 4;
	add.s64 	%rd468, %rd13, %rd8711;
	atom.global.exch.b32 	%r30723, [%rd468], %r6496;
	setp.eq.s32 	%p9536, %r30723, -1;
	@%p9536 bra 	$L__BB4_6328;
	atom.global.exch.b32 	%r25031, [%rd468], 0;
	mov.u32 	%r30724, %r6496;
$L__BB4_6326:
	and.b32  	%r25036, %r30723, 7;
	setp.ne.s32 	%p9538, %r25036, 0;
	and.b32  	%r25037, %r30724, 7;
	setp.eq.s32 	%p9539, %r25037, 0;
	and.pred  	%p9540, %p9538, %p9539;
	selp.b32 	%r30717, %r30724, %r30723, %p9540;
	selp.b32 	%r6496, %r30723, %r30724, %p9540;
	and.b32  	%r25038, %r30717, 7;
	setp.eq.s32 	%p9541, %r25038, 0;
	@%p9541 bra 	$L__BB4_6298;
	bra.uni 	$L__BB4_6301;
$L__BB4_6327:
	add.s32 	%r25056, %r6481, 1;
	st.local.u32 	[%rd12+2592], %r25056;
	mul.wide.u32 	%rd8730, %r6481, 8;
	add.s64 	%rd8731, %rd12, %rd8730;
	st.local.u64 	[%rd8731+2600], %rd465;
$L__BB4_6328:
	setp.ne.s32 	%p9543, %r6484, 0;
	and.b32  	%r25057, %r6483, 7;
	setp.eq.s32 	%p9544, %r25057, 0;
	and.pred  	%p9545, %p9543, %p9544;
	selp.b32 	%r30728, %r6483, %r6349, %p9545;
	selp.b32 	%r6522, %r6349, %r6483, %p9545;
	and.b32  	%r25058, %r30728, 7;
	setp.ne.s32 	%p9546, %r25058, 0;
	@%p9546 bra 	$L__BB4_6332;
$L__BB4_6329:
	and.b32  	%r25059, %r6522, 7;
	setp.ne.s32 	%p9547, %r25059, 0;
	@%p9547 bra 	$L__BB4_6340;
$L__BB4_6330:
	shr.u32 	%r25060, %r6522, 3;
	setp.gt.u32 	%p9548, %r6522, 65535;
	shr.u32 	%r25061, %r6522, 1;
	mov.u32 	%r25062, shared_mem;
	add.s32 	%r25063, %r25062, %r25061;
	add.s32 	%r6518, %r25063, 65536;
	mul.wide.u32 	%rd8732, %r25060, 4;
	add.s64 	%rd470, %rd13, %rd8732;
	@%p9548 bra 	$L__BB4_6334;
	atom.shared.exch.b32 	%r30731, [%r6518], -1;
	bra.uni 	$L__BB4_6335;
$L__BB4_6332:
	cvt.u64.u32 	%rd8749, %r6522;
	shl.b64 	%rd8750, %rd8749, 32;
	cvt.u64.u32 	%rd8751, %r30728;
	or.b64  	%rd469, %rd8750, %rd8751;
	mul.wide.u32 	%rd8752, %r30728, 8;
	and.b32  	%r25086, %r6522, 7;
	cvt.u64.u32 	%rd8753, %r25086;
	mov.b64 	%rd8754, 56;
	cvt.u32.u64 	%r25087, %rd8754;
	cvt.u32.u64 	%r25088, %rd8752;
	and.b32  	%r25089, %r25088, %r25087;
	cvt.u32.u64 	%r25090, %rd8753;
	or.b32  	%r25091, %r25089, %r25090;
	mov.b64 	%rd8755, 9130730411292422402;
	shr.u64 	%rd8756, %rd8755, %r25091;
	mov.b64 	%rd8757, 1736168554312260608;
	shr.u64 	%rd8758, %rd8757, %r25091;
	mov.b64 	%rd8759, -506390041275138048;
	shr.u64 	%rd8760, %rd8759, %r25091;
	shl.b64 	%rd8761, %rd8760, 2;
	cvt.u32.u64 	%r25092, %rd8758;
	mov.b64 	%rd8762, 2;
	cvt.u32.u64 	%r25093, %rd8762;
	and.b32  	%r25094, %r25092, %r25093;
	cvt.u32.u64 	%r25095, %rd8756;
	mov.b64 	%rd8763, 1;
	cvt.u32.u64 	%r25096, %rd8763;
	and.b32  	%r25097, %r25095, %r25096;
	or.b32  	%r25098, %r25097, %r25094;
	cvt.u32.u64 	%r25099, %rd8761;
	mov.b64 	%rd8764, 4;
	cvt.u32.u64 	%r25100, %rd8764;
	and.b32  	%r25101, %r25099, %r25100;
	or.b32  	%r25102, %r25098, %r25101;
	mov.b16 	%rs419, 1;
	shl.b16 	%rs420, %rs419, %r25102;
	and.b16  	%rs421, %rs420, 29;
	setp.eq.s16 	%p9570, %rs421, 0;
	@%p9570 bra 	$L__BB4_8126;
	add.s32 	%r25103, %r6346, 1;
	st.local.u32 	[%rd12+536], %r25103;
	mul.wide.u32 	%rd8765, %r6346, 8;
	add.s64 	%rd8766, %rd12, %rd8765;
	st.local.u64 	[%rd8766+544], %rd469;
	bra.uni 	$L__BB4_8127;
$L__BB4_6334:
	atom.global.exch.b32 	%r30731, [%rd470], -1;
$L__BB4_6335:
	add.s32 	%r25064, %r30731, 1;
	setp.lt.u32 	%p9549, %r25064, 2;
	@%p9549 bra 	$L__BB4_6340;
	setp.gt.u32 	%p9550, %r6522, 65535;
	@%p9550 bra 	$L__BB4_6338;
	atom.shared.exch.b32 	%r25066, [%r6518], 0;
	bra.uni 	$L__BB4_6339;
$L__BB4_6338:
	atom.global.exch.b32 	%r25065, [%rd470], 0;
$L__BB4_6339:
	and.b32  	%r25067, %r30731, 7;
	setp.eq.s32 	%p9551, %r25067, 0;
	mov.u32 	%r6522, %r30731;
	@%p9551 bra 	$L__BB4_6330;
$L__BB4_6340:
	setp.lt.u32 	%p9552, %r30728, 65529;
	@%p9552 bra 	$L__BB4_6352;
	and.b32  	%r6523, %r6522, 4;
	setp.eq.s32 	%p9553, %r6523, 0;
	and.b32  	%r25068, %r6522, 3;
	setp.ne.s32 	%p9554, %r25068, 0;
	and.pred  	%p9555, %p9553, %p9554;
	setp.gt.u32 	%p9556, %r6522, 65535;
	or.pred  	%p9557, %p9556, %p9555;
	@%p9557 bra 	$L__BB4_6345;
	and.b32  	%r25069, %r6522, 7;
	setp.eq.s32 	%p9558, %r25069, 0;
	mov.u32 	%r30734, %r6522;
	mov.u32 	%r30735, %r30728;
	@%p9558 bra 	$L__BB4_6357;
	setp.eq.s32 	%p9559, %r6523, 0;
	@%p9559 bra 	$L__BB4_6345;
	cvt.u64.u32 	%rd8733, %r6522;
	shl.b64 	%rd8734, %rd8733, 32;
	cvt.u64.u32 	%rd8735, %r30728;
	or.b64  	%rd8736, %rd8734, %rd8735;
	add.s32 	%r25070, %r6346, 1;
	st.local.u32 	[%rd12+536], %r25070;
	mul.wide.u32 	%rd8737, %r6346, 8;
	add.s64 	%rd8738, %rd12, %rd8737;
	st.local.u64 	[%rd8738+544], %rd8736;
	bra.uni 	$L__BB4_8127;
$L__BB4_6345:
	shr.u32 	%r6524, %r30728, 3;
	setp.gt.u32 	%p9560, %r30728, 65535;
	@%p9560 bra 	$L__BB4_6347;
	shl.b32 	%r25071, %r6524, 2;
	mov.u32 	%r25072, shared_mem;
	add.s32 	%r25073, %r25072, %r25071;
	ld.shared.u32 	%r30733, [%r25073+65536];
	bra.uni 	$L__BB4_6348;
$L__BB4_6347:
	mul.wide.u32 	%rd8739, %r6524, 4;
	add.s64 	%rd8740, %rd13, %rd8739;
	ld.global.u32 	%r30733, [%rd8740];
$L__BB4_6348:
	setp.ne.s32 	%p9561, %r30733, 0;
	@%p9561 bra 	$L__BB4_6352;
	cvt.u64.u32 	%rd8741, %r6522;
	shl.b64 	%rd8742, %rd8741, 32;
	cvt.u64.u32 	%rd8743, %r30728;
	or.b64  	%rd471, %rd8742, %rd8743;
	and.b32  	%r25074, %r6522, 7;
	setp.eq.s32 	%p9562, %r25074, 1;
	@%p9562 bra 	$L__BB4_6351;
	add.s32 	%r25075, %r6346, 1;
	st.local.u32 	[%rd12+536], %r25075;
	mul.wide.u32 	%rd8744, %r6346, 8;
	add.s64 	%rd8745, %rd12, %rd8744;
	st.local.u64 	[%rd8745+544], %rd471;
	bra.uni 	$L__BB4_8127;
$L__BB4_6351:
	ld.local.u32 	%r25076, [%rd12+2592];
	add.s32 	%r25077, %r25076, 1;
	st.local.u32 	[%rd12+2592], %r25077;
	mul.wide.u32 	%rd8746, %r25076, 8;
	add.s64 	%rd8747, %rd12, %rd8746;
	st.local.u64 	[%rd8747+2600], %rd471;
	bra.uni 	$L__BB4_8127;
$L__BB4_6352:
	shr.u32 	%r6528, %r30728, 3;
	setp.gt.u32 	%p9563, %r30728, 65535;
	@%p9563 bra 	$L__BB4_6355;
	shl.b32 	%r25079, %r6528, 2;
	mov.u32 	%r25080, shared_mem;
	add.s32 	%r25081, %r25080, %r25079;
	add.s32 	%r6529, %r25081, 65536;
	atom.shared.exch.b32 	%r30734, [%r25081+65536], %r6522;
	setp.eq.s32 	%p9565, %r30734, -1;
	@%p9565 bra 	$L__BB4_8127;
	atom.shared.exch.b32 	%r25082, [%r6529], 0;
	mov.u32 	%r30735, %r6522;
	bra.uni 	$L__BB4_6357;
$L__BB4_6355:
	mul.wide.u32 	%rd8748, %r6528, 4;
	add.s64 	%rd472, %rd13, %rd8748;
	atom.global.exch.b32 	%r30734, [%rd472], %r6522;
	setp.eq.s32 	%p9564, %r30734, -1;
	@%p9564 bra 	$L__BB4_8127;
	atom.global.exch.b32 	%r25078, [%rd472], 0;
	mov.u32 	%r30735, %r6522;
$L__BB4_6357:
	and.b32  	%r25083, %r30734, 7;
	setp.ne.s32 	%p9566, %r25083, 0;
	and.b32  	%r25084, %r30735, 7;
	setp.eq.s32 	%p9567, %r25084, 0;
	and.pred  	%p9568, %p9566, %p9567;
	selp.b32 	%r30728, %r30735, %r30734, %p9568;
	selp.b32 	%r6522, %r30734, %r30735, %p9568;
	and.b32  	%r25085, %r30728, 7;
	setp.eq.s32 	%p9569, %r25085, 0;
	@%p9569 bra 	$L__BB4_6329;
	bra.uni 	$L__BB4_6332;
$L__BB4_6358:
	ld.global.u32 	%r6536, [%rd461+260];
	ld.global.v2.u32 	{%r6537, %r6538}, [%rd461+264];
	ld.local.u32 	%r24092, [%rd12+2592];
	sub.s32 	%r24093, 256, %r24092;
	sub.s32 	%r24094, 257, %r6345;
	min.u32 	%r6539, %r24093, %r24094;
	ld.local.u32 	%r24095, [%rd12+12];
	setp.eq.s32 	%p8915, %r24095, 2;
	@%p8915 bra 	$L__BB4_6373;
	setp.eq.s32 	%p8916, %r6537, 0;
	mov.b32 	%r30807, 0;
	@%p8916 bra 	$L__BB4_6366;
	mov.b32 	%r30736, 0;
	mov.u32 	%r30807, %r30736;
$L__BB4_6361:
	ld.global.u32 	%r24098, [%rd20];
	and.b32  	%r24099, %r24098, 32767;
	add.s32 	%r6542, %r24099, %r4252;
	mul.wide.u32 	%rd8186, %r6542, 8;
	add.s64 	%rd8187, %rd1, %rd8186;
	ld.global.u64 	%rd8188, [%rd8187+201326600];
	add.s32 	%r24100, %r24098, 1;
	st.global.u32 	[%rd20], %r24100;
	setp.lt.u32 	%p8917, %r6542, 8192;
	setp.ne.s64 	%p8918, %rd8188, 0;
	or.pred  	%p8919, %p8917, %p8918;
	@%p8919 bra 	$L__BB4_6363;
	add.s32 	%r6543, %r30807, 1;
	mul.wide.u32 	%rd8190, %r30807, 4;
	add.s64 	%rd8191, %rd12, %rd8190;
	st.local.u32 	[%rd8191+24], %r6542;
	mov.u32 	%r30807, %r6543;
$L__BB4_6363:
	add.s32 	%r30736, %r30736, 1;
	setp.lt.u32 	%p8920, %r30736, 32768;
	@%p8920 bra 	$L__BB4_6365;
	mov.u64 	%rd8192, $str$1;
	cvta.global.u64 	%rd8193, %rd8192;
	{ // callseq 36, 0
	.param .b64 param0;
	st.param.b64 	[param0], %rd8193;
	.param .b64 param1;
	st.param.b64 	[param1], 0;
	.param .b32 retval0;
	call.uni (retval0), 
	vprintf, 
	(
	param0, 
	param1
	);
	ld.param.b32 	%r24101, [retval0];
	} // callseq 36
$L__BB4_6365:
	setp.lt.u32 	%p8921, %r30807, %r6537;
	@%p8921 bra 	$L__BB4_6361;
$L__BB4_6366:
	setp.eq.s32 	%p8922, %r6538, 0;
	mov.b32 	%r30873, 0;
	@%p8922 bra 	$L__BB4_6755;
	mov.b32 	%r30740, 0;
	mov.u32 	%r30873, %r30740;
$L__BB4_6368:
	ld.global.u32 	%r24105, [%rd20+65536];
	and.b32  	%r24106, %r24105, 32767;
	add.s32 	%r6549, %r24106, %r4252;
	mul.wide.u32 	%rd8194, %r6549, 4;
	add.s64 	%rd8195, %rd13, %rd8194;
	ld.global.u32 	%r24107, [%rd8195];
	add.s32 	%r24109, %r24105, 1;
	st.global.u32 	[%rd20+65536], %r24109;
	setp.lt.u32 	%p8923, %r6549, 8192;
	setp.ne.s32 	%p8924, %r24107, 0;
	or.pred  	%p8925, %p8923, %p8924;
	@%p8925 bra 	$L__BB4_6370;
	add.s32 	%r6550, %r30873, 1;
	mul.wide.u32 	%rd8196, %r30873, 4;
	add.s64 	%rd8197, %rd12, %rd8196;
	st.local.u32 	[%rd8197+280], %r6549;
	mov.u32 	%r30873, %r6550;
$L__BB4_6370:
	add.s32 	%r30740, %r30740, 1;
	setp.lt.u32 	%p8926, %r30740, 32768;
	@%p8926 bra 	$L__BB4_6372;
	mov.u64 	%rd8198, $str$1;
	cvta.global.u64 	%rd8199, %rd8198;
	{ // callseq 37, 0
	.param .b64 param0;
	st.param.b64 	[param0], %rd8199;
	.param .b64 param1;
	st.param.b64 	[param1], 0;
	.param .b32 retval0;
	call.uni (retval0), 
	vprintf, 
	(
	param0, 
	param1
	);
	ld.param.b32 	%r24110, [retval0];
	} // callseq 37
$L__BB4_6372:
	setp.lt.u32 	%p8927, %r30873, %r6538;
	@%p8927 bra 	$L__BB4_6368;
	bra.uni 	$L__BB4_6755;
$L__BB4_6373:
	setp.eq.s32 	%p8928, %r6537, 0;
	mov.b32 	%r30807, 0;
	@%p8928 bra 	$L__BB4_6564;
	ld.local.u32 	%r6553, [%rd12+4];
	add.s32 	%r30806, %r6553, 1;
	shl.b32 	%r24114, %r6553, 7;
	and.b32  	%r24115, %r24114, 8064;
	add.s32 	%r6555, %r24115, %r2;
	shl.b32 	%r24116, %r6553, 10;
	and.b32  	%r24117, %r24116, 64512;
	add.s32 	%r24118, %r4, %r24117;
	ld.shared.u64 	%rd8200, [%r24118];
	setp.eq.s32 	%p8929, %r6555, 0;
	setp.ne.s64 	%p8930, %rd8200, 0;
	mov.b32 	%r30743, 0;
	or.pred  	%p8931, %p8929, %p8930;
	@%p8931 bra 	$L__BB4_6376;
	st.local.u32 	[%rd12+24], %r6555;
	mov.b32 	%r30743, 1;
$L__BB4_6376:
	setp.ge.u32 	%p8932, %r30743, %r6537;
	mov.b32 	%r30807, 1;
	@%p8932 bra 	$L__BB4_6563;
	add.s32 	%r6557, %r6553, 2;
	shl.b32 	%r24121, %r30806, 7;
	and.b32  	%r24122, %r24121, 8064;
	add.s32 	%r6558, %r24122, %r2;
	shl.b32 	%r24123, %r30806, 10;
	and.b32  	%r24124, %r24123, 64512;
	add.s32 	%r24125, %r4, %r24124;
	ld.shared.u64 	%rd8202, [%r24125];
	setp.eq.s32 	%p8933, %r6558, 0;
	setp.ne.s64 	%p8934, %rd8202, 0;
	or.pred  	%p8935, %p8933, %p8934;
	mov.u32 	%r30807, %r30743;
	@%p8935 bra 	$L__BB4_6379;
	add.s32 	%r30807, %r30743, 1;
	mul.wide.u32 	%rd8204, %r30743, 4;
	add.s64 	%rd8205, %rd12, %rd8204;
	st.local.u32 	[%rd8205+24], %r6558;
$L__BB4_6379:
	setp.ge.u32 	%p8936, %r30807, %r6537;
	mov.u32 	%r30806, %r6557;
	@%p8936 bra 	$L__BB4_6563;
	add.s32 	%r30806, %r6553, 3;
	shl.b32 	%r24126, %r6557, 7;
	and.b32  	%r24127, %r24126, 8064;
	add.s32 	%r6562, %r24127, %r2;
	shl.b32 	%r24128, %r6557, 10;
	and.b32  	%r24129, %r24128, 64512;
	add.s32 	%r24130, %r4, %r24129;
	ld.shared.u64 	%rd8206, [%r24130];
	setp.eq.s32 	%p8937, %r6562, 0;
	setp.ne.s64 	%p8938, %rd8206, 0;
	or.pred  	%p8939, %p8937, %p8938;
	@%p8939 bra 	$L__BB4_6382;
	add.s32 	%r6563, %r30807, 1;
	mul.wide.u32 	%rd8208, %r30807, 4;
	add.s64 	%rd8209, %rd12, %rd8208;
	st.local.u32 	[%rd8209+24], %r6562;
	mov.u32 	%r30807, %r6563;
$L__BB4_6382:
	setp.ge.u32 	%p8940, %r30807, %r6537;
	@%p8940 bra 	$L__BB4_6563;
	add.s32 	%r6565, %r6553, 4;
	shl.b32 	%r24131, %r30806, 7;
	and.b32  	%r24132, %r24131, 8064;
	add.s32 	%r6566, %r24132, %r2;
	shl.b32 	%r24133, %r30806, 10;
	and.b32  	%r24134, %r24133, 64512;
	add.s32 	%r24135, %r4, %r24134;
	ld.shared.u64 	%rd8210, [%r24135];
	setp.eq.s32 	%p8941, %r6566, 0;
	setp.ne.s64 	%p8942, %rd8210, 0;
	or.pred  	%p8943, %p8941, %p8942;
	@%p8943 bra 	$L__BB4_6385;
	add.s32 	%r6567, %r30807, 1;
	mul.wide.u32 	%rd8212, %r30807, 4;
	add.s64 	%rd8213, %rd12, %rd8212;
	st.local.u32 	[%rd8213+24], %r6566;
	mov.u32 	%r30807, %r6567;
$L__BB4_6385:
	setp.ge.u32 	%p8944, %r30807, %r6537;
	mov.u32 	%r30806, %r6565;
	@%p8944 bra 	$L__BB4_6563;
	add.s32 	%r30806, %r6553, 5;
	shl.b32 	%r24136, %r6565, 7;
	and.b32  	%r24137, %r24136, 8064;
	add.s32 	%r6570, %r24137, %r2;
	shl.b32 	%r24138, %r6565, 10;
	and.b32  	%r24139, %r24138, 64512;
	add.s32 	%r24140, %r4, %r24139;
	ld.shared.u64 	%rd8214, [%r24140];
	setp.eq.s32 	%p8945, %r6570, 0;
	setp.ne.s64 	%p8946, %rd8214, 0;
	or.pred  	%p8947, %p8945, %p8946;
	@%p8947 bra 	$L__BB4_6388;
	add.s32 	%r6571, %r30807, 1;
	mul.wide.u32 	%rd8216, %r30807, 4;
	add.s64 	%rd8217, %rd12, %rd8216;
	st.local.u32 	[%rd8217+24], %r6570;
	mov.u32 	%r30807, %r6571;
$L__BB4_6388:
	setp.ge.u32 	%p8948, %r30807, %r6537;
	@%p8948 bra 	$L__BB4_6563;
	add.s32 	%r6573, %r6553, 6;
	shl.b32 	%r24141, %r30806, 7;
	and.b32  	%r24142, %r24141, 8064;
	add.s32 	%r6574, %r24142, %r2;
	shl.b32 	%r24143, %r30806, 10;
	and.b32  	%r24144, %r24143, 64512;
	add.s32 	%r24145, %r4, %r24144;
	ld.shared.u64 	%rd8218, [%r24145];
	setp.eq.s32 	%p8949, %r6574, 0;
	setp.ne.s64 	%p8950, %rd8218, 0;
	or.pred  	%p8951, %p8949, %p8950;
	@%p8951 bra 	$L__BB4_6391;
	add.s32 	%r6575, %r30807, 1;
	mul.wide.u32 	%rd8220, %r30807, 4;
	add.s64 	%rd8221, %rd12, %rd8220;
	st.local.u32 	[%rd8221+24], %r6574;
	mov.u32 	%r30807, %r6575;
$L__BB4_6391:
	setp.ge.u32 	%p8952, %r30807, %r6537;
	mov.u32 	%r30806, %r6573;
	@%p8952 bra 	$L__BB4_6563;
	add.s32 	%r30806, %r6553, 7;
	shl.b32 	%r24146, %r6573, 7;
	and.b32  	%r24147, %r24146, 8064;
	add.s32 	%r6578, %r24147, %r2;
	shl.b32 	%r24148, %r6573, 10;
	and.b32  	%r24149, %r24148, 64512;
	add.s32 	%r24150, %r4, %r24149;
	ld.shared.u64 	%rd8222, [%r24150];
	setp.eq.s32 	%p8953, %r6578, 0;
	setp.ne.s64 	%p8954, %rd8222, 0;
	or.pred  	%p8955, %p8953, %p8954;
	@%p8955 bra 	$L__BB4_6394;
	add.s32 	%r6579, %r30807, 1;
	mul.wide.u32 	%rd8224, %r30807, 4;
	add.s64 	%rd8225, %rd12, %rd8224;
	st.local.u32 	[%rd8225+24], %r6578;
	mov.u32 	%r30807, %r6579;
$L__BB4_6394:
	setp.ge.u32 	%p8956, %r30807, %r6537;
	@%p8956 bra 	$L__BB4_6563;
	add.s32 	%r6581, %r6553, 8;
	shl.b32 	%r24151, %r30806, 7;
	and.b32  	%r24152, %r24151, 8064;
	add.s32 	%r6582, %r24152, %r2;
	shl.b32 	%r24153, %r30806, 10;
	and.b32  	%r24154, %r24153, 64512;
	add.s32 	%r24155, %r4, %r24154;
	ld.shared.u64 	%rd8226, [%r24155];
	setp.eq.s32 	%p8957, %r6582, 0;
	setp.ne.s64 	%p8958, %rd8226, 0;
	or.pred  	%p8959, %p8957, %p8958;
	@%p8959 bra 	$L__BB4_6397;
	add.s32 	%r6583, %r30807, 1;
	mul.wide.u32 	%rd8228, %r30807, 4;
	add.s64 	%rd8229, %rd12, %rd8228;
	st.local.u32 	[%rd8229+24], %r6582;
	mov.u32 	%r30807, %r6583;
$L__BB4_6397:
	setp.ge.u32 	%p8960, %r30807, %r6537;
	mov.u32 	%r30806, %r6581;
	@%p8960 bra 	$L__BB4_6563;
	add.s32 	%r30806, %r6553, 9;
	shl.b32 	%r24156, %r6581, 7;
	and.b32  	%r24157, %r24156, 8064;
	add.s32 	%r6586, %r24157, %r2;
	shl.b32 	%r24158, %r6581, 10;
	and.b32  	%r24159, %r24158, 64512;
	add.s32 	%r24160, %r4, %r24159;
	ld.shared.u64 	%rd8230, [%r24160];
	setp.eq.s32 	%p8961, %r6586, 0;
	setp.ne.s64 	%p8962, %rd8230, 0;
	or.pred  	%p8963, %p8961, %p8962;
	@%p8963 bra 	$L__BB4_6400;
	add.s32 	%r6587, %r30807, 1;
	mul.wide.u32 	%rd8232, %r30807, 4;
	add.s64 	%rd8233, %rd12, %rd8232;
	st.local.u32 	[%rd8233+24], %r6586;
	mov.u32 	%r30807, %r6587;
$L__BB4_6400:
	setp.ge.u32 	%p8964, %r30807, %r6537;
	@%p8964 bra 	$L__BB4_6563;
	add.s32 	%r6589, %r6553, 10;
	shl.b32 	%r24161, %r30806, 7;
	and.b32  	%r24162, %r24161, 8064;
	add.s32 	%r6590, %r24162, %r2;
	shl.b32 	%r24163, %r30806, 10;
	and.b32  	%r24164, %r24163, 64512;
	add.s32 	%r24165, %r4, %r24164;
	ld.shared.u64 	%rd8234, [%r24165];
	setp.eq.s32 	%p8965, %r6590, 0;
	setp.ne.s64 	%p8966, %rd8234, 0;
	or.pred  	%p8967, %p8965, %p8966;
	@%p8967 bra 	$L__BB4_6403;
	add.s32 	%r6591, %r30807, 1;
	mul.wide.u32 	%rd8236, %r30807, 4;
	add.s64 	%rd8237, %rd12, %rd8236;
	st.local.u32 	[%rd8237+24], %r6590;
	mov.u32 	%r30807, %r6591;
$L__BB4_6403:
	setp.ge.u32 	%p8968, %r30807, %r6537;
	mov.u32 	%r30806, %r6589;
	@%p8968 bra 	$L__BB4_6563;
	add.s32 	%r30806, %r6553, 11;
	shl.b32 	%r24166, %r6589, 7;
	and.b32  	%r24167, %r24166, 8064;
	add.s32 	%r6594, %r24167, %r2;
	shl.b32 	%r24168, %r6589, 10;
	and.b32  	%r24169, %r24168, 64512;
	add.s32 	%r24170, %r4, %r24169;
	ld.shared.u64 	%rd8238, [%r24170];
	setp.eq.s32 	%p8969, %r6594, 0;
	setp.ne.s64 	%p8970, %rd8238, 0;
	or.pred  	%p8971, %p8969, %p8970;
	@%p8971 bra 	$L__BB4_6406;
	add.s32 	%r6595, %r30807, 1;
	mul.wide.u32 	%rd8240, %r30807, 4;
	add.s64 	%rd8241, %rd12, %rd8240;
	st.local.u32 	[%rd8241+24], %r6594;
	mov.u32 	%r30807, %r6595;
$L__BB4_6406:
	setp.ge.u32 	%p8972, %r30807, %r6537;
	@%p8972 bra 	$L__BB4_6563;
	add.s32 	%r6597, %r6553, 12;
	shl.b32 	%r24171, %r30806, 7;
	and.b32  	%r24172, %r24171, 8064;
	add.s32 	%r6598, %r24172, %r2;
	shl.b32 	%r24173, %r30806, 10;
	and.b32  	%r24174, %r24173, 64512;
	add.s32 	%r24175, %r4, %r24174;
	ld.shared.u64 	%rd8242, [%r24175];
	setp.eq.s32 	%p8973, %r6598, 0;
	setp.ne.s64 	%p8974, %rd8242, 0;
	or.pred  	%p8975, %p8973, %p8974;
	@%p8975 bra 	$L__BB4_6409;
	add.s32 	%r6599, %r30807, 1;
	mul.wide.u32 	%rd8244, %r30807, 4;
	add.s64 	%rd8245, %rd12, %rd8244;
	st.local.u32 	[%rd8245+24], %r6598;
	mov.u32 	%r30807, %r6599;
$L__BB4_6409:
	setp.ge.u32 	%p8976, %r30807, %r6537;
	mov.u32 	%r30806, %r6597;
	@%p8976 bra 	$L__BB4_6563;
	add.s32 	%r30806, %r6553, 13;
	shl.b32 	%r24176, %r6597, 7;
	and.b32  	%r24177, %r24176, 8064;
	add.s32 	%r6602, %r24177, %r2;
	shl.b32 	%r24178, %r6597, 10;
	and.b32  	%r24179, %r24178, 64512;
	add.s32 	%r24180, %r4, %r24179;
	ld.shared.u64 	%rd8246, [%r24180];
	setp.eq.s32 	%p8977, %r6602, 0;
	setp.ne.s64 	%p8978, %rd8246, 0;
	or.pred  	%p8979, %p8977, %p8978;
	@%p8979 bra 	$L__BB4_6412;
	add.s32 	%r6603, %r30807, 1;
	mul.wide.u32 	%rd8248, %r30807, 4;
	add.s64 	%rd8249, %rd12, %rd8248;
	st.local.u32 	[%rd8249+24], %r6602;
	mov.u32 	%r30807, %r6603;
$L__BB4_6412:
	setp.ge.u32 	%p8980, %r30807, %r6537;
	@%p8980 bra 	$L__BB4_6563;
	add.s32 	%r6605, %r6553, 14;
	shl.b32 	%r24181, %r30806, 7;
	and.b32  	%r24182, %r24181, 8064;
	add.s32 	%r6606, %r24182, %r2;
	shl.b32 	%r24183, %r30806, 10;
	and.b32  	%r24184, %r24183, 64512;
	add.s32 	%r24185, %r4, %r24184;
	ld.shared.u64 	%rd8250, [%r24185];
	setp.eq.s32 	%p8981, %r6606, 0;
	setp.ne.s64 	%p8982, %rd8250, 0;
	or.pred  	%p8983, %p8981, %p8982;
	@%p8983 bra 	$L__BB4_6415;
	add.s32 	%r6607, %r30807, 1;
	mul.wide.u32 	%rd8252, %r30807, 4;
	add.s64 	%rd8253, %rd12, %rd8252;
	st.local.u32 	[%rd8253+24], %r6606;
	mov.u32 	%r30807, %r6607;
$L__BB4_6415:
	setp.ge.u32 	%p8984, %r30807, %r6537;
	mov.u32 	%r30806, %r6605;
	@%p8984 bra 	$L__BB4_6563;
	add.s32 	%r30806, %r6553, 15;
	shl.b32 	%r24186, %r6605, 7;
	and.b32  	%r24187, %r24186, 8064;
	add.s32 	%r6610, %r24187, %r2;
	shl.b32 	%r24188, %r6605, 10;
	and.b32  	%r24189, %r24188, 64512;
	add.s32 	%r24190, %r4, %r24189;
	ld.shared.u64 	%rd8254, [%r24190];
	setp.eq.s32 	%p8985, %r6610, 0;
	setp.ne.s64 	%p8986, %rd8254, 0;
	or.pred  	%p8987, %p8985, %p8986;
	@%p8987 bra 	$L__BB4_6418;
	add.s32 	%r6611, %r30807, 1;
	mul.wide.u32 	%rd8256, %r30807, 4;
	add.s64 	%rd8257, %rd12, %rd8256;
	st.local.u32 	[%rd8257+24], %r6610;
	mov.u32 	%r30807, %r6611;
$L__BB4_6418:
	setp.ge.u32 	%p8988, %r30807, %r6537;
	@%p8988 bra 	$L__BB4_6563;
	add.s32 	%r6613, %r6553, 16;
	shl.b32 	%r24191, %r30806, 7;
	and.b32  	%r24192, %r24191, 8064;
	add.s32 	%r6614, %r24192, %r2;
	shl.b32 	%r24193, %r30806, 10;
	and.b32  	%r24194, %r24193, 64512;
	add.s32 	%r24195, %r4, %r24194;
	ld.shared.u64 	%rd8258, [%r24195];
	setp.eq.s32 	%p8989, %r6614, 0;
	setp.ne.s64 	%p8990, %rd8258, 0;
	or.pred  	%p8991, %p8989, %p8990;
	@%p8991 bra 	$L__BB4_6421;
	add.s32 	%r6615, %r30807, 1;
	mul.wide.u32 	%rd8260, %r30807, 4;
	add.s64 	%rd8261, %rd12, %rd8260;
	st.local.u32 	[%rd8261+24], %r6614;
	mov.u32 	%r30807, %r6615;
$L__BB4_6421:
	setp.ge.u32 	%p8992, %r30807, %r6537;
	mov.u32 	%r30806, %r6613;
	@%p8992 bra 	$L__BB4_6563;
	add.s32 	%r30806, %r6553, 17;
	shl.b32 	%r24196, %r6613, 7;
	and.b32  	%r24197, %r24196, 8064;
	add.s32 	%r6618, %r24197, %r2;
	shl.b32 	%r24198, %r6613, 10;
	and.b32  	%r24199, %r24198, 64512;
	add.s32 	%r24200, %r4, %r24199;
	ld.shared.u64 	%rd8262, [%r24200];
	setp.eq.s32 	%p8993, %r6618, 0;
	setp.ne.s64 	%p8994, %rd8262, 0;
	or.pred  	%p8995, %p8993, %p8994;
	@%p8995 bra 	$L__BB4_6424;
	add.s32 	%r6619, %r30807, 1;
	mul.wide.u32 	%rd8264, %r30807, 4;
	add.s64 	%rd8265, %rd12, %rd8264;
	st.local.u32 	[%rd8265+24], %r6618;
	mov.u32 	%r30807, %r6619;
$L__BB4_6424:
	setp.ge.u32 	%p8996, %r30807, %r6537;
	@%p8996 bra 	$L__BB4_6563;
	add.s32 	%r6621, %r6553, 18;
	shl.b32 	%r24201, %r30806, 7;
	and.b32  	%r24202, %r24201, 8064;
	add.s32 	%r6622, %r24202, %r2;
	shl.b32 	%r24203, %r30806, 10;
	and.b32  	%r24204, %r24203, 64512;
	add.s32 	%r24205, %r4, %r24204;
	ld.shared.u64 	%rd8266, [%r24205];
	setp.eq.s32 	%p8997, %r6622, 0;
	setp.ne.s64 	%p8998, %rd8266, 0;
	or.pred  	%p8999, %p8997, %p8998;
	@%p8999 bra 	$L__BB4_6427;
	add.s32 	%r6623, %r30807, 1;
	mul.wide.u32 	%rd8268, %r30807, 4;
	add.s64 	%rd8269, %rd12, %rd8268;
	st.local.u32 	[%rd8269+24], %r6622;
	mov.u32 	%r30807, %r6623;
$L__BB4_6427:
	setp.ge.u32 	%p9000, %r30807, %r6537;
	mov.u32 	%r30806, %r6621;
	@%p9000 bra 	$L__BB4_6563;
	add.s32 	%r30806, %r6553, 19;
	shl.b32 	%r24206, %r6621, 7;
	and.b32  	%r24207, %r24206, 8064;
	add.s32 	%r6626, %r24207, %r2;
	shl.b32 	%r24208, %r6621, 10;
	and.b32  	%r24209, %r24208, 64512;
	add.s32 	%r24210, %r4, %r24209;
	ld.shared.u64 	%rd8270, [%r24210];
	setp.eq.s32 	%p9001, %r6626, 0;
	setp.ne.s64 	%p9002, %rd8270, 0;
	or.pred  	%p9003, %p9001, %p9002;
	@%p9003 bra 	$L__BB4_6430;
	add.s32 	%r6627, %r30807, 1;
	mul.wide.u32 	%rd8272, %r30807, 4;
	add.s64 	%rd8273, %rd12, %rd8272;
	st.local.u32 	[%rd8273+24], %r6626;
	mov.u32 	%r30807, %r6627;
$L__BB4_6430:
	setp.ge.u32 	%p9004, %r30807, %r6537;
	@%p9004 bra 	$L__BB4_6563;
	add.s32 	%r6629, %r6553, 20;
	shl.b32 	%r24211, %r30806, 7;
	and.b32  	%r24212, %r24211, 8064;
	add.s32 	%r6630, %r24212, %r2;
	shl.b32 	%r24213, %r30806, 10;
	and.b32  	%r24214, %r24213, 64512;
	add.s32 	%r24215, %r4, %r24214;
	ld.shared.u64 	%rd8274, [%r24215];
	setp.eq.s32 	%p9005, %r6630, 0;
	setp.ne.s64 	%p9006, %rd8274, 0;
	or.pred  	%p9007, %p9005, %p9006;
	@%p9007 bra 	$L__BB4_6433;
	add.s32 	%r6631, %r30807, 1;
	mul.wide.u32 	%rd8276, %r30807, 4;
	add.s64 	%rd8277, %rd12, %rd8276;
	st.local.u32 	[%rd8277+24], %r6630;
	mov.u32 	%r30807, %r6631;
$L__BB4_6433:
	setp.ge.u32 	%p9008, %r30807, %r6537;
	mov.u32 	%r30806, %r6629;
	@%p9008 bra 	$L__BB4_6563;
	add.s32 	%r30806, %r6553, 21;
	shl.b32 	%r24216, %r6629, 7;
	and.b32  	%r24217, %r24216, 8064;
	add.s32 	%r6634, %r24217, %r2;
	shl.b32 	%r24218, %r6629, 10;
	and.b32  	%r24219, %r24218, 64512;
	add.s32 	%r24220, %r4, %r24219;
	ld.shared.u64 	%rd8278, [%r24220];
	setp.eq.s32 	%p9009, %r6634, 0;
	setp.ne.s64 	%p9010, %rd8278, 0;
	or.pred  	%p9011, %p9009, %p9010;
	@%p9011 bra 	$L__BB4_6436;
	add.s32 	%r6635, %r30807, 1;
	mul.wide.u32 	%rd8280, %r30807, 4;
	add.s64 	%rd8281, %rd12, %rd8280;
	st.local.u32 	[%rd8281+24], %r6634;
	mov.u32 	%r30807, %r6635;
$L__BB4_6436:
	setp.ge.u32 	%p9012, %r30807, %r6537;
	@%p9012 bra 	$L__BB4_6563;
	add.s32 	%r6637, %r6553, 22;
	shl.b32 	%r24221, %r30806, 7;
	and.b32  	%r24222, %r24221, 8064;
	add.s32 	%r6638, %r24222, %r2;
	shl.b32 	%r24223, %r30806, 10;
	and.b32  	%r24224, %r24223, 64512;
	add.s32 	%r24225, %r4, %r24224;
	ld.shared.u64 	%rd8282, [%r24225];
	setp.eq.s32 	%p9013, %r6638, 0;
	setp.ne.s64 	%p9014, %rd8282, 0;
	or.pred  	%p9015, %p9013, %p9014;
	@%p9015 bra 	$L__BB4_6439;
	add.s32 	%r6639, %r30807, 1;
	mul.wide.u32 	%rd8284, %r30807, 4;
	add.s64 	%rd8285, %rd12, %rd8284;
	st.local.u32 	[%rd8285+24], %r6638;
	mov.u32 	%r30807, %r6639;
$L__BB4_6439:
	setp.ge.u32 	%p9016, %r30807, %r6537;
	mov.u32 	%r30806, %r6637;
	@%p9016 bra 	$L__BB4_6563;
	add.s32 	%r30806, %r6553, 23;
	shl.b32 	%r24226, %r6637, 7;
	and.b32  	%r24227, %r24226, 8064;
	add.s32 	%r6642, %r24227, %r2;
	shl.b32 	%r24228, %r6637, 10;
	and.b32  	%r24229, %r24228, 64512;
	add.s32 	%r24230, %r4, %r24229;
	ld.shared.u64 	%rd8286, [%r24230];
	setp.eq.s32 	%p9017, %r6642, 0;
	setp.ne.s64 	%p9018, %rd8286, 0;
	or.pred  	%p9019, %p9017, %p9018;
	@%p9019 bra 	$L__BB4_6442;
	add.s32 	%r6643, %r30807, 1;
	mul.wide.u32 	%rd8288, %r30807, 4;
	add.s64 	%rd8289, %rd12, %rd8288;
	st.local.u32 	[%rd8289+24], %r6642;
	mov.u32 	%r30807, %r6643;
$L__BB4_6442:
	setp.ge.u32 	%p9020, %r30807, %r6537;
	@%p9020 bra 	$L__BB4_6563;
	add.s32 	%r6645, %r6553, 24;
	shl.b32 	%r24231, %r30806, 7;
	and.b32  	%r24232, %r24231, 8064;
	add.s32 	%r6646, %r24232, %r2;
	shl.b32 	%r24233, %r30806, 10;
	and.b32  	%r24234, %r24233, 64512;
	add.s32 	%r24235, %r4, %r24234;
	ld.shared.u64 	%rd8290, [%r24235];
	setp.eq.s32 	%p9021, %r6646, 0;
	setp.ne.s64 	%p9022, %rd8290, 0;
	or.pred  	%p9023, %p9021, %p9022;
	@%p9023 bra 	$L__BB4_6445;
	add.s32 	%r6647, %r30807, 1;
	mul.wide.u32 	%rd8292, %r30807, 4;
	add.s64 	%rd8293, %rd12, %rd8292;
	st.local.u32 	[%rd8293+24], %r6646;
	mov.u32 	%r30807, %r6647;
$L__BB4_6445:
	setp.ge.u32 	%p9024, %r30807, %r6537;
	mov.u32 	%r30806, %r6645;
	@%p9024 bra 	$L__BB4_6563;
	add.s32 	%r30806, %r6553, 25;
	shl.b32 	%r24236, %r6645, 7;
	and.b32  	%r24237, %r24236, 8064;
	add.s32 	%r6650, %r24237, %r2;
	shl.b32 	%r24238, %r6645, 10;
	and.b32  	%r24239, %r24238, 64512;
	add.s32 	%r24240, %r4, %r24239;
	ld.shared.u64 	%rd8294, [%r24240];
	setp.eq.s32 	%p9025, %r6650, 0;
	setp.ne.s64 	%p9026, %rd8294, 0;
	or.pred  	%p9027, %p9025, %p9026;
	@%p9027 bra 	$L__BB4_6448;
	add.s32 	%r6651, %r30807, 1;
	mul.wide.u32 	%rd8296, %r30807, 4;
	add.s64 	%rd8297, %rd12, %rd8296;
	st.local.u32 	[%rd8297+24], %r6650;
	mov.u32 	%r30807, %r6651;
$L__BB4_6448:
	setp.ge.u32 	%p9028, %r30807, %r6537;
	@%p9028 bra 	$L__BB4_6563;
	add.s32 	%r6653, %r6553, 26;
	shl.b32 	%r24241, %r30806, 7;
	and.b32  	%r24242, %r24241, 8064;
	add.s32 	%r6654, %r24242, %r2;
	shl.b32 	%r24243, %r30806, 10;
	and.b32  	%r24244, %r24243, 64512;
	add.s32 	%r24245, %r4, %r24244;
	ld.shared.u64 	%rd8298, [%r24245];
	setp.eq.s32 	%p9029, %r6654, 0;
	setp.ne.s64 	%p9030, %rd8298, 0;
	or.pred  	%p9031, %p9029, %p9030;
	@%p9031 bra 	$L__BB4_6451;
	add.s32 	%r6655, %r30807, 1;
	mul.wide.u32 	%rd8300, %r30807, 4;
	add.s64 	%rd8301, %rd12, %rd8300;
	st.local.u32 	[%rd8301+24], %r6654;
	mov.u32 	%r30807, %r6655;
$L__BB4_6451:
	setp.ge.u32 	%p9032, %r30807, %r6537;
	mov.u32 	%r30806, %r6653;
	@%p9032 bra 	$L__BB4_6563;
	add.s32 	%r30806, %r6553, 27;
	shl.b32 	%r24246, %r6653, 7;
	and.b32  	%r24247, %r24246, 8064;
	add.s32 	%r6658, %r24247, %r2;
	shl.b32 	%r24248, %r6653, 10;
	and.b32  	%r24249, %r24248, 64512;
	add.s32 	%r24250, %r4, %r24249;
	ld.shared.u64 	%rd8302, [%r24250];
	setp.eq.s32 	%p9033, %r6658, 0;
	setp.ne.s64 	%p9034, %rd8302, 0;
	or.pred  	%p9035, %p9033, %p9034;
	@%p9035 bra 	$L__BB4_6454;
	add.s32 	%r6659, %r30807, 1;
	mul.wide.u32 	%rd8304, %r30807, 4;
	add.s64 	%rd8305, %rd12, %rd8304;
	st.local.u32 	[%rd8305+24], %r6658;
	mov.u32 	%r30807, %r6659;
$L__BB4_6454:
	setp.ge.u32 	%p9036, %r30807, %r6537;
	@%p9036 bra 	$L__BB4_6563;
	add.s32 	%r6661, %r6553, 28;
	shl.b32 	%r24251, %r30806, 7;
	and.b32  	%r24252, %r24251, 8064;
	add.s32 	%r6662, %r24252, %r2;
	shl.b32 	%r24253, %r30806, 10;
	and.b32  	%r24254, %r24253, 64512;
	add.s32 	%r24255, %r4, %r24254;
	ld.shared.u64 	%rd8306, [%r24255];
	setp.eq.s32 	%p9037, %r6662, 0;
	setp.ne.s64 	%p9038, %rd8306, 0;
	or.pred  	%p9039, %p9037, %p9038;
	@%p9039 bra 	$L__BB4_6457;
	add.s32 	%r6663, %r30807, 1;
	mul.wide.u32 	%rd8308, %r30807, 4;
	add.s64 	%rd8309, %rd12, %rd8308;
	st.local.u32 	[%rd8309+24], %r6662;
	mov.u32 	%r30807, %r6663;
$L__BB4_6457:
	setp.ge.u32 	%p9040, %r30807, %r6537;
	mov.u32 	%r30806, %r6661;
	@%p9040 bra 	$L__BB4_6563;
	add.s32 	%r30806, %r6553, 29;
	shl.b32 	%r24256, %r6661, 7;
	and.b32  	%r24257, %r24256, 8064;
	add.s32 	%r6666, %r24257, %r2;
	shl.b32 	%r24258, %r6661, 10;
	and.b32  	%r24259, %r24258, 64512;
	add.s32 	%r24260, %r4, %r24259;
	ld.shared.u64 	%rd8310, [%r24260];
	setp.eq.s32 	%p9041, %r6666, 0;
	setp.ne.s64 	%p9042, %rd8310, 0;
	or.pred  	%p9043, %p9041, %p9042;
	@%p9043 bra 	$L__BB4_6460;
	add.s32 	%r6667, %r30807, 1;
	mul.wide.u32 	%rd8312, %r30807, 4;
	add.s64 	%rd8313, %rd12, %rd8312;
	st.local.u32 	[%rd8313+24], %r6666;
	mov.u32 	%r30807, %r6667;
$L__BB4_6460:
	setp.ge.u32 	%p9044, %r30807, %r6537;
	@%p9044 bra 	$L__BB4_6563;
	add.s32 	%r6669, %r6553, 30;
	shl.b32 	%r24261, %r30806, 7;
	and.b32  	%r24262, %r24261, 8064;
	add.s32 	%r6670, %r24262, %r2;
	shl.b32 	%r24263, %r30806, 10;
	and.b32  	%r24264, %r24263, 64512;
	add.s32 	%r24265, %r4, %r24264;
	ld.shared.u64 	%rd8314, [%r24265];
	setp.eq.s32 	%p9045, %r6670, 0;
	setp.ne.s64 	%p9046, %rd8314, 0;
	or.pred  	%p9047, %p9045, %p9046;
	@%p9047 bra 	$L__BB4_6463;
	add.s32 	%r6671, %r30807, 1;
	mul.wide.u32 	%rd8316, %r30807, 4;
	add.s64 	%rd8317, %rd12, %rd8316;
	st.local.u32 	[%rd8317+24], %r6670;
	mov.u32 	%r30807, %r6671;
$L__BB4_6463:
	setp.ge.u32 	%p9048, %r30807, %r6537;
	mov.u32 	%r30806, %r6669;
	@%p9048 bra 	$L__BB4_6563;
	add.s32 	%r30806, %r6553, 31;
	shl.b32 	%r24266, %r6669, 7;
	and.b32  	%r24267, %r24266, 8064;
	add.s32 	%r6674, %r24267, %r2;
	shl.b32 	%r24268, %r6669, 10;
	and.b32  	%r24269, %r24268, 64512;
	add.s32 	%r24270, %r4, %r24269;
	ld.shared.u64 	%rd8318, [%r24270];
	setp.eq.s32 	%p9049, %r6674, 0;
	setp.ne.s64 	%p9050, %rd8318, 0;
	or.pred  	%p9051, %p9049, %p9050;
	@%p9051 bra 	$L__BB4_6466;
	add.s32 	%r6675, %r30807, 1;
	mul.wide.u32 	%rd8320, %r30807, 4;
	add.s64 	%rd8321, %rd12, %rd8320;
	st.local.u32 	[%rd8321+24], %r6674;
	mov.u32 	%r30807, %r6675;
$L__BB4_6466:
	setp.ge.u32 	%p9052, %r30807, %r6537;
	@%p9052 bra 	$L__BB4_6563;
	add.s32 	%r6677, %r6553, 32;
	shl.b32 	%r24271, %r30806, 7;
	and.b32  	%r24272, %r24271, 8064;
	add.s32 	%r6678, %r24272, %r2;
	shl.b32 	%r24273, %r30806, 10;
	and.b32  	%r24274, %r24273, 64512;
	add.s32 	%r24275, %r4, %r24274;
	ld.shared.u64 	%rd8322, [%r24275];
	setp.eq.s32 	%p9053, %r6678, 0;
	setp.ne.s64 	%p9054, %rd8322, 0;
	or.pred  	%p9055, %p9053, %p9054;
	@%p9055 bra 	$L__BB4_6469;
	add.s32 	%r6679, %r30807, 1;
	mul.wide.u32 	%rd8324, %r30807, 4;
	add.s64 	%rd8325, %rd12, %rd8324;
	st.local.u32 	[%rd8325+24], %r6678;
	mov.u32 	%r30807, %r6679;
$L__BB4_6469:
	setp.ge.u32 	%p9056, %r30807, %r6537;
	mov.u32 	%r30806, %r6677;
	@%p9056 bra 	$L__BB4_6563;
	add.s32 	%r30806, %r6553, 33;
	shl.b32 	%r24276, %r6677, 7;
	and.b32  	%r24277, %r24276, 8064;
	add.s32 	%r6682, %r24277, %r2;
	shl.b32 	%r24278, %r6677, 10;
	and.b32  	%r24279, %r24278, 64512;
	add.s32 	%r24280, %r4, %r24279;
	ld.shared.u64 	%rd8326, [%r24280];
	setp.eq.s32 	%p9057, %r6682, 0;
	setp.ne.s64 	%p9058, %rd8326, 0;
	or.pred  	%p9059, %p9057, %p9058;
	@%p9059 bra 	$L__BB4_6472;
	add.s32 	%r6683, %r30807, 1;
	mul.wide.u32 	%rd8328, %r30807, 4;
	add.s64 	%rd8329, %rd12, %rd8328;
	st.local.u32 	[%rd8329+24], %r6682;
	mov.u32 	%r30807, %r6683;
$L__BB4_6472:
	setp.ge.u32 	%p9060, %r30807, %r6537;
	@%p9060 bra 	$L__BB4_6563;
	add.s32 	%r6685, %r6553, 34;
	shl.b32 	%r24281, %r30806, 7;
	and.b32  	%r24282, %r24281, 8064;
	add.s32 	%r6686, %r24282, %r2;
	shl.b32 	%r24283, %r30806, 10;
	and.b32  	%r24284, %r24283, 64512;
	add.s32 	%r24285, %r4, %r24284;
	ld.shared.u64 	%rd8330, [%r24285];
	setp.eq.s32 	%p9061, %r6686, 0;
	setp.ne.s64 	%p9062, %rd8330, 0;
	or.pred  	%p9063, %p9061, %p9062;
	@%p9063 bra 	$L__BB4_6475;
	add.s32 	%r6687, %r30807, 1;
	mul.wide.u32 	%rd8332, %r30807, 4;
	add.s64 	%rd8333, %rd12, %rd8332;
	st.local.u32 	[%rd8333+24], %r6686;
	mov.u32 	%r30807, %r6687;
$L__BB4_6475:
	setp.ge.u32 	%p9064, %r30807, %r6537;
	mov.u32 	%r30806, %r6685;
	@%p9064 bra 	$L__BB4_6563;
	add.s32 	%r30806, %r6553, 35;
	shl.b32 	%r24286, %r6685, 7;
	and.b32  	%r24287, %r24286, 8064;
	add.s32 	%r6690, %r24287, %r2;
	shl.b32 	%r24288, %r6685, 10;
	and.b32  	%r24289, %r24288, 64512;
	add.s32 	%r24290, %r4, %r24289;
	ld.shared.u64 	%rd8334, [%r24290];
	setp.eq.s32 	%p9065, %r6690, 0;
	setp.ne.s64 	%p9066, %rd8334, 0;
	or.pred  	%p9067, %p9065, %p9066;
	@%p9067 bra 	$L__BB4_6478;
	add.s32 	%r6691, %r30807, 1;
	mul.wide.u32 	%rd8336, %r30807, 4;
	add.s64 	%rd8337, %rd12, %rd8336;
	st.local.u32 	[%rd8337+24], %r6690;
	mov.u32 	%r30807, %r6691;
$L__BB4_6478:
	setp.ge.u32 	%p9068, %r30807, %r6537;
	@%p9068 bra 	$L__BB4_6563;
	add.s32 	%r6693, %r6553, 36;
	shl.b32 	%r24291, %r30806, 7;
	and.b32  	%r24292, %r24291, 8064;
	add.s32 	%r6694, %r24292, %r2;
	shl.b32 	%r24293, %r30806, 10;
	and.b32  	%r24294, %r24293, 64512;
	add.s32 	%r24295, %r4, %r24294;
	ld.shared.u64 	%rd8338, [%r24295];
	setp.eq.s32 	%p9069, %r6694, 0;
	setp.ne.s64 	%p9070, %rd8338, 0;
	or.pred  	%p9071, %p9069, %p9070;
	@%p9071 bra 	$L__BB4_6481;
	add.s32 	%r6695, %r30807, 1;
	mul.wide.u32 	%rd8340, %r30807, 4;
	add.s64 	%rd8341, %rd12, %rd8340;
	st.local.u32 	[%rd8341+24], %r6694;
	mov.u32 	%r30807, %r6695;
$L__BB4_6481:
	setp.ge.u32 	%p9072, %r30807, %r6537;
	mov.u32 	%r30806, %r6693;
	@%p9072 bra 	$L__BB4_6563;
	add.s32 	%r30806, %r6553, 37;
	shl.b32 	%r24296, %r6693, 7;
	and.b32  	%r24297, %r24296, 8064;
	add.s32 	%r6698, %r24297, %r2;
	shl.b32 	%r24298, %r6693, 10;
	and.b32  	%r24299, %r24298, 64512;
	add.s32 	%r24300, %r4, %r24299;
	ld.shared.u64 	%rd8342, [%r24300];
	setp.eq.s32 	%p9073, %r6698, 0;
	setp.ne.s64 	%p9074, %rd8342, 0;
	or.pred  	%p9075, %p9073, %p9074;
	@%p9075 bra 	$L__BB4_6484;
	add.s32 	%r6699, %r30807, 1;
	mul.wide.u32 	%rd8344, %r30807, 4;
	add.s64 	%rd8345, %rd12, %rd8344;
	st.local.u32 	[%rd8345+24], %r6698;
	mov.u32 	%r30807, %r6699;
$L__BB4_6484:
	setp.ge.u32 	%p9076, %r30807, %r6537;
	@%p9076 bra 	$L__BB4_6563;
	add.s32 	%r6701, %r6553, 38;
	shl.b32 	%r24301, %r30806, 7;
	and.b32  	%r24302, %r24301, 8064;
	add.s32 	%r6702, %r24302, %r2;
	shl.b32 	%r24303, %r30806, 10;
	and.b32  	%r24304, %r24303, 64512;
	add.s32 	%r24305, %r4, %r24304;
	ld.shared.u64 	%rd8346, [%r24305];
	setp.eq.s32 	%p9077, %r6702, 0;
	setp.ne.s64 	%p9078, %rd8346, 0;
	or.pred  	%p9079, %p9077, %p9078;
	@%p9079 bra 	$L__BB4_6487;
	add.s32 	%r6703, %r30807, 1;
	mul.wide.u32 	%rd8348, %r30807, 4;
	add.s64 	%rd8349, %rd12, %rd8348;
	st.local.u32 	[%rd8349+24], %r6702;
	mov.u32 	%r30807, %r6703;
$L__BB4_6487:
	setp.ge.u32 	%p9080, %r30807, %r6537;
	mov.u32 	%r30806, %r6701;
	@%p9080 bra 	$L__BB4_6563;
	add.s32 	%r30806, %r6553, 39;
	shl.b32 	%r24306, %r6701, 7;
	and.b32  	%r24307, %r24306, 8064;
	add.s32 	%r6706, %r24307, %r2;
	shl.b32 	%r24308, %r6701, 10;
	and.b32  	%r24309, %r24308, 64512;
	add.s32 	%r24310, %r4, %r24309;
	ld.shared.u64 	%rd8350, [%r24310];
	setp.eq.s32 	%p9081, %r6706, 0;
	setp.ne.s64 	%p9082, %rd8350, 0;
	or.pred  	%p9083, %p9081, %p9082;
	@%p9083 bra 	$L__BB4_6490;
	add.s32 	%r6707, %r30807, 1;
	mul.wide.u32 	%rd8352, %r30807, 4;
	add.s64 	%rd8353, %rd12, %rd8352;
	st.local.u32 	[%rd8353+24], %r6706;
	mov.u32 	%r30807, %r6707;
$L__BB4_6490:
	setp.ge.u32 	%p9084, %r30807, %r6537;
	@%p9084 bra 	$L__BB4_6563;
	add.s32 	%r6709, %r6553, 40;
	shl.b32 	%r24311, %r30806, 7;
	and.b32  	%r24312, %r24311, 8064;
	add.s32 	%r6710, %r24312, %r2;
	shl.b32 	%r24313, %r30806, 10;
	and.b32  	%r24314, %r24313, 64512;
	add.s32 	%r24315, %r4, %r24314;
	ld.shared.u64 	%rd8354, [%r24315];
	setp.eq.s32 	%p9085, %r6710, 0;
	setp.ne.s64 	%p9086, %rd8354, 0;
	or.pred  	%p9087, %p9085, %p9086;
	@%p9087 bra 	$L__BB4_6493;
	add.s32 	%r6711, %r30807, 1;
	mul.wide.u32 	%rd8356, %r30807, 4;
	add.s64 	%rd8357, %rd12, %rd8356;
	st.local.u32 	[%rd8357+24], %r6710;
	mov.u32 	%r30807, %r6711;
$L__BB4_6493:
	setp.ge.u32 	%p9088, %r30807, %r6537;
	mov.u32 	%r30806, %r6709;
	@%p9088 bra 	$L__BB4_6563;
	add.s32 	%r30806, %r6553, 41;
	shl.b32 	%r24316, %r6709, 7;
	and.b32  	%r24317, %r24316, 8064;
	add.s32 	%r6714, %r24317, %r2;
	shl.b32 	%r24318, %r6709, 10;
	and.b32  	%r24319, %r24318, 64512;
	add.s32 	%r24320, %r4, %r24319;
	ld.shared.u64 	%rd8358, [%r24320];
	setp.eq.s32 	%p9089, %r6714, 0;
	setp.ne.s64 	%p9090, %rd8358, 0;
	or.pred  	%p9091, %p9089, %p9090;
	@%p9091 bra 	$L__BB4_6496;
	add.s32 	%r6715, %r30807, 1;
	mul.wide.u32 	%rd8360, %r30807, 4;
	add.s64 	%rd8361, %rd12, %rd8360;
	st.local.u32 	[%rd8361+24], %r6714;
	mov.u32 	%r30807, %r6715;
$L__BB4_6496:
	setp.ge.u32 	%p9092, %r30807, %r6537;
	@%p9092 bra 	$L__BB4_6563;
	add.s32 	%r6717, %r6553, 42;
	shl.b32 	%r24321, %r30806, 7;
	and.b32  	%r24322, %r24321, 8064;
	add.s32 	%r6718, %r24322, %r2;
	shl.b32 	%r24323, %r30806, 10;
	and.b32  	%r24324, %r24323, 64512;
	add.s32 	%r24325, %r4, %r24324;
	ld.shared.u64 	%rd8362, [%r24325];
	setp.eq.s32 	%p9093, %r6718, 0;
	setp.ne.s64 	%p9094, %rd8362, 0;
	or.pred  	%p9095, %p9093, %p9094;
	@%p9095 bra 	$L__BB4_6499;
	add.s32 	%r6719, %r30807, 1;
	mul.wide.u32 	%rd8364, %r30807, 4;
	add.s64 	%rd8365, %rd12, %rd8364;
	st.local.u32 	[%rd8365+24], %r6718;
	mov.u32 	%r30807, %r6719;
$L__BB4_6499:
	setp.ge.u32 	%p9096, %r30807, %r6537;
	mov.u32 	%r30806, %r6717;
	@%p9096 bra 	$L__BB4_6563;
	add.s32 	%r30806, %r6553, 43;
	shl.b32 	%r24326, %r6717, 7;
	and.b32  	%r24327, %r24326, 8064;
	add.s32 	%r6722, %r24327, %r2;
	shl.b32 	%r24328, %r6717, 10;
	and.b32  	%r24329, %r24328, 64512;
	add.s32 	%r24330, %r4, %r24329;
	ld.shared.u64 	%rd8366, [%r24330];
	setp.eq.s32 	%p9097, %r6722, 0;
	setp.ne.s64 	%p9098, %rd8366, 0;
	or.pred  	%p9099, %p9097, %p9098;
	@%p9099 bra 	$L__BB4_6502;
	add.s32 	%r6723, %r30807, 1;
	mul.wide.u32 	%rd8368, %r30807, 4;
	add.s64 	%rd8369, %rd12, %rd8368;
	st.local.u32 	[%rd8369+24], %r6722;
	mov.u32 	%r30807, %r6723;
$L__BB4_6502:
	setp.ge.u32 	%p9100, %r30807, %r6537;
	@%p9100 bra 	$L__BB4_6563;
	add.s32 	%r6725, %r6553, 44;
	shl.b32 	%r24331, %r30806, 7;
	and.b32  	%r24332, %r24331, 8064;
	add.s32 	%r6726, %r24332, %r2;
	shl.b32 	%r24333, %r30806, 10;
	and.b32  	%r24334, %r24333, 64512;
	add.s32 	%r24335, %r4, %r24334;
	ld.shared.u64 	%rd8370, [%r24335];
	setp.eq.s32 	%p9101, %r6726, 0;
	setp.ne.s64 	%p9102, %rd8370, 0;
	or.pred  	%p9103, %p9101, %p9102;
	@%p9103 bra 	$L__BB4_6505;
	add.s32 	%r6727, %r30807, 1;
	mul.wide.u32 	%rd8372, %r30807, 4;
	add.s64 	%rd8373, %rd12, %rd8372;
	st.local.u32 	[%rd8373+24], %r6726;
	mov.u32 	%r30807, %r6727;
$L__BB4_6505:
	setp.ge.u32 	%p9104, %r30807, %r6537;
	mov.u32 	%r30806, %r6725;
	@%p9104 bra 	$L__BB4_6563;
	add.s32 	%r30806, %r6553, 45;
	shl.b32 	%r24336, %r6725, 7;
	and.b32  	%r24337, %r24336, 8064;
	add.s32 	%r6730, %r24337, %r2;
	shl.b32 	%r24338, %r6725, 10;
	and.b32  	%r24339, %r24338, 64512;
	add.s32 	%r24340, %r4, %r24339;
	ld.shared.u64 	%rd8374, [%r24340];
	setp.eq.s32 	%p9105, %r6730, 0;
	setp.ne.s64 	%p9106, %rd8374, 0;
	or.pred  	%p9107, %p9105, %p9106;
	@%p9107 bra 	$L__BB4_6508;
	add.s32 	%r6731, %r30807, 1;
	mul.wide.u32 	%rd8376, %r30807, 4;
	add.s64 	%rd8377, %rd12, %rd8376;
	st.local.u32 	[%rd8377+24], %r6730;
	mov.u32 	%r30807, %r6731;
$L__BB4_6508:
	setp.ge.u32 	%p9108, %r30807, %r6537;
	@%p9108 bra 	$L__BB4_6563;
	add.s32 	%r6733, %r6553, 46;
	shl.b32 	%r24341, %r30806, 7;
	and.b32  	%r24342, %r24341, 8064;
	add.s32 	%r6734, %r24342, %r2;
	shl.b32 	%r24343, %r30806, 10;
	and.b32  	%r24344, %r24343, 64512;
	add.s32 	%r24345, %r4, %r24344;
	ld.shared.u64 	%rd8378, [%r24345];
	setp.eq.s32 	%p9109, %r6734, 0;
	setp.ne.s64 	%p9110, %rd8378, 0;
	or.pred  	%p9111, %p9109, %p9110;
	@%p9111 bra 	$L__BB4_6511;
	add.s32 	%r6735, %r30807, 1;
	mul.wide.u32 	%rd8380, %r30807, 4;
	add.s64 	%rd8381, %rd12, %rd8380;
	st.local.u32 	[%rd8381+24], %r6734;
	mov.u32 	%r30807, %r6735;
$L__BB4_6511:
	setp.ge.u32 	%p9112, %r30807, %r6537;
	mov.u32 	%r30806, %r6733;
	@%p9112 bra 	$L__BB4_6563;
	add.s32 	%r30806, %r6553, 47;
	shl.b32 	%r24346, %r6733, 7;
	and.b32  	%r24347, %r24346, 8064;
	add.s32 	%r6738, %r24347, %r2;
	shl.b32 	%r24348, %r6733, 10;
	and.b32  	%r24349, %r24348, 64512;
	add.s32 	%r24350, %r4, %r24349;
	ld.shared.u64 	%rd8382, [%r24350];
	setp.eq.s32 	%p9113, %r6738, 0;
	setp.ne.s64 	%p9114, %rd8382, 0;
	or.pred  	%p9115, %p9113, %p9114;
	@%p9115 bra 	$L__BB4_6514;
	add.s32 	%r6739, %r30807, 1;
	mul.wide.u32 	%rd8384, %r30807, 4;
	add.s64 	%rd8385, %rd12, %rd8384;
	st.local.u32 	[%rd8385+24], %r6738;
	mov.u32 	%r30807, %r6739;
$L__BB4_6514:
	setp.ge.u32 	%p9116, %r30807, %r6537;
	@%p9116 bra 	$L__BB4_6563;
	add.s32 	%r6741, %r6553, 48;
	shl.b32 	%r24351, %r30806, 7;
	and.b32  	%r24352, %r24351, 8064;
	add.s32 	%r6742, %r24352, %r2;
	shl.b32 	%r24353, %r30806, 10;
	and.b32  	%r24354, %r24353, 64512;
	add.s32 	%r24355, %r4, %r24354;
	ld.shared.u64 	%rd8386, [%r24355];
	setp.eq.s32 	%p9117, %r6742, 0;
	setp.ne.s64 	%p9118, %rd8386, 0;
	or.pred  	%p9119, %p9117, %p9118;
	@%p9119 bra 	$L__BB4_6517;
	add.s32 	%r6743, %r30807, 1;
	mul.wide.u32 	%rd8388, %r30807, 4;
	add.s64 	%rd8389, %rd12, %rd8388;
	st.local.u32 	[%rd8389+24], %r6742;
	mov.u32 	%r30807, %r6743;
$L__BB4_6517:
	setp.ge.u32 	%p9120, %r30807, %r6537;
	mov.u32 	%r30806, %r6741;
	@%p9120 bra 	$L__BB4_6563;
	add.s32 	%r30806, %r6553, 49;
	shl.b32 	%r24356, %r6741, 7;
	and.b32  	%r24357, %r24356, 8064;
	add.s32 	%r6746, %r24357, %r2;
	shl.b32 	%r24358, %r6741, 10;
	and.b32  	%r24359, %r24358, 64512;
	add.s32 	%r24360, %r4, %r24359;
	ld.shared.u64 	%rd8390, [%r24360];
	setp.eq.s32 	%p9121, %r6746, 0;
	setp.ne.s64 	%p9122, %rd8390, 0;
	or.pred  	%p9123, %p9121, %p9122;
	@%p9123 bra 	$L__BB4_6520;
	add.s32 	%r6747, %r30807, 1;
	mul.wide.u32 	%rd8392, %r30807, 4;
	add.s64 	%rd8393, %rd12, %rd8392;
	st.local.u32 	[%rd8393+24], %r6746;
	mov.u32 	%r30807, %r6747;
$L__BB4_6520:
	setp.ge.u32 	%p9124, %r30807, %r6537;
	@%p9124 bra 	$L__BB4_6563;
	add.s32 	%r6749, %r6553, 50;
	shl.b32 	%r24361, %r30806, 7;
	and.b32  	%r24362, %r24361, 8064;
	add.s32 	%r6750, %r24362, %r2;
	shl.b32 	%r24363, %r30806, 10;
	and.b32  	%r24364, %r24363, 64512;
	add.s32 	%r24365, %r4, %r24364;
	ld.shared.u64 	%rd8394, [%r24365];
	setp.eq.s32 	%p9125, %r6750, 0;
	setp.ne.s64 	%p9126, %rd8394, 0;
	or.pred  	%p9127, %p9125, %p9126;
	@%p9127 bra 	$L__BB4_6523;
	add.s32 	%r6751, %r30807, 1;
	mul.wide.u32 	%rd8396, %r30807, 4;
	add.s64 	%rd8397, %rd12, %rd8396;
	st.local.u32 	[%rd8397+24], %r6750;
	mov.u32 	%r30807, %r6751;
$L__BB4_6523:
	setp.ge.u32 	%p9128, %r30807, %r6537;
	mov.u32 	%r30806, %r6749;
	@%p9128 bra 	$L__BB4_6563;
	add.s32 	%r30806, %r6553, 51;
	shl.b32 	%r24366, %r6749, 7;
	and.b32  	%r24367, %r24366, 8064;
	add.s32 	%r6754, %r24367, %r2;
	shl.b32 	%r24368, %r6749, 10;
	and.b32  	%r24369, %r24368, 64512;
	add.s32 	%r24370, %r4, %r24369;
	ld.shared.u64 	%rd8398, [%r24370];
	setp.eq.s32 	%p9129, %r6754, 0;
	setp.ne.s64 	%p9130, %rd8398, 0;
	or.pred  	%p9131, %p9129, %p9130;
	@%p9131 bra 	$L__BB4_6526;
	add.s32 	%r6755, %r30807, 1;
	mul.wide.u32 	%rd8400, %r30807, 4;
	add.s64 	%rd8401, %rd12, %rd8400;
	st.local.u32 	[%rd8401+24], %r6754;
	mov.u32 	%r30807, %r6755;
$L__BB4_6526:
	setp.ge.u32 	%p9132, %r30807, %r6537;
	@%p9132 bra 	$L__BB4_6563;
	add.s32 	%r6757, %r6553, 52;
	shl.b32 	%r24371, %r30806, 7;
	and.b32  	%r24372, %r24371, 8064;
	add.s32 	%r6758, %r24372, %r2;
	shl.b32 	%r24373, %r30806, 10;
	and.b32  	%r24374, %r24373, 64512;
	add.s32 	%r24375, %r4, %r24374;
	ld.shared.u64 	%rd8402, [%r24375];
	setp.eq.s32 	%p9133, %r6758, 0;
	setp.ne.s64 	%p9134, %rd8402, 0;
	or.pred  	%p9135, %p9133, %p9134;
	@%p9135 bra 	$L__BB4_6529;
	add.s32 	%r6759, %r30807, 1;
	mul.wide.u32 	%rd8404, %r30807, 4;
	add.s64 	%rd8405, %rd12, %rd8404;
	st.local.u32 	[%rd8405+24], %r6758;
	mov.u32 	%r30807, %r6759;
$L__BB4_6529:
	setp.ge.u32 	%p9136, %r30807, %r6537;
	mov.u32 	%r30806, %r6757;
	@%p9136 bra 	$L__BB4_6563;
	add.s32 	%r30806, %r6553, 53;
	shl.b32 	%r24376, %r6757, 7;
	and.b32  	%r24377, %r24376, 8064;
	add.s32 	%r6762, %r24377, %r2;
	shl.b32 	%r24378, %r6757, 10;
	and.b32  	%r24379, %r24378, 64512;
	add.s32 	%r24380, %r4, %r24379;
	ld.shared.u64 	%rd8406, [%r24380];
	setp.eq.s32 	%p9137, %r6762, 0;
	setp.ne.s64 	%p9138, %rd8406, 0;
	or.pred  	%p9139, %p9137, %p9138;
	@%p9139 bra 	$L__BB4_6532;
	add.s32 	%r6763, %r30807, 1;
	mul.wide.u32 	%rd8408, %r30807, 4;
	add.s64 	%rd8409, %rd12, %rd8408;
	st.local.u32 	[%rd8409+24], %r6762;
	mov.u32 	%r30807, %r6763;
$L__BB4_6532:
	setp.ge.u32 	%p9140, %r30807, %r6537;
	@%p9140 bra 	$L__BB4_6563;
	add.s32 	%r6765, %r6553, 54;
	shl.b32 	%r24381, %r30806, 7;
	and.b32  	%r24382, %r24381, 8064;
	add.s32 	%r6766, %r24382, %r2;
	shl.b32 	%r24383, %r30806, 10;
	and.b32  	%r24384, %r24383, 64512;
	add.s32 	%r24385, %r4, %r24384;
	ld.shared.u64 	%rd8410, [%r24385];
	setp.eq.s32 	%p9141, %r6766, 0;
	setp.ne.s64 	%p9142, %rd8410, 0;
	or.pred  	%p9143, %p9141, %p9142;
	@%p9143 bra 	$L__BB4_6535;
	add.s32 	%r6767, %r30807, 1;
	mul.wide.u32 	%rd8412, %r30807, 4;
	add.s64 	%rd8413, %rd12, %rd8412;
	st.local.u32 	[%rd8413+24], %r6766;
	mov.u32 	%r30807, %r6767;
$L__BB4_6535:
	setp.ge.u32 	%p9144, %r30807, %r6537;
	mov.u32 	%r30806, %r6765;
	@%p9144 bra 	$L__BB4_6563;
	add.s32 	%r30806, %r6553, 55;
	shl.b32 	%r24386, %r6765, 7;
	and.b32  	%r24387, %r24386, 8064;
	add.s32 	%r6770, %r24387, %r2;
	shl.b32 	%r24388, %r6765, 10;
	and.b32  	%r24389, %r24388, 64512;
	add.s32 	%r24390, %r4, %r24389;
	ld.shared.u64 	%rd8414, [%r24390];
	setp.eq.s32 	%p9145, %r6770, 0;
	setp.ne.s64 	%p9146, %rd8414, 0;
	or.pred  	%p9147, %p9145, %p9146;
	@%p9147 bra 	$L__BB4_6538;
	add.s32 	%r6771, %r30807, 1;
	mul.wide.u32 	%rd8416, %r30807, 4;
	add.s64 	%rd8417, %rd12, %rd8416;
	st.local.u32 	[%rd8417+24], %r6770;
	mov.u32 	%r30807, %r6771;
$L__BB4_6538:
	setp.ge.u32 	%p9148, %r30807, %r6537;
	@%p9148 bra 	$L__BB4_6563;
	add.s32 	%r6773, %r6553, 56;
	shl.b32 	%r24391, %r30806, 7;
	and.b32  	%r24392, %r24391, 8064;
	add.s32 	%r6774, %r24392, %r2;
	shl.b32 	%r24393, %r30806, 10;
	and.b32  	%r24394, %r24393, 64512;
	add.s32 	%r24395, %r4, %r24394;
	ld.shared.u64 	%rd8418, [%r24395];
	setp.eq.s32 	%p9149, %r6774, 0;
	setp.ne.s64 	%p9150, %rd8418, 0;
	or.pred  	%p9151, %p9149, %p9150;
	@%p9151 bra 	$L__BB4_6541;
	add.s32 	%r6775, %r30807, 1;
	mul.wide.u32 	%rd8420, %r30807, 4;
	add.s64 	%rd8421, %rd12, %rd8420;
	st.local.u32 	[%rd8421+24], %r6774;
	mov.u32 	%r30807, %r6775;
$L__BB4_6541:
	setp.ge.u32 	%p9152, %r30807, %r6537;
	mov.u32 	%r30806, %r6773;
	@%p9152 bra 	$L__BB4_6563;
	add.s32 	%r30806, %r6553, 57;
	shl.b32 	%r24396, %r6773, 7;
	and.b32  	%r24397, %r24396, 8064;
	add.s32 	%r6778, %r24397, %r2;
	shl.b32 	%r24398, %r6773, 10;
	and.b32  	%r24399, %r24398, 64512;
	add.s32 	%r24400, %r4, %r24399;
	ld.shared.u64 	%rd8422, [%r24400];
	setp.eq.s32 	%p9153, %r6778, 0;
	setp.ne.s64 	%p9154, %rd8422, 0;
	or.pred  	%p9155, %p9153, %p9154;
	@%p9155 bra 	$L__BB4_6544;
	add.s32 	%r6779, %r30807, 1;
	mul.wide.u32 	%rd8424, %r30807, 4;
	add.s64 	%rd8425, %rd12, %rd8424;
	st.local.u32 	[%rd8425+24], %r6778;
	mov.u32 	%r30807, %r6779;
$L__BB4_6544:
	setp.ge.u32 	%p9156, %r30807, %r6537;
	@%p9156 bra 	$L__BB4_6563;
	add.s32 	%r6781, %r6553, 58;
	shl.b32 	%r24401, %r30806, 7;
	and.b32  	%r24402, %r24401, 8064;
	add.s32 	%r6782, %r24402, %r2;
	shl.b32 	%r24403, %r30806, 10;
	and.b32  	%r24404, %r24403, 64512;
	add.s32 	%r24405, %r4, %r24404;
	ld.shared.u64 	%rd8426, [%r24405];
	setp.eq.s32 	%p9157, %r6782, 0;
	setp.ne.s64 	%p9158, %rd8426, 0;
	or.pred  	%p9159, %p9157, %p9158;
	@%p9159 bra 	$L__BB4_6547;
	add.s32 	%r6783, %r30807, 1;
	mul.wide.u32 	%rd8428, %r30807, 4;
	add.s64 	%rd8429, %rd12, %rd8428;
	st.local.u32 	[%rd8429+24], %r6782;
	mov.u32 	%r30807, %r6783;
$L__BB4_6547:
	setp.ge.u32 	%p9160, %r30807, %r6537;
	mov.u32 	%r30806, %r6781;
	@%p9160 bra 	$L__BB4_6563;
	add.s32 	%r30806, %r6553, 59;
	shl.b32 	%r24406, %r6781, 7;
	and.b32  	%r24407, %r24406, 8064;
	add.s32 	%r6786, %r24407, %r2;
	shl.b32 	%r24408, %r6781, 10;
	and.b32  	%r24409, %r24408, 64512;
	add.s32 	%r24410, %r4, %r24409;
	ld.shared.u64 	%rd8430, [%r24410];
	setp.eq.s32 	%p9161, %r6786, 0;
	setp.ne.s64 	%p9162, %rd8430, 0;
	or.pred  	%p9163, %p9161, %p9162;
	@%p9163 bra 	$L__BB4_6550;
	add.s32 	%r6787, %r30807, 1;
	mul.wide.u32 	%rd8432, %r30807, 4;
	add.s64 	%rd8433, %rd12, %rd8432;
	st.local.u32 	[%rd8433+24], %r6786;
	mov.u32 	%r30807, %r6787;
$L__BB4_6550:
	setp.ge.u32 	%p9164, %r30807, %r6537;
	@%p9164 bra 	$L__BB4_6563;
	add.s32 	%r6789, %r6553, 60;
	shl.b32 	%r24411, %r30806, 7;
	and.b32  	%r24412, %r24411, 8064;
	add.s32 	%r6790, %r24412, %r2;
	shl.b32 	%r24413, %r30806, 10;
	and.b32  	%r24414, %r24413, 64512;
	add.s32 	%r24415, %r4, %r24414;
	ld.shared.u64 	%rd8434, [%r24415];
	setp.eq.s32 	%p9165, %r6790, 0;
	setp.ne.s64 	%p9166, %rd8434, 0;
	or.pred  	%p9167, %p9165, %p9166;
	@%p9167 bra 	$L__BB4_6553;
	add.s32 	%r6791, %r30807, 1;
	mul.wide.u32 	%rd8436, %r30807, 4;
	add.s64 	%rd8437, %rd12, %rd8436;
	st.local.u32 	[%rd8437+24], %r6790;
	mov.u32 	%r30807, %r6791;
$L__BB4_6553:
	setp.ge.u32 	%p9168, %r30807, %r6537;
	mov.u32 	%r30806, %r6789;
	@%p9168 bra 	$L__BB4_6563;
	add.s32 	%r30806, %r6553, 61;
	shl.b32 	%r24416, %r6789, 7;
	and.b32  	%r24417, %r24416, 8064;
	add.s32 	%r6794, %r24417, %r2;
	shl.b32 	%r24418, %r6789, 10;
	and.b32  	%r24419, %r24418, 64512;
	add.s32 	%r24420, %r4, %r24419;
	ld.shared.u64 	%rd8438, [%r24420];
	setp.eq.s32 	%p9169, %r6794, 0;
	setp.ne.s64 	%p9170, %rd8438, 0;
	or.pred  	%p9171, %p9169, %p9170;
	@%p9171 bra 	$L__BB4_6556;
	add.s32 	%r6795, %r30807, 1;
	mul.wide.u32 	%rd8440, %r30807, 4;
	add.s64 	%rd8441, %rd12, %rd8440;
	st.local.u32 	[%rd8441+24], %r6794;
	mov.u32 	%r30807, %r6795;
$L__BB4_6556:
	setp.ge.u32 	%p9172, %r30807, %r6537;
	@%p9172 bra 	$L__BB4_6563;
	add.s32 	%r6797, %r6553, 62;
	shl.b32 	%r24421, %r30806, 7;
	and.b32  	%r24422, %r24421, 8064;
	add.s32 	%r6798, %r24422, %r2;
	shl.b32 	%r24423, %r30806, 10;
	and.b32  	%r24424, %r24423, 64512;
	add.s32 	%r24425, %r4, %r24424;
	ld.shared.u64 	%rd8442, [%r24425];
	setp.eq.s32 	%p9173, %r6798, 0;
	setp.ne.s64 	%p9174, %rd8442, 0;
	or.pred  	%p9175, %p9173, %p9174;
	@%p9175 bra 	$L__BB4_6559;
	add.s32 	%r6799, %r30807, 1;
	mul.wide.u32 	%rd8444, %r30807, 4;
	add.s64 	%rd8445, %rd12, %rd8444;
	st.local.u32 	[%rd8445+24], %r6798;
	mov.u32 	%r30807, %r6799;
$L__BB4_6559:
	setp.ge.u32 	%p9176, %r30807, %r6537;
	mov.u32 	%r30806, %r6797;
	@%p9176 bra 	$L__BB4_6563;
	shl.b32 	%r24426, %r6797, 7;
	and.b32  	%r24427, %r24426, 8064;
	add.s32 	%r6801, %r24427, %r2;
	shl.b32 	%r24428, %r6797, 10;
	and.b32  	%r24429, %r24428, 64512;
	add.s32 	%r24430, %r4, %r24429;
	ld.shared.u64 	%rd8446, [%r24430];
	setp.eq.s32 	%p9177, %r6801, 0;
	setp.ne.s64 	%p9178, %rd8446, 0;
	or.pred  	%p9179, %p9177, %p9178;
	@%p9179 bra 	$L__BB4_6562;
	add.s32 	%r6802, %r30807, 1;
	mul.wide.u32 	%rd8448, %r30807, 4;
	add.s64 	%rd8449, %rd12, %rd8448;
	st.local.u32 	[%rd8449+24], %r6801;
	mov.u32 	%r30807, %r6802;
$L__BB4_6562:
	setp.lt.u32 	%p9180, %r30807, %r6537;
	selp.b32 	%r24431, 64, 63, %p9180;
	add.s32 	%r30806, %r6553, %r24431;
$L__BB4_6563:
	st.local.u32 	[%rd12+4], %r30806;
$L__BB4_6564:
	setp.eq.s32 	%p9181, %r6538, 0;
	mov.b32 	%r30873, 0;
	@%p9181 bra 	$L__BB4_6755;
	ld.local.u32 	%r6808, [%rd12+8];
	add.s32 	%r30872, %r6808, 1;
	shl.b32 	%r24434, %r6808, 7;
	and.b32  	%r24435, %r24434, 8064;
	add.s32 	%r6810, %r24435, %r2;
	shl.b32 	%r24436, %r6808, 9;
	and.b32  	%r24437, %r24436, 32256;
	add.s32 	%r24438, %r5, %r24437;
	ld.shared.u32 	%r24439, [%r24438];
	setp.eq.s32 	%p9182, %r6810, 0;
	setp.ne.s32 	%p9183, %r24439, 0;
	mov.b32 	%r30809, 0;
	or.pred  	%p9184, %p9182, %p9183;
	@%p9184 bra 	$L__BB4_6567;
	st.local.u32 	[%rd12+280], %r6810;
	mov.b32 	%r30809, 1;
$L__BB4_6567:
	setp.ge.u32 	%p9185, %r30809, %r6538;
	mov.b32 	%r30873, 1;
	@%p9185 bra 	$L__BB4_6754;
	add.s32 	%r6812, %r6808, 2;
	shl.b32 	%r24443, %r30872, 7;
	and.b32  	%r24444, %r24443, 8064;
	add.s32 	%r6813, %r24444, %r2;
	shl.b32 	%r24445, %r30872, 9;
	and.b32  	%r24446, %r24445, 32256;
	add.s32 	%r24447, %r5, %r24446;
	ld.shared.u32 	%r24448, [%r24447];
	setp.eq.s32 	%p9186, %r6813, 0;
	setp.ne.s32 	%p9187, %r24448, 0;
	or.pred  	%p9188, %p9186, %p9187;
	mov.u32 	%r30873, %r30809;
	@%p9188 bra 	$L__BB4_6570;
	add.s32 	%r30873, %r30809, 1;
	mul.wide.u32 	%rd8450, %r30809, 4;
	add.s64 	%rd8451, %rd12, %rd8450;
	st.local.u32 	[%rd8451+280], %r6813;
$L__BB4_6570:
	setp.ge.u32 	%p9189, %r30873, %r6538;
	mov.u32 	%r30872, %r6812;
	@%p9189 bra 	$L__BB4_6754;
	add.s32 	%r30872, %r6808, 3;
	shl.b32 	%r24450, %r6812, 7;
	and.b32  	%r24451, %r24450, 8064;
	add.s32 	%r6817, %r24451, %r2;
	shl.b32 	%r24452, %r6812, 9;
	and.b32  	%r24453, %r24452, 32256;
	add.s32 	%r24454, %r5, %r24453;
	ld.shared.u32 	%r24455, [%r24454];
	setp.eq.s32 	%p9190, %r6817, 0;
	setp.ne.s32 	%p9191, %r24455, 0;
	or.pred  	%p9192, %p9190, %p9191;
	@%p9192 bra 	$L__BB4_6573;
	add.s32 	%r6818, %r30873, 1;
	mul.wide.u32 	%rd8452, %r30873, 4;
	add.s64 	%rd8453, %rd12, %rd8452;
	st.local.u32 	[%rd8453+280], %r6817;
	mov.u32 	%r30873, %r6818;
$L__BB4_6573:
	setp.ge.u32 	%p9193, %r30873, %r6538;
	@%p9193 bra 	$L__BB4_6754;
	add.s32 	%r6820, %r6808, 4;
	shl.b32 	%r24457, %r30872, 7;
	and.b32  	%r24458, %r24457, 8064;
	add.s32 	%r6821, %r24458, %r2;
	shl.b32 	%r24459, %r30872, 9;
	and.b32  	%r24460, %r24459, 32256;
	add.s32 	%r24461, %r5, %r24460;
	ld.shared.u32 	%r24462, [%r24461];
	setp.eq.s32 	%p9194, %r6821, 0;
	setp.ne.s32 	%p9195, %r24462, 0;
	or.pred  	%p9196, %p9194, %p9195;
	@%p9196 bra 	$L__BB4_6576;
	add.s32 	%r6822, %r30873, 1;
	mul.wide.u32 	%rd8454, %r30873, 4;
	add.s64 	%rd8455, %rd12, %rd8454;
	st.local.u32 	[%rd8455+280], %r6821;
	mov.u32 	%r30873, %r6822;
$L__BB4_6576:
	setp.ge.u32 	%p9197, %r30873, %r6538;
	mov.u32 	%r30872, %r6820;
	@%p9197 bra 	$L__BB4_6754;
	add.s32 	%r30872, %r6808, 5;
	shl.b32 	%r24464, %r6820, 7;
	and.b32  	%r24465, %r24464, 8064;
	add.s32 	%r6825, %r24465, %r2;
	shl.b32 	%r24466, %r6820, 9;
	and.b32  	%r24467, %r24466, 32256;
	add.s32 	%r24468, %r5, %r24467;
	ld.shared.u32 	%r24469, [%r24468];
	setp.eq.s32 	%p9198, %r6825, 0;
	setp.ne.s32 	%p9199, %r24469, 0;
	or.pred  	%p9200, %p9198, %p9199;
	@%p9200 bra 	$L__BB4_6579;
	add.s32 	%r6826, %r30873, 1;
	mul.wide.u32 	%rd8456, %r30873, 4;
	add.s64 	%rd8457, %rd12, %rd8456;
	st.local.u32 	[%rd8457+280], %r6825;
	mov.u32 	%r30873, %r6826;
$L__BB4_6579:
	setp.ge.u32 	%p9201, %r30873, %r6538;
	@%p9201 bra 	$L__BB4_6754;
	add.s32 	%r6828, %r6808, 6;
	shl.b32 	%r24471, %r30872, 7;
	and.b32  	%r24472, %r24471, 8064;
	add.s32 	%r6829, %r24472, %r2;
	shl.b32 	%r24473, %r30872, 9;
	and.b32  	%r24474, %r24473, 32256;
	add.s32 	%r24475, %r5, %r24474;
	ld.shared.u32 	%r24476, [%r24475];
	setp.eq.s32 	%p9202, %r6829, 0;
	setp.ne.s32 	%p9203, %r24476, 0;
	or.pred  	%p9204, %p9202, %p9203;
	@%p9204 bra 	$L__BB4_6582;
	add.s32 	%r6830, %r30873, 1;
	mul.wide.u32 	%rd8458, %r30873, 4;
	add.s64 	%rd8459, %rd12, %rd8458;
	st.local.u32 	[%rd8459+280], %r6829;
	mov.u32 	%r30873, %r6830;
$L__BB4_6582:
	setp.ge.u32 	%p9205, %r30873, %r6538;
	mov.u32 	%r30872, %r6828;
	@%p9205 bra 	$L__BB4_6754;
	add.s32 	%r30872, %r6808, 7;
	shl.b32 	%r24478, %r6828, 7;
	and.b32  	%r24479, %r24478, 8064;
	add.s32 	%r6833, %r24479, %r2;
	shl.b32 	%r24480, %r6828, 9;
	and.b32  	%r24481, %r24480, 32256;
	add.s32 	%r24482, %r5, %r24481;
	ld.shared.u32 	%r24483, [%r24482];
	setp.eq.s32 	%p9206, %r6833, 0;
	setp.ne.s32 	%p9207, %r24483, 0;
	or.pred  	%p9208, %p9206, %p9207;
	@%p9208 bra 	$L__BB4_6585;
	add.s32 	%r6834, %r30873, 1;
	mul.wide.u32 	%rd8460, %r30873, 4;
	add.s64 	%rd8461, %rd12, %rd8460;
	st.local.u32 	[%rd8461+280], %r6833;
	mov.u32 	%r30873, %r6834;
$L__BB4_6585:
	setp.ge.u32 	%p9209, %r30873, %r6538;
	@%p9209 bra 	$L__BB4_6754;
	add.s32 	%r6836, %r6808, 8;
	shl.b32 	%r24485, %r30872, 7;
	and.b32  	%r24486, %r24485, 8064;
	add.s32 	%r6837, %r24486, %r2;
	shl.b32 	%r24487, %r30872, 9;
	and.b32  	%r24488, %r24487, 32256;
	add.s32 	%r24489, %r5, %r24488;
	ld.shared.u32 	%r24490, [%r24489];
	setp.eq.s32 	%p9210, %r6837, 0;
	setp.ne.s32 	%p9211, %r24490, 0;
	or.pred  	%p9212, %p9210, %p9211;
	@%p9212 bra 	$L__BB4_6588;
	add.s32 	%r6838, %r30873, 1;
	mul.wide.u32 	%rd8462, %r30873, 4;
	add.s64 	%rd8463, %rd12, %rd8462;
	st.local.u32 	[%rd8463+280], %r6837;
	mov.u32 	%r30873, %r6838;
$L__BB4_6588:
	setp.ge.u32 	%p9213, %r30873, %r6538;
	mov.u32 	%r30872, %r6836;
	@%p9213 bra 	$L__BB4_6754;
	add.s32 	%r30872, %r6808, 9;
	shl.b32 	%r24492, %r6836, 7;
	and.b32  	%r24493, %r24492, 8064;
	add.s32 	%r6841, %r24493, %r2;
	shl.b32 	%r24494, %r6836, 9;
	and.b32  	%r24495, %r24494, 32256;
	add.s32 	%r24496, %r5, %r24495;
	ld.shared.u32 	%r24497, [%r24496];
	setp.eq.s32 	%p9214, %r6841, 0;
	setp.ne.s32 	%p9215, %r24497, 0;
	or.pred  	%p9216, %p9214, %p9215;
	@%p9216 bra 	$L__BB4_6591;
	add.s32 	%r6842, %r30873, 1;
	mul.wide.u32 	%rd8464, %r30873, 4;
	add.s64 	%rd8465, %rd12, %rd8464;
	st.local.u32 	[%rd8465+280], %r6841;
	mov.u32 	%r30873, %r6842;
$L__BB4_6591:
	setp.ge.u32 	%p9217, %r30873, %r6538;
	@%p9217 bra 	$L__BB4_6754;
	add.s32 	%r6844, %r6808, 10;
	shl.b32 	%r24499, %r30872, 7;
	and.b32  	%r24500, %r24499, 8064;
	add.s32 	%r6845, %r24500, %r2;
	shl.b32 	%r24501, %r30872, 9;
	and.b32  	%r24502, %r24501, 32256;
	add.s32 	%r24503, %r5, %r24502;
	ld.shared.u32 	%r24504, [%r24503];
	setp.eq.s32 	%p9218, %r6845, 0;
	setp.ne.s32 	%p9219, %r24504, 0;
	or.pred  	%p9220, %p9218, %p9219;
	@%p9220 bra 	$L__BB4_6594;
	add.s32 	%r6846, %r30873, 1;
	mul.wide.u32 	%rd8466, %r30873, 4;
	add.s64 	%rd8467, %rd12, %rd8466;
	st.local.u32 	[%rd8467+280], %r6845;
	mov.u32 	%r30873, %r6846;
$L__BB4_6594:
	setp.ge.u32 	%p9221, %r30873, %r6538;
	mov.u32 	%r30872, %r6844;
	@%p9221 bra 	$L__BB4_6754;
	add.s32 	%r30872, %r6808, 11;
	shl.b32 	%r24506, %r6844, 7;
	and.b32  	%r24507, %r24506, 8064;
	add.s32 	%r6849, %r24507, %r2;
	shl.b32 	%r24508, %r6844, 9;
	and.b32  	%r24509, %r24508, 32256;
	add.s32 	%r24510, %r5, %r24509;
	ld.shared.u32 	%r24511, [%r24510];
	setp.eq.s32 	%p9222, %r6849, 0;
	setp.ne.s32 	%p9223, %r24511, 0;
	or.pred  	%p9224, %p9222, %p9223;
	@%p9224 bra 	$L__BB4_6597;
	add.s32 	%r6850, %r30873, 1;
	mul.wide.u32 	%rd8468, %r30873, 4;
	add.s64 	%rd8469, %rd12, %rd8468;
	st.local.u32 	[%rd8469+280], %r6849;
	mov.u32 	%r30873, %r6850;
$L__BB4_6597:
	setp.ge.u32 	%p9225, %r30873, %r6538;
	@%p9225 bra 	$L__BB4_6754;
	add.s32 	%r6852, %r6808, 12;
	shl.b32 	%r24513, %r30872, 7;
	and.b32  	%r24514, %r24513, 8064;
	add.s32 	%r6853, %r24514, %r2;
	shl.b32 	%r24515, %r30872, 9;
	and.b32  	%r24516, %r24515, 32256;
	add.s32 	%r24517, %r5, %r24516;
	ld.shared.u32 	%r24518, [%r24517];
	setp.eq.s32 	%p9226, %r6853, 0;
	setp.ne.s32 	%p9227, %r24518, 0;
	or.pred  	%p9228, %p9226, %p9227;
	@%p9228 bra 	$L__BB4_6600;
	add.s32 	%r6854, %r30873, 1;
	mul.wide.u32 	%rd8470, %r30873, 4;
	add.s64 	%rd8471, %rd12, %rd8470;
	st.local.u32 	[%rd8471+280], %r6853;
	mov.u32 	%r30873, %r6854;
$L__BB4_6600:
	setp.ge.u32 	%p9229, %r30873, %r6538;
	mov.u32 	%r30872, %r6852;
	@%p9229 bra 	$L__BB4_6754;
	add.s32 	%r30872, %r6808, 13;
	shl.b32 	%r24520, %r6852, 7;
	and.b32  	%r24521, %r24520, 8064;
	add.s32 	%r6857, %r24521, %r2;
	shl.b32 	%r24522, %r6852, 9;
	and.b32  	%r24523, %r24522, 32256;
	add.s32 	%r24524, %r5, %r24523;
	ld.shared.u32 	%r24525, [%r24524];
	setp.eq.s32 	%p9230, %r6857, 0;
	setp.ne.s32 	%p9231, %r24525, 0;
	or.pred  	%p9232, %p9230, %p9231;
	@%p9232 bra 	$L__BB4_6603;
	add.s32 	%r6858, %r30873, 1;
	mul.wide.u32 	%rd8472, %r30873, 4;
	add.s64 	%rd8473, %rd12, %rd8472;
	st.local.u32 	[%rd8473+280], %r6857;
	mov.u32 	%r30873, %r6858;
$L__BB4_6603:
	setp.ge.u32 	%p9233, %r30873, %r6538;
	@%p9233 bra 	$L__BB4_6754;
	add.s32 	%r6860, %r6808, 14;
	shl.b32 	%r24527, %r30872, 7;
	and.b32  	%r24528, %r24527, 8064;
	add.s32 	%r6861, %r24528, %r2;
	shl.b32 	%r24529, %r30872, 9;
	and.b32  	%r24530, %r24529, 32256;
	add.s32 	%r24531, %r5, %r24530;
	ld.shared.u32 	%r24532, [%r24531];
	setp.eq.s32 	%p9234, %r6861, 0;
	setp.ne.s32 	%p9235, %r24532, 0;
	or.pred  	%p9236, %p9234, %p9235;
	@%p9236 bra 	$L__BB4_6606;
	add.s32 	%r6862, %r30873, 1;
	mul.wide.u32 	%rd8474, %r30873, 4;
	add.s64 	%rd8475, %rd12, %rd8474;
	st.local.u32 	[%rd8475+280], %r6861;
	mov.u32 	%r30873, %r6862;
$L__BB4_6606:
	setp.ge.u32 	%p9237, %r30873, %r6538;
	mov.u32 	%r30872, %r6860;
	@%p9237 bra 	$L__BB4_6754;
	add.s32 	%r30872, %r6808, 15;
	shl.b32 	%r24534, %r6860, 7;
	and.b32  	%r24535, %r24534, 8064;
	add.s32 	%r6865, %r24535, %r2;
	shl.b32 	%r24536, %r6860, 9;
	and.b32  	%r24537, %r24536, 32256;
	add.s32 	%r24538, %r5, %r24537;
	ld.shared.u32 	%r24539, [%r24538];
	setp.eq.s32 	%p9238, %r6865, 0;
	setp.ne.s32 	%p9239, %r24539, 0;
	or.pred  	%p9240, %p9238, %p9239;
	@%p9240 bra 	$L__BB4_6609;
	add.s32 	%r6866, %r30873, 1;
	mul.wide.u32 	%rd8476, %r30873, 4;
	add.s64 	%rd8477, %rd12, %rd8476;
	st.local.u32 	[%rd8477+280], %r6865;
	mov.u32 	%r30873, %r6866;
$L__BB4_6609:
	setp.ge.u32 	%p9241, %r30873, %r6538;
	@%p9241 bra 	$L__BB4_6754;
	add.s32 	%r6868, %r6808, 16;
	shl.b32 	%r24541, %r30872, 7;
	and.b32  	%r24542, %r24541, 8064;
	add.s32 	%r6869, %r24542, %r2;
	shl.b32 	%r24543, %r30872, 9;
	and.b32  	%r24544, %r24543, 32256;
	add.s32 	%r24545, %r5, %r24544;
	ld.shared.u32 	%r24546, [%r24545];
	setp.eq.s32 	%p9242, %r6869, 0;
	setp.ne.s32 	%p9243, %r24546, 0;
	or.pred  	%p9244, %p9242, %p9243;
	@%p9244 bra 	$L__BB4_6612;
	add.s32 	%r6870, %r30873, 1;
	mul.wide.u32 	%rd8478, %r30873, 4;
	add.s64 	%rd8479, %rd12, %rd8478;
	st.local.u32 	[%rd8479+280], %r6869;
	mov.u32 	%r30873, %r6870;
$L__BB4_6612:
	setp.ge.u32 	%p9245, %r30873, %r6538;
	mov.u32 	%r30872, %r6868;
	@%p9245 bra 	$L__BB4_6754;
	add.s32 	%r30872, %r6808, 17;
	shl.b32 	%r24548, %r6868, 7;
	and.b32  	%r24549, %r24548, 8064;
	add.s32 	%r6873, %r24549, %r2;
	shl.b32 	%r24550, %r6868, 9;
	and.b32  	%r24551, %r24550, 32256;
	add.s32 	%r24552, %r5, %r24551;
	ld.shared.u32 	%r24553, [%r24552];
	setp.eq.s32 	%p9246, %r6873, 0;
	setp.ne.s32 	%p9247, %r24553, 0;
	or.pred  	%p9248, %p9246, %p9247;
	@%p9248 bra 	$L__BB4_6615;
	add.s32 	%r6874, %r30873, 1;
	mul.wide.u32 	%rd8480, %r30873, 4;
	add.s64 	%rd8481, %rd12, %rd8480;
	st.local.u32 	[%rd8481+280], %r6873;
	mov.u32 	%r30873, %r6874;
$L__BB4_6615:
	setp.ge.u32 	%p9249, %r30873, %r6538;
	@%p9249 bra 	$L__BB4_6754;
	add.s32 	%r6876, %r6808, 18;
	shl.b32 	%r24555, %r30872, 7;
	and.b32  	%r24556, %r24555, 8064;
	add.s32 	%r6877, %r24556, %r2;
	shl.b32 	%r24557, %r30872, 9;
	and.b32  	%r24558, %r24557, 32256;
	add.s32 	%r24559, %r5, %r24558;
	ld.shared.u32 	%r24560, [%r24559];
	setp.eq.s32 	%p9250, %r6877, 0;
	setp.ne.s32 	%p9251, %r24560, 0;
	or.pred  	%p9252, %p9250, %p9251;
	@%p9252 bra 	$L__BB4_6618;
	add.s32 	%r6878, %r30873, 1;
	mul.wide.u32 	%rd8482, %r30873, 4;
	add.s64 	%rd8483, %rd12, %rd8482;
	st.local.u32 	[%rd8483+280], %r6877;
	mov.u32 	%r30873, %r6878;
$L__BB4_6618:
	setp.ge.u32 	%p9253, %r30873, %r6538;
	mov.u32 	%r30872, %r6876;
	@%p9253 bra 	$L__BB4_6754;
	add.s32 	%r30872, %r6808, 19;
	shl.b32 	%r24562, %r6876, 7;
	and.b32  	%r24563, %r24562, 8064;
	add.s32 	%r6881, %r24563, %r2;
	shl.b32 	%r24564, %r6876, 9;
	and.b32  	%r24565, %r24564, 32256;
	add.s32 	%r24566, %r5, %r24565;
	ld.shared.u32 	%r24567, [%r24566];
	setp.eq.s32 	%p9254, %r6881, 0;
	setp.ne.s32 	%p9255, %r24567, 0;
	or.pred  	%p9256, %p9254, %p9255;
	@%p9256 bra 	$L__BB4_6621;
	add.s32 	%r6882, %r30873, 1;
	mul.wide.u32 	%rd8484, %r30873, 4;
	add.s64 	%rd8485, %rd12, %rd8484;
	st.local.u32 	[%rd8485+280], %r6881;
	mov.u32 	%r30873, %r6882;
$L__BB4_6621:
	setp.ge.u32 	%p9257, %r30873, %r6538;
	@%p9257 bra 	$L__BB4_6754;
	add.s32 	%r6884, %r6808, 20;
	shl.b32 	%r24569, %r30872, 7;
	and.b32  	%r24570, %r24569, 8064;
	add.s32 	%r6885, %r24570, %r2;
	shl.b32 	%r24571, %r30872, 9;
	and.b32  	%r24572, %r24571, 32256;
	add.s32 	%r24573, %r5, %r24572;
	ld.shared.u32 	%r24574, [%r24573];
	setp.eq.s32 	%p9258, %r6885, 0;
	setp.ne.s32 	%p9259, %r24574, 0;
	or.pred  	%p9260, %p9258, %p9259;
	@%p9260 bra 	$L__BB4_6624;
	add.s32 	%r6886, %r30873, 1;
	mul.wide.u32 	%rd8486, %r30873, 4;
	add.s64 	%rd8487, %rd12, %rd8486;
	st.local.u32 	[%rd8487+280], %r6885;
	mov.u32 	%r30873, %r6886;
$L__BB4_6624:
	setp.ge.u32 	%p9261, %r30873, %r6538;
	mov.u32 	%r30872, %r6884;
	@%p9261 bra 	$L__BB4_6754;
	add.s32 	%r30872, %r6808, 21;
	shl.b32 	%r24576, %r6884, 7;
	and.b32  	%r24577, %r24576, 8064;
	add.s32 	%r6889, %r24577, %r2;
	shl.b32 	%r24578, %r6884, 9;
	and.b32  	%r24579, %r24578, 32256;
	add.s32 	%r24580, %r5, %r24579;
	ld.shared.u32 	%r24581, [%r24580];
	setp.eq.s32 	%p9262, %r6889, 0;
	setp.ne.s32 	%p9263, %r24581, 0;
	or.pred  	%p9264, %p9262, %p9263;
	@%p9264 bra 	$L__BB4_6627;
	add.s32 	%r6890, %r30873, 1;
	mul.wide.u32 	%rd8488, %r30873, 4;
	add.s64 	%rd8489, %rd12, %rd8488;
	st.local.u32 	[%rd8489+280], %r6889;
	mov.u32 	%r30873, %r6890;
$L__BB4_6627:
	setp.ge.u32 	%p9265, %r30873, %r6538;
	@%p9265 bra 	$L__BB4_6754;
	add.s32 	%r6892, %r6808, 22;
	shl.b32 	%r24583, %r30872, 7;
	and.b32  	%r24584, %r24583, 8064;
	add.s32 	%r6893, %r24584, %r2;
	shl.b32 	%r24585, %r30872, 9;
	and.b32  	%r24586, %r24585, 32256;
	add.s32 	%r24587, %r5, %r24586;
	ld.shared.u32 	%r24588, [%r24587];
	setp.eq.s32 	%p9266, %r6893, 0;
	setp.ne.s32 	%p9267, %r24588, 0;
	or.pred  	%p9268, %p9266, %p9267;
	@%p9268 bra 	$L__BB4_6630;
	add.s32 	%r6894, %r30873, 1;
	mul.wide.u32 	%rd8490, %r30873, 4;
	add.s64 	%rd8491, %rd12, %rd8490;
	st.local.u32 	[%rd8491+280], %r6893;
	mov.u32 	%r30873, %r6894;
$L__BB4_6630:
	setp.ge.u32 	%p9269, %r30873, %r6538;
	mov.u32 	%r30872, %r6892;
	@%p9269 bra 	$L__BB4_6754;
	add.s32 	%r30872, %r6808, 23;
	shl.b32 	%r24590, %r6892, 7;
	and.b32  	%r24591, %r24590, 8064;
	add.s32 	%r6897, %r24591, %r2;
	shl.b32 	%r24592, %r6892, 9;
	and.b32  	%r24593, %r24592, 32256;
	add.s32 	%r24594, %r5, %r24593;
	ld.shared.u32 	%r24595, [%r24594];
	setp.eq.s32 	%p9270, %r6897, 0;
	setp.ne.s32 	%p9271, %r24595, 0;
	or.pred  	%p9272, %p9270, %p9271;
	@%p9272 bra 	$L__BB4_6633;
	add.s32 	%r6898, %r30873, 1;
	mul.wide.u32 	%rd8492, %r30873, 4;
	add.s64 	%rd8493, %rd12, %rd8492;
	st.local.u32 	[%rd8493+280], %r6897;
	mov.u32 	%r30873, %r6898;
$L__BB4_6633:
	setp.ge.u32 	%p9273, %r30873, %r6538;
	@%p9273 bra 	$L__BB4_6754;
	add.s32 	%r6900, %r6808, 24;
	shl.b32 	%r24597, %r30872, 7;
	and.b32  	%r24598, %r24597, 8064;
	add.s32 	%r6901, %r24598, %r2;
	shl.b32 	%r24599, %r30872, 9;
	and.b32  	%r24600, %r24599, 32256;
	add.s32 	%r24601, %r5, %r24600;
	ld.shared.u32 	%r24602, [%r24601];
	setp.eq.s32 	%p9274, %r6901, 0;
	setp.ne.s32 	%p9275, %r24602, 0;
	or.pred  	%p9276, %p9274, %p9275;
	@%p9276 bra 	$L__BB4_6636;
	add.s32 	%r6902, %r30873, 1;
	mul.wide.u32 	%rd8494, %r30873, 4;
	add.s64 	%rd8495, %rd12, %rd8494;
	st.local.u32 	[%rd8495+280], %r6901;
	mov.u32 	%r30873, %r6902;
$L__BB4_6636:
	setp.ge.u32 	%p9277, %r30873, %r6538;
	mov.u32 	%r30872, %r6900;
	@%p9277 bra 	$L__BB4_6754;
	add.s32 	%r30872, %r6808, 25;
	shl.b32 	%r24604, %r6900, 7;
	and.b32  	%r24605, %r24604, 8064;
	add.s32 	%r6905, %r24605, %r2;
	shl.b32 	%r24606, %r6900, 9;
	and.b32  	%r24607, %r24606, 32256;
	add.s32 	%r24608, %r5, %r24607;
	ld.shared.u32 	%r24609, [%r24608];
	setp.eq.s32 	%p9278, %r6905, 0;
	setp.ne.s32 	%p9279, %r24609, 0;
	or.pred  	%p9280, %p9278, %p9279;
	@%p9280 bra 	$L__BB4_6639;
	add.s32 	%r6906, %r30873, 1;
	mul.wide.u32 	%rd8496, %r30873, 4;
	add.s64 	%rd8497, %rd12, %rd8496;
	st.local.u32 	[%rd8497+280], %r6905;
	mov.u32 	%r30873, %r6906;
$L__BB4_6639:
	setp.ge.u32 	%p9281, %r30873, %r6538;
	@%p9281 bra 	$L__BB4_6754;
	add.s32 	%r6908, %r6808, 26;
	shl.b32 	%r24611, %r30872, 7;
	and.b32  	%r24612, %r24611, 8064;
	add.s32 	%r6909, %r24612, %r2;
	shl.b32 	%r24613, %r30872, 9;
	and.b32  	%r24614, %r24613, 32256;
	add.s32 	%r24615, %r5, %r24614;
	ld.shared.u32 	%r24616, [%r24615];
	setp.eq.s32 	%p9282, %r6909, 0;
	setp.ne.s32 	%p9283, %r24616, 0;
	or.pred  	%p9284, %p9282, %p9283;
	@%p9284 bra 	$L__BB4_6642;
	add.s32 	%r6910, %r30873, 1;
	mul.wide.u32 	%rd8498, %r30873, 4;
	add.s64 	%rd8499, %rd12, %rd8498;
	st.local.u32 	[%rd8499+280], %r6909;
	mov.u32 	%r30873, %r6910;
$L__BB4_6642:
	setp.ge.u32 	%p9285, %r30873, %r6538;
	mov.u32 	%r30872, %r6908;
	@%p9285 bra 	$L__BB4_6754;
	add.s32 	%r30872, %r6808, 27;
	shl.b32 	%r24618, %r6908, 7;
	and.b32  	%r24619, %r24618, 8064;
	add.s32 	%r6913, %r24619, %r2;
	shl.b32 	%r24620, %r6908, 9;
	and.b32  	%r24621, %r24620, 32256;
	add.s32 	%r24622, %r5, %r24621;
	ld.shared.u32 	%r24623, [%r24622];
	setp.eq.s32 	%p9286, %r6913, 0;
	setp.ne.s32 	%p9287, %r24623, 0;
	or.pred  	%p9288, %p9286, %p9287;
	@%p9288 bra 	$L__BB4_6645;
	add.s32 	%r6914, %r30873, 1;
	mul.wide.u32 	%rd8500, %r30873, 4;
	add.s64 	%rd8501, %rd12, %rd8500;
	st.local.u32 	[%rd8501+280], %r6913;
	mov.u32 	%r30873, %r6914;
$L__BB4_6645:
	setp.ge.u32 	%p9289, %r30873, %r6538;
	@%p9289 bra 	$L__BB4_6754;
	add.s32 	%r6916, %r6808, 28;
	shl.b32 	%r24625, %r30872, 7;
	and.b32  	%r24626, %r24625, 8064;
	add.s32 	%r6917, %r24626, %r2;
	shl.b32 	%r24627, %r30872, 9;
	and.b32  	%r24628, %r24627, 32256;
	add.s32 	%r24629, %r5, %r24628;
	ld.shared.u32 	%r24630, [%r24629];
	setp.eq.s32 	%p9290, %r6917, 0;
	setp.ne.s32 	%p9291, %r24630, 0;
	or.pred  	%p9292, %p9290, %p9291;
	@%p9292 bra 	$L__BB4_6648;
	add.s32 	%r6918, %r30873, 1;
	mul.wide.u32 	%rd8502, %r30873, 4;
	add.s64 	%rd8503, %rd12, %rd8502;
	st.local.u32 	[%rd8503+280], %r6917;
	mov.u32 	%r30873, %r6918;
$L__BB4_6648:
	setp.ge.u32 	%p9293, %r30873, %r6538;
	mov.u32 	%r30872, %r6916;
	@%p9293 bra 	$L__BB4_6754;
	add.s32 	%r30872, %r6808, 29;
	shl.b32 	%r24632, %r6916, 7;
	and.b32  	%r24633, %r24632, 8064;
	add.s32 	%r6921, %r24633, %r2;
	shl.b32 	%r24634, %r6916, 9;
	and.b32  	%r24635, %r24634, 32256;
	add.s32 	%r24636, %r5, %r24635;
	ld.shared.u32 	%r24637, [%r24636];
	setp.eq.s32 	%p9294, %r6921, 0;
	setp.ne.s32 	%p9295, %r24637, 0;
	or.pred  	%p9296, %p9294, %p9295;
	@%p9296 bra 	$L__BB4_6651;
	add.s32 	%r6922, %r30873, 1;
	mul.wide.u32 	%rd8504, %r30873, 4;
	add.s64 	%rd8505, %rd12, %rd8504;
	st.local.u32 	[%rd8505+280], %r6921;
	mov.u32 	%r30873, %r6922;
$L__BB4_6651:
	setp.ge.u32 	%p9297, %r30873, %r6538;
	@%p9297 bra 	$L__BB4_6754;
	add.s32 	%r6924, %r6808, 30;
	shl.b32 	%r24639, %r30872, 7;
	and.b32  	%r24640, %r24639, 8064;
	add.s32 	%r6925, %r24640, %r2;
	shl.b32 	%r24641, %r30872, 9;
	and.b32  	%r24642, %r24641, 32256;
	add.s32 	%r24643, %r5, %r24642;
	ld.shared.u32 	%r24644, [%r24643];
	setp.eq.s32 	%p9298, %r6925, 0;
	setp.ne.s32 	%p9299, %r24644, 0;
	or.pred  	%p9300, %p9298, %p9299;
	@%p9300 bra 	$L__BB4_6654;
	add.s32 	%r6926, %r30873, 1;
	mul.wide.u32 	%rd8506, %r30873, 4;
	add.s64 	%rd8507, %rd12, %rd8506;
	st.local.u32 	[%rd8507+280], %r6925;
	mov.u32 	%r30873, %r6926;
$L__BB4_6654:
	setp.ge.u32 	%p9301, %r30873, %r6538;
	mov.u32 	%r30872, %r6924;
	@%p9301 bra 	$L__BB4_6754;
	add.s32 	%r30872, %r6808, 31;
	shl.b32 	%r24646, %r6924, 7;
	and.b32  	%r24647, %r24646, 8064;
	add.s32 	%r6929, %r24647, %r2;
	shl.b32 	%r24648, %r6924, 9;
	and.b32  	%r24649, %r24648, 32256;
	add.s32 	%r24650, %r5, %r24649;
	ld.shared.u32 	%r24651, [%r24650];
	setp.eq.s32 	%p9302, %r6929, 0;
	setp.ne.s32 	%p9303, %r24651, 0;
	or.pred  	%p9304, %p9302, %p9303;
	@%p9304 bra 	$L__BB4_6657;
	add.s32 	%r6930, %r30873, 1;
	mul.wide.u32 	%rd8508, %r30873, 4;
	add.s64 	%rd8509, %rd12, %rd8508;
	st.local.u32 	[%rd8509+280], %r6929;
	mov.u32 	%r30873, %r6930;
$L__BB4_6657:
	setp.ge.u32 	%p9305, %r30873, %r6538;
	@%p9305 bra 	$L__BB4_6754;
	add.s32 	%r6932, %r6808, 32;
	shl.b32 	%r24653, %r30872, 7;
	and.b32  	%r24654, %r24653, 8064;
	add.s32 	%r6933, %r24654, %r2;
	shl.b32 	%r24655, %r30872, 9;
	and.b32  	%r24656, %r24655, 32256;
	add.s32 	%r24657, %r5, %r24656;
	ld.shared.u32 	%r24658, [%r24657];
	setp.eq.s32 	%p9306, %r6933, 0;
	setp.ne.s32 	%p9307, %r24658, 0;
	or.pred  	%p9308, %p9306, %p9307;
	@%p9308 bra 	$L__BB4_6660;
	add.s32 	%r6934, %r30873, 1;
	mul.wide.u32 	%rd8510, %r30873, 4;
	add.s64 	%rd8511, %rd12, %rd8510;
	st.local.u32 	[%rd8511+280], %r6933;
	mov.u32 	%r30873, %r6934;
$L__BB4_6660:
	setp.ge.u32 	%p9309, %r30873, %r6538;
	mov.u32 	%r30872, %r6932;
	@%p9309 bra 	$L__BB4_6754;
	add.s32 	%r30872, %r6808, 33;
	shl.b32 	%r24660, %r6932, 7;
	and.b32  	%r24661, %r24660, 8064;
	add.s32 	%r6937, %r24661, %r2;
	shl.b32 	%r24662, %r6932, 9;
	and.b32  	%r24663, %r24662, 32256;
	add.s32 	%r24664, %r5, %r24663;
	ld.shared.u32 	%r24665, [%r24664];
	setp.eq.s32 	%p9310, %r6937, 0;
	setp.ne.s32 	%p9311, %r24665, 0;
	or.pred  	%p9312, %p9310, %p9311;
	@%p9312 bra 	$L__BB4_6663;
	add.s32 	%r6938, %r30873, 1;
	mul.wide.u32 	%rd8512, %r30873, 4;
	add.s64 	%rd8513, %rd12, %rd8512;
	st.local.u32 	[%rd8513+280], %r6937;
	mov.u32 	%r30873, %r6938;
$L__BB4_6663:
	setp.ge.u32 	%p9313, %r30873, %r6538;
	@%p9313 bra 	$L__BB4_6754;
	add.s32 	%r6940, %r6808, 34;
	shl.b32 	%r24667, %r30872, 7;
	and.b32  	%r24668, %r24667, 8064;
	add.s32 	%r6941, %r24668, %r2;
	shl.b32 	%r24669, %r30872, 9;
	and.b32  	%r24670, %r24669, 32256;
	add.s32 	%r24671, %r5, %r24670;
	ld.shared.u32 	%r24672, [%r24671];
	setp.eq.s32 	%p9314, %r6941, 0;
	setp.ne.s32 	%p9315, %r24672, 0;
	or.pred  	%p9316, %p9314, %p9315;
	@%p9316 bra 	$L__BB4_6666;
	add.s32 	%r6942, %r30873, 1;
	mul.wide.u32 	%rd8514, %r30873, 4;
	add.s64 	%rd8515, %rd12, %rd8514;
	st.local.u32 	[%rd8515+280], %r6941;
	mov.u32 	%r30873, %r6942;
$L__BB4_6666:
	setp.ge.u32 	%p9317, %r30873, %r6538;
	mov.u32 	%r30872, %r6940;
	@%p9317 bra 	$L__BB4_6754;
	add.s32 	%r30872, %r6808, 35;
	shl.b32 	%r24674, %r6940, 7;
	and.b32  	%r24675, %r24674, 8064;
	add.s32 	%r6945, %r24675, %r2;
	shl.b32 	%r24676, %r6940, 9;
	and.b32  	%r24677, %r24676, 32256;
	add.s32 	%r24678, %r5, %r24677;
	ld.shared.u32 	%r24679, [%r24678];
	setp.eq.s32 	%p9318, %r6945, 0;
	setp.ne.s32 	%p9319, %r24679, 0;
	or.pred  	%p9320, %p9318, %p9319;
	@%p9320 bra 	$L__BB4_6669;
	add.s32 	%r6946, %r30873, 1;
	mul.wide.u32 	%rd8516, %r30873, 4;
	add.s64 	%rd8517, %rd12, %rd8516;
	st.local.u32 	[%rd8517+280], %r6945;
	mov.u32 	%r30873, %r6946;
$L__BB4_6669:
	setp.ge.u32 	%p9321, %r30873, %r6538;
	@%p9321 bra 	$L__BB4_6754;
	add.s32 	%r6948, %r6808, 36;
	shl.b32 	%r24681, %r30872, 7;
	and.b32  	%r24682, %r24681, 8064;
	add.s32 	%r6949, %r24682, %r2;
	shl.b32 	%r24683, %r30872, 9;
	and.b32  	%r24684, %r24683, 32256;
	add.s32 	%r24685, %r5, %r24684;
	ld.shared.u32 	%r24686, [%r24685];
	setp.eq.s32 	%p9322, %r6949, 0;
	setp.ne.s32 	%p9323, %r24686, 0;
	or.pred  	%p9324, %p9322, %p9323;
	@%p9324 bra 	$L__BB4_6672;
	add.s32 	%r6950, %r30873, 1;
	mul.wide.u32 	%rd8518, %r30873, 4;
	add.s64 	%rd8519, %rd12, %rd8518;
	st.local.u32 	[%rd8519+280], %r6949;
	mov.u32 	%r30873, %r6950;
$L__BB4_6672:
	setp.ge.u32 	%p9325, %r30873, %r6538;
	mov.u32 	%r30872, %r6948;
	@%p9325 bra 	$L__BB4_6754;
	add.s32 	%r30872, %r6808, 37;
	shl.b32 	%r24688, %r6948, 7;
	and.b32  	%r24689, %r24688, 8064;
	add.s32 	%r6953, %r24689, %r2;
	shl.b32 	%r24690, %r6948, 9;
	and.b32  	%r24691, %r24690, 32256;
	add.s32 	%r24692, %r5, %r24691;
	ld.shared.u32 	%r24693, [%r24692];
	setp.eq.s32 	%p9326, %r6953, 0;
	setp.ne.s32 	%p9327, %r24693, 0;
	or.pred  	%p9328, %p9326, %p9327;
	@%p9328 bra 	$L__BB4_6675;
	add.s32 	%r6954, %r30873, 1;
	mul.wide.u32 	%rd8520, %r30873, 4;
	add.s64 	%rd8521, %rd12, %rd8520;
	st.local.u32 	[%rd8521+280], %r6953;
	mov.u32 	%r30873, %r6954;
$L__BB4_6675:
	setp.ge.u32 	%p9329, %r30873, %r6538;
	@%p9329 bra 	$L__BB4_6754;
	add.s32 	%r6956, %r6808, 38;
	shl.b32 	%r24695, %r30872, 7;
	and.b32  	%r24696, %r24695, 8064;
	add.s32 	%r6957, %r24696, %r2;
	shl.b32 	%r24697, %r30872, 9;
	and.b32  	%r24698, %r24697, 32256;
	add.s32 	%r24699, %r5, %r24698;
	ld.shared.u32 	%r24700, [%r24699];
	setp.eq.s32 	%p9330, %r6957, 0;
	setp.ne.s32 	%p9331, %r24700, 0;
	or.pred  	%p9332, %p9330, %p9331;
	@%p9332 bra 	$L__BB4_6678;
	add.s32 	%r6958, %r30873, 1;
	mul.wide.u32 	%rd8522, %r30873, 4;
	add.s64 	%rd8523, %rd12, %rd8522;
	st.local.u32 	[%rd8523+280], %r6957;
	mov.u32 	%r30873, %r6958;
$L__BB4_6678:
	setp.ge.u32 	%p9333, %r30873, %r6538;
	mov.u32 	%r30872, %r6956;
	@%p9333 bra 	$L__BB4_6754;
	add.s32 	%r30872, %r6808, 39;
	shl.b32 	%r24702, %r6956, 7;
	and.b32  	%r24703, %r24702, 8064;
	add.s32 	%r6961, %r24703, %r2;
	shl.b32 	%r24704, %r6956, 9;
	and.b32  	%r24705, %r24704, 32256;
	add.s32 	%r24706, %r5, %r24705;
	ld.shared.u32 	%r24707, [%r24706];
	setp.eq.s32 	%p9334, %r6961, 0;
	setp.ne.s32 	%p9335, %r24707, 0;
	or.pred  	%p9336, %p9334, %p9335;
	@%p9336 bra 	$L__BB4_6681;
	add.s32 	%r6962, %r30873, 1;
	mul.wide.u32 	%rd8524, %r30873, 4;
	add.s64 	%rd8525, %rd12, %rd8524;
	st.local.u32 	[%rd8525+280], %r6961;
	mov.u32 	%r30873, %r6962;
$L__BB4_6681:
	setp.ge.u32 	%p9337, %r30873, %r6538;
	@%p9337 bra 	$L__BB4_6754;
	add.s32 	%r6964, %r6808, 40;
	shl.b32 	%r24709, %r30872, 7;
	and.b32  	%r24710, %r24709, 8064;
	add.s32 	%r6965, %r24710, %r2;
	shl.b32 	%r24711, %r30872, 9;
	and.b32  	%r24712, %r24711, 32256;
	add.s32 	%r24713, %r5, %r24712;
	ld.shared.u32 	%r24714, [%r24713];
	setp.eq.s32 	%p9338, %r6965, 0;
	setp.ne.s32 	%p9339, %r24714, 0;
	or.pred  	%p9340, %p9338, %p9339;
	@%p9340 bra 	$L__BB4_6684;
	add.s32 	%r6966, %r30873, 1;
	mul.wide.u32 	%rd8526, %r30873, 4;
	add.s64 	%rd8527, %rd12, %rd8526;
	st.local.u32 	[%rd8527+280], %r6965;
	mov.u32 	%r30873, %r6966;
$L__BB4_6684:
	setp.ge.u32 	%p9341, %r30873, %r6538;
	mov.u32 	%r30872, %r6964;
	@%p9341 bra 	$L__BB4_6754;
	add.s32 	%r30872, %r6808, 41;
	shl.b32 	%r24716, %r6964, 7;
	and.b32  	%r24717, %r24716, 8064;
	add.s32 	%r6969, %r24717, %r2;
	shl.b32 	%r24718, %r6964, 9;
	and.b32  	%r24719, %r24718, 32256;
	add.s32 	%r24720, %r5, %r24719;
	ld.shared.u32 	%r24721, [%r24720];
	setp.eq.s32 	%p9342, %r6969, 0;
	setp.ne.s32 	%p9343, %r24721, 0;
	or.pred  	%p9344, %p9342, %p9343;
	@%p9344 bra 	$L__BB4_6687;
	add.s32 	%r6970, %r30873, 1;
	mul.wide.u32 	%rd8528, %r30873, 4;
	add.s64 	%rd8529, %rd12, %rd8528;
	st.local.u32 	[%rd8529+280], %r6969;
	mov.u32 	%r30873, %r6970;
$L__BB4_6687:
	setp.ge.u32 	%p9345, %r30873, %r6538;
	@%p9345 bra 	$L__BB4_6754;
	add.s32 	%r6972, %r6808, 42;
	shl.b32 	%r24723, %r30872, 7;
	and.b32  	%r24724, %r24723, 8064;
	add.s32 	%r6973, %r24724, %r2;
	shl.b32 	%r24725, %r30872, 9;
	and.b32  	%r24726, %r24725, 32256;
	add.s32 	%r24727, %r5, %r24726;
	ld.shared.u32 	%r24728, [%r24727];
	setp.eq.s32 	%p9346, %r6973, 0;
	setp.ne.s32 	%p9347, %r24728, 0;
	or.pred  	%p9348, %p9346, %p9347;
	@%p9348 bra 	$L__BB4_6690;
	add.s32 	%r6974, %r30873, 1;
	mul.wide.u32 	%rd8530, %r30873, 4;
	add.s64 	%rd8531, %rd12, %rd8530;
	st.local.u32 	[%rd8531+280], %r6973;
	mov.u32 	%r30873, %r6974;
$L__BB4_6690:
	setp.ge.u32 	%p9349, %r30873, %r6538;
	mov.u32 	%r30872, %r6972;
	@%p9349 bra 	$L__BB4_6754;
	add.s32 	%r30872, %r6808, 43;
	shl.b32 	%r24730, %r6972, 7;
	and.b32  	%r24731, %r24730, 8064;
	add.s32 	%r6977, %r24731, %r2;
	shl.b32 	%r24732, %r6972, 9;
	and.b32  	%r24733, %r24732, 32256;
	add.s32 	%r24734, %r5, %r24733;
	ld.shared.u32 	%r24735, [%r24734];
	setp.eq.s32 	%p9350, %r6977, 0;
	setp.ne.s32 	%p9351, %r24735, 0;
	or.pred  	%p9352, %p9350, %p9351;
	@%p9352 bra 	$L__BB4_6693;
	add.s32 	%r6978, %r30873, 1;
	mul.wide.u32 	%rd8532, %r30873, 4;
	add.s64 	%rd8533, %rd12, %rd8532;
	st.local.u32 	[%rd8533+280], %r6977;
	mov.u32 	%r30873, %r6978;
$L__BB4_6693:
	setp.ge.u32 	%p9353, %r30873, %r6538;
	@%p9353 bra 	$L__BB4_6754;
	add.s32 	%r6980, %r6808, 44;
	shl.b32 	%r24737, %r30872, 7;
	and.b32  	%r24738, %r24737, 8064;
	add.s32 	%r6981, %r24738, %r2;
	shl.b32 	%r24739, %r30872, 9;
	and.b32  	%r24740, %r24739, 32256;
	add.s32 	%r24741, %r5, %r24740;
	ld.shared.u32 	%r24742, [%r24741];
	setp.eq.s32 	%p9354, %r6981, 0;
	setp.ne.s32 	%p9355, %r24742, 0;
	or.pred  	%p9356, %p9354, %p9355;
	@%p9356 bra 	$L__BB4_6696;
	add.s32 	%r6982, %r30873, 1;
	mul.wide.u32 	%rd8534, %r30873, 4;
	add.s64 	%rd8535, %rd12, %rd8534;
	st.local.u32 	[%rd8535+280], %r6981;
	mov.u32 	%r30873, %r6982;
$L__BB4_6696:
	setp.ge.u32 	%p9357, %r30873, %r6538;
	mov.u32 	%r30872, %r6980;
	@%p9357 bra 	$L__BB4_6754;
	add.s32 	%r30872, %r6808, 45;
	shl.b32 	%r24744, %r6980, 7;
	and.b32  	%r24745, %r24744, 8064;
	add.s32 	%r6985, %r24745, %r2;
	shl.b32 	%r24746, %r6980, 9;
	and.b32  	%r24747, %r24746, 32256;
	add.s32 	%r24748, %r5, %r24747;
	ld.shared.u32 	%r24749, [%r24748];
	setp.eq.s32 	%p9358, %r6985, 0;
	setp.ne.s32 	%p9359, %r24749, 0;
	or.pred  	%p9360, %p9358, %p9359;
	@%p9360 bra 	$L__BB4_6699;
	add.s32 	%r6986, %r30873, 1;
	mul.wide.u32 	%rd8536, %r30873, 4;
	add.s64 	%rd8537, %rd12, %rd8536;
	st.local.u32 	[%rd8537+280], %r6985;
	mov.u32 	%r30873, %r6986;
$L__BB4_6699:
	setp.ge.u32 	%p9361, %r30873, %r6538;
	@%p9361 bra 	$L__BB4_6754;
	add.s32 	%r6988, %r6808, 46;
	shl.b32 	%r24751, %r30872, 7;
	and.b32  	%r24752, %r24751, 8064;
	add.s32 	%r6989, %r24752, %r2;
	shl.b32 	%r24753, %r30872, 9;
	and.b32  	%r24754, %r24753, 32256;
	add.s32 	%r24755, %r5, %r24754;
	ld.shared.u32 	%r24756, [%r24755];
	setp.eq.s32 	%p9362, %r6989, 0;
	setp.ne.s32 	%p9363, %r24756, 0;
	or.pred  	%p9364, %p9362, %p9363;
	@%p9364 bra 	$L__BB4_6702;
	add.s32 	%r6990, %r30873, 1;
	mul.wide.u32 	%rd8538, %r30873, 4;
	add.s64 	%rd8539, %rd12, %rd8538;
	st.local.u32 	[%rd8539+280], %r6989;
	mov.u32 	%r30873, %r6990;
$L__BB4_6702:
	setp.ge.u32 	%p9365, %r30873, %r6538;
	mov.u32 	%r30872, %r6988;
	@%p9365 bra 	$L__BB4_6754;
	add.s32 	%r30872, %r6808, 47;
	shl.b32 	%r24758, %r6988, 7;
	and.b32  	%r24759, %r24758, 8064;
	add.s32 	%r6993, %r24759, %r2;
	shl.b32 	%r24760, %r6988, 9;
	and.b32  	%r24761, %r24760, 32256;
	add.s32 	%r24762, %r5, %r24761;
	ld.shared.u32 	%r24763, [%r24762];
	setp.eq.s32 	%p9366, %r6993, 0;
	setp.ne.s32 	%p9367, %r24763, 0;
	or.pred  	%p9368, %p9366, %p9367;
	@%p9368 bra 	$L__BB4_6705;
	add.s32 	%r6994, %r30873, 1;
	mul.wide.u32 	%rd8540, %r30873, 4;
	add.s64 	%rd8541, %rd12, %rd8540;
	st.local.u32 	[%rd8541+280], %r6993;
	mov.u32 	%r30873, %r6994;
$L__BB4_6705:
	setp.ge.u32 	%p9369, %r30873, %r6538;
	@%p9369 bra 	$L__BB4_6754;
	add.s32 	%r6996, %r6808, 48;
	shl.b32 	%r24765, %r30872, 7;
	and.b32  	%r24766, %r24765, 8064;
	add.s32 	%r6997, %r24766, %r2;
	shl.b32 	%r24767, %r30872, 9;
	and.b32  	%r24768, %r24767, 32256;
	add.s32 	%r24769, %r5, %r24768;
	ld.shared.u32 	%r24770, [%r24769];
	setp.eq.s32 	%p9370, %r6997, 0;
	setp.ne.s32 	%p9371, %r24770, 0;
	or.pred  	%p9372, %p9370, %p9371;
	@%p9372 bra 	$L__BB4_6708;
	add.s32 	%r6998, %r30873, 1;
	mul.wide.u32 	%rd8542, %r30873, 4;
	add.s64 	%rd8543, %rd12, %rd8542;
	st.local.u32 	[%rd8543+280], %r6997;
	mov.u32 	%r30873, %r6998;
$L__BB4_6708:
	setp.ge.u32 	%p9373, %r30873, %r6538;
	mov.u32 	%r30872, %r6996;
	@%p9373 bra 	$L__BB4_6754;
	add.s32 	%r30872, %r6808, 49;
	shl.b32 	%r24772, %r6996, 7;
	and.b32  	%r24773, %r24772, 8064;
	add.s32 	%r7001, %r24773, %r2;
	shl.b32 	%r24774, %r6996, 9;
	and.b32  	%r24775, %r24774, 32256;
	add.s32 	%r24776, %r5, %r24775;
	ld.shared.u32 	%r24777, [%r24776];
	setp.eq.s32 	%p9374, %r7001, 0;
	setp.ne.s32 	%p9375, %r24777, 0;
	or.pred  	%p9376, %p9374, %p9375;
	@%p9376 bra 	$L__BB4_6711;
	add.s32 	%r7002, %r30873, 1;
	mul.wide.u32 	%rd8544, %r30873, 4;
	add.s64 	%rd8545, %rd12, %rd8544;
	st.local.u32 	[%rd8545+280], %r7001;
	mov.u32 	%r30873, %r7002;
$L__BB4_6711:
	setp.ge.u32 	%p9377, %r30873, %r6538;
	@%p9377 bra 	$L__BB4_6754;
	add.s32 	%r7004, %r6808, 50;
	shl.b32 	%r24779, %r30872, 7;
	and.b32  	%r24780, %r24779, 8064;
	add.s32 	%r7005, %r24780, %r2;
	shl.b32 	%r24781, %r30872, 9;
	and.b32  	%r24782, %r24781, 32256;
	add.s32 	%r24783, %r5, %r24782;
	ld.shared.u32 	%r24784, [%r24783];
	setp.eq.s32 	%p9378, %r7005, 0;
	setp.ne.s32 	%p9379, %r24784, 0;
	or.pred  	%p9380, %p9378, %p9379;
	@%p9380 bra 	$L__BB4_6714;
	add.s32 	%r7006, %r30873, 1;
	mul.wide.u32 	%rd8546, %r30873, 4;
	add.s64 	%rd8547, %rd12, %rd8546;
	st.local.u32 	[%rd8547+280], %r7005;
	mov.u32 	%r30873, %r7006;
$L__BB4_6714:
	setp.ge.u32 	%p9381, %r30873, %r6538;
	mov.u32 	%r30872, %r7004;
	@%p9381 bra 	$L__BB4_6754;
	add.s32 	%r30872, %r6808, 51;
	shl.b32 	%r24786, %r7004, 7;
	and.b32  	%r24787, %r24786, 8064;
	add.s32 	%r7009, %r24787, %r2;
	shl.b32 	%r24788, %r7004, 9;
	and.b32  	%r24789, %r24788, 32256;
	add.s32 	%r24790, %r5, %r24789;
	ld.shared.u32 	%r24791, [%r24790];
	setp.eq.s32 	%p9382, %r7009, 0;
	setp.ne.s32 	%p9383, %r24791, 0;
	or.pred  	%p9384, %p9382, %p9383;
	@%p9384 bra 	$L__BB4_6717;
	add.s32 	%r7010, %r30873, 1;
	mul.wide.u32 	%rd8548, %r30873, 4;
	add.s64 	%rd8549, %rd12, %rd8548;
	st.local.u32 	[%rd8549+280], %r7009;
	mov.u32 	%r30873, %r7010;
$L__BB4_6717:
	setp.ge.u32 	%p9385, %r30873, %r6538;
	@%p9385 bra 	$L__BB4_6754;
	add.s32 	%r7012, %r6808, 52;
	shl.b32 	%r24793, %r30872, 7;
	and.b32  	%r24794, %r24793, 8064;
	add.s32 	%r7013, %r24794, %r2;
	shl.b32 	%r24795, %r30872, 9;
	and.b32  	%r24796, %r24795, 32256;
	add.s32 	%r24797, %r5, %r24796;
	ld.shared.u32 	%r24798, [%r24797];
	setp.eq.s32 	%p9386, %r7013, 0;
	setp.ne.s32 	%p9387, %r24798, 0;
	or.pred  	%p9388, %p9386, %p9387;
	@%p9388 bra 	$L__BB4_6720;
	add.s32 	%r7014, %r30873, 1;
	mul.wide.u32 	%rd8550, %r30873, 4;
	add.s64 	%rd8551, %rd12, %rd8550;
	st.local.u32 	[%rd8551+280], %r7013;
	mov.u32 	%r30873, %r7014;
$L__BB4_6720:
	setp.ge.u32 	%p9389, %r30873, %r6538;
	mov.u32 	%r30872, %r7012;
	@%p9389 bra 	$L__BB4_6754;
	add.s32 	%r30872, %r6808, 53;
	shl.b32 	%r24800, %r7012, 7;
	and.b32  	%r24801, %r24800, 8064;
	add.s32 	%r7017, %r24801, %r2;
	shl.b32 	%r24802, %r7012, 9;
	and.b32  	%r24803, %r24802, 32256;
	add.s32 	%r24804, %r5, %r24803;
	ld.shared.u32 	%r24805, [%r24804];
	setp.eq.s32 	%p9390, %r7017, 0;
	setp.ne.s32 	%p9391, %r24805, 0;
	or.pred  	%p9392, %p9390, %p9391;
	@%p9392 bra 	$L__BB4_6723;
	add.s32 	%r7018, %r30873, 1;
	mul.wide.u32 	%rd8552, %r30873, 4;
	add.s64 	%rd8553, %rd12, %rd8552;
	st.local.u32 	[%rd8553+280], %r7017;
	mov.u32 	%r30873, %r7018;
$L__BB4_6723:
	setp.ge.u32 	%p9393, %r30873, %r6538;
	@%p9393 bra 	$L__BB4_6754;
	add.s32 	%r7020, %r6808, 54;
	shl.b32 	%r24807, %r30872, 7;
	and.b32  	%r24808, %r24807, 8064;
	add.s32 	%r7021, %r24808, %r2;
	shl.b32 	%r24809, %r30872, 9;
	and.b32  	%r24810, %r24809, 32256;
	add.s32 	%r24811, %r5, %r24810;
	ld.shared.u32 	%r24812, [%r24811];
	setp.eq.s32 	%p9394, %r7021, 0;
	setp.ne.s32 	%p9395, %r24812, 0;
	or.pred  	%p9396, %p9394, %p9395;
	@%p9396 bra 	$L__BB4_6726;
	add.s32 	%r7022, %r30873, 1;
	mul.wide.u32 	%rd8554, %r30873, 4;
	add.s64 	%rd8555, %rd12, %rd8554;
	st.local.u32 	[%rd8555+280], %r7021;
	mov.u32 	%r30873, %r7022;
$L__BB4_6726:
	setp.ge.u32 	%p9397, %r30873, %r6538;
	mov.u32 	%r30872, %r7020;
	@%p9397 bra 	$L__BB4_6754;
	add.s32 	%r30872, %r6808, 55;
	shl.b32 	%r24814, %r7020, 7;
	and.b32  	%r24815, %r24814, 8064;
	add.s32 	%r7025, %r24815, %r2;
	shl.b32 	%r24816, %r7020, 9;
	and.b32  	%r24817, %r24816, 32256;
	add.s32 	%r24818, %r5, %r24817;
	ld.shared.u32 	%r24819, [%r24818];
	setp.eq.s32 	%p9398, %r7025, 0;
	setp.ne.s32 	%p9399, %r24819, 0;
	or.pred  	%p9400, %p9398, %p9399;
	@%p9400 bra 	$L__BB4_6729;
	add.s32 	%r7026, %r30873, 1;
	mul.wide.u32 	%rd8556, %r30873, 4;
	add.s64 	%rd8557, %rd12, %rd8556;
	st.local.u32 	[%rd8557+280], %r7025;
	mov.u32 	%r30873, %r7026;
$L__BB4_6729:
	setp.ge.u32 	%p9401, %r30873, %r6538;
	@%p9401 bra 	$L__BB4_6754;
	add.s32 	%r7028, %r6808, 56;
	shl.b32 	%r24821, %r30872, 7;
	and.b32  	%r24822, %r24821, 8064;
	add.s32 	%r7029, %r24822, %r2;
	shl.b32 	%r24823, %r30872, 9;
	and.b32  	%r24824, %r24823, 32256;
	add.s32 	%r24825, %r5, %r24824;
	ld.shared.u32 	%r24826, [%r24825];
	setp.eq.s32 	%p9402, %r7029, 0;
	setp.ne.s32 	%p9403, %r24826, 0;
	or.pred  	%p9404, %p9402, %p9403;
	@%p9404 bra 	$L__BB4_6732;
	add.s32 	%r7030, %r30873, 1;
	mul.wide.u32 	%rd8558, %r30873, 4;
	add.s64 	%rd8559, %rd12, %rd8558;
	st.local.u32 	[%rd8559+280], %r7029;
	mov.u32 	%r30873, %r7030;
$L__BB4_6732:
	setp.ge.u32 	%p9405, %r30873, %r6538;
	mov.u32 	%r30872, %r7028;
	@%p9405 bra 	$L__BB4_6754;
	add.s32 	%r30872, %r6808, 57;
	shl.b32 	%r24828, %r7028, 7;
	and.b32  	%r24829, %r24828, 8064;
	add.s32 	%r7033, %r24829, %r2;
	shl.b32 	%r24830, %r7028, 9;
	and.b32  	%r24831, %r24830, 32256;
	add.s32 	%r24832, %r5, %r24831;
	ld.shared.u32 	%r24833, [%r24832];
	setp.eq.s32 	%p9406, %r7033, 0;
	setp.ne.s32 	%p9407, %r24833, 0;
	or.pred  	%p9408, %p9406, %p9407;
	@%p9408 bra 	$L__BB4_6735;
	add.s32 	%r7034, %r30873, 1;
	mul.wide.u32 	%rd8560, %r30873, 4;
	add.s64 	%rd8561, %rd12, %rd8560;
	st.local.u32 	[%rd8561+280], %r7033;
	mov.u32 	%r30873, %r7034;
$L__BB4_6735:
	setp.ge.u32 	%p9409, %r30873, %r6538;
	@%p9409 bra 	$L__BB4_6754;
	add.s32 	%r7036, %r6808, 58;
	shl.b32 	%r24835, %r30872, 7;
	and.b32  	%r24836, %r24835, 8064;
	add.s32 	%r7037, %r24836, %r2;
	shl.b32 	%r24837, %r30872, 9;
	and.b32  	%r24838, %r24837, 32256;
	add.s32 	%r24839, %r5, %r24838;
	ld.shared.u32 	%r24840, [%r24839];
	setp.eq.s32 	%p9410, %r7037, 0;
	setp.ne.s32 	%p9411, %r24840, 0;
	or.pred  	%p9412, %p9410, %p9411;
	@%p9412 bra 	$L__BB4_6738;
	add.s32 	%r7038, %r30873, 1;
	mul.wide.u32 	%rd8562, %r30873, 4;
	add.s64 	%rd8563, %rd12, %rd8562;
	st.local.u32 	[%rd8563+280], %r7037;
	mov.u32 	%r30873, %r7038;
$L__BB4_6738:
	setp.ge.u32 	%p9413, %r30873, %r6538;
	mov.u32 	%r30872, %r7036;
	@%p9413 bra 	$L__BB4_6754;
	add.s32 	%r30872, %r6808, 59;
	shl.b32 	%r24842, %r7036, 7;
	and.b32  	%r24843, %r24842, 8064;
	add.s32 	%r7041, %r24843, %r2;
	shl.b32 	%r24844, %r7036, 9;
	and.b32  	%r24845, %r24844, 32256;
	add.s32 	%r24846, %r5, %r24845;
	ld.shared.u32 	%r24847, [%r24846];
	setp.eq.s32 	%p9414, %r7041, 0;
	setp.ne.s32 	%p9415, %r24847, 0;
	or.pred  	%p9416, %p9414, %p9415;
	@%p9416 bra 	$L__BB4_6741;
	add.s32 	%r7042, %r30873, 1;
	mul.wide.u32 	%rd8564, %r30873, 4;
	add.s64 	%rd8565, %rd12, %rd8564;
	st.local.u32 	[%rd8565+280], %r7041;
	mov.u32 	%r30873, %r7042;
$L__BB4_6741:
	setp.ge.u32 	%p9417, %r30873, %r6538;
	@%p9417 bra 	$L__BB4_6754;
	add.s32 	%r7044, %r6808, 60;
	shl.b32 	%r24849, %r30872, 7;
	and.b32  	%r24850, %r24849, 8064;
	add.s32 	%r7045, %r24850, %r2;
	shl.b32 	%r24851, %r30872, 9;
	and.b32  	%r24852, %r24851, 32256;
	add.s32 	%r24853, %r5, %r24852;
	ld.shared.u32 	%r24854, [%r24853];
	setp.eq.s32 	%p9418, %r7045, 0;
	setp.ne.s32 	%p9419, %r24854, 0;
	or.pred  	%p9420, %p9418, %p9419;
	@%p9420 bra 	$L__BB4_6744;
	add.s32 	%r7046, %r30873, 1;
	mul.wide.u32 	%rd8566, %r30873, 4;
	add.s64 	%rd8567, %rd12, %rd8566;
	st.local.u32 	[%rd8567+280], %r7045;
	mov.u32 	%r30873, %r7046;
$L__BB4_6744:
	setp.ge.u32 	%p9421, %r30873, %r6538;
	mov.u32 	%r30872, %r7044;
	@%p9421 bra 	$L__BB4_6754;
	add.s32 	%r30872, %r6808, 61;
	shl.b32 	%r24856, %r7044, 7;
	and.b32  	%r24857, %r24856, 8064;
	add.s32 	%r7049, %r24857, %r2;
	shl.b32 	%r24858, %r7044, 9;
	and.b32  	%r24859, %r24858, 32256;
	add.s32 	%r24860, %r5, %r24859;
	ld.shared.u32 	%r24861, [%r24860];
	setp.eq.s32 	%p9422, %r7049, 0;
	setp.ne.s32 	%p9423, %r24861, 0;
	or.pred  	%p9424, %p9422, %p9423;
	@%p9424 bra 	$L__BB4_6747;
	add.s32 	%r7050, %r30873, 1;
	mul.wide.u32 	%rd8568, %r30873, 4;
	add.s64 	%rd8569, %rd12, %rd8568;
	st.local.u32 	[%rd8569+280], %r7049;
	mov.u32 	%r30873, %r7050;
$L__BB4_6747:
	setp.ge.u32 	%p9425, %r30873, %r6538;
	@%p9425 bra 	$L__BB4_6754;
	add.s32 	%r7052, %r6808, 62;
	shl.b32 	%r24863, %r30872, 7;
	and.b32  	%r24864, %r24863, 8064;
	add.s32 	%r7053, %r24864, %r2;
	shl.b32 	%r24865, %r30872, 9;
	and.b32  	%r24866, %r24865, 32256;
	add.s32 	%r24867, %r5, %r24866;
	ld.shared.u32 	%r24868, [%r24867];
	setp.eq.s32 	%p9426, %r7053, 0;
	setp.ne.s32 	%p9427, %r24868, 0;
	or.pred  	%p9428, %p9426, %p9427;
	@%p9428 bra 	$L__BB4_6750;
	add.s32 	%r7054, %r30873, 1;
	mul.wide.u32 	%rd8570, %r30873, 4;
	add.s64 	%rd8571, %rd12, %rd8570;
	st.local.u32 	[%rd8571+280], %r7053;
	mov.u32 	%r30873, %r7054;
$L__BB4_6750:
	setp.ge.u32 	%p9429, %r30873, %r6538;
	mov.u32 	%r30872, %r7052;
	@%p9429 bra 	$L__BB4_6754;
	shl.b32 	%r24870, %r7052, 7;
	and.b32  	%r24871, %r24870, 8064;
	add.s32 	%r7056, %r24871, %r2;
	shl.b32 	%r24872, %r7052, 9;
	and.b32  	%r24873, %r24872, 32256;
	add.s32 	%r24874, %r5, %r24873;
	ld.shared.u32 	%r24875, [%r24874];
	setp.eq.s32 	%p9430, %r7056, 0;
	setp.ne.s32 	%p9431, %r24875, 0;
	or.pred  	%p9432, %p9430, %p9431;
	@%p9432 bra 	$L__BB4_6753;
	add.s32 	%r7057, %r30873, 1;
	mul.wide.u32 	%rd8572, %r30873, 4;
	add.s64 	%rd8573, %rd12, %rd8572;
	st.local.u32 	[%rd8573+280], %r7056;
	mov.u32 	%r30873, %r7057;
$L__BB4_6753:
	setp.lt.u32 	%p9433, %r30873, %r6538;
	selp.b32 	%r24877, 64, 63, %p9433;
	add.s32 	%r30872, %r6808, %r24877;
$L__BB4_6754:
	st.local.u32 	[%rd12+8], %r30872;
$L__BB4_6755:
	add.s32 	%r24878, %r6536, 1;
	setp.lt.u32 	%p9434, %r6539, %r24878;
	setp.lt.u32 	%p9435, %r30807, %r6537;
	or.pred  	%p9436, %p9434, %p9435;
	setp.lt.u32 	%p9437, %r30873, %r6538;
	or.pred  	%p9438, %p9436, %p9437;
	@%p9438 bra 	$L__BB4_8123;
	ld.global.u32 	%r30876, [%rd461+268];
	setp.eq.s32 	%p9439, %r30876, 0;
	@%p9439 bra 	$L__BB4_6760;
	mov.b32 	%r30877, 0;
$L__BB4_6758:
	mul.wide.u32 	%rd8574, %r30877, 4;
	add.s64 	%rd8575, %rd12, %rd8574;
	ld.local.u32 	%r7068, [%rd8575+280];
	setp.gt.u32 	%p9440, %r7068, 8191;
	@%p9440 bra 	$L__BB4_6764;
	shl.b32 	%r24881, %r7068, 2;
	mov.u32 	%r24882, shared_mem;
	add.s32 	%r24883, %r24882, %r24881;
	atom.shared.exch.b32 	%r24884, [%r24883+65536], -1;
	bra.uni 	$L__BB4_6765;
$L__BB4_6760:
	ld.global.u32 	%r30879, [%rd461+264];
	setp.eq.s32 	%p9442, %r30879, 0;
	@%p9442 bra 	$L__BB4_6766;
	mov.b32 	%r30880, 0;
$L__BB4_6762:
	mul.wide.u32 	%rd8578, %r30880, 4;
	add.s64 	%rd8579, %rd12, %rd8578;
	ld.local.u32 	%r7075, [%rd8579+24];
	mul.wide.u32 	%rd8580, %r30880, 8;
	add.s64 	%rd8581, %rd461, %rd8580;
	ld.global.u64 	%rd473, [%rd8581+792];
	cvt.u32.u64 	%r7076, %rd473;
	shr.u32 	%r30881, %r7076, 3;
	and.b64  	%rd8582, %rd473, 4;
	setp.eq.s64 	%p9443, %rd8582, 0;
	@%p9443 bra 	$L__BB4_6770;
	mul.wide.u32 	%rd8583, %r30881, 4;
	add.s64 	%rd8584, %rd12, %rd8583;
	ld.local.u32 	%r30881, [%rd8584+24];
	bra.uni 	$L__BB4_6772;
$L__BB4_6764:
	mul.wide.u32 	%rd8576, %r7068, 4;
	add.s64 	%rd8577, %rd13, %rd8576;
	atom.global.exch.b32 	%r24880, [%rd8577], -1;
	ld.global.u32 	%r30876, [%rd461+268];
$L__BB4_6765:
	add.s32 	%r30877, %r30877, 1;
	setp.lt.u32 	%p9441, %r30877, %r30876;
	@%p9441 bra 	$L__BB4_6758;
	bra.uni 	$L__BB4_6760;
$L__BB4_6766:
	ld.global.u32 	%r24895, [%rd461+260];
	setp.eq.s32 	%p9449, %r24895, 0;
	@%p9449 bra 	$L__BB4_6818;
	ld.local.u32 	%r30898, [%rd12+536];
	mov.b32 	%r30885, 0;
$L__BB4_6768:
	mul.wide.u32 	%rd8601, %r30885, 8;
	add.s64 	%rd8602, %rd461, %rd8601;
	ld.global.u64 	%rd476, [%rd8602+280];
	cvt.u32.u64 	%r7091, %rd476;
	shr.u32 	%r30886, %r7091, 3;
	and.b64  	%rd8603, %rd476, 4;
	setp.eq.s64 	%p9450, %rd8603, 0;
	@%p9450 bra 	$L__BB4_6780;
	mul.wide.u32 	%rd8604, %r30886, 4;
	add.s64 	%rd8605, %rd12, %rd8604;
	ld.local.u32 	%r30886, [%rd8605+24];
	bra.uni 	$L__BB4_6782;
$L__BB4_6770:
	and.b64  	%rd8585, %rd473, 3;
	setp.ne.s64 	%p9444, %rd8585, 0;
	@%p9444 bra 	$L__BB4_6772;
	mul.wide.u32 	%rd8586, %r30881, 4;
	add.s64 	%rd8587, %rd12, %rd8586;
	ld.local.u32 	%r30881, [%rd8587+280];
$L__BB4_6772:
	shl.b32 	%r24886, %r30881, 3;
	and.b32  	%r24887, %r7076, 7;
	or.b32  	%r7081, %r24886, %r24887;
	shr.u64 	%rd474, %rd473, 35;
	and.b64  	%rd8588, %rd473, 17179869184;
	setp.eq.s64 	%p9445, %rd8588, 0;
	@%p9445 bra 	$L__BB4_6774;
	shl.b64 	%rd8589, %rd474, 2;
	add.s64 	%rd8590, %rd12, %rd8589;
	ld.local.u32 	%r30882, [%rd8590+24];
	bra.uni 	$L__BB4_6776;
$L__BB4_6774:
	cvt.u32.u64 	%r30882, %rd474;
	and.b64  	%rd8591, %rd473, 12884901888;
	setp.ne.s64 	%p9446, %rd8591, 0;
	@%p9446 bra 	$L__BB4_6776;
	shl.b64 	%rd8592, %rd474, 2;
	add.s64 	%rd8593, %rd12, %rd8592;
	ld.local.u32 	%r30882, [%rd8593+280];
$L__BB4_6776:
	shl.b32 	%r24888, %r30882, 3;
	{ .reg .b32 tmp; mov.b64 {tmp, %r24889}, %rd473; }
	and.b32  	%r24890, %r24889, 7;
	or.b32  	%r24891, %r24888, %r24890;
	cvt.u64.u32 	%rd8594, %r24891;
	shl.b64 	%rd8595, %rd8594, 32;
	cvt.u64.u32 	%rd8596, %r7081;
	or.b64  	%rd475, %rd8595, %rd8596;
	setp.gt.u32 	%p9447, %r7075, 8191;
	@%p9447 bra 	$L__BB4_6778;
	shl.b32 	%r24892, %r7075, 3;
	mov.u32 	%r24893, shared_mem;
	add.s32 	%r24894, %r24893, %r24892;
	atom.shared.exch.b64 	%rd8600, [%r24894], %rd475;
	bra.uni 	$L__BB4_6779;
$L__BB4_6778:
	mul.wide.u32 	%rd8597, %r7075, 8;
	add.s64 	%rd8598, %rd1, %rd8597;
	atom.global.exch.b64 	%rd8599, [%rd8598+201326600], %rd475;
	ld.global.u32 	%r30879, [%rd461+264];
$L__BB4_6779:
	add.s32 	%r30880, %r30880, 1;
	setp.lt.u32 	%p9448, %r30880, %r30879;
	@%p9448 bra 	$L__BB4_6762;
	bra.uni 	$L__BB4_6766;
$L__BB4_6780:
	and.b64  	%rd8606, %rd476, 3;
	setp.ne.s64 	%p9451, %rd8606, 0;
	@%p9451 bra 	$L__BB4_6782;
	mul.wide.u32 	%rd8607, %r30886, 4;
	add.s64 	%rd8608, %rd12, %rd8607;
	ld.local.u32 	%r30886, [%rd8608+280];
$L__BB4_6782:
	shl.b32 	%r7096, %r30886, 3;
	shr.u64 	%rd477, %rd476, 35;
	and.b64  	%rd8609, %rd476, 17179869184;
	setp.eq.s64 	%p9452, %rd8609, 0;
	@%p9452 bra 	$L__BB4_6784;
	shl.b64 	%rd8610, %rd477, 2;
	add.s64 	%rd8611, %rd12, %rd8610;
	ld.local.u32 	%r30887, [%rd8611+24];
	bra.uni 	$L__BB4_6786;
$L__BB4_6784:
	cvt.u32.u64 	%r30887, %rd477;
	and.b64  	%rd8612, %rd476, 12884901888;
	setp.ne.s64 	%p9453, %rd8612, 0;
	@%p9453 bra 	$L__BB4_6786;
	shl.b64 	%rd8613, %rd477, 2;
	add.s64 	%rd8614, %rd12, %rd8613;
	ld.local.u32 	%r30887, [%rd8614+280];
$L__BB4_6786:
	and.b32  	%r24897, %r7091, 7;
	add.s32 	%r24898, %r7096, %r24897;
	{ .reg .b32 tmp; mov.b64 {tmp, %r24899}, %rd476; }
	and.b32  	%r24900, %r24899, 7;
	shl.b32 	%r24901, %r30887, 3;
	or.b32  	%r24902, %r24901, %r24900;
	setp.ne.s32 	%p9454, %r24897, 0;
	setp.eq.s32 	%p9455, %r24900, 0;
	and.pred  	%p9456, %p9454, %p9455;
	selp.b32 	%r30890, %r24902, %r24898, %p9456;
	selp.b32 	%r7113, %r24898, %r24902, %p9456;
	and.b32  	%r24903, %r30890, 7;
	setp.ne.s32 	%p9457, %r24903, 0;
	@%p9457 bra 	$L__BB4_6790;
$L__BB4_6787:
	and.b32  	%r24904, %r7113, 7;
	setp.ne.s32 	%p9458, %r24904, 0;
	@%p9458 bra 	$L__BB4_6798;
$L__BB4_6788:
	shr.u32 	%r24905, %r7113, 3;
	setp.gt.u32 	%p9459, %r7113, 65535;
	shr.u32 	%r24906, %r7113, 1;
	mov.u32 	%r24907, shared_mem;
	add.s32 	%r24908, %r24907, %r24906;
	add.s32 	%r7109, %r24908, 65536;
	mul.wide.u32 	%rd8615, %r24905, 4;
	add.s64 	%rd479, %rd13, %rd8615;
	@%p9459 bra 	$L__BB4_6792;
	atom.shared.exch.b32 	%r30893, [%r7109], -1;
	bra.uni 	$L__BB4_6793;
$L__BB4_6790:
	cvt.u64.u32 	%rd8632, %r7113;
	shl.b64 	%rd8633, %rd8632, 32;
	cvt.u64.u32 	%rd8634, %r30890;
	or.b64  	%rd478, %rd8633, %rd8634;
	mul.wide.u32 	%rd8635, %r30890, 8;
	and.b32  	%r24929, %r7113, 7;
	cvt.u64.u32 	%rd8636, %r24929;
	mov.b64 	%rd8637, 56;
	cvt.u32.u64 	%r24930, %rd8637;
	cvt.u32.u64 	%r24931, %rd8635;
	and.b32  	%r24932, %r24931, %r24930;
	cvt.u32.u64 	%r24933, %rd8636;
	or.b32  	%r24934, %r24932, %r24933;
	mov.b64 	%rd8638, 9130730411292422402;
	shr.u64 	%rd8639, %rd8638, %r24934;
	mov.b64 	%rd8640, 1736168554312260608;
	shr.u64 	%rd8641, %rd8640, %r24934;
	mov.b64 	%rd8642, -506390041275138048;
	shr.u64 	%rd8643, %rd8642, %r24934;
	shl.b64 	%rd8644, %rd8643, 2;
	cvt.u32.u64 	%r24935, %rd8641;
	mov.b64 	%rd8645, 2;
	cvt.u32.u64 	%r24936, %rd8645;
	and.b32  	%r24937, %r24935, %r24936;
	cvt.u32.u64 	%r24938, %rd8639;
	mov.b64 	%rd8646, 1;
	cvt.u32.u64 	%r24939, %rd8646;
	and.b32  	%r24940, %r24938, %r24939;
	or.b32  	%r24941, %r24940, %r24937;
	cvt.u32.u64 	%r24942, %rd8644;
	mov.b64 	%rd8647, 4;
	cvt.u32.u64 	%r24943, %rd8647;
	and.b32  	%r24944, %r24942, %r24943;
	or.b32  	%r24945, %r24941, %r24944;
	mov.b16 	%rs410, 1;
	shl.b16 	%rs411, %rs410, %r24945;
	and.b16  	%rs412, %rs411, 29;
	setp.eq.s16 	%p9481, %rs412, 0;
	@%p9481 bra 	$L__BB4_6816;
	add.s32 	%r7107, %r30898, 1;
	st.local.u32 	[%rd12+536], %r7107;
	mul.wide.u32 	%rd8648, %r30898, 8;
	add.s64 	%rd8649, %rd12, %rd8648;
	st.local.u64 	[%rd8649+544], %rd478;
	mov.u32 	%r30898, %r7107;
	bra.uni 	$L__BB4_6817;
$L__BB4_6792:
	atom.global.exch.b32 	%r30893, [%rd479], -1;
$L__BB4_6793:
	add.s32 	%r24909, %r30893, 1;
	setp.lt.u32 	%p9460, %r24909, 2;
	@%p9460 bra 	$L__BB4_6798;
	@%p9459 bra 	$L__BB4_6796;
	atom.shared.exch.b32 	%r24911, [%r7109], 0;
	bra.uni 	$L__BB4_6797;
$L__BB4_6796:
	atom.global.exch.b32 	%r24910, [%rd479], 0;
$L__BB4_6797:
	and.b32  	%r24912, %r30893, 7;
	setp.eq.s32 	%p9462, %r24912, 0;
	mov.u32 	%r7113, %r30893;
	@%p9462 bra 	$L__BB4_6788;
$L__BB4_6798:
	setp.lt.u32 	%p9463, %r30890, 65529;
	@%p9463 bra 	$L__BB4_6810;
	and.b32  	%r7114, %r7113, 4;
	setp.eq.s32 	%p9464, %r7114, 0;
	and.b32  	%r24913, %r7113, 3;
	setp.ne.s32 	%p9465, %r24913, 0;
	and.pred  	%p9466, %p9464, %p9465;
	setp.gt.u32 	%p9467, %r7113, 65535;
	or.pred  	%p9468, %p9467, %p9466;
	@%p9468 bra 	$L__BB4_6803;
	and.b32  	%r24914, %r7113, 7;
	setp.eq.s32 	%p9469, %r24914, 0;
	mov.u32 	%r30896, %r7113;
	mov.u32 	%r30897, %r30890;
	@%p9469 bra 	$L__BB4_6815;
	setp.eq.s32 	%p9470, %r7114, 0;
	@%p9470 bra 	$L__BB4_6803;
	cvt.u64.u32 	%rd8616, %r7113;
	shl.b64 	%rd8617, %rd8616, 32;
	cvt.u64.u32 	%rd8618, %r30890;
	or.b64  	%rd8619, %rd8617, %rd8618;
	add.s32 	%r7115, %r30898, 1;
	st.local.u32 	[%rd12+536], %r7115;
	mul.wide.u32 	%rd8620, %r30898, 8;
	add.s64 	%rd8621, %rd12, %rd8620;
	st.local.u64 	[%rd8621+544], %rd8619;
	mov.u32 	%r30898, %r7115;
	bra.uni 	$L__BB4_6817;
$L__BB4_6803:
	shr.u32 	%r7116, %r30890, 3;
	setp.gt.u32 	%p9471, %r30890, 65535;
	@%p9471 bra 	$L__BB4_6805;
	shl.b32 	%r24915, %r7116, 2;
	mov.u32 	%r24916, shared_mem;
	add.s32 	%r24917, %r24916, %r24915;
	ld.shared.u32 	%r30895, [%r24917+65536];
	bra.uni 	$L__BB4_6806;
$L__BB4_6805:
	mul.wide.u32 	%rd8622, %r7116, 4;
	add.s64 	%rd8623, %rd13, %rd8622;
	ld.global.u32 	%r30895, [%rd8623];
$L__BB4_6806:
	setp.ne.s32 	%p9472, %r30895, 0;
	@%p9472 bra 	$L__BB4_6810;
	cvt.u64.u32 	%rd8624, %r7113;
	shl.b64 	%rd8625, %rd8624, 32;
	cvt.u64.u32 	%rd8626, %r30890;
	or.b64  	%rd480, %rd8625, %rd8626;
	and.b32  	%r24918, %r7113, 7;
	setp.eq.s32 	%p9473, %r24918, 1;
	@%p9473 bra 	$L__BB4_6809;
	add.s32 	%r7120, %r30898, 1;
	st.local.u32 	[%rd12+536], %r7120;
	mul.wide.u32 	%rd8627, %r30898, 8;
	add.s64 	%rd8628, %rd12, %rd8627;
	st.local.u64 	[%rd8628+544], %rd480;
	mov.u32 	%r30898, %r7120;
	bra.uni 	$L__BB4_6817;
$L__BB4_6809:
	ld.local.u32 	%r24919, [%rd12+2592];
	add.s32 	%r24920, %r24919, 1;
	st.local.u32 	[%rd12+2592], %r24920;
	mul.wide.u32 	%rd8629, %r24919, 8;
	add.s64 	%rd8630, %rd12, %rd8629;
	st.local.u64 	[%rd8630+2600], %rd480;
	bra.uni 	$L__BB4_6817;
$L__BB4_6810:
	shr.u32 	%r7121, %r30890, 3;
	setp.gt.u32 	%p9474, %r30890, 65535;
	@%p9474 bra 	$L__BB4_6813;
	shl.b32 	%r24922, %r7121, 2;
	mov.u32 	%r24923, shared_mem;
	add.s32 	%r24924, %r24923, %r24922;
	add.s32 	%r7122, %r24924, 65536;
	atom.shared.exch.b32 	%r30896, [%r24924+65536], %r7113;
	setp.eq.s32 	%p9476, %r30896, -1;
	@%p9476 bra 	$L__BB4_6817;
	atom.shared.exch.b32 	%r24925, [%r7122], 0;
	mov.u32 	%r30897, %r7113;
	bra.uni 	$L__BB4_6815;
$L__BB4_6813:
	mul.wide.u32 	%rd8631, %r7121, 4;
	add.s64 	%rd481, %rd13, %rd8631;
	atom.global.exch.b32 	%r30896, [%rd481], %r7113;
	setp.eq.s32 	%p9475, %r30896, -1;
	@%p9475 bra 	$L__BB4_6817;
	atom.global.exch.b32 	%r24921, [%rd481], 0;
	mov.u32 	%r30897, %r7113;
$L__BB4_6815:
	and.b32  	%r24926, %r30896, 7;
	setp.ne.s32 	%p9477, %r24926, 0;
	and.b32  	%r24927, %r30897, 7;
	setp.eq.s32 	%p9478, %r24927, 0;
	and.pred  	%p9479, %p9477, %p9478;
	selp.b32 	%r30890, %r30897, %r30896, %p9479;
	selp.b32 	%r7113, %r30896, %r30897, %p9479;
	and.b32  	%r24928, %r30890, 7;
	setp.eq.s32 	%p9480, %r24928, 0;
	@%p9480 bra 	$L__BB4_6787;
	bra.uni 	$L__BB4_6790;
$L__BB4_6816:
	ld.local.u32 	%r24946, [%rd12+2592];
	add.s32 	%r24947, %r24946, 1;
	st.local.u32 	[%rd12+2592], %r24947;
	mul.wide.u32 	%rd8650, %r24946, 8;
	add.s64 	%rd8651, %rd12, %rd8650;
	st.local.u64 	[%rd8651+2600], %rd478;
$L__BB4_6817:
	add.s32 	%r30885, %r30885, 1;
	ld.global.u32 	%r24948, [%rd461+260];
	setp.lt.u32 	%p9482, %r30885, %r24948;
	@%p9482 bra 	$L__BB4_6768;
$L__BB4_6818:
	ld.global.u32 	%r7131, [%rd461+272];
	shr.u32 	%r30899, %r7131, 3;
	and.b32  	%r24949, %r7131, 4;
	setp.eq.s32 	%p9483, %r24949, 0;
	@%p9483 bra 	$L__BB4_6820;
	mul.wide.u32 	%rd8652, %r30899, 4;
	add.s64 	%rd8653, %rd12, %rd8652;
	ld.local.u32 	%r30899, [%rd8653+24];
	bra.uni 	$L__BB4_6822;
$L__BB4_6820:
	and.b32  	%r24950, %r7131, 3;
	setp.ne.s32 	%p9484, %r24950, 0;
	@%p9484 bra 	$L__BB4_6822;
	mul.wide.u32 	%rd8654, %r30899, 4;
	add.s64 	%rd8655, %rd12, %rd8654;
	ld.local.u32 	%r30899, [%rd8655+280];
$L__BB4_6822:
	and.b32  	%r24951, %r7131, 7;
	shl.b32 	%r24952, %r30899, 3;
	or.b32  	%r24953, %r24952, %r24951;
	setp.ne.s32 	%p9485, %r24951, 0;
	setp.eq.s32 	%p9486, %r6480, 0;
	and.pred  	%p9487, %p9485, %p9486;
	selp.b32 	%r30902, %r6348, %r24953, %p9487;
	selp.b32 	%r7147, %r24953, %r6348, %p9487;
	and.b32  	%r24955, %r30902, 7;
	setp.ne.s32 	%p9488, %r24955, 0;
	@%p9488 bra 	$L__BB4_6826;
$L__BB4_6823:
	and.b32  	%r24956, %r7147, 7;
	setp.ne.s32 	%p9489, %r24956, 0;
	@%p9489 bra 	$L__BB4_6835;
$L__BB4_6824:
	shr.u32 	%r24957, %r7147, 3;
	setp.gt.u32 	%p9490, %r7147, 65535;
	shr.u32 	%r24958, %r7147, 1;
	mov.u32 	%r24959, shared_mem;
	add.s32 	%r24960, %r24959, %r24958;
	add.s32 	%r7143, %r24960, 65536;
	mul.wide.u32 	%rd8656, %r24957, 4;
	add.s64 	%rd483, %rd13, %rd8656;
	@%p9490 bra 	$L__BB4_6829;
	atom.shared.exch.b32 	%r30905, [%r7143], -1;
	bra.uni 	$L__BB4_6830;
$L__BB4_6826:
	cvt.u64.u32 	%rd8673, %r7147;
	shl.b64 	%rd8674, %rd8673, 32;
	cvt.u64.u32 	%rd8675, %r30902;
	or.b64  	%rd482, %rd8674, %rd8675;
	mul.wide.u32 	%rd8676, %r30902, 8;
	and.b32  	%r24985, %r7147, 7;
	cvt.u64.u32 	%rd8677, %r24985;
	mov.b64 	%rd8678, 56;
	cvt.u32.u64 	%r24986, %rd8678;
	cvt.u32.u64 	%r24987, %rd8676;
	and.b32  	%r24988, %r24987, %r24986;
	cvt.u32.u64 	%r24989, %rd8677;
	or.b32  	%r24990, %r24988, %r24989;
	mov.b64 	%rd8679, 9130730411292422402;
	shr.u64 	%rd8680, %rd8679, %r24990;
	mov.b64 	%rd8681, 1736168554312260608;
	shr.u64 	%rd8682, %rd8681, %r24990;
	mov.b64 	%rd8683, -506390041275138048;
	shr.u64 	%rd8684, %rd8683, %r24990;
	shl.b64 	%rd8685, %rd8684, 2;
	cvt.u32.u64 	%r24991, %rd8682;
	mov.b64 	%rd8686, 2;
	cvt.u32.u64 	%r24992, %rd8686;
	and.b32  	%r24993, %r24991, %r24992;
	cvt.u32.u64 	%r24994, %rd8680;
	mov.b64 	%rd8687, 1;
	cvt.u32.u64 	%r24995, %rd8687;
	and.b32  	%r24996, %r24994, %r24995;
	or.b32  	%r24997, %r24996, %r24993;
	cvt.u32.u64 	%r24998, %rd8685;
	mov.b64 	%rd8688, 4;
	cvt.u32.u64 	%r24999, %rd8688;
	and.b32  	%r25000, %r24998, %r24999;
	or.b32  	%r25001, %r24997, %r25000;
	mov.b16 	%rs413, 1;
	shl.b16 	%rs414, %rs413, %r25001;
	and.b16  	%rs415, %rs414, 29;
	setp.eq.s16 	%p9512, %rs415, 0;
	@%p9512 bra 	$L__BB4_6828;
	ld.local.u32 	%r25002, [%rd12+536];
	add.s32 	%r25003, %r25002, 1;
	st.local.u32 	[%rd12+536], %r25003;
	mul.wide.u32 	%rd8689, %r25002, 8;
	add.s64 	%rd8690, %rd12, %rd8689;
	st.local.u64 	[%rd8690+544], %rd482;
	bra.uni 	$L__BB4_8127;
$L__BB4_6828:
	ld.local.u32 	%r25004, [%rd12+2592];
	add.s32 	%r25005, %r25004, 1;
	st.local.u32 	[%rd12+2592], %r25005;
	mul.wide.u32 	%rd8691, %r25004, 8;
	add.s64 	%rd8692, %rd12, %rd8691;
	st.local.u64 	[%rd8692+2600], %rd482;
	bra.uni 	$L__BB4_8127;
$L__BB4_6829:
	atom.global.exch.b32 	%r30905, [%rd483], -1;
$L__BB4_6830:
	add.s32 	%r24961, %r30905, 1;
	setp.lt.u32 	%p9491, %r24961, 2;
	@%p9491 bra 	$L__BB4_6835;
	setp.gt.u32 	%p9492, %r7147, 65535;
	@%p9492 bra 	$L__BB4_6833;
	atom.shared.exch.b32 	%r24963, [%r7143], 0;
	bra.uni 	$L__BB4_6834;
$L__BB4_6833:
	atom.global.exch.b32 	%r24962, [%rd483], 0;
$L__BB4_6834:
	and.b32  	%r24964, %r30905, 7;
	setp.eq.s32 	%p9493, %r24964, 0;
	mov.u32 	%r7147, %r30905;
	@%p9493 bra 	$L__BB4_6824;
$L__BB4_6835:
	setp.lt.u32 	%p9494, %r30902, 65529;
	@%p9494 bra 	$L__BB4_6847;
	and.b32  	%r7148, %r7147, 4;
	setp.eq.s32 	%p9495, %r7148, 0;
	and.b32  	%r24965, %r7147, 3;
	setp.ne.s32 	%p9496, %r24965, 0;
	and.pred  	%p9497, %p9495, %p9496;
	setp.gt.u32 	%p9498, %r7147, 65535;
	or.pred  	%p9499, %p9498, %p9497;
	@%p9499 bra 	$L__BB4_6840;
	and.b32  	%r24966, %r7147, 7;
	setp.eq.s32 	%p9500, %r24966, 0;
	mov.u32 	%r30908, %r7147;
	mov.u32 	%r30909, %r30902;
	@%p9500 bra 	$L__BB4_6852;
	setp.eq.s32 	%p9501, %r7148, 0;
	@%p9501 bra 	$L__BB4_6840;
	cvt.u64.u32 	%rd8657, %r7147;
	shl.b64 	%rd8658, %rd8657, 32;
	cvt.u64.u32 	%rd8659, %r30902;
	or.b64  	%rd8660, %rd8658, %rd8659;
	ld.local.u32 	%r24967, [%rd12+536];
	add.s32 	%r24968, %r24967, 1;
	st.local.u32 	[%rd12+536], %r24968;
	mul.wide.u32 	%rd8661, %r24967, 8;
	add.s64 	%rd8662, %rd12, %rd8661;
	st.local.u64 	[%rd8662+544], %rd8660;
	bra.uni 	$L__BB4_8127;
$L__BB4_6840:
	shr.u32 	%r7149, %r30902, 3;
	setp.gt.u32 	%p9502, %r30902, 65535;
	@%p9502 bra 	$L__BB4_6842;
	shl.b32 	%r24969, %r7149, 2;
	mov.u32 	%r24970, shared_mem;
	add.s32 	%r24971, %r24970, %r24969;
	ld.shared.u32 	%r30907, [%r24971+65536];
	bra.uni 	$L__BB4_6843;
$L__BB4_6842:
	mul.wide.u32 	%rd8663, %r7149, 4;
	add.s64 	%rd8664, %rd13, %rd8663;
	ld.global.u32 	%r30907, [%rd8664];
$L__BB4_6843:
	setp.ne.s32 	%p9503, %r30907, 0;
	@%p9503 bra 	$L__BB4_6847;
	cvt.u64.u32 	%rd8665, %r7147;
	shl.b64 	%rd8666, %rd8665, 32;
	cvt.u64.u32 	%rd8667, %r30902;
	or.b64  	%rd484, %rd8666, %rd8667;
	and.b32  	%r24972, %r7147, 7;
	setp.eq.s32 	%p9504, %r24972, 1;
	@%p9504 bra 	$L__BB4_6846;
	ld.local.u32 	%r24973, [%rd12+536];
	add.s32 	%r24974, %r24973, 1;
	st.local.u32 	[%rd12+536], %r24974;
	mul.wide.u32 	%rd8668, %r24973, 8;
	add.s64 	%rd8669, %rd12, %rd8668;
	st.local.u64 	[%rd8669+544], %rd484;
	bra.uni 	$L__BB4_8127;
$L__BB4_6846:
	ld.local.u32 	%r24975, [%rd12+2592];
	add.s32 	%r24976, %r24975, 1;
	st.local.u32 	[%rd12+2592], %r24976;
	mul.wide.u32 	%rd8670, %r24975, 8;
	add.s64 	%rd8671, %rd12, %rd8670;
	st.local.u64 	[%rd8671+2600], %rd484;
	bra.uni 	$L__BB4_8127;
$L__BB4_6847:
	shr.u32 	%r7153, %r30902, 3;
	setp.gt.u32 	%p9505, %r30902, 65535;
	@%p9505 bra 	$L__BB4_6850;
	shl.b32 	%r24978, %r7153, 2;
	mov.u32 	%r24979, shared_mem;
	add.s32 	%r24980, %r24979, %r24978;
	add.s32 	%r7154, %r24980, 65536;
	atom.shared.exch.b32 	%r30908, [%r24980+65536], %r7147;
	setp.eq.s32 	%p9507, %r30908, -1;
	@%p9507 bra 	$L__BB4_8127;
	atom.shared.exch.b32 	%r24981, [%r7154], 0;
	mov.u32 	%r30909, %r7147;
	bra.uni 	$L__BB4_6852;
$L__BB4_6850:
	mul.wide.u32 	%rd8672, %r7153, 4;
	add.s64 	%rd485, %rd13, %rd8672;
	atom.global.exch.b32 	%r30908, [%rd485], %r7147;
	setp.eq.s32 	%p9506, %r30908, -1;
	@%p9506 bra 	$L__BB4_8127;
	atom.global.exch.b32 	%r24977, [%rd485], 0;
	mov.u32 	%r30909, %r7147;
$L__BB4_6852:
	and.b32  	%r24982, %r30908, 7;
	setp.ne.s32 	%p9508, %r24982, 0;
	and.b32  	%r24983, %r30909, 7;
	setp.eq.s32 	%p9509, %r24983, 0;
	and.pred  	%p9510, %p9508, %p9509;
	selp.b32 	%r30902, %r30909, %r30908, %p9510;
	selp.b32 	%r7147, %r30908, %r30909, %p9510;
	and.b32  	%r24984, %r30902, 7;
	setp.eq.s32 	%p9511, %r24984, 0;
	@%p9511 bra 	$L__BB4_6823;
	bra.uni 	$L__BB4_6826;
$L__BB4_6853:
	setp.eq.s16 	%p7222, %rs15, 2;
	@%p7222 bra 	$L__BB4_8127;
	ld.local.u32 	%r7161, [%rd12+2592];
	sub.s32 	%r23738, 256, %r7161;
	sub.s32 	%r23739, 257, %r6345;
	min.u32 	%r23740, %r23738, %r23739;
	setp.lt.u32 	%p8710, %r23740, 2;
	@%p8710 bra 	$L__BB4_8123;
	shr.u32 	%r7162, %r6348, 3;
	setp.gt.u32 	%p8711, %r6348, 65535;
	@%p8711 bra 	$L__BB4_6857;
	shl.b32 	%r23741, %r7162, 3;
	mov.u32 	%r23742, shared_mem;
	add.s32 	%r23743, %r23742, %r23741;
	atom.shared.exch.b64 	%rd10905, [%r23743], 0;
	bra.uni 	$L__BB4_6858;
$L__BB4_6857:
	mul.wide.u32 	%rd7932, %r7162, 8;
	add.s64 	%rd7933, %rd1, %rd7932;
	atom.global.exch.b64 	%rd10905, [%rd7933+201326600], 0;
$L__BB4_6858:
	cvt.u32.u64 	%r23744, %rd10905;
	{ .reg .b32 tmp; mov.b64 {tmp, %r7163}, %rd10905; }
	and.b32  	%r7164, %r6349, 7;
	setp.ne.s32 	%p8712, %r7164, 0;
	and.b32  	%r23745, %r23744, 7;
	setp.eq.s32 	%p8713, %r23745, 0;
	and.pred  	%p8714, %p8712, %p8713;
	selp.b32 	%r30912, %r23744, %r6349, %p8714;
	selp.b32 	%r7176, %r6349, %r23744, %p8714;
	and.b32  	%r23746, %r30912, 7;
	setp.ne.s32 	%p8715, %r23746, 0;
	@%p8715 bra 	$L__BB4_6862;
$L__BB4_6859:
	and.b32  	%r23747, %r7176, 7;
	setp.ne.s32 	%p8716, %r23747, 0;
	@%p8716 bra 	$L__BB4_6870;
$L__BB4_6860:
	shr.u32 	%r23748, %r7176, 3;
	setp.gt.u32 	%p8717, %r7176, 65535;
	shr.u32 	%r23749, %r7176, 1;
	mov.u32 	%r23750, shared_mem;
	add.s32 	%r23751, %r23750, %r23749;
	add.s32 	%r7172, %r23751, 65536;
	mul.wide.u32 	%rd7934, %r23748, 4;
	add.s64 	%rd490, %rd13, %rd7934;
	@%p8717 bra 	$L__BB4_6864;
	atom.shared.exch.b32 	%r30915, [%r7172], -1;
	bra.uni 	$L__BB4_6865;
$L__BB4_6862:
	cvt.u64.u32 	%rd7951, %r7176;
	shl.b64 	%rd7952, %rd7951, 32;
	cvt.u64.u32 	%rd7953, %r30912;
	or.b64  	%rd489, %rd7952, %rd7953;
	mul.wide.u32 	%rd7954, %r30912, 8;
	and.b32  	%r23771, %r7176, 7;
	cvt.u64.u32 	%rd7955, %r23771;
	mov.b64 	%rd7956, 56;
	cvt.u32.u64 	%r23772, %rd7956;
	cvt.u32.u64 	%r23773, %rd7954;
	and.b32  	%r23774, %r23773, %r23772;
	cvt.u32.u64 	%r23775, %rd7955;
	or.b32  	%r23776, %r23774, %r23775;
	mov.b64 	%rd7957, 9130730411292422402;
	shr.u64 	%rd7958, %rd7957, %r23776;
	mov.b64 	%rd7959, 1736168554312260608;
	shr.u64 	%rd7960, %rd7959, %r23776;
	mov.b64 	%rd7961, -506390041275138048;
	shr.u64 	%rd7962, %rd7961, %r23776;
	shl.b64 	%rd7963, %rd7962, 2;
	cvt.u32.u64 	%r23777, %rd7960;
	mov.b64 	%rd7964, 2;
	cvt.u32.u64 	%r23778, %rd7964;
	and.b32  	%r23779, %r23777, %r23778;
	cvt.u32.u64 	%r23780, %rd7958;
	mov.b64 	%rd7965, 1;
	cvt.u32.u64 	%r23781, %rd7965;
	and.b32  	%r23782, %r23780, %r23781;
	or.b32  	%r23783, %r23782, %r23779;
	cvt.u32.u64 	%r23784, %rd7963;
	mov.b64 	%rd7966, 4;
	cvt.u32.u64 	%r23785, %rd7966;
	and.b32  	%r23786, %r23784, %r23785;
	or.b32  	%r23787, %r23783, %r23786;
	mov.b16 	%rs391, 1;
	shl.b16 	%rs392, %rs391, %r23787;
	and.b16  	%rs393, %rs392, 29;
	setp.eq.s16 	%p8739, %rs393, 0;
	@%p8739 bra 	$L__BB4_6888;
	st.local.u32 	[%rd12+536], %r6345;
	mul.wide.u32 	%rd7967, %r6346, 8;
	add.s64 	%rd7968, %rd12, %rd7967;
	st.local.u64 	[%rd7968+544], %rd489;
	mov.u32 	%r6346, %r6345;
	bra.uni 	$L__BB4_6889;
$L__BB4_6864:
	atom.global.exch.b32 	%r30915, [%rd490], -1;
$L__BB4_6865:
	add.s32 	%r23752, %r30915, 1;
	setp.lt.u32 	%p8718, %r23752, 2;
	@%p8718 bra 	$L__BB4_6870;
	@%p8717 bra 	$L__BB4_6868;
	atom.shared.exch.b32 	%r23754, [%r7172], 0;
	bra.uni 	$L__BB4_6869;
$L__BB4_6868:
	atom.global.exch.b32 	%r23753, [%rd490], 0;
$L__BB4_6869:
	and.b32  	%r23755, %r30915, 7;
	setp.eq.s32 	%p8720, %r23755, 0;
	mov.u32 	%r7176, %r30915;
	@%p8720 bra 	$L__BB4_6860;
$L__BB4_6870:
	setp.lt.u32 	%p8721, %r30912, 65529;
	@%p8721 bra 	$L__BB4_6882;
	and.b32  	%r7177, %r7176, 4;
	setp.eq.s32 	%p8722, %r7177, 0;
	and.b32  	%r23756, %r7176, 3;
	setp.ne.s32 	%p8723, %r23756, 0;
	and.pred  	%p8724, %p8722, %p8723;
	setp.gt.u32 	%p8725, %r7176, 65535;
	or.pred  	%p8726, %p8725, %p8724;
	@%p8726 bra 	$L__BB4_6875;
	and.b32  	%r23757, %r7176, 7;
	setp.eq.s32 	%p8727, %r23757, 0;
	mov.u32 	%r30918, %r7176;
	mov.u32 	%r30919, %r30912;
	@%p8727 bra 	$L__BB4_6887;
	setp.eq.s32 	%p8728, %r7177, 0;
	@%p8728 bra 	$L__BB4_6875;
	cvt.u64.u32 	%rd7935, %r7176;
	shl.b64 	%rd7936, %rd7935, 32;
	cvt.u64.u32 	%rd7937, %r30912;
	or.b64  	%rd7938, %rd7936, %rd7937;
	st.local.u32 	[%rd12+536], %r6345;
	mul.wide.u32 	%rd7939, %r6346, 8;
	add.s64 	%rd7940, %rd12, %rd7939;
	st.local.u64 	[%rd7940+544], %rd7938;
	mov.u32 	%r6346, %r6345;
	bra.uni 	$L__BB4_6889;
$L__BB4_6875:
	shr.u32 	%r7178, %r30912, 3;
	setp.gt.u32 	%p8729, %r30912, 65535;
	@%p8729 bra 	$L__BB4_6877;
	shl.b32 	%r23758, %r7178, 2;
	mov.u32 	%r23759, shared_mem;
	add.s32 	%r23760, %r23759, %r23758;
	ld.shared.u32 	%r30917, [%r23760+65536];
	bra.uni 	$L__BB4_6878;
$L__BB4_6877:
	mul.wide.u32 	%rd7941, %r7178, 4;
	add.s64 	%rd7942, %rd13, %rd7941;
	ld.global.u32 	%r30917, [%rd7942];
$L__BB4_6878:
	setp.ne.s32 	%p8730, %r30917, 0;
	@%p8730 bra 	$L__BB4_6882;
	cvt.u64.u32 	%rd7943, %r7176;
	shl.b64 	%rd7944, %rd7943, 32;
	cvt.u64.u32 	%rd7945, %r30912;
	or.b64  	%rd491, %rd7944, %rd7945;
	and.b32  	%r23761, %r7176, 7;
	setp.eq.s32 	%p8731, %r23761, 1;
	@%p8731 bra 	$L__BB4_6881;
	st.local.u32 	[%rd12+536], %r6345;
	mul.wide.u32 	%rd7946, %r6346, 8;
	add.s64 	%rd7947, %rd12, %rd7946;
	st.local.u64 	[%rd7947+544], %rd491;
	mov.u32 	%r6346, %r6345;
	bra.uni 	$L__BB4_6889;
$L__BB4_6881:
	add.s32 	%r23762, %r7161, 1;
	st.local.u32 	[%rd12+2592], %r23762;
	mul.wide.u32 	%rd7948, %r7161, 8;
	add.s64 	%rd7949, %rd12, %rd7948;
	st.local.u64 	[%rd7949+2600], %rd491;
	bra.uni 	$L__BB4_6889;
$L__BB4_6882:
	shr.u32 	%r7182, %r30912, 3;
	setp.gt.u32 	%p8732, %r30912, 65535;
	@%p8732 bra 	$L__BB4_6885;
	shl.b32 	%r23764, %r7182, 2;
	mov.u32 	%r23765, shared_mem;
	add.s32 	%r23766, %r23765, %r23764;
	add.s32 	%r7183, %r23766, 65536;
	atom.shared.exch.b32 	%r30918, [%r23766+65536], %r7176;
	setp.eq.s32 	%p8734, %r30918, -1;
	@%p8734 bra 	$L__BB4_6889;
	atom.shared.exch.b32 	%r23767, [%r7183], 0;
	mov.u32 	%r30919, %r7176;
	bra.uni 	$L__BB4_6887;
$L__BB4_6885:
	mul.wide.u32 	%rd7950, %r7182, 4;
	add.s64 	%rd492, %rd13, %rd7950;
	atom.global.exch.b32 	%r30918, [%rd492], %r7176;
	setp.eq.s32 	%p8733, %r30918, -1;
	@%p8733 bra 	$L__BB4_6889;
	atom.global.exch.b32 	%r23763, [%rd492], 0;
	mov.u32 	%r30919, %r7176;
$L__BB4_6887:
	and.b32  	%r23768, %r30918, 7;
	setp.ne.s32 	%p8735, %r23768, 0;
	and.b32  	%r23769, %r30919, 7;
	setp.eq.s32 	%p8736, %r23769, 0;
	and.pred  	%p8737, %p8735, %p8736;
	selp.b32 	%r30912, %r30919, %r30918, %p8737;
	selp.b32 	%r7176, %r30918, %r30919, %p8737;
	and.b32  	%r23770, %r30912, 7;
	setp.eq.s32 	%p8738, %r23770, 0;
	@%p8738 bra 	$L__BB4_6859;
	bra.uni 	$L__BB4_6862;
$L__BB4_6888:
	add.s32 	%r23788, %r7161, 1;
	st.local.u32 	[%rd12+2592], %r23788;
	mul.wide.u32 	%rd7969, %r7161, 8;
	add.s64 	%rd7970, %rd12, %rd7969;
	st.local.u64 	[%rd7970+2600], %rd489;
$L__BB4_6889:
	setp.ne.s32 	%p8740, %r7164, 0;
	and.b32  	%r23789, %r7163, 7;
	setp.eq.s32 	%p8741, %r23789, 0;
	and.pred  	%p8742, %p8740, %p8741;
	selp.b32 	%r30923, %r7163, %r6349, %p8742;
	selp.b32 	%r7202, %r6349, %r7163, %p8742;
	and.b32  	%r23790, %r30923, 7;
	setp.ne.s32 	%p8743, %r23790, 0;
	@%p8743 bra 	$L__BB4_6893;
$L__BB4_6890:
	and.b32  	%r23791, %r7202, 7;
	setp.ne.s32 	%p8744, %r23791, 0;
	@%p8744 bra 	$L__BB4_6902;
$L__BB4_6891:
	shr.u32 	%r23792, %r7202, 3;
	setp.gt.u32 	%p8745, %r7202, 65535;
	shr.u32 	%r23793, %r7202, 1;
	mov.u32 	%r23794, shared_mem;
	add.s32 	%r23795, %r23794, %r23793;
	add.s32 	%r7198, %r23795, 65536;
	mul.wide.u32 	%rd7971, %r23792, 4;
	add.s64 	%rd494, %rd13, %rd7971;
	@%p8745 bra 	$L__BB4_6896;
	atom.shared.exch.b32 	%r30926, [%r7198], -1;
	bra.uni 	$L__BB4_6897;
$L__BB4_6893:
	cvt.u64.u32 	%rd7988, %r7202;
	shl.b64 	%rd7989, %rd7988, 32;
	cvt.u64.u32 	%rd7990, %r30923;
	or.b64  	%rd493, %rd7989, %rd7990;
	mul.wide.u32 	%rd7991, %r30923, 8;
	and.b32  	%r23818, %r7202, 7;
	cvt.u64.u32 	%rd7992, %r23818;
	mov.b64 	%rd7993, 56;
	cvt.u32.u64 	%r23819, %rd7993;
	cvt.u32.u64 	%r23820, %rd7991;
	and.b32  	%r23821, %r23820, %r23819;
	cvt.u32.u64 	%r23822, %rd7992;
	or.b32  	%r23823, %r23821, %r23822;
	mov.b64 	%rd7994, 9130730411292422402;
	shr.u64 	%rd7995, %rd7994, %r23823;
	mov.b64 	%rd7996, 1736168554312260608;
	shr.u64 	%rd7997, %rd7996, %r23823;
	mov.b64 	%rd7998, -506390041275138048;
	shr.u64 	%rd7999, %rd7998, %r23823;
	shl.b64 	%rd8000, %rd7999, 2;
	cvt.u32.u64 	%r23824, %rd7997;
	mov.b64 	%rd8001, 2;
	cvt.u32.u64 	%r23825, %rd8001;
	and.b32  	%r23826, %r23824, %r23825;
	cvt.u32.u64 	%r23827, %rd7995;
	mov.b64 	%rd8002, 1;
	cvt.u32.u64 	%r23828, %rd8002;
	and.b32  	%r23829, %r23827, %r23828;
	or.b32  	%r23830, %r23829, %r23826;
	cvt.u32.u64 	%r23831, %rd8000;
	mov.b64 	%rd8003, 4;
	cvt.u32.u64 	%r23832, %rd8003;
	and.b32  	%r23833, %r23831, %r23832;
	or.b32  	%r23834, %r23830, %r23833;
	mov.b16 	%rs394, 1;
	shl.b16 	%rs395, %rs394, %r23834;
	and.b16  	%rs396, %rs395, 29;
	setp.eq.s16 	%p8767, %rs396, 0;
	@%p8767 bra 	$L__BB4_6895;
	add.s32 	%r23835, %r6346, 1;
	st.local.u32 	[%rd12+536], %r23835;
	mul.wide.u32 	%rd8004, %r6346, 8;
	add.s64 	%rd8005, %rd12, %rd8004;
	st.local.u64 	[%rd8005+544], %rd493;
	bra.uni 	$L__BB4_8127;
$L__BB4_6895:
	ld.local.u32 	%r23836, [%rd12+2592];
	add.s32 	%r23837, %r23836, 1;
	st.local.u32 	[%rd12+2592], %r23837;
	mul.wide.u32 	%rd8006, %r23836, 8;
	add.s64 	%rd8007, %rd12, %rd8006;
	st.local.u64 	[%rd8007+2600], %rd493;
	bra.uni 	$L__BB4_8127;
$L__BB4_6896:
	atom.global.exch.b32 	%r30926, [%rd494], -1;
$L__BB4_6897:
	add.s32 	%r23796, %r30926, 1;
	setp.lt.u32 	%p8746, %r23796, 2;
	@%p8746 bra 	$L__BB4_6902;
	setp.gt.u32 	%p8747, %r7202, 65535;
	@%p8747 bra 	$L__BB4_6900;
	atom.shared.exch.b32 	%r23798, [%r7198], 0;
	bra.uni 	$L__BB4_6901;
$L__BB4_6900:
	atom.global.exch.b32 	%r23797, [%rd494], 0;
$L__BB4_6901:
	and.b32  	%r23799, %r30926, 7;
	setp.eq.s32 	%p8748, %r23799, 0;
	mov.u32 	%r7202, %r30926;
	@%p8748 bra 	$L__BB4_6891;
$L__BB4_6902:
	setp.lt.u32 	%p8749, %r30923, 65529;
	@%p8749 bra 	$L__BB4_6914;
	and.b32  	%r7203, %r7202, 4;
	setp.eq.s32 	%p8750, %r7203, 0;
	and.b32  	%r23800, %r7202, 3;
	setp.ne.s32 	%p8751, %r23800, 0;
	and.pred  	%p8752, %p8750, %p8751;
	setp.gt.u32 	%p8753, %r7202, 65535;
	or.pred  	%p8754, %p8753, %p8752;
	@%p8754 bra 	$L__BB4_6907;
	and.b32  	%r23801, %r7202, 7;
	setp.eq.s32 	%p8755, %r23801, 0;
	mov.u32 	%r30929, %r7202;
	mov.u32 	%r30930, %r30923;
	@%p8755 bra 	$L__BB4_6919;
	setp.eq.s32 	%p8756, %r7203, 0;
	@%p8756 bra 	$L__BB4_6907;
	cvt.u64.u32 	%rd7972, %r7202;
	shl.b64 	%rd7973, %rd7972, 32;
	cvt.u64.u32 	%rd7974, %r30923;
	or.b64  	%rd7975, %rd7973, %rd7974;
	add.s32 	%r23802, %r6346, 1;
	st.local.u32 	[%rd12+536], %r23802;
	mul.wide.u32 	%rd7976, %r6346, 8;
	add.s64 	%rd7977, %rd12, %rd7976;
	st.local.u64 	[%rd7977+544], %rd7975;
	bra.uni 	$L__BB4_8127;
$L__BB4_6907:
	shr.u32 	%r7204, %r30923, 3;
	setp.gt.u32 	%p8757, %r30923, 65535;
	@%p8757 bra 	$L__BB4_6909;
	shl.b32 	%r23803, %r7204, 2;
	mov.u32 	%r23804, shared_mem;
	add.s32 	%r23805, %r23804, %r23803;
	ld.shared.u32 	%r30928, [%r23805+65536];
	bra.uni 	$L__BB4_6910;
$L__BB4_6909:
	mul.wide.u32 	%rd7978, %r7204, 4;
	add.s64 	%rd7979, %rd13, %rd7978;
	ld.global.u32 	%r30928, [%rd7979];
$L__BB4_6910:
	setp.ne.s32 	%p8758, %r30928, 0;
	@%p8758 bra 	$L__BB4_6914;
	cvt.u64.u32 	%rd7980, %r7202;
	shl.b64 	%rd7981, %rd7980, 32;
	cvt.u64.u32 	%rd7982, %r30923;
	or.b64  	%rd495, %rd7981, %rd7982;
	and.b32  	%r23806, %r7202, 7;
	setp.eq.s32 	%p8759, %r23806, 1;
	@%p8759 bra 	$L__BB4_6913;
	add.s32 	%r23807, %r6346, 1;
	st.local.u32 	[%rd12+536], %r23807;
	mul.wide.u32 	%rd7983, %r6346, 8;
	add.s64 	%rd7984, %rd12, %rd7983;
	st.local.u64 	[%rd7984+544], %rd495;
	bra.uni 	$L__BB4_8127;
$L__BB4_6913:
	ld.local.u32 	%r23808, [%rd12+2592];
	add.s32 	%r23809, %r23808, 1;
	st.local.u32 	[%rd12+2592], %r23809;
	mul.wide.u32 	%rd7985, %r23808, 8;
	add.s64 	%rd7986, %rd12, %rd7985;
	st.local.u64 	[%rd7986+2600], %rd495;
	bra.uni 	$L__BB4_8127;
$L__BB4_6914:
	shr.u32 	%r7208, %r30923, 3;
	setp.gt.u32 	%p8760, %r30923, 65535;
	@%p8760 bra 	$L__BB4_6917;
	shl.b32 	%r23811, %r7208, 2;
	mov.u32 	%r23812, shared_mem;
	add.s32 	%r23813, %r23812, %r23811;
	add.s32 	%r7209, %r23813, 65536;
	atom.shared.exch.b32 	%r30929, [%r23813+65536], %r7202;
	setp.eq.s32 	%p8762, %r30929, -1;
	@%p8762 bra 	$L__BB4_8127;
	atom.shared.exch.b32 	%r23814, [%r7209], 0;
	mov.u32 	%r30930, %r7202;
	bra.uni 	$L__BB4_6919;
$L__BB4_6917:
	mul.wide.u32 	%rd7987, %r7208, 4;
	add.s64 	%rd496, %rd13, %rd7987;
	atom.global.exch.b32 	%r30929, [%rd496], %r7202;
	setp.eq.s32 	%p8761, %r30929, -1;
	@%p8761 bra 	$L__BB4_8127;
	atom.global.exch.b32 	%r23810, [%rd496], 0;
	mov.u32 	%r30930, %r7202;
$L__BB4_6919:
	and.b32  	%r23815, %r30929, 7;
	setp.ne.s32 	%p8763, %r23815, 0;
	and.b32  	%r23816, %r30930, 7;
	setp.eq.s32 	%p8764, %r23816, 0;
	and.pred  	%p8765, %p8763, %p8764;
	selp.b32 	%r30923, %r30930, %r30929, %p8765;
	selp.b32 	%r7202, %r30929, %r30930, %p8765;
	and.b32  	%r23817, %r30923, 7;
	setp.eq.s32 	%p8766, %r23817, 0;
	@%p8766 bra 	$L__BB4_6890;
	bra.uni 	$L__BB4_6893;
$L__BB4_6920:
	mul.wide.u32 	%rd7854, %r7217, 8;
	add.s64 	%rd7855, %rd1, %rd7854;
	atom.global.exch.b64 	%rd10906, [%rd7855+201326600], 0;
$L__BB4_6921:
	shr.u32 	%r7218, %r6348, 3;
	setp.gt.u32 	%p8653, %r6348, 65535;
	@%p8653 bra 	$L__BB4_6923;
	shl.b32 	%r23637, %r7218, 3;
	mov.u32 	%r23638, shared_mem;
	add.s32 	%r23639, %r23638, %r23637;
	atom.shared.exch.b64 	%rd10907, [%r23639], 0;
	bra.uni 	$L__BB4_6924;
$L__BB4_6923:
	mul.wide.u32 	%rd7856, %r7218, 8;
	add.s64 	%rd7857, %rd1, %rd7856;
	atom.global.exch.b64 	%rd10907, [%rd7857+201326600], 0;
$L__BB4_6924:
	cvt.u32.u64 	%r23640, %rd10907;
	{ .reg .b32 tmp; mov.b64 {tmp, %r7219}, %rd10907; }
	cvt.u32.u64 	%r23641, %rd10906;
	and.b32  	%r23642, %r23641, 7;
	setp.ne.s32 	%p8654, %r23642, 0;
	and.b32  	%r23643, %r23640, 7;
	setp.eq.s32 	%p8655, %r23643, 0;
	and.pred  	%p8656, %p8654, %p8655;
	selp.b32 	%r30933, %r23640, %r23641, %p8656;
	selp.b32 	%r7231, %r23641, %r23640, %p8656;
	and.b32  	%r23644, %r30933, 7;
	setp.ne.s32 	%p8657, %r23644, 0;
	@%p8657 bra 	$L__BB4_6928;
$L__BB4_6925:
	and.b32  	%r23645, %r7231, 7;
	setp.ne.s32 	%p8658, %r23645, 0;
	@%p8658 bra 	$L__BB4_6936;
$L__BB4_6926:
	shr.u32 	%r23646, %r7231, 3;
	setp.gt.u32 	%p8659, %r7231, 65535;
	shr.u32 	%r23647, %r7231, 1;
	mov.u32 	%r23648, shared_mem;
	add.s32 	%r23649, %r23648, %r23647;
	add.s32 	%r7227, %r23649, 65536;
	mul.wide.u32 	%rd7858, %r23646, 4;
	add.s64 	%rd504, %rd13, %rd7858;
	@%p8659 bra 	$L__BB4_6930;
	atom.shared.exch.b32 	%r30936, [%r7227], -1;
	bra.uni 	$L__BB4_6931;
$L__BB4_6928:
	cvt.u64.u32 	%rd7875, %r7231;
	shl.b64 	%rd7876, %rd7875, 32;
	cvt.u64.u32 	%rd7877, %r30933;
	or.b64  	%rd503, %rd7876, %rd7877;
	mul.wide.u32 	%rd7878, %r30933, 8;
	and.b32  	%r23669, %r7231, 7;
	cvt.u64.u32 	%rd7879, %r23669;
	mov.b64 	%rd7880, 56;
	cvt.u32.u64 	%r23670, %rd7880;
	cvt.u32.u64 	%r23671, %rd7878;
	and.b32  	%r23672, %r23671, %r23670;
	cvt.u32.u64 	%r23673, %rd7879;
	or.b32  	%r23674, %r23672, %r23673;
	mov.b64 	%rd7881, 9130730411292422402;
	shr.u64 	%rd7882, %rd7881, %r23674;
	mov.b64 	%rd7883, 1736168554312260608;
	shr.u64 	%rd7884, %rd7883, %r23674;
	mov.b64 	%rd7885, -506390041275138048;
	shr.u64 	%rd7886, %rd7885, %r23674;
	shl.b64 	%rd7887, %rd7886, 2;
	cvt.u32.u64 	%r23675, %rd7884;
	mov.b64 	%rd7888, 2;
	cvt.u32.u64 	%r23676, %rd7888;
	and.b32  	%r23677, %r23675, %r23676;
	cvt.u32.u64 	%r23678, %rd7882;
	mov.b64 	%rd7889, 1;
	cvt.u32.u64 	%r23679, %rd7889;
	and.b32  	%r23680, %r23678, %r23679;
	or.b32  	%r23681, %r23680, %r23677;
	cvt.u32.u64 	%r23682, %rd7887;
	mov.b64 	%rd7890, 4;
	cvt.u32.u64 	%r23683, %rd7890;
	and.b32  	%r23684, %r23682, %r23683;
	or.b32  	%r23685, %r23681, %r23684;
	mov.b16 	%rs385, 1;
	shl.b16 	%rs386, %rs385, %r23685;
	and.b16  	%rs387, %rs386, 29;
	setp.eq.s16 	%p8681, %rs387, 0;
	@%p8681 bra 	$L__BB4_6954;
	st.local.u32 	[%rd12+536], %r6345;
	mul.wide.u32 	%rd7891, %r6346, 8;
	add.s64 	%rd7892, %rd12, %rd7891;
	st.local.u64 	[%rd7892+544], %rd503;
	mov.u32 	%r6346, %r6345;
	bra.uni 	$L__BB4_6955;
$L__BB4_6930:
	atom.global.exch.b32 	%r30936, [%rd504], -1;
$L__BB4_6931:
	add.s32 	%r23650, %r30936, 1;
	setp.lt.u32 	%p8660, %r23650, 2;
	@%p8660 bra 	$L__BB4_6936;
	@%p8659 bra 	$L__BB4_6934;
	atom.shared.exch.b32 	%r23652, [%r7227], 0;
	bra.uni 	$L__BB4_6935;
$L__BB4_6934:
	atom.global.exch.b32 	%r23651, [%rd504], 0;
$L__BB4_6935:
	and.b32  	%r23653, %r30936, 7;
	setp.eq.s32 	%p8662, %r23653, 0;
	mov.u32 	%r7231, %r30936;
	@%p8662 bra 	$L__BB4_6926;
$L__BB4_6936:
	setp.lt.u32 	%p8663, %r30933, 65529;
	@%p8663 bra 	$L__BB4_6948;
	and.b32  	%r7232, %r7231, 4;
	setp.eq.s32 	%p8664, %r7232, 0;
	and.b32  	%r23654, %r7231, 3;
	setp.ne.s32 	%p8665, %r23654, 0;
	and.pred  	%p8666, %p8664, %p8665;
	setp.gt.u32 	%p8667, %r7231, 65535;
	or.pred  	%p8668, %p8667, %p8666;
	@%p8668 bra 	$L__BB4_6941;
	and.b32  	%r23655, %r7231, 7;
	setp.eq.s32 	%p8669, %r23655, 0;
	mov.u32 	%r30939, %r7231;
	mov.u32 	%r30940, %r30933;
	@%p8669 bra 	$L__BB4_6953;
	setp.eq.s32 	%p8670, %r7232, 0;
	@%p8670 bra 	$L__BB4_6941;
	cvt.u64.u32 	%rd7859, %r7231;
	shl.b64 	%rd7860, %rd7859, 32;
	cvt.u64.u32 	%rd7861, %r30933;
	or.b64  	%rd7862, %rd7860, %rd7861;
	st.local.u32 	[%rd12+536], %r6345;
	mul.wide.u32 	%rd7863, %r6346, 8;
	add.s64 	%rd7864, %rd12, %rd7863;
	st.local.u64 	[%rd7864+544], %rd7862;
	mov.u32 	%r6346, %r6345;
	bra.uni 	$L__BB4_6955;
$L__BB4_6941:
	shr.u32 	%r7233, %r30933, 3;
	setp.gt.u32 	%p8671, %r30933, 65535;
	@%p8671 bra 	$L__BB4_6943;
	shl.b32 	%r23656, %r7233, 2;
	mov.u32 	%r23657, shared_mem;
	add.s32 	%r23658, %r23657, %r23656;
	ld.shared.u32 	%r30938, [%r23658+65536];
	bra.uni 	$L__BB4_6944;
$L__BB4_6943:
	mul.wide.u32 	%rd7865, %r7233, 4;
	add.s64 	%rd7866, %rd13, %rd7865;
	ld.global.u32 	%r30938, [%rd7866];
$L__BB4_6944:
	setp.ne.s32 	%p8672, %r30938, 0;
	@%p8672 bra 	$L__BB4_6948;
	cvt.u64.u32 	%rd7867, %r7231;
	shl.b64 	%rd7868, %rd7867, 32;
	cvt.u64.u32 	%rd7869, %r30933;
	or.b64  	%rd505, %rd7868, %rd7869;
	and.b32  	%r23659, %r7231, 7;
	setp.eq.s32 	%p8673, %r23659, 1;
	@%p8673 bra 	$L__BB4_6947;
	st.local.u32 	[%rd12+536], %r6345;
	mul.wide.u32 	%rd7870, %r6346, 8;
	add.s64 	%rd7871, %rd12, %rd7870;
	st.local.u64 	[%rd7871+544], %rd505;
	mov.u32 	%r6346, %r6345;
	bra.uni 	$L__BB4_6955;
$L__BB4_6947:
	add.s32 	%r23660, %r7216, 1;
	st.local.u32 	[%rd12+2592], %r23660;
	mul.wide.u32 	%rd7872, %r7216, 8;
	add.s64 	%rd7873, %rd12, %rd7872;
	st.local.u64 	[%rd7873+2600], %rd505;
	bra.uni 	$L__BB4_6955;
$L__BB4_6948:
	shr.u32 	%r7237, %r30933, 3;
	setp.gt.u32 	%p8674, %r30933, 65535;
	@%p8674 bra 	$L__BB4_6951;
	shl.b32 	%r23662, %r7237, 2;
	mov.u32 	%r23663, shared_mem;
	add.s32 	%r23664, %r23663, %r23662;
	add.s32 	%r7238, %r23664, 65536;
	atom.shared.exch.b32 	%r30939, [%r23664+65536], %r7231;
	setp.eq.s32 	%p8676, %r30939, -1;
	@%p8676 bra 	$L__BB4_6955;
	atom.shared.exch.b32 	%r23665, [%r7238], 0;
	mov.u32 	%r30940, %r7231;
	bra.uni 	$L__BB4_6953;
$L__BB4_6951:
	mul.wide.u32 	%rd7874, %r7237, 4;
	add.s64 	%rd506, %rd13, %rd7874;
	atom.global.exch.b32 	%r30939, [%rd506], %r7231;
	setp.eq.s32 	%p8675, %r30939, -1;
	@%p8675 bra 	$L__BB4_6955;
	atom.global.exch.b32 	%r23661, [%rd506], 0;
	mov.u32 	%r30940, %r7231;
$L__BB4_6953:
	and.b32  	%r23666, %r30939, 7;
	setp.ne.s32 	%p8677, %r23666, 0;
	and.b32  	%r23667, %r30940, 7;
	setp.eq.s32 	%p8678, %r23667, 0;
	and.pred  	%p8679, %p8677, %p8678;
	selp.b32 	%r30933, %r30940, %r30939, %p8679;
	selp.b32 	%r7231, %r30939, %r30940, %p8679;
	and.b32  	%r23668, %r30933, 7;
	setp.eq.s32 	%p8680, %r23668, 0;
	@%p8680 bra 	$L__BB4_6925;
	bra.uni 	$L__BB4_6928;
$L__BB4_6954:
	add.s32 	%r23686, %r7216, 1;
	st.local.u32 	[%rd12+2592], %r23686;
	mul.wide.u32 	%rd7893, %r7216, 8;
	add.s64 	%rd7894, %rd12, %rd7893;
	st.local.u64 	[%rd7894+2600], %rd503;
$L__BB4_6955:
	{ .reg .b32 tmp; mov.b64 {tmp, %r23687}, %rd10906; }
	and.b32  	%r23688, %r23687, 7;
	setp.ne.s32 	%p8682, %r23688, 0;
	and.b32  	%r23689, %r7219, 7;
	setp.eq.s32 	%p8683, %r23689, 0;
	and.pred  	%p8684, %p8682, %p8683;
	selp.b32 	%r30944, %r7219, %r23687, %p8684;
	selp.b32 	%r7257, %r23687, %r7219, %p8684;
	and.b32  	%r23690, %r30944, 7;
	setp.ne.s32 	%p8685, %r23690, 0;
	@%p8685 bra 	$L__BB4_6959;
$L__BB4_6956:
	and.b32  	%r23691, %r7257, 7;
	setp.ne.s32 	%p8686, %r23691, 0;
	@%p8686 bra 	$L__BB4_6968;
$L__BB4_6957:
	shr.u32 	%r23692, %r7257, 3;
	setp.gt.u32 	%p8687, %r7257, 65535;
	shr.u32 	%r23693, %r7257, 1;
	mov.u32 	%r23694, shared_mem;
	add.s32 	%r23695, %r23694, %r23693;
	add.s32 	%r7253, %r23695, 65536;
	mul.wide.u32 	%rd7895, %r23692, 4;
	add.s64 	%rd508, %rd13, %rd7895;
	@%p8687 bra 	$L__BB4_6962;
	atom.shared.exch.b32 	%r30947, [%r7253], -1;
	bra.uni 	$L__BB4_6963;
$L__BB4_6959:
	cvt.u64.u32 	%rd7912, %r7257;
	shl.b64 	%rd7913, %rd7912, 32;
	cvt.u64.u32 	%rd7914, %r30944;
	or.b64  	%rd507, %rd7913, %rd7914;
	mul.wide.u32 	%rd7915, %r30944, 8;
	and.b32  	%r23718, %r7257, 7;
	cvt.u64.u32 	%rd7916, %r23718;
	mov.b64 	%rd7917, 56;
	cvt.u32.u64 	%r23719, %rd7917;
	cvt.u32.u64 	%r23720, %rd7915;
	and.b32  	%r23721, %r23720, %r23719;
	cvt.u32.u64 	%r23722, %rd7916;
	or.b32  	%r23723, %r23721, %r23722;
	mov.b64 	%rd7918, 9130730411292422402;
	shr.u64 	%rd7919, %rd7918, %r23723;
	mov.b64 	%rd7920, 1736168554312260608;
	shr.u64 	%rd7921, %rd7920, %r23723;
	mov.b64 	%rd7922, -506390041275138048;
	shr.u64 	%rd7923, %rd7922, %r23723;
	shl.b64 	%rd7924, %rd7923, 2;
	cvt.u32.u64 	%r23724, %rd7921;
	mov.b64 	%rd7925, 2;
	cvt.u32.u64 	%r23725, %rd7925;
	and.b32  	%r23726, %r23724, %r23725;
	cvt.u32.u64 	%r23727, %rd7919;
	mov.b64 	%rd7926, 1;
	cvt.u32.u64 	%r23728, %rd7926;
	and.b32  	%r23729, %r23727, %r23728;
	or.b32  	%r23730, %r23729, %r23726;
	cvt.u32.u64 	%r23731, %rd7924;
	mov.b64 	%rd7927, 4;
	cvt.u32.u64 	%r23732, %rd7927;
	and.b32  	%r23733, %r23731, %r23732;
	or.b32  	%r23734, %r23730, %r23733;
	mov.b16 	%rs388, 1;
	shl.b16 	%rs389, %rs388, %r23734;
	and.b16  	%rs390, %rs389, 29;
	setp.eq.s16 	%p8709, %rs390, 0;
	@%p8709 bra 	$L__BB4_6961;
	add.s32 	%r23735, %r6346, 1;
	st.local.u32 	[%rd12+536], %r23735;
	mul.wide.u32 	%rd7928, %r6346, 8;
	add.s64 	%rd7929, %rd12, %rd7928;
	st.local.u64 	[%rd7929+544], %rd507;
	bra.uni 	$L__BB4_8127;
$L__BB4_6961:
	ld.local.u32 	%r23736, [%rd12+2592];
	add.s32 	%r23737, %r23736, 1;
	st.local.u32 	[%rd12+2592], %r23737;
	mul.wide.u32 	%rd7930, %r23736, 8;
	add.s64 	%rd7931, %rd12, %rd7930;
	st.local.u64 	[%rd7931+2600], %rd507;
	bra.uni 	$L__BB4_8127;
$L__BB4_6962:
	atom.global.exch.b32 	%r30947, [%rd508], -1;
$L__BB4_6963:
	add.s32 	%r23696, %r30947, 1;
	setp.lt.u32 	%p8688, %r23696, 2;
	@%p8688 bra 	$L__BB4_6968;
	setp.gt.u32 	%p8689, %r7257, 65535;
	@%p8689 bra 	$L__BB4_6966;
	atom.shared.exch.b32 	%r23698, [%r7253], 0;
	bra.uni 	$L__BB4_6967;
$L__BB4_6966:
	atom.global.exch.b32 	%r23697, [%rd508], 0;
$L__BB4_6967:
	and.b32  	%r23699, %r30947, 7;
	setp.eq.s32 	%p8690, %r23699, 0;
	mov.u32 	%r7257, %r30947;
	@%p8690 bra 	$L__BB4_6957;
$L__BB4_6968:
	setp.lt.u32 	%p8691, %r30944, 65529;
	@%p8691 bra 	$L__BB4_6980;
	and.b32  	%r7258, %r7257, 4;
	setp.eq.s32 	%p8692, %r7258, 0;
	and.b32  	%r23700, %r7257, 3;
	setp.ne.s32 	%p8693, %r23700, 0;
	and.pred  	%p8694, %p8692, %p8693;
	setp.gt.u32 	%p8695, %r7257, 65535;
	or.pred  	%p8696, %p8695, %p8694;
	@%p8696 bra 	$L__BB4_6973;
	and.b32  	%r23701, %r7257, 7;
	setp.eq.s32 	%p8697, %r23701, 0;
	mov.u32 	%r30950, %r7257;
	mov.u32 	%r30951, %r30944;
	@%p8697 bra 	$L__BB4_6985;
	setp.eq.s32 	%p8698, %r7258, 0;
	@%p8698 bra 	$L__BB4_6973;
	cvt.u64.u32 	%rd7896, %r7257;
	shl.b64 	%rd7897, %rd7896, 32;
	cvt.u64.u32 	%rd7898, %r30944;
	or.b64  	%rd7899, %rd7897, %rd7898;
	add.s32 	%r23702, %r6346, 1;
	st.local.u32 	[%rd12+536], %r23702;
	mul.wide.u32 	%rd7900, %r6346, 8;
	add.s64 	%rd7901, %rd12, %rd7900;
	st.local.u64 	[%rd7901+544], %rd7899;
	bra.uni 	$L__BB4_8127;
$L__BB4_6973:
	shr.u32 	%r7259, %r30944, 3;
	setp.gt.u32 	%p8699, %r30944, 65535;
	@%p8699 bra 	$L__BB4_6975;
	shl.b32 	%r23703, %r7259, 2;
	mov.u32 	%r23704, shared_mem;
	add.s32 	%r23705, %r23704, %r23703;
	ld.shared.u32 	%r30949, [%r23705+65536];
	bra.uni 	$L__BB4_6976;
$L__BB4_6975:
	mul.wide.u32 	%rd7902, %r7259, 4;
	add.s64 	%rd7903, %rd13, %rd7902;
	ld.global.u32 	%r30949, [%rd7903];
$L__BB4_6976:
	setp.ne.s32 	%p8700, %r30949, 0;
	@%p8700 bra 	$L__BB4_6980;
	cvt.u64.u32 	%rd7904, %r7257;
	shl.b64 	%rd7905, %rd7904, 32;
	cvt.u64.u32 	%rd7906, %r30944;
	or.b64  	%rd509, %rd7905, %rd7906;
	and.b32  	%r23706, %r7257, 7;
	setp.eq.s32 	%p8701, %r23706, 1;
	@%p8701 bra 	$L__BB4_6979;
	add.s32 	%r23707, %r6346, 1;
	st.local.u32 	[%rd12+536], %r23707;
	mul.wide.u32 	%rd7907, %r6346, 8;
	add.s64 	%rd7908, %rd12, %rd7907;
	st.local.u64 	[%rd7908+544], %rd509;
	bra.uni 	$L__BB4_8127;
$L__BB4_6979:
	ld.local.u32 	%r23708, [%rd12+2592];
	add.s32 	%r23709, %r23708, 1;
	st.local.u32 	[%rd12+2592], %r23709;
	mul.wide.u32 	%rd7909, %r23708, 8;
	add.s64 	%rd7910, %rd12, %rd7909;
	st.local.u64 	[%rd7910+2600], %rd509;
	bra.uni 	$L__BB4_8127;
$L__BB4_6980:
	shr.u32 	%r7263, %r30944, 3;
	setp.gt.u32 	%p8702, %r30944, 65535;
	@%p8702 bra 	$L__BB4_6983;
	shl.b32 	%r23711, %r7263, 2;
	mov.u32 	%r23712, shared_mem;
	add.s32 	%r23713, %r23712, %r23711;
	add.s32 	%r7264, %r23713, 65536;
	atom.shared.exch.b32 	%r30950, [%r23713+65536], %r7257;
	setp.eq.s32 	%p8704, %r30950, -1;
	@%p8704 bra 	$L__BB4_8127;
	atom.shared.exch.b32 	%r23714, [%r7264], 0;
	mov.u32 	%r30951, %r7257;
	bra.uni 	$L__BB4_6985;
$L__BB4_6983:
	mul.wide.u32 	%rd7911, %r7263, 4;
	add.s64 	%rd510, %rd13, %rd7911;
	atom.global.exch.b32 	%r30950, [%rd510], %r7257;
	setp.eq.s32 	%p8703, %r30950, -1;
	@%p8703 bra 	$L__BB4_8127;
	atom.global.exch.b32 	%r23710, [%rd510], 0;
	mov.u32 	%r30951, %r7257;
$L__BB4_6985:
	and.b32  	%r23715, %r30950, 7;
	setp.ne.s32 	%p8705, %r23715, 0;
	and.b32  	%r23716, %r30951, 7;
	setp.eq.s32 	%p8706, %r23716, 0;
	and.pred  	%p8707, %p8705, %p8706;
	selp.b32 	%r30944, %r30951, %r30950, %p8707;
	selp.b32 	%r7257, %r30950, %r30951, %p8707;
	and.b32  	%r23717, %r30944, 7;
	setp.eq.s32 	%p8708, %r23717, 0;
	@%p8708 bra 	$L__BB4_6956;
	bra.uni 	$L__BB4_6959;
$L__BB4_6986:
	ld.local.u32 	%r22532, [%rd12+2592];
	sub.s32 	%r22533, 256, %r22532;
	sub.s32 	%r22534, 257, %r6345;
	min.u32 	%r7271, %r22533, %r22534;
	ld.local.u32 	%r22535, [%rd12+12];
	setp.eq.s32 	%p7958, %r22535, 2;
	@%p7958 bra 	$L__BB4_6999;
	mov.b32 	%r30952, 0;
	mov.u32 	%r31022, %r30952;
$L__BB4_6988:
	ld.global.u32 	%r22537, [%rd20];
	and.b32  	%r22538, %r22537, 32767;
	add.s32 	%r7274, %r22538, %r4252;
	mul.wide.u32 	%rd7286, %r7274, 8;
	add.s64 	%rd7287, %rd1, %rd7286;
	ld.global.u64 	%rd7288, [%rd7287+201326600];
	add.s32 	%r22539, %r22537, 1;
	st.global.u32 	[%rd20], %r22539;
	setp.lt.u32 	%p7959, %r7274, 8192;
	setp.ne.s64 	%p7960, %rd7288, 0;
	or.pred  	%p7961, %p7959, %p7960;
	@%p7961 bra 	$L__BB4_6990;
	add.s32 	%r7275, %r31022, 1;
	mul.wide.u32 	%rd7290, %r31022, 4;
	add.s64 	%rd7291, %rd12, %rd7290;
	st.local.u32 	[%rd7291+24], %r7274;
	mov.u32 	%r31022, %r7275;
$L__BB4_6990:
	add.s32 	%r30952, %r30952, 1;
	setp.lt.u32 	%p7962, %r30952, 32768;
	@%p7962 bra 	$L__BB4_6992;
	mov.u64 	%rd7292, $str$1;
	cvta.global.u64 	%rd7293, %rd7292;
	{ // callseq 31, 0
	.param .b64 param0;
	st.param.b64 	[param0], %rd7293;
	.param .b64 param1;
	st.param.b64 	[param1], 0;
	.param .b32 retval0;
	call.uni (retval0), 
	vprintf, 
	(
	param0, 
	param1
	);
	ld.param.b32 	%r22540, [retval0];
	} // callseq 31
$L__BB4_6992:
	setp.lt.u32 	%p7963, %r31022, 4;
	@%p7963 bra 	$L__BB4_6988;
	mov.b32 	%r30955, 0;
	mov.u32 	%r30957, %r30955;
$L__BB4_6994:
	ld.global.u32 	%r22543, [%rd20+65536];
	and.b32  	%r22544, %r22543, 32767;
	add.s32 	%r7280, %r22544, %r4252;
	mul.wide.u32 	%rd7294, %r7280, 4;
	add.s64 	%rd7295, %rd13, %rd7294;
	ld.global.u32 	%r22545, [%rd7295];
	add.s32 	%r22547, %r22543, 1;
	st.global.u32 	[%rd20+65536], %r22547;
	setp.lt.u32 	%p7964, %r7280, 8192;
	setp.ne.s32 	%p7965, %r22545, 0;
	or.pred  	%p7966, %p7964, %p7965;
	@%p7966 bra 	$L__BB4_6996;
	add.s32 	%r7281, %r30957, 1;
	mul.wide.u32 	%rd7296, %r30957, 4;
	add.s64 	%rd7297, %rd12, %rd7296;
	st.local.u32 	[%rd7297+280], %r7280;
	mov.u32 	%r30957, %r7281;
$L__BB4_6996:
	add.s32 	%r30955, %r30955, 1;
	setp.lt.u32 	%p7967, %r30955, 32768;
	@%p7967 bra 	$L__BB4_6998;
	mov.u64 	%rd7298, $str$1;
	cvta.global.u64 	%rd7299, %rd7298;
	{ // callseq 32, 0
	.param .b64 param0;
	st.param.b64 	[param0], %rd7299;
	.param .b64 param1;
	st.param.b64 	[param1], 0;
	.param .b32 retval0;
	call.uni (retval0), 
	vprintf, 
	(
	param0, 
	param1
	);
	ld.param.b32 	%r22548, [retval0];
	} // callseq 32
$L__BB4_6998:
	setp.lt.u32 	%p7969, %r30957, 4;
	mov.pred 	%p12028, 0;
	@%p7969 bra 	$L__BB4_6994;
	bra.uni 	$L__BB4_7372;
$L__BB4_6999:
	ld.local.u32 	%r7284, [%rd12+4];
	shl.b32 	%r7285, %r7284, 7;
	and.b32  	%r22551, %r7285, 8064;
	add.s32 	%r7286, %r22551, %r2;
	shl.b32 	%r22552, %r7284, 10;
	and.b32  	%r22553, %r22552, 64512;
	add.s32 	%r22554, %r4, %r22553;
	ld.shared.u64 	%rd7300, [%r22554];
	setp.eq.s32 	%p7970, %r7286, 0;
	setp.ne.s64 	%p7971, %rd7300, 0;
	mov.b32 	%r30959, 0;
	or.pred  	%p7972, %p7970, %p7971;
	@%p7972 bra 	$L__BB4_7001;
	st.local.u32 	[%rd12+24], %r7286;
	mov.b32 	%r30959, 1;
$L__BB4_7001:
	add.s32 	%r22556, %r7285, 128;
	and.b32  	%r22557, %r22556, 8064;
	add.s32 	%r7288, %r22557, %r2;
	shl.b32 	%r22558, %r22556, 3;
	and.b32  	%r22559, %r22558, 64512;
	add.s32 	%r22560, %r4, %r22559;
	ld.shared.u64 	%rd7302, [%r22560];
	setp.eq.s32 	%p7973, %r7288, 0;
	setp.ne.s64 	%p7974, %rd7302, 0;
	or.pred  	%p7975, %p7973, %p7974;
	@%p7975 bra 	$L__BB4_7003;
	add.s32 	%r7289, %r30959, 1;
	mul.wide.u32 	%rd7304, %r30959, 4;
	add.s64 	%rd7305, %rd12, %rd7304;
	st.local.u32 	[%rd7305+24], %r7288;
	mov.u32 	%r30959, %r7289;
$L__BB4_7003:
	add.s32 	%r22561, %r7285, 256;
	and.b32  	%r22562, %r22561, 8064;
	add.s32 	%r7291, %r22562, %r2;
	shl.b32 	%r22563, %r22561, 3;
	and.b32  	%r22564, %r22563, 64512;
	add.s32 	%r22565, %r4, %r22564;
	ld.shared.u64 	%rd7306, [%r22565];
	setp.eq.s32 	%p7976, %r7291, 0;
	setp.ne.s64 	%p7977, %rd7306, 0;
	or.pred  	%p7978, %p7976, %p7977;
	@%p7978 bra 	$L__BB4_7005;
	add.s32 	%r7292, %r30959, 1;
	mul.wide.u32 	%rd7308, %r30959, 4;
	add.s64 	%rd7309, %rd12, %rd7308;
	st.local.u32 	[%rd7309+24], %r7291;
	mov.u32 	%r30959, %r7292;
$L__BB4_7005:
	add.s32 	%r31021, %r7284, 4;
	add.s32 	%r22566, %r7285, 384;
	and.b32  	%r22567, %r22566, 8064;
	add.s32 	%r7295, %r22567, %r2;
	shl.b32 	%r22568, %r22566, 3;
	and.b32  	%r22569, %r22568, 64512;
	add.s32 	%r22570, %r4, %r22569;
	ld.shared.u64 	%rd7310, [%r22570];
	setp.eq.s32 	%p7979, %r7295, 0;
	setp.ne.s64 	%p7980, %rd7310, 0;
	or.pred  	%p7981, %p7979, %p7980;
	@%p7981 bra 	$L__BB4_7007;
	add.s32 	%r7296, %r30959, 1;
	mul.wide.u32 	%rd7312, %r30959, 4;
	add.s64 	%rd7313, %rd12, %rd7312;
	st.local.u32 	[%rd7313+24], %r7295;
	mov.u32 	%r30959, %r7296;
$L__BB4_7007:
	setp.gt.u32 	%p7982, %r30959, 3;
	mov.b32 	%r31022, 4;
	@%p7982 bra 	$L__BB4_7185;
	add.s32 	%r7298, %r7284, 5;
	shl.b32 	%r22572, %r31021, 7;
	and.b32  	%r22573, %r22572, 8064;
	add.s32 	%r7299, %r22573, %r2;
	shl.b32 	%r22574, %r31021, 10;
	and.b32  	%r22575, %r22574, 64512;
	add.s32 	%r22576, %r4, %r22575;
	ld.shared.u64 	%rd7314, [%r22576];
	setp.eq.s32 	%p7983, %r7299, 0;
	setp.ne.s64 	%p7984, %rd7314, 0;
	or.pred  	%p7985, %p7983, %p7984;
	@%p7985 bra 	$L__BB4_7010;
	add.s32 	%r7300, %r30959, 1;
	mul.wide.u32 	%rd7316, %r30959, 4;
	add.s64 	%rd7317, %rd12, %rd7316;
	st.local.u32 	[%rd7317+24], %r7299;
	mov.u32 	%r30959, %r7300;
$L__BB4_7010:
	setp.gt.u32 	%p7986, %r30959, 3;
	mov.u32 	%r31021, %r7298;
	@%p7986 bra 	$L__BB4_7185;
	add.s32 	%r31021, %r7284, 6;
	shl.b32 	%r22578, %r7298, 7;
	and.b32  	%r22579, %r22578, 8064;
	add.s32 	%r7303, %r22579, %r2;
	shl.b32 	%r22580, %r7298, 10;
	and.b32  	%r22581, %r22580, 64512;
	add.s32 	%r22582, %r4, %r22581;
	ld.shared.u64 	%rd7318, [%r22582];
	setp.eq.s32 	%p7987, %r7303, 0;
	setp.ne.s64 	%p7988, %rd7318, 0;
	or.pred  	%p7989, %p7987, %p7988;
	@%p7989 bra 	$L__BB4_7013;
	add.s32 	%r7304, %r30959, 1;
	mul.wide.u32 	%rd7320, %r30959, 4;
	add.s64 	%rd7321, %rd12, %rd7320;
	st.local.u32 	[%rd7321+24], %r7303;
	mov.u32 	%r30959, %r7304;
$L__BB4_7013:
	setp.gt.u32 	%p7990, %r30959, 3;
	@%p7990 bra 	$L__BB4_7185;
	add.s32 	%r7306, %r7284, 7;
	shl.b32 	%r22584, %r31021, 7;
	and.b32  	%r22585, %r22584, 8064;
	add.s32 	%r7307, %r22585, %r2;
	shl.b32 	%r22586, %r31021, 10;
	and.b32  	%r22587, %r22586, 64512;
	add.s32 	%r22588, %r4, %r22587;
	ld.shared.u64 	%rd7322, [%r22588];
	setp.eq.s32 	%p7991, %r7307, 0;
	setp.ne.s64 	%p7992, %rd7322, 0;
	or.pred  	%p7993, %p7991, %p7992;
	@%p7993 bra 	$L__BB4_7016;
	add.s32 	%r7308, %r30959, 1;
	mul.wide.u32 	%rd7324, %r30959, 4;
	add.s64 	%rd7325, %rd12, %rd7324;
	st.local.u32 	[%rd7325+24], %r7307;
	mov.u32 	%r30959, %r7308;
$L__BB4_7016:
	setp.gt.u32 	%p7994, %r30959, 3;
	mov.u32 	%r31021, %r7306;
	@%p7994 bra 	$L__BB4_7185;
	add.s32 	%r31021, %r7284, 8;
	shl.b32 	%r22590, %r7306, 7;
	and.b32  	%r22591, %r22590, 8064;
	add.s32 	%r7311, %r22591, %r2;
	shl.b32 	%r22592, %r7306, 10;
	and.b32  	%r22593, %r22592, 64512;
	add.s32 	%r22594, %r4, %r22593;
	ld.shared.u64 	%rd7326, [%r22594];
	setp.eq.s32 	%p7995, %r7311, 0;
	setp.ne.s64 	%p7996, %rd7326, 0;
	or.pred  	%p7997, %p7995, %p7996;
	@%p7997 bra 	$L__BB4_7019;
	add.s32 	%r7312, %r30959, 1;
	mul.wide.u32 	%rd7328, %r30959, 4;
	add.s64 	%rd7329, %rd12, %rd7328;
	st.local.u32 	[%rd7329+24], %r7311;
	mov.u32 	%r30959, %r7312;
$L__BB4_7019:
	setp.gt.u32 	%p7998, %r30959, 3;
	@%p7998 bra 	$L__BB4_7185;
	add.s32 	%r7314, %r7284, 9;
	shl.b32 	%r22596, %r31021, 7;
	and.b32  	%r22597, %r22596, 8064;
	add.s32 	%r7315, %r22597, %r2;
	shl.b32 	%r22598, %r31021, 10;
	and.b32  	%r22599, %r22598, 64512;
	add.s32 	%r22600, %r4, %r22599;
	ld.shared.u64 	%rd7330, [%r22600];
	setp.eq.s32 	%p7999, %r7315, 0;
	setp.ne.s64 	%p8000, %rd7330, 0;
	or.pred  	%p8001, %p7999, %p8000;
	@%p8001 bra 	$L__BB4_7022;
	add.s32 	%r7316, %r30959, 1;
	mul.wide.u32 	%rd7332, %r30959, 4;
	add.s64 	%rd7333, %rd12, %rd7332;
	st.local.u32 	[%rd7333+24], %r7315;
	mov.u32 	%r30959, %r7316;
$L__BB4_7022:
	setp.gt.u32 	%p8002, %r30959, 3;
	mov.u32 	%r31021, %r7314;
	@%p8002 bra 	$L__BB4_7185;
	add.s32 	%r31021, %r7284, 10;
	shl.b32 	%r22602, %r7314, 7;
	and.b32  	%r22603, %r22602, 8064;
	add.s32 	%r7319, %r22603, %r2;
	shl.b32 	%r22604, %r7314, 10;
	and.b32  	%r22605, %r22604, 64512;
	add.s32 	%r22606, %r4, %r22605;
	ld.shared.u64 	%rd7334, [%r22606];
	setp.eq.s32 	%p8003, %r7319, 0;
	setp.ne.s64 	%p8004, %rd7334, 0;
	or.pred  	%p8005, %p8003, %p8004;
	@%p8005 bra 	$L__BB4_7025;
	add.s32 	%r7320, %r30959, 1;
	mul.wide.u32 	%rd7336, %r30959, 4;
	add.s64 	%rd7337, %rd12, %rd7336;
	st.local.u32 	[%rd7337+24], %r7319;
	mov.u32 	%r30959, %r7320;
$L__BB4_7025:
	setp.gt.u32 	%p8006, %r30959, 3;
	@%p8006 bra 	$L__BB4_7185;
	add.s32 	%r7322, %r7284, 11;
	shl.b32 	%r22608, %r31021, 7;
	and.b32  	%r22609, %r22608, 8064;
	add.s32 	%r7323, %r22609, %r2;
	shl.b32 	%r22610, %r31021, 10;
	and.b32  	%r22611, %r22610, 64512;
	add.s32 	%r22612, %r4, %r22611;
	ld.shared.u64 	%rd7338, [%r22612];
	setp.eq.s32 	%p8007, %r7323, 0;
	setp.ne.s64 	%p8008, %rd7338, 0;
	or.pred  	%p8009, %p8007, %p8008;
	@%p8009 bra 	$L__BB4_7028;
	add.s32 	%r7324, %r30959, 1;
	mul.wide.u32 	%rd7340, %r30959, 4;
	add.s64 	%rd7341, %rd12, %rd7340;
	st.local.u32 	[%rd7341+24], %r7323;
	mov.u32 	%r30959, %r7324;
$L__BB4_7028:
	setp.gt.u32 	%p8010, %r30959, 3;
	mov.u32 	%r31021, %r7322;
	@%p8010 bra 	$L__BB4_7185;
	add.s32 	%r31021, %r7284, 12;
	shl.b32 	%r22614, %r7322, 7;
	and.b32  	%r22615, %r22614, 8064;
	add.s32 	%r7327, %r22615, %r2;
	shl.b32 	%r22616, %r7322, 10;
	and.b32  	%r22617, %r22616, 64512;
	add.s32 	%r22618, %r4, %r22617;
	ld.shared.u64 	%rd7342, [%r22618];
	setp.eq.s32 	%p8011, %r7327, 0;
	setp.ne.s64 	%p8012, %rd7342, 0;
	or.pred  	%p8013, %p8011, %p8012;
	@%p8013 bra 	$L__BB4_7031;
	add.s32 	%r7328, %r30959, 1;
	mul.wide.u32 	%rd7344, %r30959, 4;
	add.s64 	%rd7345, %rd12, %rd7344;
	st.local.u32 	[%rd7345+24], %r7327;
	mov.u32 	%r30959, %r7328;
$L__BB4_7031:
	setp.gt.u32 	%p8014, %r30959, 3;
	@%p8014 bra 	$L__BB4_7185;
	add.s32 	%r7330, %r7284, 13;
	shl.b32 	%r22620, %r31021, 7;
	and.b32  	%r22621, %r22620, 8064;
	add.s32 	%r7331, %r22621, %r2;
	shl.b32 	%r22622, %r31021, 10;
	and.b32  	%r22623, %r22622, 64512;
	add.s32 	%r22624, %r4, %r22623;
	ld.shared.u64 	%rd7346, [%r22624];
	setp.eq.s32 	%p8015, %r7331, 0;
	setp.ne.s64 	%p8016, %rd7346, 0;
	or.pred  	%p8017, %p8015, %p8016;
	@%p8017 bra 	$L__BB4_7034;
	add.s32 	%r7332, %r30959, 1;
	mul.wide.u32 	%rd7348, %r30959, 4;
	add.s64 	%rd7349, %rd12, %rd7348;
	st.local.u32 	[%rd7349+24], %r7331;
	mov.u32 	%r30959, %r7332;
$L__BB4_7034:
	setp.gt.u32 	%p8018, %r30959, 3;
	mov.u32 	%r31021, %r7330;
	@%p8018 bra 	$L__BB4_7185;
	add.s32 	%r31021, %r7284, 14;
	shl.b32 	%r22626, %r7330, 7;
	and.b32  	%r22627, %r22626, 8064;
	add.s32 	%r7335, %r22627, %r2;
	shl.b32 	%r22628, %r7330, 10;
	and.b32  	%r22629, %r22628, 64512;
	add.s32 	%r22630, %r4, %r22629;
	ld.shared.u64 	%rd7350, [%r22630];
	setp.eq.s32 	%p8019, %r7335, 0;
	setp.ne.s64 	%p8020, %rd7350, 0;
	or.pred  	%p8021, %p8019, %p8020;
	@%p8021 bra 	$L__BB4_7037;
	add.s32 	%r7336, %r30959, 1;
	mul.wide.u32 	%rd7352, %r30959, 4;
	add.s64 	%rd7353, %rd12, %rd7352;
	st.local.u32 	[%rd7353+24], %r7335;
	mov.u32 	%r30959, %r7336;
$L__BB4_7037:
	setp.gt.u32 	%p8022, %r30959, 3;
	@%p8022 bra 	$L__BB4_7185;
	add.s32 	%r7338, %r7284, 15;
	shl.b32 	%r22632, %r31021, 7;
	and.b32  	%r22633, %r22632, 8064;
	add.s32 	%r7339, %r22633, %r2;
	shl.b32 	%r22634, %r31021, 10;
	and.b32  	%r22635, %r22634, 64512;
	add.s32 	%r22636, %r4, %r22635;
	ld.shared.u64 	%rd7354, [%r22636];
	setp.eq.s32 	%p8023, %r7339, 0;
	setp.ne.s64 	%p8024, %rd7354, 0;
	or.pred  	%p8025, %p8023, %p8024;
	@%p8025 bra 	$L__BB4_7040;
	add.s32 	%r7340, %r30959, 1;
	mul.wide.u32 	%rd7356, %r30959, 4;
	add.s64 	%rd7357, %rd12, %rd7356;
	st.local.u32 	[%rd7357+24], %r7339;
	mov.u32 	%r30959, %r7340;
$L__BB4_7040:
	setp.gt.u32 	%p8026, %r30959, 3;
	mov.u32 	%r31021, %r7338;
	@%p8026 bra 	$L__BB4_7185;
	add.s32 	%r31021, %r7284, 16;
	shl.b32 	%r22638, %r7338, 7;
	and.b32  	%r22639, %r22638, 8064;
	add.s32 	%r7343, %r22639, %r2;
	shl.b32 	%r22640, %r7338, 10;
	and.b32  	%r22641, %r22640, 64512;
	add.s32 	%r22642, %r4, %r22641;
	ld.shared.u64 	%rd7358, [%r22642];
	setp.eq.s32 	%p8027, %r7343, 0;
	setp.ne.s64 	%p8028, %rd7358, 0;
	or.pred  	%p8029, %p8027, %p8028;
	@%p8029 bra 	$L__BB4_7043;
	add.s32 	%r7344, %r30959, 1;
	mul.wide.u32 	%rd7360, %r30959, 4;
	add.s64 	%rd7361, %rd12, %rd7360;
	st.local.u32 	[%rd7361+24], %r7343;
	mov.u32 	%r30959, %r7344;
$L__BB4_7043:
	setp.gt.u32 	%p8030, %r30959, 3;
	@%p8030 bra 	$L__BB4_7185;
	add.s32 	%r7346, %r7284, 17;
	shl.b32 	%r22644, %r31021, 7;
	and.b32  	%r22645, %r22644, 8064;
	add.s32 	%r7347, %r22645, %r2;
	shl.b32 	%r22646, %r31021, 10;
	and.b32  	%r22647, %r22646, 64512;
	add.s32 	%r22648, %r4, %r22647;
	ld.shared.u64 	%rd7362, [%r22648];
	setp.eq.s32 	%p8031, %r7347, 0;
	setp.ne.s64 	%p8032, %rd7362, 0;
	or.pred  	%p8033, %p8031, %p8032;
	@%p8033 bra 	$L__BB4_7046;
	add.s32 	%r7348, %r30959, 1;
	mul.wide.u32 	%rd7364, %r30959, 4;
	add.s64 	%rd7365, %rd12, %rd7364;
	st.local.u32 	[%rd7365+24], %r7347;
	mov.u32 	%r30959, %r7348;
$L__BB4_7046:
	setp.gt.u32 	%p8034, %r30959, 3;
	mov.u32 	%r31021, %r7346;
	@%p8034 bra 	$L__BB4_7185;
	add.s32 	%r31021, %r7284, 18;
	shl.b32 	%r22650, %r7346, 7;
	and.b32  	%r22651, %r22650, 8064;
	add.s32 	%r7351, %r22651, %r2;
	shl.b32 	%r22652, %r7346, 10;
	and.b32  	%r22653, %r22652, 64512;
	add.s32 	%r22654, %r4, %r22653;
	ld.shared.u64 	%rd7366, [%r22654];
	setp.eq.s32 	%p8035, %r7351, 0;
	setp.ne.s64 	%p8036, %rd7366, 0;
	or.pred  	%p8037, %p8035, %p8036;
	@%p8037 bra 	$L__BB4_7049;
	add.s32 	%r7352, %r30959, 1;
	mul.wide.u32 	%rd7368, %r30959, 4;
	add.s64 	%rd7369, %rd12, %rd7368;
	st.local.u32 	[%rd7369+24], %r7351;
	mov.u32 	%r30959, %r7352;
$L__BB4_7049:
	setp.gt.u32 	%p8038, %r30959, 3;
	@%p8038 bra 	$L__BB4_7185;
	add.s32 	%r7354, %r7284, 19;
	shl.b32 	%r22656, %r31021, 7;
	and.b32  	%r22657, %r22656, 8064;
	add.s32 	%r7355, %r22657, %r2;
	shl.b32 	%r22658, %r31021, 10;
	and.b32  	%r22659, %r22658, 64512;
	add.s32 	%r22660, %r4, %r22659;
	ld.shared.u64 	%rd7370, [%r22660];
	setp.eq.s32 	%p8039, %r7355, 0;
	setp.ne.s64 	%p8040, %rd7370, 0;
	or.pred  	%p8041, %p8039, %p8040;
	@%p8041 bra 	$L__BB4_7052;
	add.s32 	%r7356, %r30959, 1;
	mul.wide.u32 	%rd7372, %r30959, 4;
	add.s64 	%rd7373, %rd12, %rd7372;
	st.local.u32 	[%rd7373+24], %r7355;
	mov.u32 	%r30959, %r7356;
$L__BB4_7052:
	setp.gt.u32 	%p8042, %r30959, 3;
	mov.u32 	%r31021, %r7354;
	@%p8042 bra 	$L__BB4_7185;
	add.s32 	%r31021, %r7284, 20;
	shl.b32 	%r22662, %r7354, 7;
	and.b32  	%r22663, %r22662, 8064;
	add.s32 	%r7359, %r22663, %r2;
	shl.b32 	%r22664, %r7354, 10;
	and.b32  	%r22665, %r22664, 64512;
	add.s32 	%r22666, %r4, %r22665;
	ld.shared.u64 	%rd7374, [%r22666];
	setp.eq.s32 	%p8043, %r7359, 0;
	setp.ne.s64 	%p8044, %rd7374, 0;
	or.pred  	%p8045, %p8043, %p8044;
	@%p8045 bra 	$L__BB4_7055;
	add.s32 	%r7360, %r30959, 1;
	mul.wide.u32 	%rd7376, %r30959, 4;
	add.s64 	%rd7377, %rd12, %rd7376;
	st.local.u32 	[%rd7377+24], %r7359;
	mov.u32 	%r30959, %r7360;
$L__BB4_7055:
	setp.gt.u32 	%p8046, %r30959, 3;
	@%p8046 bra 	$L__BB4_7185;
	add.s32 	%r7362, %r7284, 21;
	shl.b32 	%r22668, %r31021, 7;
	and.b32  	%r22669, %r22668, 8064;
	add.s32 	%r7363, %r22669, %r2;
	shl.b32 	%r22670, %r31021, 10;
	and.b32  	%r22671, %r22670, 64512;
	add.s32 	%r22672, %r4, %r22671;
	ld.shared.u64 	%rd7378, [%r22672];
	setp.eq.s32 	%p8047, %r7363, 0;
	setp.ne.s64 	%p8048, %rd7378, 0;
	or.pred  	%p8049, %p8047, %p8048;
	@%p8049 bra 	$L__BB4_7058;
	add.s32 	%r7364, %r30959, 1;
	mul.wide.u32 	%rd7380, %r30959, 4;
	add.s64 	%rd7381, %rd12, %rd7380;
	st.local.u32 	[%rd7381+24], %r7363;
	mov.u32 	%r30959, %r7364;
$L__BB4_7058:
	setp.gt.u32 	%p8050, %r30959, 3;
	mov.u32 	%r31021, %r7362;
	@%p8050 bra 	$L__BB4_7185;
	add.s32 	%r31021, %r7284, 22;
	shl.b32 	%r22674, %r7362, 7;
	and.b32  	%r22675, %r22674, 8064;
	add.s32 	%r7367, %r22675, %r2;
	shl.b32 	%r22676, %r7362, 10;
	and.b32  	%r22677, %r22676, 64512;
	add.s32 	%r22678, %r4, %r22677;
	ld.shared.u64 	%rd7382, [%r22678];
	setp.eq.s32 	%p8051, %r7367, 0;
	setp.ne.s64 	%p8052, %rd7382, 0;
	or.pred  	%p8053, %p8051, %p8052;
	@%p8053 bra 	$L__BB4_7061;
	add.s32 	%r7368, %r30959, 1;
	mul.wide.u32 	%rd7384, %r30959, 4;
	add.s64 	%rd7385, %rd12, %rd7384;
	st.local.u32 	[%rd7385+24], %r7367;
	mov.u32 	%r30959, %r7368;
$L__BB4_7061:
	setp.gt.u32 	%p8054, %r30959, 3;
	@%p8054 bra 	$L__BB4_7185;
	add.s32 	%r7370, %r7284, 23;
	shl.b32 	%r22680, %r31021, 7;
	and.b32  	%r22681, %r22680, 8064;
	add.s32 	%r7371, %r22681, %r2;
	shl.b32 	%r22682, %r31021, 10;
	and.b32  	%r22683, %r22682, 64512;
	add.s32 	%r22684, %r4, %r22683;
	ld.shared.u64 	%rd7386, [%r22684];
	setp.eq.s32 	%p8055, %r7371, 0;
	setp.ne.s64 	%p8056, %rd7386, 0;
	or.pred  	%p8057, %p8055, %p8056;
	@%p8057 bra 	$L__BB4_7064;
	add.s32 	%r7372, %r30959, 1;
	mul.wide.u32 	%rd7388, %r30959, 4;
	add.s64 	%rd7389, %rd12, %rd7388;
	st.local.u32 	[%rd7389+24], %r7371;
	mov.u32 	%r30959, %r7372;
$L__BB4_7064:
	setp.gt.u32 	%p8058, %r30959, 3;
	mov.u32 	%r31021, %r7370;
	@%p8058 bra 	$L__BB4_7185;
	add.s32 	%r31021, %r7284, 24;
	shl.b32 	%r22686, %r7370, 7;
	and.b32  	%r22687, %r22686, 8064;
	add.s32 	%r7375, %r22687, %r2;
	shl.b32 	%r22688, %r7370, 10;
	and.b32  	%r22689, %r22688, 64512;
	add.s32 	%r22690, %r4, %r22689;
	ld.shared.u64 	%rd7390, [%r22690];
	setp.eq.s32 	%p8059, %r7375, 0;
	setp.ne.s64 	%p8060, %rd7390, 0;
	or.pred  	%p8061, %p8059, %p8060;
	@%p8061 bra 	$L__BB4_7067;
	add.s32 	%r7376, %r30959, 1;
	mul.wide.u32 	%rd7392, %r30959, 4;
	add.s64 	%rd7393, %rd12, %rd7392;
	st.local.u32 	[%rd7393+24], %r7375;
	mov.u32 	%r30959, %r7376;
$L__BB4_7067:
	setp.gt.u32 	%p8062, %r30959, 3;
	@%p8062 bra 	$L__BB4_7185;
	add.s32 	%r7378, %r7284, 25;
	shl.b32 	%r22692, %r31021, 7;
	and.b32  	%r22693, %r22692, 8064;
	add.s32 	%r7379, %r22693, %r2;
	shl.b32 	%r22694, %r31021, 10;
	and.b32  	%r22695, %r22694, 64512;
	add.s32 	%r22696, %r4, %r22695;
	ld.shared.u64 	%rd7394, [%r22696];
	setp.eq.s32 	%p8063, %r7379, 0;
	setp.ne.s64 	%p8064, %rd7394, 0;
	or.pred  	%p8065, %p8063, %p8064;
	@%p8065 bra 	$L__BB4_7070;
	add.s32 	%r7380, %r30959, 1;
	mul.wide.u32 	%rd7396, %r30959, 4;
	add.s64 	%rd7397, %rd12, %rd7396;
	st.local.u32 	[%rd7397+24], %r7379;
	mov.u32 	%r30959, %r7380;
$L__BB4_7070:
	setp.gt.u32 	%p8066, %r30959, 3;
	mov.u32 	%r31021, %r7378;
	@%p8066 bra 	$L__BB4_7185;
	add.s32 	%r31021, %r7284, 26;
	shl.b32 	%r22698, %r7378, 7;
	and.b32  	%r22699, %r22698, 8064;
	add.s32 	%r7383, %r22699, %r2;
	shl.b32 	%r22700, %r7378, 10;
	and.b32  	%r22701, %r22700, 64512;
	add.s32 	%r22702, %r4, %r22701;
	ld.shared.u64 	%rd7398, [%r22702];
	setp.eq.s32 	%p8067, %r7383, 0;
	setp.ne.s64 	%p8068, %rd7398, 0;
	or.pred  	%p8069, %p8067, %p8068;
	@%p8069 bra 	$L__BB4_7073;
	add.s32 	%r7384, %r30959, 1;
	mul.wide.u32 	%rd7400, %r30959, 4;
	add.s64 	%rd7401, %rd12, %rd7400;
	st.local.u32 	[%rd7401+24], %r7383;
	mov.u32 	%r30959, %r7384;
$L__BB4_7073:
	setp.gt.u32 	%p8070, %r30959, 3;
	@%p8070 bra 	$L__BB4_7185;
	add.s32 	%r7386, %r7284, 27;
	shl.b32 	%r22704, %r31021, 7;
	and.b32  	%r22705, %r22704, 8064;
	add.s32 	%r7387, %r22705, %r2;
	shl.b32 	%r22706, %r31021, 10;
	and.b32  	%r22707, %r22706, 64512;
	add.s32 	%r22708, %r4, %r22707;
	ld.shared.u64 	%rd7402, [%r22708];
	setp.eq.s32 	%p8071, %r7387, 0;
	setp.ne.s64 	%p8072, %rd7402, 0;
	or.pred  	%p8073, %p8071, %p8072;
	@%p8073 bra 	$L__BB4_7076;
	add.s32 	%r7388, %r30959, 1;
	mul.wide.u32 	%rd7404, %r30959, 4;
	add.s64 	%rd7405, %rd12, %rd7404;
	st.local.u32 	[%rd7405+24], %r7387;
	mov.u32 	%r30959, %r7388;
$L__BB4_7076:
	setp.gt.u32 	%p8074, %r30959, 3;
	mov.u32 	%r31021, %r7386;
	@%p8074 bra 	$L__BB4_7185;
	add.s32 	%r31021, %r7284, 28;
	shl.b32 	%r22710, %r7386, 7;
	and.b32  	%r22711, %r22710, 8064;
	add.s32 	%r7391, %r22711, %r2;
	shl.b32 	%r22712, %r7386, 10;
	and.b32  	%r22713, %r22712, 64512;
	add.s32 	%r22714, %r4, %r22713;
	ld.shared.u64 	%rd7406, [%r22714];
	setp.eq.s32 	%p8075, %r7391, 0;
	setp.ne.s64 	%p8076, %rd7406, 0;
	or.pred  	%p8077, %p8075, %p8076;
	@%p8077 bra 	$L__BB4_7079;
	add.s32 	%r7392, %r30959, 1;
	mul.wide.u32 	%rd7408, %r30959, 4;
	add.s64 	%rd7409, %rd12, %rd7408;
	st.local.u32 	[%rd7409+24], %r7391;
	mov.u32 	%r30959, %r7392;
$L__BB4_7079:
	setp.gt.u32 	%p8078, %r30959, 3;
	@%p8078 bra 	$L__BB4_7185;
	add.s32 	%r7394, %r7284, 29;
	shl.b32 	%r22716, %r31021, 7;
	and.b32  	%r22717, %r22716, 8064;
	add.s32 	%r7395, %r22717, %r2;
	shl.b32 	%r22718, %r31021, 10;
	and.b32  	%r22719, %r22718, 64512;
	add.s32 	%r22720, %r4, %r22719;
	ld.shared.u64 	%rd7410, [%r22720];
	setp.eq.s32 	%p8079, %r7395, 0;
	setp.ne.s64 	%p8080, %rd7410, 0;
	or.pred  	%p8081, %p8079, %p8080;
	@%p8081 bra 	$L__BB4_7082;
	add.s32 	%r7396, %r30959, 1;
	mul.wide.u32 	%rd7412, %r30959, 4;
	add.s64 	%rd7413, %rd12, %rd7412;
	st.local.u32 	[%rd7413+24], %r7395;
	mov.u32 	%r30959, %r7396;
$L__BB4_7082:
	setp.gt.u32 	%p8082, %r30959, 3;
	mov.u32 	%r31021, %r7394;
	@%p8082 bra 	$L__BB4_7185;
	add.s32 	%r31021, %r7284, 30;
	shl.b32 	%r22722, %r7394, 7;
	and.b32  	%r22723, %r22722, 8064;
	add.s32 	%r7399, %r22723, %r2;
	shl.b32 	%r22724, %r7394, 10;
	and.b32  	%r22725, %r22724, 64512;
	add.s32 	%r22726, %r4, %r22725;
	ld.shared.u64 	%rd7414, [%r22726];
	setp.eq.s32 	%p8083, %r7399, 0;
	setp.ne.s64 	%p8084, %rd7414, 0;
	or.pred  	%p8085, %p8083, %p8084;
	@%p8085 bra 	$L__BB4_7085;
	add.s32 	%r7400, %r30959, 1;
	mul.wide.u32 	%rd7416, %r30959, 4;
	add.s64 	%rd7417, %rd12, %rd7416;
	st.local.u32 	[%rd7417+24], %r7399;
	mov.u32 	%r30959, %r7400;
$L__BB4_7085:
	setp.gt.u32 	%p8086, %r30959, 3;
	@%p8086 bra 	$L__BB4_7185;
	add.s32 	%r7402, %r7284, 31;
	shl.b32 	%r22728, %r31021, 7;
	and.b32  	%r22729, %r22728, 8064;
	add.s32 	%r7403, %r22729, %r2;
	shl.b32 	%r22730, %r31021, 10;
	and.b32  	%r22731, %r22730, 64512;
	add.s32 	%r22732, %r4, %r22731;
	ld.shared.u64 	%rd7418, [%r22732];
	setp.eq.s32 	%p8087, %r7403, 0;
	setp.ne.s64 	%p8088, %rd7418, 0;
	or.pred  	%p8089, %p8087, %p8088;
	@%p8089 bra 	$L__BB4_7088;
	add.s32 	%r7404, %r30959, 1;
	mul.wide.u32 	%rd7420, %r30959, 4;
	add.s64 	%rd7421, %rd12, %rd7420;
	st.local.u32 	[%rd7421+24], %r7403;
	mov.u32 	%r30959, %r7404;
$L__BB4_7088:
	setp.gt.u32 	%p8090, %r30959, 3;
	mov.u32 	%r31021, %r7402;
	@%p8090 bra 	$L__BB4_7185;
	add.s32 	%r31021, %r7284, 32;
	shl.b32 	%r22734, %r7402, 7;
	and.b32  	%r22735, %r22734, 8064;
	add.s32 	%r7407, %r22735, %r2;
	shl.b32 	%r22736, %r7402, 10;
	and.b32  	%r22737, %r22736, 64512;
	add.s32 	%r22738, %r4, %r22737;
	ld.shared.u64 	%rd7422, [%r22738];
	setp.eq.s32 	%p8091, %r7407, 0;
	setp.ne.s64 	%p8092, %rd7422, 0;
	or.pred  	%p8093, %p8091, %p8092;
	@%p8093 bra 	$L__BB4_7091;
	add.s32 	%r7408, %r30959, 1;
	mul.wide.u32 	%rd7424, %r30959, 4;
	add.s64 	%rd7425, %rd12, %rd7424;
	st.local.u32 	[%rd7425+24], %r7407;
	mov.u32 	%r30959, %r7408;
$L__BB4_7091:
	setp.gt.u32 	%p8094, %r30959, 3;
	@%p8094 bra 	$L__BB4_7185;
	add.s32 	%r7410, %r7284, 33;
	shl.b32 	%r22740, %r31021, 7;
	and.b32  	%r22741, %r22740, 8064;
	add.s32 	%r7411, %r22741, %r2;
	shl.b32 	%r22742, %r31021, 10;
	and.b32  	%r22743, %r22742, 64512;
	add.s32 	%r22744, %r4, %r22743;
	ld.shared.u64 	%rd7426, [%r22744];
	setp.eq.s32 	%p8095, %r7411, 0;
	setp.ne.s64 	%p8096, %rd7426, 0;
	or.pred  	%p8097, %p8095, %p8096;
	@%p8097 bra 	$L__BB4_7094;
	add.s32 	%r7412, %r30959, 1;
	mul.wide.u32 	%rd7428, %r30959, 4;
	add.s64 	%rd7429, %rd12, %rd7428;
	st.local.u32 	[%rd7429+24], %r7411;
	mov.u32 	%r30959, %r7412;
$L__BB4_7094:
	setp.gt.u32 	%p8098, %r30959, 3;
	mov.u32 	%r31021, %r7410;
	@%p8098 bra 	$L__BB4_7185;
	add.s32 	%r31021, %r7284, 34;
	shl.b32 	%r22746, %r7410, 7;
	and.b32  	%r22747, %r22746, 8064;
	add.s32 	%r7415, %r22747, %r2;
	shl.b32 	%r22748, %r7410, 10;
	and.b32  	%r22749, %r22748, 64512;
	add.s32 	%r22750, %r4, %r22749;
	ld.shared.u64 	%rd7430, [%r22750];
	setp.eq.s32 	%p8099, %r7415, 0;
	setp.ne.s64 	%p8100, %rd7430, 0;
	or.pred  	%p8101, %p8099, %p8100;
	@%p8101 bra 	$L__BB4_7097;
	add.s32 	%r7416, %r30959, 1;
	mul.wide.u32 	%rd7432, %r30959, 4;
	add.s64 	%rd7433, %rd12, %rd7432;
	st.local.u32 	[%rd7433+24], %r7415;
	mov.u32 	%r30959, %r7416;
$L__BB4_7097:
	setp.gt.u32 	%p8102, %r30959, 3;
	@%p8102 bra 	$L__BB4_7185;
	add.s32 	%r7418, %r7284, 35;
	shl.b32 	%r22752, %r31021, 7;
	and.b32  	%r22753, %r22752, 8064;
	add.s32 	%r7419, %r22753, %r2;
	shl.b32 	%r22754, %r31021, 10;
	and.b32  	%r22755, %r22754, 64512;
	add.s32 	%r22756, %r4, %r22755;
	ld.shared.u64 	%rd7434, [%r22756];
	setp.eq.s32 	%p8103, %r7419, 0;
	setp.ne.s64 	%p8104, %rd7434, 0;
	or.pred  	%p8105, %p8103, %p8104;
	@%p8105 bra 	$L__BB4_7100;
	add.s32 	%r7420, %r30959, 1;
	mul.wide.u32 	%rd7436, %r30959, 4;
	add.s64 	%rd7437, %rd12, %rd7436;
	st.local.u32 	[%rd7437+24], %r7419;
	mov.u32 	%r30959, %r7420;
$L__BB4_7100:
	setp.gt.u32 	%p8106, %r30959, 3;
	mov.u32 	%r31021, %r7418;
	@%p8106 bra 	$L__BB4_7185;
	add.s32 	%r31021, %r7284, 36;
	shl.b32 	%r22758, %r7418, 7;
	and.b32  	%r22759, %r22758, 8064;
	add.s32 	%r7423, %r22759, %r2;
	shl.b32 	%r22760, %r7418, 10;
	and.b32  	%r22761, %r22760, 64512;
	add.s32 	%r22762, %r4, %r22761;
	ld.shared.u64 	%rd7438, [%r22762];
	setp.eq.s32 	%p8107, %r7423, 0;
	setp.ne.s64 	%p8108, %rd7438, 0;
	or.pred  	%p8109, %p8107, %p8108;
	@%p8109 bra 	$L__BB4_7103;
	add.s32 	%r7424, %r30959, 1;
	mul.wide.u32 	%rd7440, %r30959, 4;
	add.s64 	%rd7441, %rd12, %rd7440;
	st.local.u32 	[%rd7441+24], %r7423;
	mov.u32 	%r30959, %r7424;
$L__BB4_7103:
	setp.gt.u32 	%p8110, %r30959, 3;
	@%p8110 bra 	$L__BB4_7185;
	add.s32 	%r7426, %r7284, 37;
	shl.b32 	%r22764, %r31021, 7;
	and.b32  	%r22765, %r22764, 8064;
	add.s32 	%r7427, %r22765, %r2;
	shl.b32 	%r22766, %r31021, 10;
	and.b32  	%r22767, %r22766, 64512;
	add.s32 	%r22768, %r4, %r22767;
	ld.shared.u64 	%rd7442, [%r22768];
	setp.eq.s32 	%p8111, %r7427, 0;
	setp.ne.s64 	%p8112, %rd7442, 0;
	or.pred  	%p8113, %p8111, %p8112;
	@%p8113 bra 	$L__BB4_7106;
	add.s32 	%r7428, %r30959, 1;
	mul.wide.u32 	%rd7444, %r30959, 4;
	add.s64 	%rd7445, %rd12, %rd7444;
	st.local.u32 	[%rd7445+24], %r7427;
	mov.u32 	%r30959, %r7428;
$L__BB4_7106:
	setp.gt.u32 	%p8114, %r30959, 3;
	mov.u32 	%r31021, %r7426;
	@%p8114 bra 	$L__BB4_7185;
	add.s32 	%r31021, %r7284, 38;
	shl.b32 	%r22770, %r7426, 7;
	and.b32  	%r22771, %r22770, 8064;
	add.s32 	%r7431, %r22771, %r2;
	shl.b32 	%r22772, %r7426, 10;
	and.b32  	%r22773, %r22772, 64512;
	add.s32 	%r22774, %r4, %r22773;
	ld.shared.u64 	%rd7446, [%r22774];
	setp.eq.s32 	%p8115, %r7431, 0;
	setp.ne.s64 	%p8116, %rd7446, 0;
	or.pred  	%p8117, %p8115, %p8116;
	@%p8117 bra 	$L__BB4_7109;
	add.s32 	%r7432, %r30959, 1;
	mul.wide.u32 	%rd7448, %r30959, 4;
	add.s64 	%rd7449, %rd12, %rd7448;
	st.local.u32 	[%rd7449+24], %r7431;
	mov.u32 	%r30959, %r7432;
$L__BB4_7109:
	setp.gt.u32 	%p8118, %r30959, 3;
	@%p8118 bra 	$L__BB4_7185;
	add.s32 	%r7434, %r7284, 39;
	shl.b32 	%r22776, %r31021, 7;
	and.b32  	%r22777, %r22776, 8064;
	add.s32 	%r7435, %r22777, %r2;
	shl.b32 	%r22778, %r31021, 10;
	and.b32  	%r22779, %r22778, 64512;
	add.s32 	%r22780, %r4, %r22779;
	ld.shared.u64 	%rd7450, [%r22780];
	setp.eq.s32 	%p8119, %r7435, 0;
	setp.ne.s64 	%p8120, %rd7450, 0;
	or.pred  	%p8121, %p8119, %p8120;
	@%p8121 bra 	$L__BB4_7112;
	add.s32 	%r7436, %r30959, 1;
	mul.wide.u32 	%rd7452, %r30959, 4;
	add.s64 	%rd7453, %rd12, %rd7452;
	st.local.u32 	[%rd7453+24], %r7435;
	mov.u32 	%r30959, %r7436;
$L__BB4_7112:
	setp.gt.u32 	%p8122, %r30959, 3;
	mov.u32 	%r31021, %r7434;
	@%p8122 bra 	$L__BB4_7185;
	add.s32 	%r31021, %r7284, 40;
	shl.b32 	%r22782, %r7434, 7;
	and.b32  	%r22783, %r22782, 8064;
	add.s32 	%r7439, %r22783, %r2;
	shl.b32 	%r22784, %r7434, 10;
	and.b32  	%r22785, %r22784, 64512;
	add.s32 	%r22786, %r4, %r22785;
	ld.shared.u64 	%rd7454, [%r22786];
	setp.eq.s32 	%p8123, %r7439, 0;
	setp.ne.s64 	%p8124, %rd7454, 0;
	or.pred  	%p8125, %p8123, %p8124;
	@%p8125 bra 	$L__BB4_7115;
	add.s32 	%r7440, %r30959, 1;
	mul.wide.u32 	%rd7456, %r30959, 4;
	add.s64 	%rd7457, %rd12, %rd7456;
	st.local.u32 	[%rd7457+24], %r7439;
	mov.u32 	%r30959, %r7440;
$L__BB4_7115:
	setp.gt.u32 	%p8126, %r30959, 3;
	@%p8126 bra 	$L__BB4_7185;
	add.s32 	%r7442, %r7284, 41;
	shl.b32 	%r22788, %r31021, 7;
	and.b32  	%r22789, %r22788, 8064;
	add.s32 	%r7443, %r22789, %r2;
	shl.b32 	%r22790, %r31021, 10;
	and.b32  	%r22791, %r22790, 64512;
	add.s32 	%r22792, %r4, %r22791;
	ld.shared.u64 	%rd7458, [%r22792];
	setp.eq.s32 	%p8127, %r7443, 0;
	setp.ne.s64 	%p8128, %rd7458, 0;
	or.pred  	%p8129, %p8127, %p8128;
	@%p8129 bra 	$L__BB4_7118;
	add.s32 	%r7444, %r30959, 1;
	mul.wide.u32 	%rd7460, %r30959, 4;
	add.s64 	%rd7461, %rd12, %rd7460;
	st.local.u32 	[%rd7461+24], %r7443;
	mov.u32 	%r30959, %r7444;
$L__BB4_7118:
	setp.gt.u32 	%p8130, %r30959, 3;
	mov.u32 	%r31021, %r7442;
	@%p8130 bra 	$L__BB4_7185;
	add.s32 	%r31021, %r7284, 42;
	shl.b32 	%r22794, %r7442, 7;
	and.b32  	%r22795, %r22794, 8064;
	add.s32 	%r7447, %r22795, %r2;
	shl.b32 	%r22796, %r7442, 10;
	and.b32  	%r22797, %r22796, 64512;
	add.s32 	%r22798, %r4, %r22797;
	ld.shared.u64 	%rd7462, [%r22798];
	setp.eq.s32 	%p8131, %r7447, 0;
	setp.ne.s64 	%p8132, %rd7462, 0;
	or.pred  	%p8133, %p8131, %p8132;
	@%p8133 bra 	$L__BB4_7121;
	add.s32 	%r7448, %r30959, 1;
	mul.wide.u32 	%rd7464, %r30959, 4;
	add.s64 	%rd7465, %rd12, %rd7464;
	st.local.u32 	[%rd7465+24], %r7447;
	mov.u32 	%r30959, %r7448;
$L__BB4_7121:
	setp.gt.u32 	%p8134, %r30959, 3;
	@%p8134 bra 	$L__BB4_7185;
	add.s32 	%r7450, %r7284, 43;
	shl.b32 	%r22800, %r31021, 7;
	and.b32  	%r22801, %r22800, 8064;
	add.s32 	%r7451, %r22801, %r2;
	shl.b32 	%r22802, %r31021, 10;
	and.b32  	%r22803, %r22802, 64512;
	add.s32 	%r22804, %r4, %r22803;
	ld.shared.u64 	%rd7466, [%r22804];
	setp.eq.s32 	%p8135, %r7451, 0;
	setp.ne.s64 	%p8136, %rd7466, 0;
	or.pred  	%p8137, %p8135, %p8136;
	@%p8137 bra 	$L__BB4_7124;
	add.s32 	%r7452, %r30959, 1;
	mul.wide.u32 	%rd7468, %r30959, 4;
	add.s64 	%rd7469, %rd12, %rd7468;
	st.local.u32 	[%rd7469+24], %r7451;
	mov.u32 	%r30959, %r7452;
$L__BB4_7124:
	setp.gt.u32 	%p8138, %r30959, 3;
	mov.u32 	%r31021, %r7450;
	@%p8138 bra 	$L__BB4_7185;
	add.s32 	%r31021, %r7284, 44;
	shl.b32 	%r22806, %r7450, 7;
	and.b32  	%r22807, %r22806, 8064;
	add.s32 	%r7455, %r22807, %r2;
	shl.b32 	%r22808, %r7450, 10;
	and.b32  	%r22809, %r22808, 64512;
	add.s32 	%r22810, %r4, %r22809;
	ld.shared.u64 	%rd7470, [%r22810];
	setp.eq.s32 	%p8139, %r7455, 0;
	setp.ne.s64 	%p8140, %rd7470, 0;
	or.pred  	%p8141, %p8139, %p8140;
	@%p8141 bra 	$L__BB4_7127;
	add.s32 	%r7456, %r30959, 1;
	mul.wide.u32 	%rd7472, %r30959, 4;
	add.s64 	%rd7473, %rd12, %rd7472;
	st.local.u32 	[%rd7473+24], %r7455;
	mov.u32 	%r30959, %r7456;
$L__BB4_7127:
	setp.gt.u32 	%p8142, %r30959, 3;
	@%p8142 bra 	$L__BB4_7185;
	add.s32 	%r7458, %r7284, 45;
	shl.b32 	%r22812, %r31021, 7;
	and.b32  	%r22813, %r22812, 8064;
	add.s32 	%r7459, %r22813, %r2;
	shl.b32 	%r22814, %r31021, 10;
	and.b32  	%r22815, %r22814, 64512;
	add.s32 	%r22816, %r4, %r22815;
	ld.shared.u64 	%rd7474, [%r22816];
	setp.eq.s32 	%p8143, %r7459, 0;
	setp.ne.s64 	%p8144, %rd7474, 0;
	or.pred  	%p8145, %p8143, %p8144;
	@%p8145 bra 	$L__BB4_7130;
	add.s32 	%r7460, %r30959, 1;
	mul.wide.u32 	%rd7476, %r30959, 4;
	add.s64 	%rd7477, %rd12, %rd7476;
	st.local.u32 	[%rd7477+24], %r7459;
	mov.u32 	%r30959, %r7460;
$L__BB4_7130:
	setp.gt.u32 	%p8146, %r30959, 3;
	mov.u32 	%r31021, %r7458;
	@%p8146 bra 	$L__BB4_7185;
	add.s32 	%r31021, %r7284, 46;
	shl.b32 	%r22818, %r7458, 7;
	and.b32  	%r22819, %r22818, 8064;
	add.s32 	%r7463, %r22819, %r2;
	shl.b32 	%r22820, %r7458, 10;
	and.b32  	%r22821, %r22820, 64512;
	add.s32 	%r22822, %r4, %r22821;
	ld.shared.u64 	%rd7478, [%r22822];
	setp.eq.s32 	%p8147, %r7463, 0;
	setp.ne.s64 	%p8148, %rd7478, 0;
	or.pred  	%p8149, %p8147, %p8148;
	@%p8149 bra 	$L__BB4_7133;
	add.s32 	%r7464, %r30959, 1;
	mul.wide.u32 	%rd7480, %r30959, 4;
	add.s64 	%rd7481, %rd12, %rd7480;
	st.local.u32 	[%rd7481+24], %r7463;
	mov.u32 	%r30959, %r7464;
$L__BB4_7133:
	setp.gt.u32 	%p8150, %r30959, 3;
	@%p8150 bra 	$L__BB4_7185;
	add.s32 	%r7466, %r7284, 47;
	shl.b32 	%r22824, %r31021, 7;
	and.b32  	%r22825, %r22824, 8064;
	add.s32 	%r7467, %r22825, %r2;
	shl.b32 	%r22826, %r31021, 10;
	and.b32  	%r22827, %r22826, 64512;
	add.s32 	%r22828, %r4, %r22827;
	ld.shared.u64 	%rd7482, [%r22828];
	setp.eq.s32 	%p8151, %r7467, 0;
	setp.ne.s64 	%p8152, %rd7482, 0;
	or.pred  	%p8153, %p8151, %p8152;
	@%p8153 bra 	$L__BB4_7136;
	add.s32 	%r7468, %r30959, 1;
	mul.wide.u32 	%rd7484, %r30959, 4;
	add.s64 	%rd7485, %rd12, %rd7484;
	st.local.u32 	[%rd7485+24], %r7467;
	mov.u32 	%r30959, %r7468;
$L__BB4_7136:
	setp.gt.u32 	%p8154, %r30959, 3;
	mov.u32 	%r31021, %r7466;
	@%p8154 bra 	$L__BB4_7185;
	add.s32 	%r31021, %r7284, 48;
	shl.b32 	%r22830, %r7466, 7;
	and.b32  	%r22831, %r22830, 8064;
	add.s32 	%r7471, %r22831, %r2;
	shl.b32 	%r22832, %r7466, 10;
	and.b32  	%r22833, %r22832, 64512;
	add.s32 	%r22834, %r4, %r22833;
	ld.shared.u64 	%rd7486, [%r22834];
	setp.eq.s32 	%p8155, %r7471, 0;
	setp.ne.s64 	%p8156, %rd7486, 0;
	or.pred  	%p8157, %p8155, %p8156;
	@%p8157 bra 	$L__BB4_7139;
	add.s32 	%r7472, %r30959, 1;
	mul.wide.u32 	%rd7488, %r30959, 4;
	add.s64 	%rd7489, %rd12, %rd7488;
	st.local.u32 	[%rd7489+24], %r7471;
	mov.u32 	%r30959, %r7472;
$L__BB4_7139:
	setp.gt.u32 	%p8158, %r30959, 3;
	@%p8158 bra 	$L__BB4_7185;
	add.s32 	%r7474, %r7284, 49;
	shl.b32 	%r22836, %r31021, 7;
	and.b32  	%r22837, %r22836, 8064;
	add.s32 	%r7475, %r22837, %r2;
	shl.b32 	%r22838, %r31021, 10;
	and.b32  	%r22839, %r22838, 64512;
	add.s32 	%r22840, %r4, %r22839;
	ld.shared.u64 	%rd7490, [%r22840];
	setp.eq.s32 	%p8159, %r7475, 0;
	setp.ne.s64 	%p8160, %rd7490, 0;
	or.pred  	%p8161, %p8159, %p8160;
	@%p8161 bra 	$L__BB4_7142;
	add.s32 	%r7476, %r30959, 1;
	mul.wide.u32 	%rd7492, %r30959, 4;
	add.s64 	%rd7493, %rd12, %rd7492;
	st.local.u32 	[%rd7493+24], %r7475;
	mov.u32 	%r30959, %r7476;
$L__BB4_7142:
	setp.gt.u32 	%p8162, %r30959, 3;
	mov.u32 	%r31021, %r7474;
	@%p8162 bra 	$L__BB4_7185;
	add.s32 	%r31021, %r7284, 50;
	shl.b32 	%r22842, %r7474, 7;
	and.b32  	%r22843, %r22842, 8064;
	add.s32 	%r7479, %r22843, %r2;
	shl.b32 	%r22844, %r7474, 10;
	and.b32  	%r22845, %r22844, 64512;
	add.s32 	%r22846, %r4, %r22845;
	ld.shared.u64 	%rd7494, [%r22846];
	setp.eq.s32 	%p8163, %r7479, 0;
	setp.ne.s64 	%p8164, %rd7494, 0;
	or.pred  	%p8165, %p8163, %p8164;
	@%p8165 bra 	$L__BB4_7145;
	add.s32 	%r7480, %r30959, 1;
	mul.wide.u32 	%rd7496, %r30959, 4;
	add.s64 	%rd7497, %rd12, %rd7496;
	st.local.u32 	[%rd7497+24], %r7479;
	mov.u32 	%r30959, %r7480;
$L__BB4_7145:
	setp.gt.u32 	%p8166, %r30959, 3;
	@%p8166 bra 	$L__BB4_7185;
	add.s32 	%r7482, %r7284, 51;
	shl.b32 	%r22848, %r31021, 7;
	and.b32  	%r22849, %r22848, 8064;
	add.s32 	%r7483, %r22849, %r2;
	shl.b32 	%r22850, %r31021, 10;
	and.b32  	%r22851, %r22850, 64512;
	add.s32 	%r22852, %r4, %r22851;
	ld.shared.u64 	%rd7498, [%r22852];
	setp.eq.s32 	%p8167, %r7483, 0;
	setp.ne.s64 	%p8168, %rd7498, 0;
	or.pred  	%p8169, %p8167, %p8168;
	@%p8169 bra 	$L__BB4_7148;
	add.s32 	%r7484, %r30959, 1;
	mul.wide.u32 	%rd7500, %r30959, 4;
	add.s64 	%rd7501, %rd12, %rd7500;
	st.local.u32 	[%rd7501+24], %r7483;
	mov.u32 	%r30959, %r7484;
$L__BB4_7148:
	setp.gt.u32 	%p8170, %r30959, 3;
	mov.u32 	%r31021, %r7482;
	@%p8170 bra 	$L__BB4_7185;
	add.s32 	%r31021, %r7284, 52;
	shl.b32 	%r22854, %r7482, 7;
	and.b32  	%r22855, %r22854, 8064;
	add.s32 	%r7487, %r22855, %r2;
	shl.b32 	%r22856, %r7482, 10;
	and.b32  	%r22857, %r22856, 64512;
	add.s32 	%r22858, %r4, %r22857;
	ld.shared.u64 	%rd7502, [%r22858];
	setp.eq.s32 	%p8171, %r7487, 0;
	setp.ne.s64 	%p8172, %rd7502, 0;
	or.pred  	%p8173, %p8171, %p8172;
	@%p8173 bra 	$L__BB4_7151;
	add.s32 	%r7488, %r30959, 1;
	mul.wide.u32 	%rd7504, %r30959, 4;
	add.s64 	%rd7505, %rd12, %rd7504;
	st.local.u32 	[%rd7505+24], %r7487;
	mov.u32 	%r30959, %r7488;
$L__BB4_7151:
	setp.gt.u32 	%p8174, %r30959, 3;
	@%p8174 bra 	$L__BB4_7185;
	add.s32 	%r7490, %r7284, 53;
	shl.b32 	%r22860, %r31021, 7;
	and.b32  	%r22861, %r22860, 8064;
	add.s32 	%r7491, %r22861, %r2;
	shl.b32 	%r22862, %r31021, 10;
	and.b32  	%r22863, %r22862, 64512;
	add.s32 	%r22864, %r4, %r22863;
	ld.shared.u64 	%rd7506, [%r22864];
	setp.eq.s32 	%p8175, %r7491, 0;
	setp.ne.s64 	%p8176, %rd7506, 0;
	or.pred  	%p8177, %p8175, %p8176;
	@%p8177 bra 	$L__BB4_7154;
	add.s32 	%r7492, %r30959, 1;
	mul.wide.u32 	%rd7508, %r30959, 4;
	add.s64 	%rd7509, %rd12, %rd7508;
	st.local.u32 	[%rd7509+24], %r7491;
	mov.u32 	%r30959, %r7492;
$L__BB4_7154:
	setp.gt.u32 	%p8178, %r30959, 3;
	mov.u32 	%r31021, %r7490;
	@%p8178 bra 	$L__BB4_7185;
	add.s32 	%r31021, %r7284, 54;
	shl.b32 	%r22866, %r7490, 7;
	and.b32  	%r22867, %r22866, 8064;
	add.s32 	%r7495, %r22867, %r2;
	shl.b32 	%r22868, %r7490, 10;
	and.b32  	%r22869, %r22868, 64512;
	add.s32 	%r22870, %r4, %r22869;
	ld.shared.u64 	%rd7510, [%r22870];
	setp.eq.s32 	%p8179, %r7495, 0;
	setp.ne.s64 	%p8180, %rd7510, 0;
	or.pred  	%p8181, %p8179, %p8180;
	@%p8181 bra 	$L__BB4_7157;
	add.s32 	%r7496, %r30959, 1;
	mul.wide.u32 	%rd7512, %r30959, 4;
	add.s64 	%rd7513, %rd12, %rd7512;
	st.local.u32 	[%rd7513+24], %r7495;
	mov.u32 	%r30959, %r7496;
$L__BB4_7157:
	setp.gt.u32 	%p8182, %r30959, 3;
	@%p8182 bra 	$L__BB4_7185;
	add.s32 	%r7498, %r7284, 55;
	shl.b32 	%r22872, %r31021, 7;
	and.b32  	%r22873, %r22872, 8064;
	add.s32 	%r7499, %r22873, %r2;
	shl.b32 	%r22874, %r31021, 10;
	and.b32  	%r22875, %r22874, 64512;
	add.s32 	%r22876, %r4, %r22875;
	ld.shared.u64 	%rd7514, [%r22876];
	setp.eq.s32 	%p8183, %r7499, 0;
	setp.ne.s64 	%p8184, %rd7514, 0;
	or.pred  	%p8185, %p8183, %p8184;
	@%p8185 bra 	$L__BB4_7160;
	add.s32 	%r7500, %r30959, 1;
	mul.wide.u32 	%rd7516, %r30959, 4;
	add.s64 	%rd7517, %rd12, %rd7516;
	st.local.u32 	[%rd7517+24], %r7499;
	mov.u32 	%r30959, %r7500;
$L__BB4_7160:
	setp.gt.u32 	%p8186, %r30959, 3;
	mov.u32 	%r31021, %r7498;
	@%p8186 bra 	$L__BB4_7185;
	add.s32 	%r31021, %r7284, 56;
	shl.b32 	%r22878, %r7498, 7;
	and.b32  	%r22879, %r22878, 8064;
	add.s32 	%r7503, %r22879, %r2;
	shl.b32 	%r22880, %r7498, 10;
	and.b32  	%r22881, %r22880, 64512;
	add.s32 	%r22882, %r4, %r22881;
	ld.shared.u64 	%rd7518, [%r22882];
	setp.eq.s32 	%p8187, %r7503, 0;
	setp.ne.s64 	%p8188, %rd7518, 0;
	or.pred  	%p8189, %p8187, %p8188;
	@%p8189 bra 	$L__BB4_7163;
	add.s32 	%r7504, %r30959, 1;
	mul.wide.u32 	%rd7520, %r30959, 4;
	add.s64 	%rd7521, %rd12, %rd7520;
	st.local.u32 	[%rd7521+24], %r7503;
	mov.u32 	%r30959, %r7504;
$L__BB4_7163:
	setp.gt.u32 	%p8190, %r30959, 3;
	@%p8190 bra 	$L__BB4_7185;
	add.s32 	%r7506, %r7284, 57;
	shl.b32 	%r22884, %r31021, 7;
	and.b32  	%r22885, %r22884, 8064;
	add.s32 	%r7507, %r22885, %r2;
	shl.b32 	%r22886, %r31021, 10;
	and.b32  	%r22887, %r22886, 64512;
	add.s32 	%r22888, %r4, %r22887;
	ld.shared.u64 	%rd7522, [%r22888];
	setp.eq.s32 	%p8191, %r7507, 0;
	setp.ne.s64 	%p8192, %rd7522, 0;
	or.pred  	%p8193, %p8191, %p8192;
	@%p8193 bra 	$L__BB4_7166;
	add.s32 	%r7508, %r30959, 1;
	mul.wide.u32 	%rd7524, %r30959, 4;
	add.s64 	%rd7525, %rd12, %rd7524;
	st.local.u32 	[%rd7525+24], %r7507;
	mov.u32 	%r30959, %r7508;
$L__BB4_7166:
	setp.gt.u32 	%p8194, %r30959, 3;
	mov.u32 	%r31021, %r7506;
	@%p8194 bra 	$L__BB4_7185;
	add.s32 	%r31021, %r7284, 58;
	shl.b32 	%r22890, %r7506, 7;
	and.b32  	%r22891, %r22890, 8064;
	add.s32 	%r7511, %r22891, %r2;
	shl.b32 	%r22892, %r7506, 10;
	and.b32  	%r22893, %r22892, 64512;
	add.s32 	%r22894, %r4, %r22893;
	ld.shared.u64 	%rd7526, [%r22894];
	setp.eq.s32 	%p8195, %r7511, 0;
	setp.ne.s64 	%p8196, %rd7526, 0;
	or.pred  	%p8197, %p8195, %p8196;
	@%p8197 bra 	$L__BB4_7169;
	add.s32 	%r7512, %r30959, 1;
	mul.wide.u32 	%rd7528, %r30959, 4;
	add.s64 	%rd7529, %rd12, %rd7528;
	st.local.u32 	[%rd7529+24], %r7511;
	mov.u32 	%r30959, %r7512;
$L__BB4_7169:
	setp.gt.u32 	%p8198, %r30959, 3;
	@%p8198 bra 	$L__BB4_7185;
	add.s32 	%r7514, %r7284, 59;
	shl.b32 	%r22896, %r31021, 7;
	and.b32  	%r22897, %r22896, 8064;
	add.s32 	%r7515, %r22897, %r2;
	shl.b32 	%r22898, %r31021, 10;
	and.b32  	%r22899, %r22898, 64512;
	add.s32 	%r22900, %r4, %r22899;
	ld.shared.u64 	%rd7530, [%r22900];
	setp.eq.s32 	%p8199, %r7515, 0;
	setp.ne.s64 	%p8200, %rd7530, 0;
	or.pred  	%p8201, %p8199, %p8200;
	@%p8201 bra 	$L__BB4_7172;
	add.s32 	%r7516, %r30959, 1;
	mul.wide.u32 	%rd7532, %r30959, 4;
	add.s64 	%rd7533, %rd12, %rd7532;
	st.local.u32 	[%rd7533+24], %r7515;
	mov.u32 	%r30959, %r7516;
$L__BB4_7172:
	setp.gt.u32 	%p8202, %r30959, 3;
	mov.u32 	%r31021, %r7514;
	@%p8202 bra 	$L__BB4_7185;
	add.s32 	%r31021, %r7284, 60;
	shl.b32 	%r22902, %r7514, 7;
	and.b32  	%r22903, %r22902, 8064;
	add.s32 	%r7519, %r22903, %r2;
	shl.b32 	%r22904, %r7514, 10;
	and.b32  	%r22905, %r22904, 64512;
	add.s32 	%r22906, %r4, %r22905;
	ld.shared.u64 	%rd7534, [%r22906];
	setp.eq.s32 	%p8203, %r7519, 0;
	setp.ne.s64 	%p8204, %rd7534, 0;
	or.pred  	%p8205, %p8203, %p8204;
	@%p8205 bra 	$L__BB4_7175;
	add.s32 	%r7520, %r30959, 1;
	mul.wide.u32 	%rd7536, %r30959, 4;
	add.s64 	%rd7537, %rd12, %rd7536;
	st.local.u32 	[%rd7537+24], %r7519;
	mov.u32 	%r30959, %r7520;
$L__BB4_7175:
	setp.gt.u32 	%p8206, %r30959, 3;
	@%p8206 bra 	$L__BB4_7185;
	add.s32 	%r7522, %r7284, 61;
	shl.b32 	%r22908, %r31021, 7;
	and.b32  	%r22909, %r22908, 8064;
	add.s32 	%r7523, %r22909, %r2;
	shl.b32 	%r22910, %r31021, 10;
	and.b32  	%r22911, %r22910, 64512;
	add.s32 	%r22912, %r4, %r22911;
	ld.shared.u64 	%rd7538, [%r22912];
	setp.eq.s32 	%p8207, %r7523, 0;
	setp.ne.s64 	%p8208, %rd7538, 0;
	or.pred  	%p8209, %p8207, %p8208;
	@%p8209 bra 	$L__BB4_7178;
	add.s32 	%r7524, %r30959, 1;
	mul.wide.u32 	%rd7540, %r30959, 4;
	add.s64 	%rd7541, %rd12, %rd7540;
	st.local.u32 	[%rd7541+24], %r7523;
	mov.u32 	%r30959, %r7524;
$L__BB4_7178:
	setp.gt.u32 	%p8210, %r30959, 3;
	mov.u32 	%r31021, %r7522;
	@%p8210 bra 	$L__BB4_7185;
	add.s32 	%r31021, %r7284, 62;
	shl.b32 	%r22914, %r7522, 7;
	and.b32  	%r22915, %r22914, 8064;
	add.s32 	%r7527, %r22915, %r2;
	shl.b32 	%r22916, %r7522, 10;
	and.b32  	%r22917, %r22916, 64512;
	add.s32 	%r22918, %r4, %r22917;
	ld.shared.u64 	%rd7542, [%r22918];
	setp.eq.s32 	%p8211, %r7527, 0;
	setp.ne.s64 	%p8212, %rd7542, 0;
	or.pred  	%p8213, %p8211, %p8212;
	@%p8213 bra 	$L__BB4_7181;
	add.s32 	%r7528, %r30959, 1;
	mul.wide.u32 	%rd7544, %r30959, 4;
	add.s64 	%rd7545, %rd12, %rd7544;
	st.local.u32 	[%rd7545+24], %r7527;
	mov.u32 	%r30959, %r7528;
$L__BB4_7181:
	setp.gt.u32 	%p8214, %r30959, 3;
	@%p8214 bra 	$L__BB4_7185;
	shl.b32 	%r22920, %r31021, 7;
	and.b32  	%r22921, %r22920, 8064;
	add.s32 	%r7530, %r22921, %r2;
	shl.b32 	%r22922, %r31021, 10;
	and.b32  	%r22923, %r22922, 64512;
	add.s32 	%r22924, %r4, %r22923;
	ld.shared.u64 	%rd7546, [%r22924];
	setp.eq.s32 	%p8215, %r7530, 0;
	setp.ne.s64 	%p8216, %rd7546, 0;
	or.pred  	%p8217, %p8215, %p8216;
	@%p8217 bra 	$L__BB4_7184;
	add.s32 	%r7531, %r30959, 1;
	mul.wide.u32 	%rd7548, %r30959, 4;
	add.s64 	%rd7549, %rd12, %rd7548;
	st.local.u32 	[%rd7549+24], %r7530;
	mov.u32 	%r30959, %r7531;
$L__BB4_7184:
	setp.lt.u32 	%p8218, %r30959, 4;
	selp.b32 	%r22925, 64, 63, %p8218;
	add.s32 	%r31021, %r7284, %r22925;
	mov.u32 	%r31022, %r30959;
$L__BB4_7185:
	st.local.u32 	[%rd12+4], %r31021;
	ld.local.u32 	%r7536, [%rd12+8];
	shl.b32 	%r7537, %r7536, 7;
	and.b32  	%r22927, %r7537, 8064;
	add.s32 	%r7538, %r22927, %r2;
	shl.b32 	%r22928, %r7536, 9;
	and.b32  	%r22929, %r22928, 32256;
	add.s32 	%r22930, %r5, %r22929;
	ld.shared.u32 	%r22931, [%r22930];
	setp.eq.s32 	%p8219, %r7538, 0;
	setp.ne.s32 	%p8220, %r22931, 0;
	mov.b32 	%r31024, 0;
	or.pred  	%p8221, %p8219, %p8220;
	@%p8221 bra 	$L__BB4_7187;
	st.local.u32 	[%rd12+280], %r7538;
	mov.b32 	%r31024, 1;
$L__BB4_7187:
	add.s32 	%r22934, %r7537, 128;
	and.b32  	%r22935, %r22934, 8064;
	add.s32 	%r7540, %r22935, %r2;
	shl.b32 	%r22936, %r22934, 2;
	and.b32  	%r22937, %r22936, 32256;
	add.s32 	%r22938, %r5, %r22937;
	ld.shared.u32 	%r22939, [%r22938];
	setp.eq.s32 	%p8222, %r7540, 0;
	setp.ne.s32 	%p8223, %r22939, 0;
	or.pred  	%p8224, %p8222, %p8223;
	@%p8224 bra 	$L__BB4_7189;
	add.s32 	%r7541, %r31024, 1;
	mul.wide.u32 	%rd7550, %r31024, 4;
	add.s64 	%rd7551, %rd12, %rd7550;
	st.local.u32 	[%rd7551+280], %r7540;
	mov.u32 	%r31024, %r7541;
$L__BB4_7189:
	add.s32 	%r22941, %r7537, 256;
	and.b32  	%r22942, %r22941, 8064;
	add.s32 	%r7543, %r22942, %r2;
	shl.b32 	%r22943, %r22941, 2;
	and.b32  	%r22944, %r22943, 32256;
	add.s32 	%r22945, %r5, %r22944;
	ld.shared.u32 	%r22946, [%r22945];
	setp.eq.s32 	%p8225, %r7543, 0;
	setp.ne.s32 	%p8226, %r22946, 0;
	or.pred  	%p8227, %p8225, %p8226;
	@%p8227 bra 	$L__BB4_7191;
	add.s32 	%r7544, %r31024, 1;
	mul.wide.u32 	%rd7552, %r31024, 4;
	add.s64 	%rd7553, %rd12, %rd7552;
	st.local.u32 	[%rd7553+280], %r7543;
	mov.u32 	%r31024, %r7544;
$L__BB4_7191:
	add.s32 	%r31085, %r7536, 4;
	add.s32 	%r22948, %r7537, 384;
	and.b32  	%r22949, %r22948, 8064;
	add.s32 	%r7547, %r22949, %r2;
	shl.b32 	%r22950, %r22948, 2;
	and.b32  	%r22951, %r22950, 32256;
	add.s32 	%r22952, %r5, %r22951;
	ld.shared.u32 	%r22953, [%r22952];
	setp.eq.s32 	%p8228, %r7547, 0;
	setp.ne.s32 	%p8229, %r22953, 0;
	or.pred  	%p8230, %p8228, %p8229;
	@%p8230 bra 	$L__BB4_7193;
	add.s32 	%r7548, %r31024, 1;
	mul.wide.u32 	%rd7554, %r31024, 4;
	add.s64 	%rd7555, %rd12, %rd7554;
	st.local.u32 	[%rd7555+280], %r7547;
	mov.u32 	%r31024, %r7548;
$L__BB4_7193:
	setp.gt.u32 	%p8232, %r31024, 3;
	mov.pred 	%p12028, 0;
	@%p8232 bra 	$L__BB4_7371;
	add.s32 	%r7550, %r7536, 5;
	shl.b32 	%r22955, %r31085, 7;
	and.b32  	%r22956, %r22955, 8064;
	add.s32 	%r7551, %r22956, %r2;
	shl.b32 	%r22957, %r31085, 9;
	and.b32  	%r22958, %r22957, 32256;
	add.s32 	%r22959, %r5, %r22958;
	ld.shared.u32 	%r22960, [%r22959];
	setp.eq.s32 	%p8233, %r7551, 0;
	setp.ne.s32 	%p8234, %r22960, 0;
	or.pred  	%p8235, %p8233, %p8234;
	@%p8235 bra 	$L__BB4_7196;
	add.s32 	%r7552, %r31024, 1;
	mul.wide.u32 	%rd7556, %r31024, 4;
	add.s64 	%rd7557, %rd12, %rd7556;
	st.local.u32 	[%rd7557+280], %r7551;
	mov.u32 	%r31024, %r7552;
$L__BB4_7196:
	setp.gt.u32 	%p8237, %r31024, 3;
	mov.u32 	%r31085, %r7550;
	@%p8237 bra 	$L__BB4_7371;
	add.s32 	%r31085, %r7536, 6;
	shl.b32 	%r22962, %r7550, 7;
	and.b32  	%r22963, %r22962, 8064;
	add.s32 	%r7555, %r22963, %r2;
	shl.b32 	%r22964, %r7550, 9;
	and.b32  	%r22965, %r22964, 32256;
	add.s32 	%r22966, %r5, %r22965;
	ld.shared.u32 	%r22967, [%r22966];
	setp.eq.s32 	%p8238, %r7555, 0;
	setp.ne.s32 	%p8239, %r22967, 0;
	or.pred  	%p8240, %p8238, %p8239;
	@%p8240 bra 	$L__BB4_7199;
	add.s32 	%r7556, %r31024, 1;
	mul.wide.u32 	%rd7558, %r31024, 4;
	add.s64 	%rd7559, %rd12, %rd7558;
	st.local.u32 	[%rd7559+280], %r7555;
	mov.u32 	%r31024, %r7556;
$L__BB4_7199:
	setp.gt.u32 	%p8242, %r31024, 3;
	@%p8242 bra 	$L__BB4_7371;
	add.s32 	%r7558, %r7536, 7;
	shl.b32 	%r22969, %r31085, 7;
	and.b32  	%r22970, %r22969, 8064;
	add.s32 	%r7559, %r22970, %r2;
	shl.b32 	%r22971, %r31085, 9;
	and.b32  	%r22972, %r22971, 32256;
	add.s32 	%r22973, %r5, %r22972;
	ld.shared.u32 	%r22974, [%r22973];
	setp.eq.s32 	%p8243, %r7559, 0;
	setp.ne.s32 	%p8244, %r22974, 0;
	or.pred  	%p8245, %p8243, %p8244;
	@%p8245 bra 	$L__BB4_7202;
	add.s32 	%r7560, %r31024, 1;
	mul.wide.u32 	%rd7560, %r31024, 4;
	add.s64 	%rd7561, %rd12, %rd7560;
	st.local.u32 	[%rd7561+280], %r7559;
	mov.u32 	%r31024, %r7560;
$L__BB4_7202:
	setp.gt.u32 	%p8247, %r31024, 3;
	mov.u32 	%r31085, %r7558;
	@%p8247 bra 	$L__BB4_7371;
	add.s32 	%r31085, %r7536, 8;
	shl.b32 	%r22976, %r7558, 7;
	and.b32  	%r22977, %r22976, 8064;
	add.s32 	%r7563, %r22977, %r2;
	shl.b32 	%r22978, %r7558, 9;
	and.b32  	%r22979, %r22978, 32256;
	add.s32 	%r22980, %r5, %r22979;
	ld.shared.u32 	%r22981, [%r22980];
	setp.eq.s32 	%p8248, %r7563, 0;
	setp.ne.s32 	%p8249, %r22981, 0;
	or.pred  	%p8250, %p8248, %p8249;
	@%p8250 bra 	$L__BB4_7205;
	add.s32 	%r7564, %r31024, 1;
	mul.wide.u32 	%rd7562, %r31024, 4;
	add.s64 	%rd7563, %rd12, %rd7562;
	st.local.u32 	[%rd7563+280], %r7563;
	mov.u32 	%r31024, %r7564;
$L__BB4_7205:
	setp.gt.u32 	%p8252, %r31024, 3;
	@%p8252 bra 	$L__BB4_7371;
	add.s32 	%r7566, %r7536, 9;
	shl.b32 	%r22983, %r31085, 7;
	and.b32  	%r22984, %r22983, 8064;
	add.s32 	%r7567, %r22984, %r2;
	shl.b32 	%r22985, %r31085, 9;
	and.b32  	%r22986, %r22985, 32256;
	add.s32 	%r22987, %r5, %r22986;
	ld.shared.u32 	%r22988, [%r22987];
	setp.eq.s32 	%p8253, %r7567, 0;
	setp.ne.s32 	%p8254, %r22988, 0;
	or.pred  	%p8255, %p8253, %p8254;
	@%p8255 bra 	$L__BB4_7208;
	add.s32 	%r7568, %r31024, 1;
	mul.wide.u32 	%rd7564, %r31024, 4;
	add.s64 	%rd7565, %rd12, %rd7564;
	st.local.u32 	[%rd7565+280], %r7567;
	mov.u32 	%r31024, %r7568;
$L__BB4_7208:
	setp.gt.u32 	%p8257, %r31024, 3;
	mov.u32 	%r31085, %r7566;
	@%p8257 bra 	$L__BB4_7371;
	add.s32 	%r31085, %r7536, 10;
	shl.b32 	%r22990, %r7566, 7;
	and.b32  	%r22991, %r22990, 8064;
	add.s32 	%r7571, %r22991, %r2;
	shl.b32 	%r22992, %r7566, 9;
	and.b32  	%r22993, %r22992, 32256;
	add.s32 	%r22994, %r5, %r22993;
	ld.shared.u32 	%r22995, [%r22994];
	setp.eq.s32 	%p8258, %r7571, 0;
	setp.ne.s32 	%p8259, %r22995, 0;
	or.pred  	%p8260, %p8258, %p8259;
	@%p8260 bra 	$L__BB4_7211;
	add.s32 	%r7572, %r31024, 1;
	mul.wide.u32 	%rd7566, %r31024, 4;
	add.s64 	%rd7567, %rd12, %rd7566;
	st.local.u32 	[%rd7567+280], %r7571;
	mov.u32 	%r31024, %r7572;
$L__BB4_7211:
	setp.gt.u32 	%p8262, %r31024, 3;
	@%p8262 bra 	$L__BB4_7371;
	add.s32 	%r7574, %r7536, 11;
	shl.b32 	%r22997, %r31085, 7;
	and.b32  	%r22998, %r22997, 8064;
	add.s32 	%r7575, %r22998, %r2;
	shl.b32 	%r22999, %r31085, 9;
	and.b32  	%r23000, %r22999, 32256;
	add.s32 	%r23001, %r5, %r23000;
	ld.shared.u32 	%r23002, [%r23001];
	setp.eq.s32 	%p8263, %r7575, 0;
	setp.ne.s32 	%p8264, %r23002, 0;
	or.pred  	%p8265, %p8263, %p8264;
	@%p8265 bra 	$L__BB4_7214;
	add.s32 	%r7576, %r31024, 1;
	mul.wide.u32 	%rd7568, %r31024, 4;
	add.s64 	%rd7569, %rd12, %rd7568;
	st.local.u32 	[%rd7569+280], %r7575;
	mov.u32 	%r31024, %r7576;
$L__BB4_7214:
	setp.gt.u32 	%p8267, %r31024, 3;
	mov.u32 	%r31085, %r7574;
	@%p8267 bra 	$L__BB4_7371;
	add.s32 	%r31085, %r7536, 12;
	shl.b32 	%r23004, %r7574, 7;
	and.b32  	%r23005, %r23004, 8064;
	add.s32 	%r7579, %r23005, %r2;
	shl.b32 	%r23006, %r7574, 9;
	and.b32  	%r23007, %r23006, 32256;
	add.s32 	%r23008, %r5, %r23007;
	ld.shared.u32 	%r23009, [%r23008];
	setp.eq.s32 	%p8268, %r7579, 0;
	setp.ne.s32 	%p8269, %r23009, 0;
	or.pred  	%p8270, %p8268, %p8269;
	@%p8270 bra 	$L__BB4_7217;
	add.s32 	%r7580, %r31024, 1;
	mul.wide.u32 	%rd7570, %r31024, 4;
	add.s64 	%rd7571, %rd12, %rd7570;
	st.local.u32 	[%rd7571+280], %r7579;
	mov.u32 	%r31024, %r7580;
$L__BB4_7217:
	setp.gt.u32 	%p8272, %r31024, 3;
	@%p8272 bra 	$L__BB4_7371;
	add.s32 	%r7582, %r7536, 13;
	shl.b32 	%r23011, %r31085, 7;
	and.b32  	%r23012, %r23011, 8064;
	add.s32 	%r7583, %r23012, %r2;
	shl.b32 	%r23013, %r31085, 9;
	and.b32  	%r23014, %r23013, 32256;
	add.s32 	%r23015, %r5, %r23014;
	ld.shared.u32 	%r23016, [%r23015];
	setp.eq.s32 	%p8273, %r7583, 0;
	setp.ne.s32 	%p8274, %r23016, 0;
	or.pred  	%p8275, %p8273, %p8274;
	@%p8275 bra 	$L__BB4_7220;
	add.s32 	%r7584, %r31024, 1;
	mul.wide.u32 	%rd7572, %r31024, 4;
	add.s64 	%rd7573, %rd12, %rd7572;
	st.local.u32 	[%rd7573+280], %r7583;
	mov.u32 	%r31024, %r7584;
$L__BB4_7220:
	setp.gt.u32 	%p8277, %r31024, 3;
	mov.u32 	%r31085, %r7582;
	@%p8277 bra 	$L__BB4_7371;
	add.s32 	%r31085, %r7536, 14;
	shl.b32 	%r23018, %r7582, 7;
	and.b32  	%r23019, %r23018, 8064;
	add.s32 	%r7587, %r23019, %r2;
	shl.b32 	%r23020, %r7582, 9;
	and.b32  	%r23021, %r23020, 32256;
	add.s32 	%r23022, %r5, %r23021;
	ld.shared.u32 	%r23023, [%r23022];
	setp.eq.s32 	%p8278, %r7587, 0;
	setp.ne.s32 	%p8279, %r23023, 0;
	or.pred  	%p8280, %p8278, %p8279;
	@%p8280 bra 	$L__BB4_7223;
	add.s32 	%r7588, %r31024, 1;
	mul.wide.u32 	%rd7574, %r31024, 4;
	add.s64 	%rd7575, %rd12, %rd7574;
	st.local.u32 	[%rd7575+280], %r7587;
	mov.u32 	%r31024, %r7588;
$L__BB4_7223:
	setp.gt.u32 	%p8282, %r31024, 3;
	@%p8282 bra 	$L__BB4_7371;
	add.s32 	%r7590, %r7536, 15;
	shl.b32 	%r23025, %r31085, 7;
	and.b32  	%r23026, %r23025, 8064;
	add.s32 	%r7591, %r23026, %r2;
	shl.b32 	%r23027, %r31085, 9;
	and.b32  	%r23028, %r23027, 32256;
	add.s32 	%r23029, %r5, %r23028;
	ld.shared.u32 	%r23030, [%r23029];
	setp.eq.s32 	%p8283, %r7591, 0;
	setp.ne.s32 	%p8284, %r23030, 0;
	or.pred  	%p8285, %p8283, %p8284;
	@%p8285 bra 	$L__BB4_7226;
	add.s32 	%r7592, %r31024, 1;
	mul.wide.u32 	%rd7576, %r31024, 4;
	add.s64 	%rd7577, %rd12, %rd7576;
	st.local.u32 	[%rd7577+280], %r7591;
	mov.u32 	%r31024, %r7592;
$L__BB4_7226:
	setp.gt.u32 	%p8287, %r31024, 3;
	mov.u32 	%r31085, %r7590;
	@%p8287 bra 	$L__BB4_7371;
	add.s32 	%r31085, %r7536, 16;
	shl.b32 	%r23032, %r7590, 7;
	and.b32  	%r23033, %r23032, 8064;
	add.s32 	%r7595, %r23033, %r2;
	shl.b32 	%r23034, %r7590, 9;
	and.b32  	%r23035, %r23034, 32256;
	add.s32 	%r23036, %r5, %r23035;
	ld.shared.u32 	%r23037, [%r23036];
	setp.eq.s32 	%p8288, %r7595, 0;
	setp.ne.s32 	%p8289, %r23037, 0;
	or.pred  	%p8290, %p8288, %p8289;
	@%p8290 bra 	$L__BB4_7229;
	add.s32 	%r7596, %r31024, 1;
	mul.wide.u32 	%rd7578, %r31024, 4;
	add.s64 	%rd7579, %rd12, %rd7578;
	st.local.u32 	[%rd7579+280], %r7595;
	mov.u32 	%r31024, %r7596;
$L__BB4_7229:
	setp.gt.u32 	%p8292, %r31024, 3;
	@%p8292 bra 	$L__BB4_7371;
	add.s32 	%r7598, %r7536, 17;
	shl.b32 	%r23039, %r31085, 7;
	and.b32  	%r23040, %r23039, 8064;
	add.s32 	%r7599, %r23040, %r2;
	shl.b32 	%r23041, %r31085, 9;
	and.b32  	%r23042, %r23041, 32256;
	add.s32 	%r23043, %r5, %r23042;
	ld.shared.u32 	%r23044, [%r23043];
	setp.eq.s32 	%p8293, %r7599, 0;
	setp.ne.s32 	%p8294, %r23044, 0;
	or.pred  	%p8295, %p8293, %p8294;
	@%p8295 bra 	$L__BB4_7232;
	add.s32 	%r7600, %r31024, 1;
	mul.wide.u32 	%rd7580, %r31024, 4;
	add.s64 	%rd7581, %rd12, %rd7580;
	st.local.u32 	[%rd7581+280], %r7599;
	mov.u32 	%r31024, %r7600;
$L__BB4_7232:
	setp.gt.u32 	%p8297, %r31024, 3;
	mov.u32 	%r31085, %r7598;
	@%p8297 bra 	$L__BB4_7371;
	add.s32 	%r31085, %r7536, 18;
	shl.b32 	%r23046, %r7598, 7;
	and.b32  	%r23047, %r23046, 8064;
	add.s32 	%r7603, %r23047, %r2;
	shl.b32 	%r23048, %r7598, 9;
	and.b32  	%r23049, %r23048, 32256;
	add.s32 	%r23050, %r5, %r23049;
	ld.shared.u32 	%r23051, [%r23050];
	setp.eq.s32 	%p8298, %r7603, 0;
	setp.ne.s32 	%p8299, %r23051, 0;
	or.pred  	%p8300, %p8298, %p8299;
	@%p8300 bra 	$L__BB4_7235;
	add.s32 	%r7604, %r31024, 1;
	mul.wide.u32 	%rd7582, %r31024, 4;
	add.s64 	%rd7583, %rd12, %rd7582;
	st.local.u32 	[%rd7583+280], %r7603;
	mov.u32 	%r31024, %r7604;
$L__BB4_7235:
	setp.gt.u32 	%p8302, %r31024, 3;
	@%p8302 bra 	$L__BB4_7371;
	add.s32 	%r7606, %r7536, 19;
	shl.b32 	%r23053, %r31085, 7;
	and.b32  	%r23054, %r23053, 8064;
	add.s32 	%r7607, %r23054, %r2;
	shl.b32 	%r23055, %r31085, 9;
	and.b32  	%r23056, %r23055, 32256;
	add.s32 	%r23057, %r5, %r23056;
	ld.shared.u32 	%r23058, [%r23057];
	setp.eq.s32 	%p8303, %r7607, 0;
	setp.ne.s32 	%p8304, %r23058, 0;
	or.pred  	%p8305, %p8303, %p8304;
	@%p8305 bra 	$L__BB4_7238;
	add.s32 	%r7608, %r31024, 1;
	mul.wide.u32 	%rd7584, %r31024, 4;
	add.s64 	%rd7585, %rd12, %rd7584;
	st.local.u32 	[%rd7585+280], %r7607;
	mov.u32 	%r31024, %r7608;
$L__BB4_7238:
	setp.gt.u32 	%p8307, %r31024, 3;
	mov.u32 	%r31085, %r7606;
	@%p8307 bra 	$L__BB4_7371;
	add.s32 	%r31085, %r7536, 20;
	shl.b32 	%r23060, %r7606, 7;
	and.b32  	%r23061, %r23060, 8064;
	add.s32 	%r7611, %r23061, %r2;
	shl.b32 	%r23062, %r7606, 9;
	and.b32  	%r23063, %r23062, 32256;
	add.s32 	%r23064, %r5, %r23063;
	ld.shared.u32 	%r23065, [%r23064];
	setp.eq.s32 	%p8308, %r7611, 0;
	setp.ne.s32 	%p8309, %r23065, 0;
	or.pred  	%p8310, %p8308, %p8309;
	@%p8310 bra 	$L__BB4_7241;
	add.s32 	%r7612, %r31024, 1;
	mul.wide.u32 	%rd7586, %r31024, 4;
	add.s64 	%rd7587, %rd12, %rd7586;
	st.local.u32 	[%rd7587+280], %r7611;
	mov.u32 	%r31024, %r7612;
$L__BB4_7241:
	setp.gt.u32 	%p8312, %r31024, 3;
	@%p8312 bra 	$L__BB4_7371;
	add.s32 	%r7614, %r7536, 21;
	shl.b32 	%r23067, %r31085, 7;
	and.b32  	%r23068, %r23067, 8064;
	add.s32 	%r7615, %r23068, %r2;
	shl.b32 	%r23069, %r31085, 9;
	and.b32  	%r23070, %r23069, 32256;
	add.s32 	%r23071, %r5, %r23070;
	ld.shared.u32 	%r23072, [%r23071];
	setp.eq.s32 	%p8313, %r7615, 0;
	setp.ne.s32 	%p8314, %r23072, 0;
	or.pred  	%p8315, %p8313, %p8314;
	@%p8315 bra 	$L__BB4_7244;
	add.s32 	%r7616, %r31024, 1;
	mul.wide.u32 	%rd7588, %r31024, 4;
	add.s64 	%rd7589, %rd12, %rd7588;
	st.local.u32 	[%rd7589+280], %r7615;
	mov.u32 	%r31024, %r7616;
$L__BB4_7244:
	setp.gt.u32 	%p8317, %r31024, 3;
	mov.u32 	%r31085, %r7614;
	@%p8317 bra 	$L__BB4_7371;
	add.s32 	%r31085, %r7536, 22;
	shl.b32 	%r23074, %r7614, 7;
	and.b32  	%r23075, %r23074, 8064;
	add.s32 	%r7619, %r23075, %r2;
	shl.b32 	%r23076, %r7614, 9;
	and.b32  	%r23077, %r23076, 32256;
	add.s32 	%r23078, %r5, %r23077;
	ld.shared.u32 	%r23079, [%r23078];
	setp.eq.s32 	%p8318, %r7619, 0;
	setp.ne.s32 	%p8319, %r23079, 0;
	or.pred  	%p8320, %p8318, %p8319;
	@%p8320 bra 	$L__BB4_7247;
	add.s32 	%r7620, %r31024, 1;
	mul.wide.u32 	%rd7590, %r31024, 4;
	add.s64 	%rd7591, %rd12, %rd7590;
	st.local.u32 	[%rd7591+280], %r7619;
	mov.u32 	%r31024, %r7620;
$L__BB4_7247:
	setp.gt.u32 	%p8322, %r31024, 3;
	@%p8322 bra 	$L__BB4_7371;
	add.s32 	%r7622, %r7536, 23;
	shl.b32 	%r23081, %r31085, 7;
	and.b32  	%r23082, %r23081, 8064;
	add.s32 	%r7623, %r23082, %r2;
	shl.b32 	%r23083, %r31085, 9;
	and.b32  	%r23084, %r23083, 32256;
	add.s32 	%r23085, %r5, %r23084;
	ld.shared.u32 	%r23086, [%r23085];
	setp.eq.s32 	%p8323, %r7623, 0;
	setp.ne.s32 	%p8324, %r23086, 0;
	or.pred  	%p8325, %p8323, %p8324;
	@%p8325 bra 	$L__BB4_7250;
	add.s32 	%r7624, %r31024, 1;
	mul.wide.u32 	%rd7592, %r31024, 4;
	add.s64 	%rd7593, %rd12, %rd7592;
	st.local.u32 	[%rd7593+280], %r7623;
	mov.u32 	%r31024, %r7624;
$L__BB4_7250:
	setp.gt.u32 	%p8327, %r31024, 3;
	mov.u32 	%r31085, %r7622;
	@%p8327 bra 	$L__BB4_7371;
	add.s32 	%r31085, %r7536, 24;
	shl.b32 	%r23088, %r7622, 7;
	and.b32  	%r23089, %r23088, 8064;
	add.s32 	%r7627, %r23089, %r2;
	shl.b32 	%r23090, %r7622, 9;
	and.b32  	%r23091, %r23090, 32256;
	add.s32 	%r23092, %r5, %r23091;
	ld.shared.u32 	%r23093, [%r23092];
	setp.eq.s32 	%p8328, %r7627, 0;
	setp.ne.s32 	%p8329, %r23093, 0;
	or.pred  	%p8330, %p8328, %p8329;
	@%p8330 bra 	$L__BB4_7253;
	add.s32 	%r7628, %r31024, 1;
	mul.wide.u32 	%rd7594, %r31024, 4;
	add.s64 	%rd7595, %rd12, %rd7594;
	st.local.u32 	[%rd7595+280], %r7627;
	mov.u32 	%r31024, %r7628;
$L__BB4_7253:
	setp.gt.u32 	%p8332, %r31024, 3;
	@%p8332 bra 	$L__BB4_7371;
	add.s32 	%r7630, %r7536, 25;
	shl.b32 	%r23095, %r31085, 7;
	and.b32  	%r23096, %r23095, 8064;
	add.s32 	%r7631, %r23096, %r2;
	shl.b32 	%r23097, %r31085, 9;
	and.b32  	%r23098, %r23097, 32256;
	add.s32 	%r23099, %r5, %r23098;
	ld.shared.u32 	%r23100, [%r23099];
	setp.eq.s32 	%p8333, %r7631, 0;
	setp.ne.s32 	%p8334, %r23100, 0;
	or.pred  	%p8335, %p8333, %p8334;
	@%p8335 bra 	$L__BB4_7256;
	add.s32 	%r7632, %r31024, 1;
	mul.wide.u32 	%rd7596, %r31024, 4;
	add.s64 	%rd7597, %rd12, %rd7596;
	st.local.u32 	[%rd7597+280], %r7631;
	mov.u32 	%r31024, %r7632;
$L__BB4_7256:
	setp.gt.u32 	%p8337, %r31024, 3;
	mov.u32 	%r31085, %r7630;
	@%p8337 bra 	$L__BB4_7371;
	add.s32 	%r31085, %r7536, 26;
	shl.b32 	%r23102, %r7630, 7;
	and.b32  	%r23103, %r23102, 8064;
	add.s32 	%r7635, %r23103, %r2;
	shl.b32 	%r23104, %r7630, 9;
	and.b32  	%r23105, %r23104, 32256;
	add.s32 	%r23106, %r5, %r23105;
	ld.shared.u32 	%r23107, [%r23106];
	setp.eq.s32 	%p8338, %r7635, 0;
	setp.ne.s32 	%p8339, %r23107, 0;
	or.pred  	%p8340, %p8338, %p8339;
	@%p8340 bra 	$L__BB4_7259;
	add.s32 	%r7636, %r31024, 1;
	mul.wide.u32 	%rd7598, %r31024, 4;
	add.s64 	%rd7599, %rd12, %rd7598;
	st.local.u32 	[%rd7599+280], %r7635;
	mov.u32 	%r31024, %r7636;
$L__BB4_7259:
	setp.gt.u32 	%p8342, %r31024, 3;
	@%p8342 bra 	$L__BB4_7371;
	add.s32 	%r7638, %r7536, 27;
	shl.b32 	%r23109, %r31085, 7;
	and.b32  	%r23110, %r23109, 8064;
	add.s32 	%r7639, %r23110, %r2;
	shl.b32 	%r23111, %r31085, 9;
	and.b32  	%r23112, %r23111, 32256;
	add.s32 	%r23113, %r5, %r23112;
	ld.shared.u32 	%r23114, [%r23113];
	setp.eq.s32 	%p8343, %r7639, 0;
	setp.ne.s32 	%p8344, %r23114, 0;
	or.pred  	%p8345, %p8343, %p8344;
	@%p8345 bra 	$L__BB4_7262;
	add.s32 	%r7640, %r31024, 1;
	mul.wide.u32 	%rd7600, %r31024, 4;
	add.s64 	%rd7601, %rd12, %rd7600;
	st.local.u32 	[%rd7601+280], %r7639;
	mov.u32 	%r31024, %r7640;
$L__BB4_7262:
	setp.gt.u32 	%p8347, %r31024, 3;
	mov.u32 	%r31085, %r7638;
	@%p8347 bra 	$L__BB4_7371;
	add.s32 	%r31085, %r7536, 28;
	shl.b32 	%r23116, %r7638, 7;
	and.b32  	%r23117, %r23116, 8064;
	add.s32 	%r7643, %r23117, %r2;
	shl.b32 	%r23118, %r7638, 9;
	and.b32  	%r23119, %r23118, 32256;
	add.s32 	%r23120, %r5, %r23119;
	ld.shared.u32 	%r23121, [%r23120];
	setp.eq.s32 	%p8348, %r7643, 0;
	setp.ne.s32 	%p8349, %r23121, 0;
	or.pred  	%p8350, %p8348, %p8349;
	@%p8350 bra 	$L__BB4_7265;
	add.s32 	%r7644, %r31024, 1;
	mul.wide.u32 	%rd7602, %r31024, 4;
	add.s64 	%rd7603, %rd12, %rd7602;
	st.local.u32 	[%rd7603+280], %r7643;
	mov.u32 	%r31024, %r7644;
$L__BB4_7265:
	setp.gt.u32 	%p8352, %r31024, 3;
	@%p8352 bra 	$L__BB4_7371;
	add.s32 	%r7646, %r7536, 29;
	shl.b32 	%r23123, %r31085, 7;
	and.b32  	%r23124, %r23123, 8064;
	add.s32 	%r7647, %r23124, %r2;
	shl.b32 	%r23125, %r31085, 9;
	and.b32  	%r23126, %r23125, 32256;
	add.s32 	%r23127, %r5, %r23126;
	ld.shared.u32 	%r23128, [%r23127];
	setp.eq.s32 	%p8353, %r7647, 0;
	setp.ne.s32 	%p8354, %r23128, 0;
	or.pred  	%p8355, %p8353, %p8354;
	@%p8355 bra 	$L__BB4_7268;
	add.s32 	%r7648, %r31024, 1;
	mul.wide.u32 	%rd7604, %r31024, 4;
	add.s64 	%rd7605, %rd12, %rd7604;
	st.local.u32 	[%rd7605+280], %r7647;
	mov.u32 	%r31024, %r7648;
$L__BB4_7268:
	setp.gt.u32 	%p8357, %r31024, 3;
	mov.u32 	%r31085, %r7646;
	@%p8357 bra 	$L__BB4_7371;
	add.s32 	%r31085, %r7536, 30;
	shl.b32 	%r23130, %r7646, 7;
	and.b32  	%r23131, %r23130, 8064;
	add.s32 	%r7651, %r23131, %r2;
	shl.b32 	%r23132, %r7646, 9;
	and.b32  	%r23133, %r23132, 32256;
	add.s32 	%r23134, %r5, %r23133;
	ld.shared.u32 	%r23135, [%r23134];
	setp.eq.s32 	%p8358, %r7651, 0;
	setp.ne.s32 	%p8359, %r23135, 0;
	or.pred  	%p8360, %p8358, %p8359;
	@%p8360 bra 	$L__BB4_7271;
	add.s32 	%r7652, %r31024, 1;
	mul.wide.u32 	%rd7606, %r31024, 4;
	add.s64 	%rd7607, %rd12, %rd7606;
	st.local.u32 	[%rd7607+280], %r7651;
	mov.u32 	%r31024, %r7652;
$L__BB4_7271:
	setp.gt.u32 	%p8362, %r31024, 3;
	@%p8362 bra 	$L__BB4_7371;
	add.s32 	%r7654, %r7536, 31;
	shl.b32 	%r23137, %r31085, 7;
	and.b32  	%r23138, %r23137, 8064;
	add.s32 	%r7655, %r23138, %r2;
	shl.b32 	%r23139, %r31085, 9;
	and.b32  	%r23140, %r23139, 32256;
	add.s32 	%r23141, %r5, %r23140;
	ld.shared.u32 	%r23142, [%r23141];
	setp.eq.s32 	%p8363, %r7655, 0;
	setp.ne.s32 	%p8364, %r23142, 0;
	or.pred  	%p8365, %p8363, %p8364;
	@%p8365 bra 	$L__BB4_7274;
	add.s32 	%r7656, %r31024, 1;
	mul.wide.u32 	%rd7608, %r31024, 4;
	add.s64 	%rd7609, %rd12, %rd7608;
	st.local.u32 	[%rd7609+280], %r7655;
	mov.u32 	%r31024, %r7656;
$L__BB4_7274:
	setp.gt.u32 	%p8367, %r31024, 3;
	mov.u32 	%r31085, %r7654;
	@%p8367 bra 	$L__BB4_7371;
	add.s32 	%r31085, %r7536, 32;
	shl.b32 	%r23144, %r7654, 7;
	and.b32  	%r23145, %r23144, 8064;
	add.s32 	%r7659, %r23145, %r2;
	shl.b32 	%r23146, %r7654, 9;
	and.b32  	%r23147, %r23146, 32256;
	add.s32 	%r23148, %r5, %r23147;
	ld.shared.u32 	%r23149, [%r23148];
	setp.eq.s32 	%p8368, %r7659, 0;
	setp.ne.s32 	%p8369, %r23149, 0;
	or.pred  	%p8370, %p8368, %p8369;
	@%p8370 bra 	$L__BB4_7277;
	add.s32 	%r7660, %r31024, 1;
	mul.wide.u32 	%rd7610, %r31024, 4;
	add.s64 	%rd7611, %rd12, %rd7610;
	st.local.u32 	[%rd7611+280], %r7659;
	mov.u32 	%r31024, %r7660;
$L__BB4_7277:
	setp.gt.u32 	%p8372, %r31024, 3;
	@%p8372 bra 	$L__BB4_7371;
	add.s32 	%r7662, %r7536, 33;
	shl.b32 	%r23151, %r31085, 7;
	and.b32  	%r23152, %r23151, 8064;
	add.s32 	%r7663, %r23152, %r2;
	shl.b32 	%r23153, %r31085, 9;
	and.b32  	%r23154, %r23153, 32256;
	add.s32 	%r23155, %r5, %r23154;
	ld.shared.u32 	%r23156, [%r23155];
	setp.eq.s32 	%p8373, %r7663, 0;
	setp.ne.s32 	%p8374, %r23156, 0;
	or.pred  	%p8375, %p8373, %p8374;
	@%p8375 bra 	$L__BB4_7280;
	add.s32 	%r7664, %r31024, 1;
	mul.wide.u32 	%rd7612, %r31024, 4;
	add.s64 	%rd7613, %rd12, %rd7612;
	st.local.u32 	[%rd7613+280], %r7663;
	mov.u32 	%r31024, %r7664;
$L__BB4_7280:
	setp.gt.u32 	%p8377, %r31024, 3;
	mov.u32 	%r31085, %r7662;
	@%p8377 bra 	$L__BB4_7371;
	add.s32 	%r31085, %r7536, 34;
	shl.b32 	%r23158, %r7662, 7;
	and.b32  	%r23159, %r23158, 8064;
	add.s32 	%r7667, %r23159, %r2;
	shl.b32 	%r23160, %r7662, 9;
	and.b32  	%r23161, %r23160, 32256;
	add.s32 	%r23162, %r5, %r23161;
	ld.shared.u32 	%r23163, [%r23162];
	setp.eq.s32 	%p8378, %r7667, 0;
	setp.ne.s32 	%p8379, %r23163, 0;
	or.pred  	%p8380, %p8378, %p8379;
	@%p8380 bra 	$L__BB4_7283;
	add.s32 	%r7668, %r31024, 1;
	mul.wide.u32 	%rd7614, %r31024, 4;
	add.s64 	%rd7615, %rd12, %rd7614;
	st.local.u32 	[%rd7615+280], %r7667;
	mov.u32 	%r31024, %r7668;
$L__BB4_7283:
	setp.gt.u32 	%p8382, %r31024, 3;
	@%p8382 bra 	$L__BB4_7371;
	add.s32 	%r7670, %r7536, 35;
	shl.b32 	%r23165, %r31085, 7;
	and.b32  	%r23166, %r23165, 8064;
	add.s32 	%r7671, %r23166, %r2;
	shl.b32 	%r23167, %r31085, 9;
	and.b32  	%r23168, %r23167, 32256;
	add.s32 	%r23169, %r5, %r23168;
	ld.shared.u32 	%r23170, [%r23169];
	setp.eq.s32 	%p8383, %r7671, 0;
	setp.ne.s32 	%p8384, %r23170, 0;
	or.pred  	%p8385, %p8383, %p8384;
	@%p8385 bra 	$L__BB4_7286;
	add.s32 	%r7672, %r31024, 1;
	mul.wide.u32 	%rd7616, %r31024, 4;
	add.s64 	%rd7617, %rd12, %rd7616;
	st.local.u32 	[%rd7617+280], %r7671;
	mov.u32 	%r31024, %r7672;
$L__BB4_7286:
	setp.gt.u32 	%p8387, %r31024, 3;
	mov.u32 	%r31085, %r7670;
	@%p8387 bra 	$L__BB4_7371;
	add.s32 	%r31085, %r7536, 36;
	shl.b32 	%r23172, %r7670, 7;
	and.b32  	%r23173, %r23172, 8064;
	add.s32 	%r7675, %r23173, %r2;
	shl.b32 	%r23174, %r7670, 9;
	and.b32  	%r23175, %r23174, 32256;
	add.s32 	%r23176, %r5, %r23175;
	ld.shared.u32 	%r23177, [%r23176];
	setp.eq.s32 	%p8388, %r7675, 0;
	setp.ne.s32 	%p8389, %r23177, 0;
	or.pred  	%p8390, %p8388, %p8389;
	@%p8390 bra 	$L__BB4_7289;
	add.s32 	%r7676, %r31024, 1;
	mul.wide.u32 	%rd7618, %r31024, 4;
	add.s64 	%rd7619, %rd12, %rd7618;
	st.local.u32 	[%rd7619+280], %r7675;
	mov.u32 	%r31024, %r7676;
$L__BB4_7289:
	setp.gt.u32 	%p8392, %r31024, 3;
	@%p8392 bra 	$L__BB4_7371;
	add.s32 	%r7678, %r7536, 37;
	shl.b32 	%r23179, %r31085, 7;
	and.b32  	%r23180, %r23179, 8064;
	add.s32 	%r7679, %r23180, %r2;
	shl.b32 	%r23181, %r31085, 9;
	and.b32  	%r23182, %r23181, 32256;
	add.s32 	%r23183, %r5, %r23182;
	ld.shared.u32 	%r23184, [%r23183];
	setp.eq.s32 	%p8393, %r7679, 0;
	setp.ne.s32 	%p8394, %r23184, 0;
	or.pred  	%p8395, %p8393, %p8394;
	@%p8395 bra 	$L__BB4_7292;
	add.s32 	%r7680, %r31024, 1;
	mul.wide.u32 	%rd7620, %r31024, 4;
	add.s64 	%rd7621, %rd12, %rd7620;
	st.local.u32 	[%rd7621+280], %r7679;
	mov.u32 	%r31024, %r7680;
$L__BB4_7292:
	setp.gt.u32 	%p8397, %r31024, 3;
	mov.u32 	%r31085, %r7678;
	@%p8397 bra 	$L__BB4_7371;
	add.s32 	%r31085, %r7536, 38;
	shl.b32 	%r23186, %r7678, 7;
	and.b32  	%r23187, %r23186, 8064;
	add.s32 	%r7683, %r23187, %r2;
	shl.b32 	%r23188, %r7678, 9;
	and.b32  	%r23189, %r23188, 32256;
	add.s32 	%r23190, %r5, %r23189;
	ld.shared.u32 	%r23191, [%r23190];
	setp.eq.s32 	%p8398, %r7683, 0;
	setp.ne.s32 	%p8399, %r23191, 0;
	or.pred  	%p8400, %p8398, %p8399;
	@%p8400 bra 	$L__BB4_7295;
	add.s32 	%r7684, %r31024, 1;
	mul.wide.u32 	%rd7622, %r31024, 4;
	add.s64 	%rd7623, %rd12, %rd7622;
	st.local.u32 	[%rd7623+280], %r7683;
	mov.u32 	%r31024, %r7684;
$L__BB4_7295:
	setp.gt.u32 	%p8402, %r31024, 3;
	@%p8402 bra 	$L__BB4_7371;
	add.s32 	%r7686, %r7536, 39;
	shl.b32 	%r23193, %r31085, 7;
	and.b32  	%r23194, %r23193, 8064;
	add.s32 	%r7687, %r23194, %r2;
	shl.b32 	%r23195, %r31085, 9;
	and.b32  	%r23196, %r23195, 32256;
	add.s32 	%r23197, %r5, %r23196;
	ld.shared.u32 	%r23198, [%r23197];
	setp.eq.s32 	%p8403, %r7687, 0;
	setp.ne.s32 	%p8404, %r23198, 0;
	or.pred  	%p8405, %p8403, %p8404;
	@%p8405 bra 	$L__BB4_7298;
	add.s32 	%r7688, %r31024, 1;
	mul.wide.u32 	%rd7624, %r31024, 4;
	add.s64 	%rd7625, %rd12, %rd7624;
	st.local.u32 	[%rd7625+280], %r7687;
	mov.u32 	%r31024, %r7688;
$L__BB4_7298:
	setp.gt.u32 	%p8407, %r31024, 3;
	mov.u32 	%r31085, %r7686;
	@%p8407 bra 	$L__BB4_7371;
	add.s32 	%r31085, %r7536, 40;
	shl.b32 	%r23200, %r7686, 7;
	and.b32  	%r23201, %r23200, 8064;
	add.s32 	%r7691, %r23201, %r2;
	shl.b32 	%r23202, %r7686, 9;
	and.b32  	%r23203, %r23202, 32256;
	add.s32 	%r23204, %r5, %r23203;
	ld.shared.u32 	%r23205, [%r23204];
	setp.eq.s32 	%p8408, %r7691, 0;
	setp.ne.s32 	%p8409, %r23205, 0;
	or.pred  	%p8410, %p8408, %p8409;
	@%p8410 bra 	$L__BB4_7301;
	add.s32 	%r7692, %r31024, 1;
	mul.wide.u32 	%rd7626, %r31024, 4;
	add.s64 	%rd7627, %rd12, %rd7626;
	st.local.u32 	[%rd7627+280], %r7691;
	mov.u32 	%r31024, %r7692;
$L__BB4_7301:
	setp.gt.u32 	%p8412, %r31024, 3;
	@%p8412 bra 	$L__BB4_7371;
	add.s32 	%r7694, %r7536, 41;
	shl.b32 	%r23207, %r31085, 7;
	and.b32  	%r23208, %r23207, 8064;
	add.s32 	%r7695, %r23208, %r2;
	shl.b32 	%r23209, %r31085, 9;
	and.b32  	%r23210, %r23209, 32256;
	add.s32 	%r23211, %r5, %r23210;
	ld.shared.u32 	%r23212, [%r23211];
	setp.eq.s32 	%p8413, %r7695, 0;
	setp.ne.s32 	%p8414, %r23212, 0;
	or.pred  	%p8415, %p8413, %p8414;
	@%p8415 bra 	$L__BB4_7304;
	add.s32 	%r7696, %r31024, 1;
	mul.wide.u32 	%rd7628, %r31024, 4;
	add.s64 	%rd7629, %rd12, %rd7628;
	st.local.u32 	[%rd7629+280], %r7695;
	mov.u32 	%r31024, %r7696;
$L__BB4_7304:
	setp.gt.u32 	%p8417, %r31024, 3;
	mov.u32 	%r31085, %r7694;
	@%p8417 bra 	$L__BB4_7371;
	add.s32 	%r31085, %r7536, 42;
	shl.b32 	%r23214, %r7694, 7;
	and.b32  	%r23215, %r23214, 8064;
	add.s32 	%r7699, %r23215, %r2;
	shl.b32 	%r23216, %r7694, 9;
	and.b32  	%r23217, %r23216, 32256;
	add.s32 	%r23218, %r5, %r23217;
	ld.shared.u32 	%r23219, [%r23218];
	setp.eq.s32 	%p8418, %r7699, 0;
	setp.ne.s32 	%p8419, %r23219, 0;
	or.pred  	%p8420, %p8418, %p8419;
	@%p8420 bra 	$L__BB4_7307;
	add.s32 	%r7700, %r31024, 1;
	mul.wide.u32 	%rd7630, %r31024, 4;
	add.s64 	%rd7631, %rd12, %rd7630;
	st.local.u32 	[%rd7631+280], %r7699;
	mov.u32 	%r31024, %r7700;
$L__BB4_7307:
	setp.gt.u32 	%p8422, %r31024, 3;
	@%p8422 bra 	$L__BB4_7371;
	add.s32 	%r7702, %r7536, 43;
	shl.b32 	%r23221, %r31085, 7;
	and.b32  	%r23222, %r23221, 8064;
	add.s32 	%r7703, %r23222, %r2;
	shl.b32 	%r23223, %r31085, 9;
	and.b32  	%r23224, %r23223, 32256;
	add.s32 	%r23225, %r5, %r23224;
	ld.shared.u32 	%r23226, [%r23225];
	setp.eq.s32 	%p8423, %r7703, 0;
	setp.ne.s32 	%p8424, %r23226, 0;
	or.pred  	%p8425, %p8423, %p8424;
	@%p8425 bra 	$L__BB4_7310;
	add.s32 	%r7704, %r31024, 1;
	mul.wide.u32 	%rd7632, %r31024, 4;
	add.s64 	%rd7633, %rd12, %rd7632;
	st.local.u32 	[%rd7633+280], %r7703;
	mov.u32 	%r31024, %r7704;
$L__BB4_7310:
	setp.gt.u32 	%p8427, %r31024, 3;
	mov.u32 	%r31085, %r7702;
	@%p8427 bra 	$L__BB4_7371;
	add.s32 	%r31085, %r7536, 44;
	shl.b32 	%r23228, %r7702, 7;
	and.b32  	%r23229, %r23228, 8064;
	add.s32 	%r7707, %r23229, %r2;
	shl.b32 	%r23230, %r7702, 9;
	and.b32  	%r23231, %r23230, 32256;
	add.s32 	%r23232, %r5, %r23231;
	ld.shared.u32 	%r23233, [%r23232];
	setp.eq.s32 	%p8428, %r7707, 0;
	setp.ne.s32 	%p8429, %r23233, 0;
	or.pred  	%p8430, %p8428, %p8429;
	@%p8430 bra 	$L__BB4_7313;
	add.s32 	%r7708, %r31024, 1;
	mul.wide.u32 	%rd7634, %r31024, 4;
	add.s64 	%rd7635, %rd12, %rd7634;
	st.local.u32 	[%rd7635+280], %r7707;
	mov.u32 	%r31024, %r7708;
$L__BB4_7313:
	setp.gt.u32 	%p8432, %r31024, 3;
	@%p8432 bra 	$L__BB4_7371;
	add.s32 	%r7710, %r7536, 45;
	shl.b32 	%r23235, %r31085, 7;
	and.b32  	%r23236, %r23235, 8064;
	add.s32 	%r7711, %r23236, %r2;
	shl.b32 	%r23237, %r31085, 9;
	and.b32  	%r23238, %r23237, 32256;
	add.s32 	%r23239, %r5, %r23238;
	ld.shared.u32 	%r23240, [%r23239];
	setp.eq.s32 	%p8433, %r7711, 0;
	setp.ne.s32 	%p8434, %r23240, 0;
	or.pred  	%p8435, %p8433, %p8434;
	@%p8435 bra 	$L__BB4_7316;
	add.s32 	%r7712, %r31024, 1;
	mul.wide.u32 	%rd7636, %r31024, 4;
	add.s64 	%rd7637, %rd12, %rd7636;
	st.local.u32 	[%rd7637+280], %r7711;
	mov.u32 	%r31024, %r7712;
$L__BB4_7316:
	setp.gt.u32 	%p8437, %r31024, 3;
	mov.u32 	%r31085, %r7710;
	@%p8437 bra 	$L__BB4_7371;
	add.s32 	%r31085, %r7536, 46;
	shl.b32 	%r23242, %r7710, 7;
	and.b32  	%r23243, %r23242, 8064;
	add.s32 	%r7715, %r23243, %r2;
	shl.b32 	%r23244, %r7710, 9;
	and.b32  	%r23245, %r23244, 32256;
	add.s32 	%r23246, %r5, %r23245;
	ld.shared.u32 	%r23247, [%r23246];
	setp.eq.s32 	%p8438, %r7715, 0;
	setp.ne.s32 	%p8439, %r23247, 0;
	or.pred  	%p8440, %p8438, %p8439;
	@%p8440 bra 	$L__BB4_7319;
	add.s32 	%r7716, %r31024, 1;
	mul.wide.u32 	%rd7638, %r31024, 4;
	add.s64 	%rd7639, %rd12, %rd7638;
	st.local.u32 	[%rd7639+280], %r7715;
	mov.u32 	%r31024, %r7716;
$L__BB4_7319:
	setp.gt.u32 	%p8442, %r31024, 3;
	@%p8442 bra 	$L__BB4_7371;
	add.s32 	%r7718, %r7536, 47;
	shl.b32 	%r23249, %r31085, 7;
	and.b32  	%r23250, %r23249, 8064;
	add.s32 	%r7719, %r23250, %r2;
	shl.b32 	%r23251, %r31085, 9;
	and.b32  	%r23252, %r23251, 32256;
	add.s32 	%r23253, %r5, %r23252;
	ld.shared.u32 	%r23254, [%r23253];
	setp.eq.s32 	%p8443, %r7719, 0;
	setp.ne.s32 	%p8444, %r23254, 0;
	or.pred  	%p8445, %p8443, %p8444;
	@%p8445 bra 	$L__BB4_7322;
	add.s32 	%r7720, %r31024, 1;
	mul.wide.u32 	%rd7640, %r31024, 4;
	add.s64 	%rd7641, %rd12, %rd7640;
	st.local.u32 	[%rd7641+280], %r7719;
	mov.u32 	%r31024, %r7720;
$L__BB4_7322:
	setp.gt.u32 	%p8447, %r31024, 3;
	mov.u32 	%r31085, %r7718;
	@%p8447 bra 	$L__BB4_7371;
	add.s32 	%r31085, %r7536, 48;
	shl.b32 	%r23256, %r7718, 7;
	and.b32  	%r23257, %r23256, 8064;
	add.s32 	%r7723, %r23257, %r2;
	shl.b32 	%r23258, %r7718, 9;
	and.b32  	%r23259, %r23258, 32256;
	add.s32 	%r23260, %r5, %r23259;
	ld.shared.u32 	%r23261, [%r23260];
	setp.eq.s32 	%p8448, %r7723, 0;
	setp.ne.s32 	%p8449, %r23261, 0;
	or.pred  	%p8450, %p8448, %p8449;
	@%p8450 bra 	$L__BB4_7325;
	add.s32 	%r7724, %r31024, 1;
	mul.wide.u32 	%rd7642, %r31024, 4;
	add.s64 	%rd7643, %rd12, %rd7642;
	st.local.u32 	[%rd7643+280], %r7723;
	mov.u32 	%r31024, %r7724;
$L__BB4_7325:
	setp.gt.u32 	%p8452, %r31024, 3;
	@%p8452 bra 	$L__BB4_7371;
	add.s32 	%r7726, %r7536, 49;
	shl.b32 	%r23263, %r31085, 7;
	and.b32  	%r23264, %r23263, 8064;
	add.s32 	%r7727, %r23264, %r2;
	shl.b32 	%r23265, %r31085, 9;
	and.b32  	%r23266, %r23265, 32256;
	add.s32 	%r23267, %r5, %r23266;
	ld.shared.u32 	%r23268, [%r23267];
	setp.eq.s32 	%p8453, %r7727, 0;
	setp.ne.s32 	%p8454, %r23268, 0;
	or.pred  	%p8455, %p8453, %p8454;
	@%p8455 bra 	$L__BB4_7328;
	add.s32 	%r7728, %r31024, 1;
	mul.wide.u32 	%rd7644, %r31024, 4;
	add.s64 	%rd7645, %rd12, %rd7644;
	st.local.u32 	[%rd7645+280], %r7727;
	mov.u32 	%r31024, %r7728;
$L__BB4_7328:
	setp.gt.u32 	%p8457, %r31024, 3;
	mov.u32 	%r31085, %r7726;
	@%p8457 bra 	$L__BB4_7371;
	add.s32 	%r31085, %r7536, 50;
	shl.b32 	%r23270, %r7726, 7;
	and.b32  	%r23271, %r23270, 8064;
	add.s32 	%r7731, %r23271, %r2;
	shl.b32 	%r23272, %r7726, 9;
	and.b32  	%r23273, %r23272, 32256;
	add.s32 	%r23274, %r5, %r23273;
	ld.shared.u32 	%r23275, [%r23274];
	setp.eq.s32 	%p8458, %r7731, 0;
	setp.ne.s32 	%p8459, %r23275, 0;
	or.pred  	%p8460, %p8458, %p8459;
	@%p8460 bra 	$L__BB4_7331;
	add.s32 	%r7732, %r31024, 1;
	mul.wide.u32 	%rd7646, %r31024, 4;
	add.s64 	%rd7647, %rd12, %rd7646;
	st.local.u32 	[%rd7647+280], %r7731;
	mov.u32 	%r31024, %r7732;
$L__BB4_7331:
	setp.gt.u32 	%p8462, %r31024, 3;
	@%p8462 bra 	$L__BB4_7371;
	add.s32 	%r7734, %r7536, 51;
	shl.b32 	%r23277, %r31085, 7;
	and.b32  	%r23278, %r23277, 8064;
	add.s32 	%r7735, %r23278, %r2;
	shl.b32 	%r23279, %r31085, 9;
	and.b32  	%r23280, %r23279, 32256;
	add.s32 	%r23281, %r5, %r23280;
	ld.shared.u32 	%r23282, [%r23281];
	setp.eq.s32 	%p8463, %r7735, 0;
	setp.ne.s32 	%p8464, %r23282, 0;
	or.pred  	%p8465, %p8463, %p8464;
	@%p8465 bra 	$L__BB4_7334;
	add.s32 	%r7736, %r31024, 1;
	mul.wide.u32 	%rd7648, %r31024, 4;
	add.s64 	%rd7649, %rd12, %rd7648;
	st.local.u32 	[%rd7649+280], %r7735;
	mov.u32 	%r31024, %r7736;
$L__BB4_7334:
	setp.gt.u32 	%p8467, %r31024, 3;
	mov.u32 	%r31085, %r7734;
	@%p8467 bra 	$L__BB4_7371;
	add.s32 	%r31085, %r7536, 52;
	shl.b32 	%r23284, %r7734, 7;
	and.b32  	%r23285, %r23284, 8064;
	add.s32 	%r7739, %r23285, %r2;
	shl.b32 	%r23286, %r7734, 9;
	and.b32  	%r23287, %r23286, 32256;
	add.s32 	%r23288, %r5, %r23287;
	ld.shared.u32 	%r23289, [%r23288];
	setp.eq.s32 	%p8468, %r7739, 0;
	setp.ne.s32 	%p8469, %r23289, 0;
	or.pred  	%p8470, %p8468, %p8469;
	@%p8470 bra 	$L__BB4_7337;
	add.s32 	%r7740, %r31024, 1;
	mul.wide.u32 	%rd7650, %r31024, 4;
	add.s64 	%rd7651, %rd12, %rd7650;
	st.local.u32 	[%rd7651+280], %r7739;
	mov.u32 	%r31024, %r7740;
$L__BB4_7337:
	setp.gt.u32 	%p8472, %r31024, 3;
	@%p8472 bra 	$L__BB4_7371;
	add.s32 	%r7742, %r7536, 53;
	shl.b32 	%r23291, %r31085, 7;
	and.b32  	%r23292, %r23291, 8064;
	add.s32 	%r7743, %r23292, %r2;
	shl.b32 	%r23293, %r31085, 9;
	and.b32  	%r23294, %r23293, 32256;
	add.s32 	%r23295, %r5, %r23294;
	ld.shared.u32 	%r23296, [%r23295];
	setp.eq.s32 	%p8473, %r7743, 0;
	setp.ne.s32 	%p8474, %r23296, 0;
	or.pred  	%p8475, %p8473, %p8474;
	@%p8475 bra 	$L__BB4_7340;
	add.s32 	%r7744, %r31024, 1;
	mul.wide.u32 	%rd7652, %r31024, 4;
	add.s64 	%rd7653, %rd12, %rd7652;
	st.local.u32 	[%rd7653+280], %r7743;
	mov.u32 	%r31024, %r7744;
$L__BB4_7340:
	setp.gt.u32 	%p8477, %r31024, 3;
	mov.u32 	%r31085, %r7742;
	@%p8477 bra 	$L__BB4_7371;
	add.s32 	%r31085, %r7536, 54;
	shl.b32 	%r23298, %r7742, 7;
	and.b32  	%r23299, %r23298, 8064;
	add.s32 	%r7747, %r23299, %r2;
	shl.b32 	%r23300, %r7742, 9;
	and.b32  	%r23301, %r23300, 32256;
	add.s32 	%r23302, %r5, %r23301;
	ld.shared.u32 	%r23303, [%r23302];
	setp.eq.s32 	%p8478, %r7747, 0;
	setp.ne.s32 	%p8479, %r23303, 0;
	or.pred  	%p8480, %p8478, %p8479;
	@%p8480 bra 	$L__BB4_7343;
	add.s32 	%r7748, %r31024, 1;
	mul.wide.u32 	%rd7654, %r31024, 4;
	add.s64 	%rd7655, %rd12, %rd7654;
	st.local.u32 	[%rd7655+280], %r7747;
	mov.u32 	%r31024, %r7748;
$L__BB4_7343:
	setp.gt.u32 	%p8482, %r31024, 3;
	@%p8482 bra 	$L__BB4_7371;
	add.s32 	%r7750, %r7536, 55;
	shl.b32 	%r23305, %r31085, 7;
	and.b32  	%r23306, %r23305, 8064;
	add.s32 	%r7751, %r23306, %r2;
	shl.b32 	%r23307, %r31085, 9;
	and.b32  	%r23308, %r23307, 32256;
	add.s32 	%r23309, %r5, %r23308;
	ld.shared.u32 	%r23310, [%r23309];
	setp.eq.s32 	%p8483, %r7751, 0;
	setp.ne.s32 	%p8484, %r23310, 0;
	or.pred  	%p8485, %p8483, %p8484;
	@%p8485 bra 	$L__BB4_7346;
	add.s32 	%r7752, %r31024, 1;
	mul.wide.u32 	%rd7656, %r31024, 4;
	add.s64 	%rd7657, %rd12, %rd7656;
	st.local.u32 	[%rd7657+280], %r7751;
	mov.u32 	%r31024, %r7752;
$L__BB4_7346:
	setp.gt.u32 	%p8487, %r31024, 3;
	mov.u32 	%r31085, %r7750;
	@%p8487 bra 	$L__BB4_7371;
	add.s32 	%r31085, %r7536, 56;
	shl.b32 	%r23312, %r7750, 7;
	and.b32  	%r23313, %r23312, 8064;
	add.s32 	%r7755, %r23313, %r2;
	shl.b32 	%r23314, %r7750, 9;
	and.b32  	%r23315, %r23314, 32256;
	add.s32 	%r23316, %r5, %r23315;
	ld.shared.u32 	%r23317, [%r23316];
	setp.eq.s32 	%p8488, %r7755, 0;
	setp.ne.s32 	%p8489, %r23317, 0;
	or.pred  	%p8490, %p8488, %p8489;
	@%p8490 bra 	$L__BB4_7349;
	add.s32 	%r7756, %r31024, 1;
	mul.wide.u32 	%rd7658, %r31024, 4;
	add.s64 	%rd7659, %rd12, %rd7658;
	st.local.u32 	[%rd7659+280], %r7755;
	mov.u32 	%r31024, %r7756;
$L__BB4_7349:
	setp.gt.u32 	%p8492, %r31024, 3;
	@%p8492 bra 	$L__BB4_7371;
	add.s32 	%r7758, %r7536, 57;
	shl.b32 	%r23319, %r31085, 7;
	and.b32  	%r23320, %r23319, 8064;
	add.s32 	%r7759, %r23320, %r2;
	shl.b32 	%r23321, %r31085, 9;
	and.b32  	%r23322, %r23321, 32256;
	add.s32 	%r23323, %r5, %r23322;
	ld.shared.u32 	%r23324, [%r23323];
	setp.eq.s32 	%p8493, %r7759, 0;
	setp.ne.s32 	%p8494, %r23324, 0;
	or.pred  	%p8495, %p8493, %p8494;
	@%p8495 bra 	$L__BB4_7352;
	add.s32 	%r7760, %r31024, 1;
	mul.wide.u32 	%rd7660, %r31024, 4;
	add.s64 	%rd7661, %rd12, %rd7660;
	st.local.u32 	[%rd7661+280], %r7759;
	mov.u32 	%r31024, %r7760;
$L__BB4_7352:
	setp.gt.u32 	%p8497, %r31024, 3;
	mov.u32 	%r31085, %r7758;
	@%p8497 bra 	$L__BB4_7371;
	add.s32 	%r31085, %r7536, 58;
	shl.b32 	%r23326, %r7758, 7;
	and.b32  	%r23327, %r23326, 8064;
	add.s32 	%r7763, %r23327, %r2;
	shl.b32 	%r23328, %r7758, 9;
	and.b32  	%r23329, %r23328, 32256;
	add.s32 	%r23330, %r5, %r23329;
	ld.shared.u32 	%r23331, [%r23330];
	setp.eq.s32 	%p8498, %r7763, 0;
	setp.ne.s32 	%p8499, %r23331, 0;
	or.pred  	%p8500, %p8498, %p8499;
	@%p8500 bra 	$L__BB4_7355;
	add.s32 	%r7764, %r31024, 1;
	mul.wide.u32 	%rd7662, %r31024, 4;
	add.s64 	%rd7663, %rd12, %rd7662;
	st.local.u32 	[%rd7663+280], %r7763;
	mov.u32 	%r31024, %r7764;
$L__BB4_7355:
	setp.gt.u32 	%p8502, %r31024, 3;
	@%p8502 bra 	$L__BB4_7371;
	add.s32 	%r7766, %r7536, 59;
	shl.b32 	%r23333, %r31085, 7;
	and.b32  	%r23334, %r23333, 8064;
	add.s32 	%r7767, %r23334, %r2;
	shl.b32 	%r23335, %r31085, 9;
	and.b32  	%r23336, %r23335, 32256;
	add.s32 	%r23337, %r5, %r23336;
	ld.shared.u32 	%r23338, [%r23337];
	setp.eq.s32 	%p8503, %r7767, 0;
	setp.ne.s32 	%p8504, %r23338, 0;
	or.pred  	%p8505, %p8503, %p8504;
	@%p8505 bra 	$L__BB4_7358;
	add.s32 	%r7768, %r31024, 1;
	mul.wide.u32 	%rd7664, %r31024, 4;
	add.s64 	%rd7665, %rd12, %rd7664;
	st.local.u32 	[%rd7665+280], %r7767;
	mov.u32 	%r31024, %r7768;
$L__BB4_7358:
	setp.gt.u32 	%p8507, %r31024, 3;
	mov.u32 	%r31085, %r7766;
	@%p8507 bra 	$L__BB4_7371;
	add.s32 	%r31085, %r7536, 60;
	shl.b32 	%r23340, %r7766, 7;
	and.b32  	%r23341, %r23340, 8064;
	add.s32 	%r7771, %r23341, %r2;
	shl.b32 	%r23342, %r7766, 9;
	and.b32  	%r23343, %r23342, 32256;
	add.s32 	%r23344, %r5, %r23343;
	ld.shared.u32 	%r23345, [%r23344];
	setp.eq.s32 	%p8508, %r7771, 0;
	setp.ne.s32 	%p8509, %r23345, 0;
	or.pred  	%p8510, %p8508, %p8509;
	@%p8510 bra 	$L__BB4_7361;
	add.s32 	%r7772, %r31024, 1;
	mul.wide.u32 	%rd7666, %r31024, 4;
	add.s64 	%rd7667, %rd12, %rd7666;
	st.local.u32 	[%rd7667+280], %r7771;
	mov.u32 	%r31024, %r7772;
$L__BB4_7361:
	setp.gt.u32 	%p8512, %r31024, 3;
	@%p8512 bra 	$L__BB4_7371;
	add.s32 	%r7774, %r7536, 61;
	shl.b32 	%r23347, %r31085, 7;
	and.b32  	%r23348, %r23347, 8064;
	add.s32 	%r7775, %r23348, %r2;
	shl.b32 	%r23349, %r31085, 9;
	and.b32  	%r23350, %r23349, 32256;
	add.s32 	%r23351, %r5, %r23350;
	ld.shared.u32 	%r23352, [%r23351];
	setp.eq.s32 	%p8513, %r7775, 0;
	setp.ne.s32 	%p8514, %r23352, 0;
	or.pred  	%p8515, %p8513, %p8514;
	@%p8515 bra 	$L__BB4_7364;
	add.s32 	%r7776, %r31024, 1;
	mul.wide.u32 	%rd7668, %r31024, 4;
	add.s64 	%rd7669, %rd12, %rd7668;
	st.local.u32 	[%rd7669+280], %r7775;
	mov.u32 	%r31024, %r7776;
$L__BB4_7364:
	setp.gt.u32 	%p8517, %r31024, 3;
	mov.u32 	%r31085, %r7774;
	@%p8517 bra 	$L__BB4_7371;
	add.s32 	%r31085, %r7536, 62;
	shl.b32 	%r23354, %r7774, 7;
	and.b32  	%r23355, %r23354, 8064;
	add.s32 	%r7779, %r23355, %r2;
	shl.b32 	%r23356, %r7774, 9;
	and.b32  	%r23357, %r23356, 32256;
	add.s32 	%r23358, %r5, %r23357;
	ld.shared.u32 	%r23359, [%r23358];
	setp.eq.s32 	%p8518, %r7779, 0;
	setp.ne.s32 	%p8519, %r23359, 0;
	or.pred  	%p8520, %p8518, %p8519;
	@%p8520 bra 	$L__BB4_7367;
	add.s32 	%r7780, %r31024, 1;
	mul.wide.u32 	%rd7670, %r31024, 4;
	add.s64 	%rd7671, %rd12, %rd7670;
	st.local.u32 	[%rd7671+280], %r7779;
	mov.u32 	%r31024, %r7780;
$L__BB4_7367:
	setp.gt.u32 	%p8522, %r31024, 3;
	@%p8522 bra 	$L__BB4_7371;
	shl.b32 	%r23361, %r31085, 7;
	and.b32  	%r23362, %r23361, 8064;
	add.s32 	%r7782, %r23362, %r2;
	shl.b32 	%r23363, %r31085, 9;
	and.b32  	%r23364, %r23363, 32256;
	add.s32 	%r23365, %r5, %r23364;
	ld.shared.u32 	%r23366, [%r23365];
	setp.eq.s32 	%p8524, %r7782, 0;
	setp.ne.s32 	%p8525, %r23366, 0;
	mov.pred 	%p12028, -1;
	or.pred  	%p8526, %p8524, %p8525;
	@%p8526 bra 	$L__BB4_7370;
	mul.wide.u32 	%rd7672, %r31024, 4;
	add.s64 	%rd7673, %rd12, %rd7672;
	st.local.u32 	[%rd7673+280], %r7782;
	setp.ne.s32 	%p12028, %r31024, 3;
$L__BB4_7370:
	selp.b32 	%r23368, 64, 63, %p12028;
	add.s32 	%r31085, %r7536, %r23368;
$L__BB4_7371:
	st.local.u32 	[%rd12+8], %r31085;
$L__BB4_7372:
	min.u32 	%r23369, %r7271, %r31022;
	setp.lt.u32 	%p8527, %r23369, 4;
	or.pred  	%p8528, %p12028, %p8527;
	@%p8528 bra 	$L__BB4_8123;
	shr.u32 	%r7786, %r6349, 3;
	setp.gt.u32 	%p8529, %r6349, 65535;
	@%p8529 bra 	$L__BB4_7375;
	shl.b32 	%r23370, %r7786, 3;
	mov.u32 	%r23371, shared_mem;
	add.s32 	%r23372, %r23371, %r23370;
	atom.shared.exch.b64 	%rd10908, [%r23372], 0;
	bra.uni 	$L__BB4_7376;
$L__BB4_7375:
	mul.wide.u32 	%rd7674, %r7786, 8;
	add.s64 	%rd7675, %rd1, %rd7674;
	atom.global.exch.b64 	%rd10908, [%rd7675+201326600], 0;
$L__BB4_7376:
	shr.u32 	%r7787, %r6348, 3;
	setp.gt.u32 	%p8530, %r6348, 65535;
	@%p8530 bra 	$L__BB4_7378;
	shl.b32 	%r23373, %r7787, 3;
	mov.u32 	%r23374, shared_mem;
	add.s32 	%r23375, %r23374, %r23373;
	atom.shared.exch.b64 	%rd10909, [%r23375], 0;
	bra.uni 	$L__BB4_7379;
$L__BB4_7378:
	mul.wide.u32 	%rd7676, %r7787, 8;
	add.s64 	%rd7677, %rd1, %rd7676;
	atom.global.exch.b64 	%rd10909, [%rd7677+201326600], 0;
$L__BB4_7379:
	ld.local.u32 	%r7788, [%rd12+280];
	setp.gt.u32 	%p8531, %r7788, 8191;
	@%p8531 bra 	$L__BB4_7381;
	shl.b32 	%r23377, %r7788, 2;
	mov.u32 	%r23378, shared_mem;
	add.s32 	%r23379, %r23378, %r23377;
	atom.shared.exch.b32 	%r23380, [%r23379+65536], -1;
	bra.uni 	$L__BB4_7382;
$L__BB4_7381:
	mul.wide.u32 	%rd7678, %r7788, 4;
	add.s64 	%rd7679, %rd13, %rd7678;
	atom.global.exch.b32 	%r23376, [%rd7679], -1;
$L__BB4_7382:
	ld.local.u32 	%r7789, [%rd12+284];
	setp.gt.u32 	%p8532, %r7789, 8191;
	@%p8532 bra 	$L__BB4_7384;
	shl.b32 	%r23382, %r7789, 2;
	mov.u32 	%r23383, shared_mem;
	add.s32 	%r23384, %r23383, %r23382;
	atom.shared.exch.b32 	%r23385, [%r23384+65536], -1;
	bra.uni 	$L__BB4_7385;
$L__BB4_7384:
	mul.wide.u32 	%rd7680, %r7789, 4;
	add.s64 	%rd7681, %rd13, %rd7680;
	atom.global.exch.b32 	%r23381, [%rd7681], -1;
$L__BB4_7385:
	ld.local.u32 	%r7790, [%rd12+288];
	setp.gt.u32 	%p8533, %r7790, 8191;
	@%p8533 bra 	$L__BB4_7387;
	shl.b32 	%r23387, %r7790, 2;
	mov.u32 	%r23388, shared_mem;
	add.s32 	%r23389, %r23388, %r23387;
	atom.shared.exch.b32 	%r23390, [%r23389+65536], -1;
	bra.uni 	$L__BB4_7388;
$L__BB4_7387:
	mul.wide.u32 	%rd7682, %r7790, 4;
	add.s64 	%rd7683, %rd13, %rd7682;
	atom.global.exch.b32 	%r23386, [%rd7683], -1;
$L__BB4_7388:
	ld.local.u32 	%r7791, [%rd12+292];
	setp.gt.u32 	%p8534, %r7791, 8191;
	@%p8534 bra 	$L__BB4_7390;
	shl.b32 	%r23392, %r7791, 2;
	mov.u32 	%r23393, shared_mem;
	add.s32 	%r23394, %r23393, %r23392;
	atom.shared.exch.b32 	%r23395, [%r23394+65536], -1;
	bra.uni 	$L__BB4_7391;
$L__BB4_7390:
	mul.wide.u32 	%rd7684, %r7791, 4;
	add.s64 	%rd7685, %rd13, %rd7684;
	atom.global.exch.b32 	%r23391, [%rd7685], -1;
$L__BB4_7391:
	ld.local.u32 	%r7792, [%rd12+24];
	shl.b32 	%r23396, %r7788, 3;
	shl.b32 	%r23397, %r7789, 3;
	cvt.u64.u32 	%rd517, %r23397;
	cvt.u64.u32 	%rd7686, %r7789;
	shl.b64 	%rd7687, %rd7686, 35;
	cvt.u64.u32 	%rd518, %r23396;
	or.b64  	%rd519, %rd7687, %rd518;
	setp.gt.u32 	%p8535, %r7792, 8191;
	@%p8535 bra 	$L__BB4_7393;
	shl.b32 	%r23398, %r7792, 3;
	mov.u32 	%r23399, shared_mem;
	add.s32 	%r23400, %r23399, %r23398;
	atom.shared.exch.b64 	%rd7691, [%r23400], %rd519;
	bra.uni 	$L__BB4_7394;
$L__BB4_7393:
	mul.wide.u32 	%rd7688, %r7792, 8;
	add.s64 	%rd7689, %rd1, %rd7688;
	atom.global.exch.b64 	%rd7690, [%rd7689+201326600], %rd519;
$L__BB4_7394:
	ld.local.u32 	%r7793, [%rd12+28];
	shl.b32 	%r23401, %r7790, 3;
	cvt.u64.u32 	%rd7692, %r7791;
	shl.b64 	%rd520, %rd7692, 35;
	cvt.u64.u32 	%rd521, %r23401;
	or.b64  	%rd522, %rd520, %rd521;
	setp.gt.u32 	%p8536, %r7793, 8191;
	@%p8536 bra 	$L__BB4_7396;
	shl.b32 	%r23402, %r7793, 3;
	mov.u32 	%r23403, shared_mem;
	add.s32 	%r23404, %r23403, %r23402;
	atom.shared.exch.b64 	%rd7696, [%r23404], %rd522;
	bra.uni 	$L__BB4_7397;
$L__BB4_7396:
	mul.wide.u32 	%rd7693, %r7793, 8;
	add.s64 	%rd7694, %rd1, %rd7693;
	atom.global.exch.b64 	%rd7695, [%rd7694+201326600], %rd522;
$L__BB4_7397:
	ld.local.u32 	%r7794, [%rd12+32];
	shl.b64 	%rd7697, %rd521, 32;
	or.b64  	%rd523, %rd7697, %rd518;
	setp.gt.u32 	%p8537, %r7794, 8191;
	@%p8537 bra 	$L__BB4_7399;
	shl.b32 	%r23405, %r7794, 3;
	mov.u32 	%r23406, shared_mem;
	add.s32 	%r23407, %r23406, %r23405;
	atom.shared.exch.b64 	%rd7701, [%r23407], %rd523;
	bra.uni 	$L__BB4_7400;
$L__BB4_7399:
	mul.wide.u32 	%rd7698, %r7794, 8;
	add.s64 	%rd7699, %rd1, %rd7698;
	atom.global.exch.b64 	%rd7700, [%rd7699+201326600], %rd523;
$L__BB4_7400:
	ld.local.u32 	%r7795, [%rd12+36];
	or.b64  	%rd524, %rd520, %rd517;
	setp.gt.u32 	%p8538, %r7795, 8191;
	@%p8538 bra 	$L__BB4_7402;
	shl.b32 	%r23408, %r7795, 3;
	mov.u32 	%r23409, shared_mem;
	add.s32 	%r23410, %r23409, %r23408;
	atom.shared.exch.b64 	%rd7705, [%r23410], %rd524;
	bra.uni 	$L__BB4_7403;
$L__BB4_7402:
	mul.wide.u32 	%rd7702, %r7795, 8;
	add.s64 	%rd7703, %rd1, %rd7702;
	atom.global.exch.b64 	%rd7704, [%rd7703+201326600], %rd524;
$L__BB4_7403:
	cvt.u32.u64 	%r23411, %rd10908;
	and.b32  	%r7796, %r6348, 7;
	shl.b32 	%r23412, %r7792, 3;
	or.b32  	%r23413, %r23412, %r7796;
	setp.ne.s32 	%p8539, %r7796, 0;
	and.b32  	%r23414, %r23411, 7;
	setp.eq.s32 	%p8540, %r23414, 0;
	and.pred  	%p8541, %p8539, %p8540;
	selp.b32 	%r31089, %r23411, %r23413, %p8541;
	selp.b32 	%r7808, %r23413, %r23411, %p8541;
	and.b32  	%r23415, %r31089, 7;
	setp.ne.s32 	%p8542, %r23415, 0;
	@%p8542 bra 	$L__BB4_7407;
$L__BB4_7404:
	and.b32  	%r23416, %r7808, 7;
	setp.ne.s32 	%p8543, %r23416, 0;
	@%p8543 bra 	$L__BB4_7415;
$L__BB4_7405:
	shr.u32 	%r23417, %r7808, 3;
	setp.gt.u32 	%p8544, %r7808, 65535;
	shr.u32 	%r23418, %r7808, 1;
	mov.u32 	%r23419, shared_mem;
	add.s32 	%r23420, %r23419, %r23418;
	add.s32 	%r7804, %r23420, 65536;
	mul.wide.u32 	%rd7706, %r23417, 4;
	add.s64 	%rd526, %rd13, %rd7706;
	@%p8544 bra 	$L__BB4_7409;
	atom.shared.exch.b32 	%r31092, [%r7804], -1;
	bra.uni 	$L__BB4_7410;
$L__BB4_7407:
	cvt.u64.u32 	%rd7723, %r7808;
	shl.b64 	%rd7724, %rd7723, 32;
	cvt.u64.u32 	%rd7725, %r31089;
	or.b64  	%rd525, %rd7724, %rd7725;
	mul.wide.u32 	%rd7726, %r31089, 8;
	and.b32  	%r23445, %r7808, 7;
	cvt.u64.u32 	%rd7727, %r23445;
	mov.b64 	%rd7728, 56;
	cvt.u32.u64 	%r23446, %rd7728;
	cvt.u32.u64 	%r23447, %rd7726;
	and.b32  	%r23448, %r23447, %r23446;
	cvt.u32.u64 	%r23449, %rd7727;
	or.b32  	%r23450, %r23448, %r23449;
	mov.b64 	%rd7729, 9130730411292422402;
	shr.u64 	%rd7730, %rd7729, %r23450;
	mov.b64 	%rd7731, 1736168554312260608;
	shr.u64 	%rd7732, %rd7731, %r23450;
	mov.b64 	%rd7733, -506390041275138048;
	shr.u64 	%rd7734, %rd7733, %r23450;
	shl.b64 	%rd7735, %rd7734, 2;
	cvt.u32.u64 	%r23451, %rd7732;
	mov.b64 	%rd7736, 2;
	cvt.u32.u64 	%r23452, %rd7736;
	and.b32  	%r23453, %r23451, %r23452;
	cvt.u32.u64 	%r23454, %rd7730;
	mov.b64 	%rd7737, 1;
	cvt.u32.u64 	%r23455, %rd7737;
	and.b32  	%r23456, %r23454, %r23455;
	or.b32  	%r23457, %r23456, %r23453;
	cvt.u32.u64 	%r23458, %rd7735;
	mov.b64 	%rd7738, 4;
	cvt.u32.u64 	%r23459, %rd7738;
	and.b32  	%r23460, %r23458, %r23459;
	or.b32  	%r23461, %r23457, %r23460;
	mov.b16 	%rs373, 1;
	shl.b16 	%rs374, %rs373, %r23461;
	and.b16  	%rs375, %rs374, 29;
	setp.eq.s16 	%p8566, %rs375, 0;
	@%p8566 bra 	$L__BB4_7433;
	ld.local.u32 	%r23462, [%rd12+536];
	add.s32 	%r23463, %r23462, 1;
	st.local.u32 	[%rd12+536], %r23463;
	mul.wide.u32 	%rd7739, %r23462, 8;
	add.s64 	%rd7740, %rd12, %rd7739;
	st.local.u64 	[%rd7740+544], %rd525;
	bra.uni 	$L__BB4_7434;
$L__BB4_7409:
	atom.global.exch.b32 	%r31092, [%rd526], -1;
$L__BB4_7410:
	add.s32 	%r23421, %r31092, 1;
	setp.lt.u32 	%p8545, %r23421, 2;
	@%p8545 bra 	$L__BB4_7415;
	@%p8544 bra 	$L__BB4_7413;
	atom.shared.exch.b32 	%r23423, [%r7804], 0;
	bra.uni 	$L__BB4_7414;
$L__BB4_7413:
	atom.global.exch.b32 	%r23422, [%rd526], 0;
$L__BB4_7414:
	and.b32  	%r23424, %r31092, 7;
	setp.eq.s32 	%p8547, %r23424, 0;
	mov.u32 	%r7808, %r31092;
	@%p8547 bra 	$L__BB4_7405;
$L__BB4_7415:
	setp.lt.u32 	%p8548, %r31089, 65529;
	@%p8548 bra 	$L__BB4_7427;
	and.b32  	%r7809, %r7808, 4;
	setp.eq.s32 	%p8549, %r7809, 0;
	and.b32  	%r23425, %r7808, 3;
	setp.ne.s32 	%p8550, %r23425, 0;
	and.pred  	%p8551, %p8549, %p8550;
	setp.gt.u32 	%p8552, %r7808, 65535;
	or.pred  	%p8553, %p8552, %p8551;
	@%p8553 bra 	$L__BB4_7420;
	and.b32  	%r23426, %r7808, 7;
	setp.eq.s32 	%p8554, %r23426, 0;
	mov.u32 	%r31095, %r7808;
	mov.u32 	%r31096, %r31089;
	@%p8554 bra 	$L__BB4_7432;
	@%p8549 bra 	$L__BB4_7420;
	cvt.u64.u32 	%rd7707, %r7808;
	shl.b64 	%rd7708, %rd7707, 32;
	cvt.u64.u32 	%rd7709, %r31089;
	or.b64  	%rd7710, %rd7708, %rd7709;
	ld.local.u32 	%r23427, [%rd12+536];
	add.s32 	%r23428, %r23427, 1;
	st.local.u32 	[%rd12+536], %r23428;
	mul.wide.u32 	%rd7711, %r23427, 8;
	add.s64 	%rd7712, %rd12, %rd7711;
	st.local.u64 	[%rd7712+544], %rd7710;
	bra.uni 	$L__BB4_7434;
$L__BB4_7420:
	shr.u32 	%r7810, %r31089, 3;
	setp.gt.u32 	%p8556, %r31089, 65535;
	@%p8556 bra 	$L__BB4_7422;
	shl.b32 	%r23429, %r7810, 2;
	mov.u32 	%r23430, shared_mem;
	add.s32 	%r23431, %r23430, %r23429;
	ld.shared.u32 	%r31094, [%r23431+65536];
	bra.uni 	$L__BB4_7423;
$L__BB4_7422:
	mul.wide.u32 	%rd7713, %r7810, 4;
	add.s64 	%rd7714, %rd13, %rd7713;
	ld.global.u32 	%r31094, [%rd7714];
$L__BB4_7423:
	setp.ne.s32 	%p8557, %r31094, 0;
	@%p8557 bra 	$L__BB4_7427;
	cvt.u64.u32 	%rd7715, %r7808;
	shl.b64 	%rd7716, %rd7715, 32;
	cvt.u64.u32 	%rd7717, %r31089;
	or.b64  	%rd527, %rd7716, %rd7717;
	and.b32  	%r23432, %r7808, 7;
	setp.eq.s32 	%p8558, %r23432, 1;
	@%p8558 bra 	$L__BB4_7426;
	ld.local.u32 	%r23433, [%rd12+536];
	add.s32 	%r23434, %r23433, 1;
	st.local.u32 	[%rd12+536], %r23434;
	mul.wide.u32 	%rd7718, %r23433, 8;
	add.s64 	%rd7719, %rd12, %rd7718;
	st.local.u64 	[%rd7719+544], %rd527;
	bra.uni 	$L__BB4_7434;
$L__BB4_7426:
	ld.local.u32 	%r23435, [%rd12+2592];
	add.s32 	%r23436, %r23435, 1;
	st.local.u32 	[%rd12+2592], %r23436;
	mul.wide.u32 	%rd7720, %r23435, 8;
	add.s64 	%rd7721, %rd12, %rd7720;
	st.local.u64 	[%rd7721+2600], %rd527;
	bra.uni 	$L__BB4_7434;
$L__BB4_7427:
	shr.u32 	%r7814, %r31089, 3;
	setp.gt.u32 	%p8559, %r31089, 65535;
	@%p8559 bra 	$L__BB4_7430;
	shl.b32 	%r23438, %r7814, 2;
	mov.u32 	%r23439, shared_mem;
	add.s32 	%r23440, %r23439, %r23438;
	add.s32 	%r7815, %r23440, 65536;
	atom.shared.exch.b32 	%r31095, [%r23440+65536], %r7808;
	setp.eq.s32 	%p8561, %r31095, -1;
	@%p8561 bra 	$L__BB4_7434;
	atom.shared.exch.b32 	%r23441, [%r7815], 0;
	mov.u32 	%r31096, %r7808;
	bra.uni 	$L__BB4_7432;
$L__BB4_7430:
	mul.wide.u32 	%rd7722, %r7814, 4;
	add.s64 	%rd528, %rd13, %rd7722;
	atom.global.exch.b32 	%r31095, [%rd528], %r7808;
	setp.eq.s32 	%p8560, %r31095, -1;
	@%p8560 bra 	$L__BB4_7434;
	atom.global.exch.b32 	%r23437, [%rd528], 0;
	mov.u32 	%r31096, %r7808;
$L__BB4_7432:
	and.b32  	%r23442, %r31095, 7;
	setp.ne.s32 	%p8562, %r23442, 0;
	and.b32  	%r23443, %r31096, 7;
	setp.eq.s32 	%p8563, %r23443, 0;
	and.pred  	%p8564, %p8562, %p8563;
	selp.b32 	%r31089, %r31096, %r31095, %p8564;
	selp.b32 	%r7808, %r31095, %r31096, %p8564;
	and.b32  	%r23444, %r31089, 7;
	setp.eq.s32 	%p8565, %r23444, 0;
	@%p8565 bra 	$L__BB4_7404;
	bra.uni 	$L__BB4_7407;
$L__BB4_7433:
	ld.local.u32 	%r23464, [%rd12+2592];
	add.s32 	%r23465, %r23464, 1;
	st.local.u32 	[%rd12+2592], %r23465;
	mul.wide.u32 	%rd7741, %r23464, 8;
	add.s64 	%rd7742, %rd12, %rd7741;
	st.local.u64 	[%rd7742+2600], %rd525;
$L__BB4_7434:
	{ .reg .b32 tmp; mov.b64 {tmp, %r23466}, %rd10908; }
	setp.ne.s32 	%p8567, %r7796, 0;
	shl.b32 	%r23467, %r7793, 3;
	or.b32  	%r23468, %r23467, %r7796;
	and.b32  	%r23469, %r23466, 7;
	setp.eq.s32 	%p8568, %r23469, 0;
	and.pred  	%p8569, %p8567, %p8568;
	selp.b32 	%r31099, %r23466, %r23468, %p8569;
	selp.b32 	%r7833, %r23468, %r23466, %p8569;
	and.b32  	%r23470, %r31099, 7;
	setp.ne.s32 	%p8570, %r23470, 0;
	@%p8570 bra 	$L__BB4_7438;
$L__BB4_7435:
	and.b32  	%r23471, %r7833, 7;
	setp.ne.s32 	%p8571, %r23471, 0;
	@%p8571 bra 	$L__BB4_7446;
$L__BB4_7436:
	shr.u32 	%r23472, %r7833, 3;
	setp.gt.u32 	%p8572, %r7833, 65535;
	shr.u32 	%r23473, %r7833, 1;
	mov.u32 	%r23474, shared_mem;
	add.s32 	%r23475, %r23474, %r23473;
	add.s32 	%r7829, %r23475, 65536;
	mul.wide.u32 	%rd7743, %r23472, 4;
	add.s64 	%rd530, %rd13, %rd7743;
	@%p8572 bra 	$L__BB4_7440;
	atom.shared.exch.b32 	%r31102, [%r7829], -1;
	bra.uni 	$L__BB4_7441;
$L__BB4_7438:
	cvt.u64.u32 	%rd7760, %r7833;
	shl.b64 	%rd7761, %rd7760, 32;
	cvt.u64.u32 	%rd7762, %r31099;
	or.b64  	%rd529, %rd7761, %rd7762;
	mul.wide.u32 	%rd7763, %r31099, 8;
	and.b32  	%r23500, %r7833, 7;
	cvt.u64.u32 	%rd7764, %r23500;
	mov.b64 	%rd7765, 56;
	cvt.u32.u64 	%r23501, %rd7765;
	cvt.u32.u64 	%r23502, %rd7763;
	and.b32  	%r23503, %r23502, %r23501;
	cvt.u32.u64 	%r23504, %rd7764;
	or.b32  	%r23505, %r23503, %r23504;
	mov.b64 	%rd7766, 9130730411292422402;
	shr.u64 	%rd7767, %rd7766, %r23505;
	mov.b64 	%rd7768, 1736168554312260608;
	shr.u64 	%rd7769, %rd7768, %r23505;
	mov.b64 	%rd7770, -506390041275138048;
	shr.u64 	%rd7771, %rd7770, %r23505;
	shl.b64 	%rd7772, %rd7771, 2;
	cvt.u32.u64 	%r23506, %rd7769;
	mov.b64 	%rd7773, 2;
	cvt.u32.u64 	%r23507, %rd7773;
	and.b32  	%r23508, %r23506, %r23507;
	cvt.u32.u64 	%r23509, %rd7767;
	mov.b64 	%rd7774, 1;
	cvt.u32.u64 	%r23510, %rd7774;
	and.b32  	%r23511, %r23509, %r23510;
	or.b32  	%r23512, %r23511, %r23508;
	cvt.u32.u64 	%r23513, %rd7772;
	mov.b64 	%rd7775, 4;
	cvt.u32.u64 	%r23514, %rd7775;
	and.b32  	%r23515, %r23513, %r23514;
	or.b32  	%r23516, %r23512, %r23515;
	mov.b16 	%rs376, 1;
	shl.b16 	%rs377, %rs376, %r23516;
	and.b16  	%rs378, %rs377, 29;
	setp.eq.s16 	%p8594, %rs378, 0;
	@%p8594 bra 	$L__BB4_7464;
	ld.local.u32 	%r23517, [%rd12+536];
	add.s32 	%r23518, %r23517, 1;
	st.local.u32 	[%rd12+536], %r23518;
	mul.wide.u32 	%rd7776, %r23517, 8;
	add.s64 	%rd7777, %rd12, %rd7776;
	st.local.u64 	[%rd7777+544], %rd529;
	bra.uni 	$L__BB4_7465;
$L__BB4_7440:
	atom.global.exch.b32 	%r31102, [%rd530], -1;
$L__BB4_7441:
	add.s32 	%r23476, %r31102, 1;
	setp.lt.u32 	%p8573, %r23476, 2;
	@%p8573 bra 	$L__BB4_7446;
	@%p8572 bra 	$L__BB4_7444;
	atom.shared.exch.b32 	%r23478, [%r7829], 0;
	bra.uni 	$L__BB4_7445;
$L__BB4_7444:
	atom.global.exch.b32 	%r23477, [%rd530], 0;
$L__BB4_7445:
	and.b32  	%r23479, %r31102, 7;
	setp.eq.s32 	%p8575, %r23479, 0;
	mov.u32 	%r7833, %r31102;
	@%p8575 bra 	$L__BB4_7436;
$L__BB4_7446:
	setp.lt.u32 	%p8576, %r31099, 65529;
	@%p8576 bra 	$L__BB4_7458;
	and.b32  	%r7834, %r7833, 4;
	setp.eq.s32 	%p8577, %r7834, 0;
	and.b32  	%r23480, %r7833, 3;
	setp.ne.s32 	%p8578, %r23480, 0;
	and.pred  	%p8579, %p8577, %p8578;
	setp.gt.u32 	%p8580, %r7833, 65535;
	or.pred  	%p8581, %p8580, %p8579;
	@%p8581 bra 	$L__BB4_7451;
	and.b32  	%r23481, %r7833, 7;
	setp.eq.s32 	%p8582, %r23481, 0;
	mov.u32 	%r31105, %r7833;
	mov.u32 	%r31106, %r31099;
	@%p8582 bra 	$L__BB4_7463;
	setp.eq.s32 	%p8583, %r7834, 0;
	@%p8583 bra 	$L__BB4_7451;
	cvt.u64.u32 	%rd7744, %r7833;
	shl.b64 	%rd7745, %rd7744, 32;
	cvt.u64.u32 	%rd7746, %r31099;
	or.b64  	%rd7747, %rd7745, %rd7746;
	ld.local.u32 	%r23482, [%rd12+536];
	add.s32 	%r23483, %r23482, 1;
	st.local.u32 	[%rd12+536], %r23483;
	mul.wide.u32 	%rd7748, %r23482, 8;
	add.s64 	%rd7749, %rd12, %rd7748;
	st.local.u64 	[%rd7749+544], %rd7747;
	bra.uni 	$L__BB4_7465;
$L__BB4_7451:
	shr.u32 	%r7835, %r31099, 3;
	setp.gt.u32 	%p8584, %r31099, 65535;
	@%p8584 bra 	$L__BB4_7453;
	shl.b32 	%r23484, %r7835, 2;
	mov.u32 	%r23485, shared_mem;
	add.s32 	%r23486, %r23485, %r23484;
	ld.shared.u32 	%r31104, [%r23486+65536];
	bra.uni 	$L__BB4_7454;
$L__BB4_7453:
	mul.wide.u32 	%rd7750, %r7835, 4;
	add.s64 	%rd7751, %rd13, %rd7750;
	ld.global.u32 	%r31104, [%rd7751];
$L__BB4_7454:
	setp.ne.s32 	%p8585, %r31104, 0;
	@%p8585 bra 	$L__BB4_7458;
	cvt.u64.u32 	%rd7752, %r7833;
	shl.b64 	%rd7753, %rd7752, 32;
	cvt.u64.u32 	%rd7754, %r31099;
	or.b64  	%rd531, %rd7753, %rd7754;
	and.b32  	%r23487, %r7833, 7;
	setp.eq.s32 	%p8586, %r23487, 1;
	@%p8586 bra 	$L__BB4_7457;
	ld.local.u32 	%r23488, [%rd12+536];
	add.s32 	%r23489, %r23488, 1;
	st.local.u32 	[%rd12+536], %r23489;
	mul.wide.u32 	%rd7755, %r23488, 8;
	add.s64 	%rd7756, %rd12, %rd7755;
	st.local.u64 	[%rd7756+544], %rd531;
	bra.uni 	$L__BB4_7465;
$L__BB4_7457:
	ld.local.u32 	%r23490, [%rd12+2592];
	add.s32 	%r23491, %r23490, 1;
	st.local.u32 	[%rd12+2592], %r23491;
	mul.wide.u32 	%rd7757, %r23490, 8;
	add.s64 	%rd7758, %rd12, %rd7757;
	st.local.u64 	[%rd7758+2600], %rd531;
	bra.uni 	$L__BB4_7465;
$L__BB4_7458:
	shr.u32 	%r7839, %r31099, 3;
	setp.gt.u32 	%p8587, %r31099, 65535;
	@%p8587 bra 	$L__BB4_7461;
	shl.b32 	%r23493, %r7839, 2;
	mov.u32 	%r23494, shared_mem;
	add.s32 	%r23495, %r23494, %r23493;
	add.s32 	%r7840, %r23495, 65536;
	atom.shared.exch.b32 	%r31105, [%r23495+65536], %r7833;
	setp.eq.s32 	%p8589, %r31105, -1;
	@%p8589 bra 	$L__BB4_7465;
	atom.shared.exch.b32 	%r23496, [%r7840], 0;
	mov.u32 	%r31106, %r7833;
	bra.uni 	$L__BB4_7463;
$L__BB4_7461:
	mul.wide.u32 	%rd7759, %r7839, 4;
	add.s64 	%rd532, %rd13, %rd7759;
	atom.global.exch.b32 	%r31105, [%rd532], %r7833;
	setp.eq.s32 	%p8588, %r31105, -1;
	@%p8588 bra 	$L__BB4_7465;
	atom.global.exch.b32 	%r23492, [%rd532], 0;
	mov.u32 	%r31106, %r7833;
$L__BB4_7463:
	and.b32  	%r23497, %r31105, 7;
	setp.ne.s32 	%p8590, %r23497, 0;
	and.b32  	%r23498, %r31106, 7;
	setp.eq.s32 	%p8591, %r23498, 0;
	and.pred  	%p8592, %p8590, %p8591;
	selp.b32 	%r31099, %r31106, %r31105, %p8592;
	selp.b32 	%r7833, %r31105, %r31106, %p8592;
	and.b32  	%r23499, %r31099, 7;
	setp.eq.s32 	%p8593, %r23499, 0;
	@%p8593 bra 	$L__BB4_7435;
	bra.uni 	$L__BB4_7438;
$L__BB4_7464:
	ld.local.u32 	%r23519, [%rd12+2592];
	add.s32 	%r23520, %r23519, 1;
	st.local.u32 	[%rd12+2592], %r23520;
	mul.wide.u32 	%rd7778, %r23519, 8;
	add.s64 	%rd7779, %rd12, %rd7778;
	st.local.u64 	[%rd7779+2600], %rd529;
$L__BB4_7465:
	cvt.u32.u64 	%r23521, %rd10909;
	and.b32  	%r7847, %r6349, 7;
	shl.b32 	%r23522, %r7794, 3;
	or.b32  	%r23523, %r23522, %r7847;
	setp.ne.s32 	%p8595, %r7847, 0;
	and.b32  	%r23524, %r23521, 7;
	setp.eq.s32 	%p8596, %r23524, 0;
	and.pred  	%p8597, %p8595, %p8596;
	selp.b32 	%r31109, %r23521, %r23523, %p8597;
	selp.b32 	%r7859, %r23523, %r23521, %p8597;
	and.b32  	%r23525, %r31109, 7;
	setp.ne.s32 	%p8598, %r23525, 0;
	@%p8598 bra 	$L__BB4_7469;
$L__BB4_7466:
	and.b32  	%r23526, %r7859, 7;
	setp.ne.s32 	%p8599, %r23526, 0;
	@%p8599 bra 	$L__BB4_7477;
$L__BB4_7467:
	shr.u32 	%r23527, %r7859, 3;
	setp.gt.u32 	%p8600, %r7859, 65535;
	shr.u32 	%r23528, %r7859, 1;
	mov.u32 	%r23529, shared_mem;
	add.s32 	%r23530, %r23529, %r23528;
	add.s32 	%r7855, %r23530, 65536;
	mul.wide.u32 	%rd7780, %r23527, 4;
	add.s64 	%rd534, %rd13, %rd7780;
	@%p8600 bra 	$L__BB4_7471;
	atom.shared.exch.b32 	%r31112, [%r7855], -1;
	bra.uni 	$L__BB4_7472;
$L__BB4_7469:
	cvt.u64.u32 	%rd7797, %r7859;
	shl.b64 	%rd7798, %rd7797, 32;
	cvt.u64.u32 	%rd7799, %r31109;
	or.b64  	%rd533, %rd7798, %rd7799;
	mul.wide.u32 	%rd7800, %r31109, 8;
	and.b32  	%r23555, %r7859, 7;
	cvt.u64.u32 	%rd7801, %r23555;
	mov.b64 	%rd7802, 56;
	cvt.u32.u64 	%r23556, %rd7802;
	cvt.u32.u64 	%r23557, %rd7800;
	and.b32  	%r23558, %r23557, %r23556;
	cvt.u32.u64 	%r23559, %rd7801;
	or.b32  	%r23560, %r23558, %r23559;
	mov.b64 	%rd7803, 9130730411292422402;
	shr.u64 	%rd7804, %rd7803, %r23560;
	mov.b64 	%rd7805, 1736168554312260608;
	shr.u64 	%rd7806, %rd7805, %r23560;
	mov.b64 	%rd7807, -506390041275138048;
	shr.u64 	%rd7808, %rd7807, %r23560;
	shl.b64 	%rd7809, %rd7808, 2;
	cvt.u32.u64 	%r23561, %rd7806;
	mov.b64 	%rd7810, 2;
	cvt.u32.u64 	%r23562, %rd7810;
	and.b32  	%r23563, %r23561, %r23562;
	cvt.u32.u64 	%r23564, %rd7804;
	mov.b64 	%rd7811, 1;
	cvt.u32.u64 	%r23565, %rd7811;
	and.b32  	%r23566, %r23564, %r23565;
	or.b32  	%r23567, %r23566, %r23563;
	cvt.u32.u64 	%r23568, %rd7809;
	mov.b64 	%rd7812, 4;
	cvt.u32.u64 	%r23569, %rd7812;
	and.b32  	%r23570, %r23568, %r23569;
	or.b32  	%r23571, %r23567, %r23570;
	mov.b16 	%rs379, 1;
	shl.b16 	%rs380, %rs379, %r23571;
	and.b16  	%rs381, %rs380, 29;
	setp.eq.s16 	%p8622, %rs381, 0;
	@%p8622 bra 	$L__BB4_7495;
	ld.local.u32 	%r23572, [%rd12+536];
	add.s32 	%r23573, %r23572, 1;
	st.local.u32 	[%rd12+536], %r23573;
	mul.wide.u32 	%rd7813, %r23572, 8;
	add.s64 	%rd7814, %rd12, %rd7813;
	st.local.u64 	[%rd7814+544], %rd533;
	bra.uni 	$L__BB4_7496;
$L__BB4_7471:
	atom.global.exch.b32 	%r31112, [%rd534], -1;
$L__BB4_7472:
	add.s32 	%r23531, %r31112, 1;
	setp.lt.u32 	%p8601, %r23531, 2;
	@%p8601 bra 	$L__BB4_7477;
	setp.gt.u32 	%p8602, %r7859, 65535;
	@%p8602 bra 	$L__BB4_7475;
	atom.shared.exch.b32 	%r23533, [%r7855], 0;
	bra.uni 	$L__BB4_7476;
$L__BB4_7475:
	atom.global.exch.b32 	%r23532, [%rd534], 0;
$L__BB4_7476:
	and.b32  	%r23534, %r31112, 7;
	setp.eq.s32 	%p8603, %r23534, 0;
	mov.u32 	%r7859, %r31112;
	@%p8603 bra 	$L__BB4_7467;
$L__BB4_7477:
	setp.lt.u32 	%p8604, %r31109, 65529;
	@%p8604 bra 	$L__BB4_7489;
	and.b32  	%r7860, %r7859, 4;
	setp.eq.s32 	%p8605, %r7860, 0;
	and.b32  	%r23535, %r7859, 3;
	setp.ne.s32 	%p8606, %r23535, 0;
	and.pred  	%p8607, %p8605, %p8606;
	setp.gt.u32 	%p8608, %r7859, 65535;
	or.pred  	%p8609, %p8608, %p8607;
	@%p8609 bra 	$L__BB4_7482;
	and.b32  	%r23536, %r7859, 7;
	setp.eq.s32 	%p8610, %r23536, 0;
	mov.u32 	%r31115, %r7859;
	mov.u32 	%r31116, %r31109;
	@%p8610 bra 	$L__BB4_7494;
	setp.eq.s32 	%p8611, %r7860, 0;
	@%p8611 bra 	$L__BB4_7482;
	cvt.u64.u32 	%rd7781, %r7859;
	shl.b64 	%rd7782, %rd7781, 32;
	cvt.u64.u32 	%rd7783, %r31109;
	or.b64  	%rd7784, %rd7782, %rd7783;
	ld.local.u32 	%r23537, [%rd12+536];
	add.s32 	%r23538, %r23537, 1;
	st.local.u32 	[%rd12+536], %r23538;
	mul.wide.u32 	%rd7785, %r23537, 8;
	add.s64 	%rd7786, %rd12, %rd7785;
	st.local.u64 	[%rd7786+544], %rd7784;
	bra.uni 	$L__BB4_7496;
$L__BB4_7482:
	shr.u32 	%r7861, %r31109, 3;
	setp.gt.u32 	%p8612, %r31109, 65535;
	@%p8612 bra 	$L__BB4_7484;
	shl.b32 	%r23539, %r7861, 2;
	mov.u32 	%r23540, shared_mem;
	add.s32 	%r23541, %r23540, %r23539;
	ld.shared.u32 	%r31114, [%r23541+65536];
	bra.uni 	$L__BB4_7485;
$L__BB4_7484:
	mul.wide.u32 	%rd7787, %r7861, 4;
	add.s64 	%rd7788, %rd13, %rd7787;
	ld.global.u32 	%r31114, [%rd7788];
$L__BB4_7485:
	setp.ne.s32 	%p8613, %r31114, 0;
	@%p8613 bra 	$L__BB4_7489;
	cvt.u64.u32 	%rd7789, %r7859;
	shl.b64 	%rd7790, %rd7789, 32;
	cvt.u64.u32 	%rd7791, %r31109;
	or.b64  	%rd535, %rd7790, %rd7791;
	and.b32  	%r23542, %r7859, 7;
	setp.eq.s32 	%p8614, %r23542, 1;
	@%p8614 bra 	$L__BB4_7488;
	ld.local.u32 	%r23543, [%rd12+536];
	add.s32 	%r23544, %r23543, 1;
	st.local.u32 	[%rd12+536], %r23544;
	mul.wide.u32 	%rd7792, %r23543, 8;
	add.s64 	%rd7793, %rd12, %rd7792;
	st.local.u64 	[%rd7793+544], %rd535;
	bra.uni 	$L__BB4_7496;
$L__BB4_7488:
	ld.local.u32 	%r23545, [%rd12+2592];
	add.s32 	%r23546, %r23545, 1;
	st.local.u32 	[%rd12+2592], %r23546;
	mul.wide.u32 	%rd7794, %r23545, 8;
	add.s64 	%rd7795, %rd12, %rd7794;
	st.local.u64 	[%rd7795+2600], %rd535;
	bra.uni 	$L__BB4_7496;
$L__BB4_7489:
	shr.u32 	%r7865, %r31109, 3;
	setp.gt.u32 	%p8615, %r31109, 65535;
	@%p8615 bra 	$L__BB4_7492;
	shl.b32 	%r23548, %r7865, 2;
	mov.u32 	%r23549, shared_mem;
	add.s32 	%r23550, %r23549, %r23548;
	add.s32 	%r7866, %r23550, 65536;
	atom.shared.exch.b32 	%r31115, [%r23550+65536], %r7859;
	setp.eq.s32 	%p8617, %r31115, -1;
	@%p8617 bra 	$L__BB4_7496;
	atom.shared.exch.b32 	%r23551, [%r7866], 0;
	mov.u32 	%r31116, %r7859;
	bra.uni 	$L__BB4_7494;
$L__BB4_7492:
	mul.wide.u32 	%rd7796, %r7865, 4;
	add.s64 	%rd536, %rd13, %rd7796;
	atom.global.exch.b32 	%r31115, [%rd536], %r7859;
	setp.eq.s32 	%p8616, %r31115, -1;
	@%p8616 bra 	$L__BB4_7496;
	atom.global.exch.b32 	%r23547, [%rd536], 0;
	mov.u32 	%r31116, %r7859;
$L__BB4_7494:
	and.b32  	%r23552, %r31115, 7;
	setp.ne.s32 	%p8618, %r23552, 0;
	and.b32  	%r23553, %r31116, 7;
	setp.eq.s32 	%p8619, %r23553, 0;
	and.pred  	%p8620, %p8618, %p8619;
	selp.b32 	%r31109, %r31116, %r31115, %p8620;
	selp.b32 	%r7859, %r31115, %r31116, %p8620;
	and.b32  	%r23554, %r31109, 7;
	setp.eq.s32 	%p8621, %r23554, 0;
	@%p8621 bra 	$L__BB4_7466;
	bra.uni 	$L__BB4_7469;
$L__BB4_7495:
	ld.local.u32 	%r23574, [%rd12+2592];
	add.s32 	%r23575, %r23574, 1;
	st.local.u32 	[%rd12+2592], %r23575;
	mul.wide.u32 	%rd7815, %r23574, 8;
	add.s64 	%rd7816, %rd12, %rd7815;
	st.local.u64 	[%rd7816+2600], %rd533;
$L__BB4_7496:
	{ .reg .b32 tmp; mov.b64 {tmp, %r23576}, %rd10909; }
	setp.ne.s32 	%p8623, %r7847, 0;
	shl.b32 	%r23577, %r7795, 3;
	or.b32  	%r23578, %r23577, %r7847;
	and.b32  	%r23579, %r23576, 7;
	setp.eq.s32 	%p8624, %r23579, 0;
	and.pred  	%p8625, %p8623, %p8624;
	selp.b32 	%r31119, %r23576, %r23578, %p8625;
	selp.b32 	%r7884, %r23578, %r23576, %p8625;
	and.b32  	%r23580, %r31119, 7;
	setp.ne.s32 	%p8626, %r23580, 0;
	@%p8626 bra 	$L__BB4_7500;
$L__BB4_7497:
	and.b32  	%r23581, %r7884, 7;
	setp.ne.s32 	%p8627, %r23581, 0;
	@%p8627 bra 	$L__BB4_7509;
$L__BB4_7498:
	shr.u32 	%r23582, %r7884, 3;
	setp.gt.u32 	%p8628, %r7884, 65535;
	shr.u32 	%r23583, %r7884, 1;
	mov.u32 	%r23584, shared_mem;
	add.s32 	%r23585, %r23584, %r23583;
	add.s32 	%r7880, %r23585, 65536;
	mul.wide.u32 	%rd7817, %r23582, 4;
	add.s64 	%rd538, %rd13, %rd7817;
	@%p8628 bra 	$L__BB4_7503;
	atom.shared.exch.b32 	%r31122, [%r7880], -1;
	bra.uni 	$L__BB4_7504;
$L__BB4_7500:
	cvt.u64.u32 	%rd7834, %r7884;
	shl.b64 	%rd7835, %rd7834, 32;
	cvt.u64.u32 	%rd7836, %r31119;
	or.b64  	%rd537, %rd7835, %rd7836;
	mul.wide.u32 	%rd7837, %r31119, 8;
	and.b32  	%r23610, %r7884, 7;
	cvt.u64.u32 	%rd7838, %r23610;
	mov.b64 	%rd7839, 56;
	cvt.u32.u64 	%r23611, %rd7839;
	cvt.u32.u64 	%r23612, %rd7837;
	and.b32  	%r23613, %r23612, %r23611;
	cvt.u32.u64 	%r23614, %rd7838;
	or.b32  	%r23615, %r23613, %r23614;
	mov.b64 	%rd7840, 9130730411292422402;
	shr.u64 	%rd7841, %rd7840, %r23615;
	mov.b64 	%rd7842, 1736168554312260608;
	shr.u64 	%rd7843, %rd7842, %r23615;
	mov.b64 	%rd7844, -506390041275138048;
	shr.u64 	%rd7845, %rd7844, %r23615;
	shl.b64 	%rd7846, %rd7845, 2;
	cvt.u32.u64 	%r23616, %rd7843;
	mov.b64 	%rd7847, 2;
	cvt.u32.u64 	%r23617, %rd7847;
	and.b32  	%r23618, %r23616, %r23617;
	cvt.u32.u64 	%r23619, %rd7841;
	mov.b64 	%rd7848, 1;
	cvt.u32.u64 	%r23620, %rd7848;
	and.b32  	%r23621, %r23619, %r23620;
	or.b32  	%r23622, %r23621, %r23618;
	cvt.u32.u64 	%r23623, %rd7846;
	mov.b64 	%rd7849, 4;
	cvt.u32.u64 	%r23624, %rd7849;
	and.b32  	%r23625, %r23623, %r23624;
	or.b32  	%r23626, %r23622, %r23625;
	mov.b16 	%rs382, 1;
	shl.b16 	%rs383, %rs382, %r23626;
	and.b16  	%rs384, %rs383, 29;
	setp.eq.s16 	%p8650, %rs384, 0;
	@%p8650 bra 	$L__BB4_7502;
	ld.local.u32 	%r23627, [%rd12+536];
	add.s32 	%r23628, %r23627, 1;
	st.local.u32 	[%rd12+536], %r23628;
	mul.wide.u32 	%rd7850, %r23627, 8;
	add.s64 	%rd7851, %rd12, %rd7850;
	st.local.u64 	[%rd7851+544], %rd537;
	bra.uni 	$L__BB4_8127;
$L__BB4_7502:
	ld.local.u32 	%r23629, [%rd12+2592];
	add.s32 	%r23630, %r23629, 1;
	st.local.u32 	[%rd12+2592], %r23630;
	mul.wide.u32 	%rd7852, %r23629, 8;
	add.s64 	%rd7853, %rd12, %rd7852;
	st.local.u64 	[%rd7853+2600], %rd537;
	bra.uni 	$L__BB4_8127;
$L__BB4_7503:
	atom.global.exch.b32 	%r31122, [%rd538], -1;
$L__BB4_7504:
	add.s32 	%r23586, %r31122, 1;
	setp.lt.u32 	%p8629, %r23586, 2;
	@%p8629 bra 	$L__BB4_7509;
	setp.gt.u32 	%p8630, %r7884, 65535;
	@%p8630 bra 	$L__BB4_7507;
	atom.shared.exch.b32 	%r23588, [%r7880], 0;
	bra.uni 	$L__BB4_7508;
$L__BB4_7507:
	atom.global.exch.b32 	%r23587, [%rd538], 0;
$L__BB4_7508:
	and.b32  	%r23589, %r31122, 7;
	setp.eq.s32 	%p8631, %r23589, 0;
	mov.u32 	%r7884, %r31122;
	@%p8631 bra 	$L__BB4_7498;
$L__BB4_7509:
	setp.lt.u32 	%p8632, %r31119, 65529;
	@%p8632 bra 	$L__BB4_7521;
	and.b32  	%r7885, %r7884, 4;
	setp.eq.s32 	%p8633, %r7885, 0;
	and.b32  	%r23590, %r7884, 3;
	setp.ne.s32 	%p8634, %r23590, 0;
	and.pred  	%p8635, %p8633, %p8634;
	setp.gt.u32 	%p8636, %r7884, 65535;
	or.pred  	%p8637, %p8636, %p8635;
	@%p8637 bra 	$L__BB4_7514;
	and.b32  	%r23591, %r7884, 7;
	setp.eq.s32 	%p8638, %r23591, 0;
	mov.u32 	%r31125, %r7884;
	mov.u32 	%r31126, %r31119;
	@%p8638 bra 	$L__BB4_7526;
	setp.eq.s32 	%p8639, %r7885, 0;
	@%p8639 bra 	$L__BB4_7514;
	cvt.u64.u32 	%rd7818, %r7884;
	shl.b64 	%rd7819, %rd7818, 32;
	cvt.u64.u32 	%rd7820, %r31119;
	or.b64  	%rd7821, %rd7819, %rd7820;
	ld.local.u32 	%r23592, [%rd12+536];
	add.s32 	%r23593, %r23592, 1;
	st.local.u32 	[%rd12+536], %r23593;
	mul.wide.u32 	%rd7822, %r23592, 8;
	add.s64 	%rd7823, %rd12, %rd7822;
	st.local.u64 	[%rd7823+544], %rd7821;
	bra.uni 	$L__BB4_8127;
$L__BB4_7514:
	shr.u32 	%r7886, %r31119, 3;
	setp.gt.u32 	%p8640, %r31119, 65535;
	@%p8640 bra 	$L__BB4_7516;
	shl.b32 	%r23594, %r7886, 2;
	mov.u32 	%r23595, shared_mem;
	add.s32 	%r23596, %r23595, %r23594;
	ld.shared.u32 	%r31124, [%r23596+65536];
	bra.uni 	$L__BB4_7517;
$L__BB4_7516:
	mul.wide.u32 	%rd7824, %r7886, 4;
	add.s64 	%rd7825, %rd13, %rd7824;
	ld.global.u32 	%r31124, [%rd7825];
$L__BB4_7517:
	setp.ne.s32 	%p8641, %r31124, 0;
	@%p8641 bra 	$L__BB4_7521;
	cvt.u64.u32 	%rd7826, %r7884;
	shl.b64 	%rd7827, %rd7826, 32;
	cvt.u64.u32 	%rd7828, %r31119;
	or.b64  	%rd539, %rd7827, %rd7828;
	and.b32  	%r23597, %r7884, 7;
	setp.eq.s32 	%p8642, %r23597, 1;
	@%p8642 bra 	$L__BB4_7520;
	ld.local.u32 	%r23598, [%rd12+536];
	add.s32 	%r23599, %r23598, 1;
	st.local.u32 	[%rd12+536], %r23599;
	mul.wide.u32 	%rd7829, %r23598, 8;
	add.s64 	%rd7830, %rd12, %rd7829;
	st.local.u64 	[%rd7830+544], %rd539;
	bra.uni 	$L__BB4_8127;
$L__BB4_7520:
	ld.local.u32 	%r23600, [%rd12+2592];
	add.s32 	%r23601, %r23600, 1;
	st.local.u32 	[%rd12+2592], %r23601;
	mul.wide.u32 	%rd7831, %r23600, 8;
	add.s64 	%rd7832, %rd12, %rd7831;
	st.local.u64 	[%rd7832+2600], %rd539;
	bra.uni 	$L__BB4_8127;
$L__BB4_7521:
	shr.u32 	%r7890, %r31119, 3;
	setp.gt.u32 	%p8643, %r31119, 65535;
	@%p8643 bra 	$L__BB4_7524;
	shl.b32 	%r23603, %r7890, 2;
	mov.u32 	%r23604, shared_mem;
	add.s32 	%r23605, %r23604, %r23603;
	add.s32 	%r7891, %r23605, 65536;
	atom.shared.exch.b32 	%r31125, [%r23605+65536], %r7884;
	setp.eq.s32 	%p8645, %r31125, -1;
	@%p8645 bra 	$L__BB4_8127;
	atom.shared.exch.b32 	%r23606, [%r7891], 0;
	mov.u32 	%r31126, %r7884;
	bra.uni 	$L__BB4_7526;
$L__BB4_7524:
	mul.wide.u32 	%rd7833, %r7890, 4;
	add.s64 	%rd540, %rd13, %rd7833;
	atom.global.exch.b32 	%r31125, [%rd540], %r7884;
	setp.eq.s32 	%p8644, %r31125, -1;
	@%p8644 bra 	$L__BB4_8127;
	atom.global.exch.b32 	%r23602, [%rd540], 0;
	mov.u32 	%r31126, %r7884;
$L__BB4_7526:
	and.b32  	%r23607, %r31125, 7;
	setp.ne.s32 	%p8646, %r23607, 0;
	and.b32  	%r23608, %r31126, 7;
	setp.eq.s32 	%p8647, %r23608, 0;
	and.pred  	%p8648, %p8646, %p8647;
	selp.b32 	%r31119, %r31126, %r31125, %p8648;
	selp.b32 	%r7884, %r31125, %r31126, %p8648;
	and.b32  	%r23609, %r31119, 7;
	setp.eq.s32 	%p8649, %r23609, 0;
	@%p8649 bra 	$L__BB4_7497;
	bra.uni 	$L__BB4_7500;
$L__BB4_7527:
	ld.local.u32 	%r7898, [%rd12+2592];
	ld.local.u32 	%r21978, [%rd12+12];
	setp.eq.s32 	%p7603, %r21978, 2;
	@%p7603 bra 	$L__BB4_7532;
	mov.b32 	%r31127, 0;
$L__BB4_7529:
	ld.global.u32 	%r21980, [%rd20];
	and.b32  	%r21981, %r21980, 32767;
	add.s32 	%r31131, %r21981, %r4252;
	mul.wide.u32 	%rd7157, %r31131, 8;
	add.s64 	%rd7158, %rd1, %rd7157;
	ld.global.u64 	%rd7159, [%rd7158+201326600];
	add.s32 	%r21982, %r21980, 1;
	st.global.u32 	[%rd20], %r21982;
	setp.lt.u32 	%p7604, %r31131, 8192;
	setp.ne.s64 	%p7605, %rd7159, 0;
	or.pred  	%p42, %p7604, %p7605;
	add.s32 	%r31127, %r31127, 1;
	setp.lt.u32 	%p7606, %r31127, 32768;
	@%p7606 bra 	$L__BB4_7531;
	mov.u64 	%rd7161, $str$1;
	cvta.global.u64 	%rd7162, %rd7161;
	{ // callseq 30, 0
	.param .b64 param0;
	st.param.b64 	[param0], %rd7162;
	.param .b64 param1;
	st.param.b64 	[param1], 0;
	.param .b32 retval0;
	call.uni (retval0), 
	vprintf, 
	(
	param0, 
	param1
	);
	ld.param.b32 	%r21983, [retval0];
	} // callseq 30
$L__BB4_7531:
	mov.pred 	%p12030, -1;
	@%p42 bra 	$L__BB4_7529;
	bra.uni 	$L__BB4_7543;
$L__BB4_7532:
	ld.local.u32 	%r31128, [%rd12+4];
	ld.local.u32 	%r7903, [%rd12+24];
	add.s32 	%r7904, %r31128, 64;
	mov.b32 	%r31129, 0;
$L__BB4_7533:
	add.s32 	%r31130, %r31128, 1;
	shl.b32 	%r21986, %r31128, 7;
	and.b32  	%r21987, %r21986, 8064;
	add.s32 	%r31131, %r21987, %r2;
	shl.b32 	%r21988, %r31128, 10;
	and.b32  	%r21989, %r21988, 64512;
	add.s32 	%r21990, %r4, %r21989;
	ld.shared.u64 	%rd7163, [%r21990];
	setp.ne.s32 	%p7609, %r31131, 0;
	setp.eq.s64 	%p7610, %rd7163, 0;
	and.pred  	%p7611, %p7609, %p7610;
	mov.pred 	%p7608, -1;
	mov.pred 	%p12030, %p7608;
	@%p7611 bra 	$L__BB4_7542;
	add.s32 	%r7909, %r31128, 2;
	shl.b32 	%r21991, %r31130, 7;
	and.b32  	%r21992, %r21991, 8064;
	add.s32 	%r31131, %r21992, %r2;
	shl.b32 	%r21993, %r31130, 10;
	and.b32  	%r21994, %r21993, 64512;
	add.s32 	%r21995, %r4, %r21994;
	ld.shared.u64 	%rd7165, [%r21995];
	setp.ne.s32 	%p7613, %r31131, 0;
	setp.eq.s64 	%p7614, %rd7165, 0;
	and.pred  	%p7615, %p7613, %p7614;
	mov.u32 	%r31130, %r7909;
	@%p7615 bra 	$L__BB4_7542;
	add.s32 	%r31130, %r31128, 3;
	shl.b32 	%r21996, %r7909, 7;
	and.b32  	%r21997, %r21996, 8064;
	add.s32 	%r31131, %r21997, %r2;
	shl.b32 	%r21998, %r7909, 10;
	and.b32  	%r21999, %r21998, 64512;
	add.s32 	%r22000, %r4, %r21999;
	ld.shared.u64 	%rd7167, [%r22000];
	setp.ne.s32 	%p7617, %r31131, 0;
	setp.eq.s64 	%p7618, %rd7167, 0;
	and.pred  	%p7619, %p7617, %p7618;
	mov.pred 	%p12030, %p7608;
	@%p7619 bra 	$L__BB4_7542;
	add.s32 	%r7913, %r31128, 4;
	shl.b32 	%r22001, %r31130, 7;
	and.b32  	%r22002, %r22001, 8064;
	add.s32 	%r31131, %r22002, %r2;
	shl.b32 	%r22003, %r31130, 10;
	and.b32  	%r22004, %r22003, 64512;
	add.s32 	%r22005, %r4, %r22004;
	ld.shared.u64 	%rd7169, [%r22005];
	setp.ne.s32 	%p7621, %r31131, 0;
	setp.eq.s64 	%p7622, %rd7169, 0;
	and.pred  	%p7623, %p7621, %p7622;
	mov.u32 	%r31130, %r7913;
	mov.pred 	%p12030, %p7608;
	@%p7623 bra 	$L__BB4_7542;
	add.s32 	%r31130, %r31128, 5;
	shl.b32 	%r22006, %r7913, 7;
	and.b32  	%r22007, %r22006, 8064;
	add.s32 	%r31131, %r22007, %r2;
	shl.b32 	%r22008, %r7913, 10;
	and.b32  	%r22009, %r22008, 64512;
	add.s32 	%r22010, %r4, %r22009;
	ld.shared.u64 	%rd7171, [%r22010];
	setp.ne.s32 	%p7625, %r31131, 0;
	setp.eq.s64 	%p7626, %rd7171, 0;
	and.pred  	%p7627, %p7625, %p7626;
	mov.pred 	%p12030, %p7608;
	@%p7627 bra 	$L__BB4_7542;
	add.s32 	%r7917, %r31128, 6;
	shl.b32 	%r22011, %r31130, 7;
	and.b32  	%r22012, %r22011, 8064;
	add.s32 	%r31131, %r22012, %r2;
	shl.b32 	%r22013, %r31130, 10;
	and.b32  	%r22014, %r22013, 64512;
	add.s32 	%r22015, %r4, %r22014;
	ld.shared.u64 	%rd7173, [%r22015];
	setp.ne.s32 	%p7629, %r31131, 0;
	setp.eq.s64 	%p7630, %rd7173, 0;
	and.pred  	%p7631, %p7629, %p7630;
	mov.u32 	%r31130, %r7917;
	mov.pred 	%p12030, %p7608;
	@%p7631 bra 	$L__BB4_7542;
	add.s32 	%r31130, %r31128, 7;
	shl.b32 	%r22016, %r7917, 7;
	and.b32  	%r22017, %r22016, 8064;
	add.s32 	%r31131, %r22017, %r2;
	shl.b32 	%r22018, %r7917, 10;
	and.b32  	%r22019, %r22018, 64512;
	add.s32 	%r22020, %r4, %r22019;
	ld.shared.u64 	%rd7175, [%r22020];
	setp.ne.s32 	%p7633, %r31131, 0;
	setp.eq.s64 	%p7634, %rd7175, 0;
	and.pred  	%p7635, %p7633, %p7634;
	mov.pred 	%p12030, %p7608;
	@%p7635 bra 	$L__BB4_7542;
	shl.b32 	%r22021, %r31130, 7;
	and.b32  	%r7921, %r22021, 8064;
	add.s32 	%r7922, %r7921, %r2;
	setp.eq.s32 	%p7637, %r31129, 56;
	mov.pred 	%p12030, 0;
	mov.u32 	%r31130, %r7904;
	mov.u32 	%r31131, %r7903;
	@%p7637 bra 	$L__BB4_7542;
	add.s32 	%r31129, %r31129, 8;
	add.s32 	%r31128, %r31128, 8;
	shl.b32 	%r22022, %r7921, 3;
	add.s32 	%r22023, %r4, %r22022;
	ld.shared.u64 	%rd7177, [%r22023];
	setp.eq.s32 	%p7639, %r7922, 0;
	setp.ne.s64 	%p7640, %rd7177, 0;
	or.pred  	%p7641, %p7639, %p7640;
	mov.u32 	%r31130, %r31128;
	mov.u32 	%r31131, %r7922;
	mov.pred 	%p12030, %p7608;
	@%p7641 bra 	$L__BB4_7533;
$L__BB4_7542:
	st.local.u32 	[%rd12+4], %r31130;
$L__BB4_7543:
	st.local.u32 	[%rd12+24], %r31131;
	sub.s32 	%r22024, 257, %r6345;
	sub.s32 	%r22025, 256, %r7898;
	min.u32 	%r22026, %r22025, %r22024;
	setp.eq.s32 	%p7642, %r22026, 0;
	not.pred 	%p7643, %p12030;
	or.pred  	%p7644, %p7642, %p7643;
	@%p7644 bra 	$L__BB4_8123;
	shr.u32 	%r7928, %r6348, 3;
	setp.gt.u32 	%p7645, %r6348, 65535;
	@%p7645 bra 	$L__BB4_7546;
	shl.b32 	%r22027, %r7928, 3;
	mov.u32 	%r22028, shared_mem;
	add.s32 	%r22029, %r22028, %r22027;
	atom.shared.exch.b64 	%rd543, [%r22029], 0;
	bra.uni 	$L__BB4_7547;
$L__BB4_7546:
	mul.wide.u32 	%rd7179, %r7928, 8;
	add.s64 	%rd7180, %rd1, %rd7179;
	atom.global.exch.b64 	%rd543, [%rd7180+201326600], 0;
$L__BB4_7547:
	cvt.u32.u64 	%r31161, %rd543;
	{ .reg .b32 tmp; mov.b64 {tmp, %r31135}, %rd543; }
	and.b32  	%r22030, %r31135, 7;
	setp.ne.s32 	%p7646, %r22030, 0;
	@%p7646 bra 	$L__BB4_7556;
$L__BB4_7548:
	shr.u32 	%r22031, %r31135, 3;
	setp.gt.u32 	%p7647, %r31135, 65535;
	shr.u32 	%r22032, %r31135, 1;
	mov.u32 	%r22033, shared_mem;
	add.s32 	%r22034, %r22033, %r22032;
	add.s32 	%r7932, %r22034, 65536;
	mul.wide.u32 	%rd7181, %r22031, 4;
	add.s64 	%rd544, %rd13, %rd7181;
	@%p7647 bra 	$L__BB4_7550;
	atom.shared.exch.b32 	%r31134, [%r7932], -1;
	bra.uni 	$L__BB4_7551;
$L__BB4_7550:
	atom.global.exch.b32 	%r31134, [%rd544], -1;
$L__BB4_7551:
	add.s32 	%r22035, %r31134, 1;
	setp.lt.u32 	%p7648, %r22035, 2;
	@%p7648 bra 	$L__BB4_7556;
	@%p7647 bra 	$L__BB4_7554;
	atom.shared.exch.b32 	%r22037, [%r7932], 0;
	bra.uni 	$L__BB4_7555;
$L__BB4_7554:
	atom.global.exch.b32 	%r22036, [%rd544], 0;
$L__BB4_7555:
	and.b32  	%r22038, %r31134, 7;
	setp.eq.s32 	%p7650, %r22038, 0;
	mov.u32 	%r31135, %r31134;
	@%p7650 bra 	$L__BB4_7548;
$L__BB4_7556:
	and.b64  	%rd7182, %rd543, 7;
	setp.ne.s64 	%p7651, %rd7182, 3;
	@%p7651 bra 	$L__BB4_7816;
	shr.u32 	%r7937, %r6349, 3;
	shr.u32 	%r7938, %r31161, 3;
	cvt.u16.u32 	%rs341, %r7937;
	and.b16  	%rs16, %rs341, 31;
	cvt.u16.u32 	%rs342, %r7938;
	and.b16  	%rs17, %rs342, 31;
	or.b16  	%rs343, %rs341, %rs342;
	and.b16  	%rs344, %rs343, 31;
	setp.eq.s16 	%p7678, %rs344, 0;
	mov.b32 	%r22086, 1;
	mov.u32 	%r31148, %r22086;
	@%p7678 bra 	$L__BB4_7785;
	and.b32  	%r7939, %r6349, 248;
	setp.ne.s32 	%p7679, %r7939, 0;
	shr.u32 	%r7940, %r6349, 8;
	add.s32 	%r22087, %r7940, -4;
	setp.lt.u32 	%p7680, %r22087, -3;
	add.s16 	%rs346, %rs17, -4;
	and.b16  	%rs347, %rs346, 255;
	setp.lt.u16 	%p7681, %rs347, 253;
	or.pred  	%p7682, %p7680, %p7681;
	or.pred  	%p7683, %p7682, %p7679;
	@%p7683 bra 	$L__BB4_7579;
	setp.eq.s32 	%p7684, %r7940, 3;
	@%p7684 bra 	$L__BB4_7573;
	setp.eq.s32 	%p7685, %r7940, 2;
	@%p7685 bra 	$L__BB4_7567;
	cvt.u16.u64 	%rs353, %rd543;
	and.b16  	%rs352, %rs353, 248;
	setp.eq.s16 	%p7699, %rs352, 8;
	mov.u32 	%r31148, %r7938;
	@%p7699 bra 	$L__BB4_7785;
	setp.eq.s16 	%p7700, %rs352, 24;
	@%p7700 bra 	$L__BB4_7565;
	setp.ne.s16 	%p7701, %rs352, 16;
	@%p7701 bra 	$L__BB4_7578;
	shr.s32 	%r22125, %r31161, 3;
	and.b32  	%r22126, %r22125, -32;
	or.b32  	%r31148, %r22126, 1;
	bra.uni 	$L__BB4_7785;
$L__BB4_7565:
	and.b32  	%r22122, %r31161, -256;
	mov.b32 	%f217, %r22122;
	abs.f32 	%f1127, %f217;
	setp.nan.f32 	%p7702, %f1127, %f1127;
	mov.u32 	%r31148, %r22086;
	@%p7702 bra 	$L__BB4_7785;
	setp.lt.f32 	%p7703, %f217, 0f00000000;
	selp.f32 	%f1128, 0f00000000, %f217, %p7703;
	setp.gt.f32 	%p7704, %f1128, 0f4B7FFFFF;
	selp.f32 	%f1129, 0f4B7FFFFF, %f1128, %p7704;
	cvt.rzi.u32.f32 	%r22123, %f1129;
	shl.b32 	%r22124, %r22123, 5;
	or.b32  	%r31148, %r22124, 1;
	bra.uni 	$L__BB4_7785;
$L__BB4_7567:
	cvt.u16.u64 	%rs351, %rd543;
	and.b16  	%rs350, %rs351, 248;
	setp.eq.s16 	%p7693, %rs350, 24;
	@%p7693 bra 	$L__BB4_7571;
	setp.eq.s16 	%p7694, %rs350, 16;
	mov.u32 	%r31148, %r7938;
	@%p7694 bra 	$L__BB4_7785;
	setp.ne.s16 	%p7695, %rs350, 8;
	@%p7695 bra 	$L__BB4_7578;
	and.b32  	%r22120, %r7938, 536870880;
	or.b32  	%r31148, %r22120, 2;
	bra.uni 	$L__BB4_7785;
$L__BB4_7571:
	and.b32  	%r22117, %r31161, -256;
	mov.b32 	%f218, %r22117;
	abs.f32 	%f1124, %f218;
	setp.nan.f32 	%p7696, %f1124, %f1124;
	mov.b32 	%r31148, 2;
	@%p7696 bra 	$L__BB4_7785;
	setp.lt.f32 	%p7697, %f218, 0fCB000000;
	selp.f32 	%f1125, 0fCB000000, %f218, %p7697;
	setp.gt.f32 	%p7698, %f1125, 0f4AFFFFFE;
	selp.f32 	%f1126, 0f4AFFFFFE, %f1125, %p7698;
	cvt.rzi.s32.f32 	%r22118, %f1126;
	shl.b32 	%r22119, %r22118, 5;
	or.b32  	%r31148, %r22119, 2;
	bra.uni 	$L__BB4_7785;
$L__BB4_7573:
	cvt.u16.u64 	%rs349, %rd543;
	and.b16  	%rs348, %rs349, 248;
	setp.eq.s16 	%p7686, %rs348, 24;
	mov.u32 	%r31148, %r7938;
	@%p7686 bra 	$L__BB4_7785;
	setp.eq.s16 	%p7687, %rs348, 16;
	@%p7687 bra 	$L__BB4_7577;
	setp.ne.s16 	%p7688, %rs348, 8;
	@%p7688 bra 	$L__BB4_7578;
	shr.u32 	%r22102, %r31161, 8;
	cvt.rn.f32.u32 	%f1122, %r22102;
	mov.b32 	%r22103, %f1122;
	shr.u32 	%r22104, %r22103, 8;
	abs.f32 	%f1123, %f1122;
	setp.nan.f32 	%p7691, %f1123, %f1123;
	setp.lt.u32 	%p7692, %r22103, 256;
	shl.b32 	%r22105, %r22103, 24;
	shr.s32 	%r22106, %r22105, 31;
	selp.b32 	%r22107, %r22106, 256, %p7692;
	add.s32 	%r22108, %r22107, %r22103;
	shr.u32 	%r22109, %r22108, 7;
	and.b32  	%r22110, %r22109, 1;
	selp.b32 	%r22111, 0, %r22110, %p7691;
	add.s32 	%r22112, %r22111, %r22104;
	selp.u32 	%r22113, 1, 0, %p7691;
	or.b32  	%r22114, %r22112, %r22113;
	shl.b32 	%r22115, %r22114, 5;
	or.b32  	%r31148, %r22115, 3;
	bra.uni 	$L__BB4_7785;
$L__BB4_7577:
	shr.s32 	%r22088, %r31161, 8;
	cvt.rn.f32.s32 	%f1120, %r22088;
	mov.b32 	%r22089, %f1120;
	shr.u32 	%r22090, %r22089, 8;
	abs.f32 	%f1121, %f1120;
	setp.nan.f32 	%p7689, %f1121, %f1121;
	setp.lt.u32 	%p7690, %r22089, 256;
	shl.b32 	%r22091, %r22089, 24;
	shr.s32 	%r22092, %r22091, 31;
	selp.b32 	%r22093, %r22092, 256, %p7690;
	add.s32 	%r22094, %r22093, %r22089;
	shr.u32 	%r22095, %r22094, 7;
	and.b32  	%r22096, %r22095, 1;
	selp.b32 	%r22097, 0, %r22096, %p7689;
	add.s32 	%r22098, %r22097, %r22090;
	selp.u32 	%r22099, 1, 0, %p7689;
	or.b32  	%r22100, %r22098, %r22099;
	shl.b32 	%r22101, %r22100, 5;
	or.b32  	%r31148, %r22101, 3;
	bra.uni 	$L__BB4_7785;
$L__BB4_7578:
	mov.u32 	%r31148, %r22086;
	bra.uni 	$L__BB4_7785;
$L__BB4_7579:
	and.b32  	%r22128, %r31161, 248;
	setp.ne.s32 	%p7705, %r22128, 0;
	shr.u32 	%r7947, %r31161, 8;
	add.s32 	%r22129, %r7947, -4;
	setp.lt.u32 	%p7706, %r22129, -3;
	add.s16 	%rs355, %rs16, -4;
	and.b16  	%rs356, %rs355, 255;
	setp.lt.u16 	%p7707, %rs356, 253;
	or.pred  	%p7708, %p7706, %p7707;
	or.pred  	%p7709, %p7708, %p7705;
	@%p7709 bra 	$L__BB4_7600;
	setp.eq.s32 	%p7710, %r7947, 3;
	@%p7710 bra 	$L__BB4_7594;
	setp.eq.s32 	%p7711, %r7947, 2;
	@%p7711 bra 	$L__BB4_7588;
	cvt.u16.u32 	%rs359, %r7939;
	setp.eq.s16 	%p7725, %rs359, 8;
	mov.u32 	%r31148, %r7937;
	@%p7725 bra 	$L__BB4_7785;
	setp.eq.s16 	%p7726, %rs359, 24;
	@%p7726 bra 	$L__BB4_7586;
	setp.ne.s16 	%p7727, %rs359, 16;
	@%p7727 bra 	$L__BB4_7599;
	shr.s32 	%r22166, %r6349, 3;
	and.b32  	%r22167, %r22166, -32;
	or.b32  	%r31148, %r22167, 1;
	bra.uni 	$L__BB4_7785;
$L__BB4_7586:
	and.b32  	%r22163, %r6349, -256;
	mov.b32 	%f219, %r22163;
	abs.f32 	%f1137, %f219;
	setp.nan.f32 	%p7728, %f1137, %f1137;
	mov.u32 	%r31148, %r22086;
	@%p7728 bra 	$L__BB4_7785;
	setp.lt.f32 	%p7729, %f219, 0f00000000;
	selp.f32 	%f1138, 0f00000000, %f219, %p7729;
	setp.gt.f32 	%p7730, %f1138, 0f4B7FFFFF;
	selp.f32 	%f1139, 0f4B7FFFFF, %f1138, %p7730;
	cvt.rzi.u32.f32 	%r22164, %f1139;
	shl.b32 	%r22165, %r22164, 5;
	or.b32  	%r31148, %r22165, 1;
	bra.uni 	$L__BB4_7785;
$L__BB4_7588:
	cvt.u16.u32 	%rs358, %r7939;
	setp.eq.s16 	%p7719, %rs358, 24;
	@%p7719 bra 	$L__BB4_7592;
	setp.eq.s16 	%p7720, %rs358, 16;
	mov.u32 	%r31148, %r7937;
	@%p7720 bra 	$L__BB4_7785;
	setp.ne.s16 	%p7721, %rs358, 8;
	@%p7721 bra 	$L__BB4_7599;
	and.b32  	%r22161, %r7937, 536870880;
	or.b32  	%r31148, %r22161, 2;
	bra.uni 	$L__BB4_7785;
$L__BB4_7592:
	and.b32  	%r22158, %r6349, -256;
	mov.b32 	%f220, %r22158;
	abs.f32 	%f1134, %f220;
	setp.nan.f32 	%p7722, %f1134, %f1134;
	mov.b32 	%r31148, 2;
	@%p7722 bra 	$L__BB4_7785;
	setp.lt.f32 	%p7723, %f220, 0fCB000000;
	selp.f32 	%f1135, 0fCB000000, %f220, %p7723;
	setp.gt.f32 	%p7724, %f1135, 0f4AFFFFFE;
	selp.f32 	%f1136, 0f4AFFFFFE, %f1135, %p7724;
	cvt.rzi.s32.f32 	%r22159, %f1136;
	shl.b32 	%r22160, %r22159, 5;
	or.b32  	%r31148, %r22160, 2;
	bra.uni 	$L__BB4_7785;
$L__BB4_7594:
	cvt.u16.u32 	%rs357, %r7939;
	setp.eq.s16 	%p7712, %rs357, 24;
	mov.u32 	%r31148, %r7937;
	@%p7712 bra 	$L__BB4_7785;
	setp.eq.s16 	%p7713, %rs357, 16;
	@%p7713 bra 	$L__BB4_7598;
	setp.ne.s16 	%p7714, %rs357, 8;
	@%p7714 bra 	$L__BB4_7599;
	cvt.rn.f32.u32 	%f1132, %r7940;
	mov.b32 	%r22144, %f1132;
	shr.u32 	%r22145, %r22144, 8;
	abs.f32 	%f1133, %f1132;
	setp.nan.f32 	%p7717, %f1133, %f1133;
	setp.lt.u32 	%p7718, %r22144, 256;
	shl.b32 	%r22146, %r22144, 24;
	shr.s32 	%r22147, %r22146, 31;
	selp.b32 	%r22148, %r22147, 256, %p7718;
	add.s32 	%r22149, %r22148, %r22144;
	shr.u32 	%r22150, %r22149, 7;
	and.b32  	%r22151, %r22150, 1;
	selp.b32 	%r22152, 0, %r22151, %p7717;
	add.s32 	%r22153, %r22152, %r22145;
	selp.u32 	%r22154, 1, 0, %p7717;
	or.b32  	%r22155, %r22153, %r22154;
	shl.b32 	%r22156, %r22155, 5;
	or.b32  	%r31148, %r22156, 3;
	bra.uni 	$L__BB4_7785;
$L__BB4_7598:
	shr.s32 	%r22130, %r6349, 8;
	cvt.rn.f32.s32 	%f1130, %r22130;
	mov.b32 	%r22131, %f1130;
	shr.u32 	%r22132, %r22131, 8;
	abs.f32 	%f1131, %f1130;
	setp.nan.f32 	%p7715, %f1131, %f1131;
	setp.lt.u32 	%p7716, %r22131, 256;
	shl.b32 	%r22133, %r22131, 24;
	shr.s32 	%r22134, %r22133, 31;
	selp.b32 	%r22135, %r22134, 256, %p7716;
	add.s32 	%r22136, %r22135, %r22131;
	shr.u32 	%r22137, %r22136, 7;
	and.b32  	%r22138, %r22137, 1;
	selp.b32 	%r22139, 0, %r22138, %p7715;
	add.s32 	%r22140, %r22139, %r22132;
	selp.u32 	%r22141, 1, 0, %p7715;
	or.b32  	%r22142, %r22140, %r22141;
	shl.b32 	%r22143, %r22142, 5;
	or.b32  	%r31148, %r22143, 3;
	bra.uni 	$L__BB4_7785;
$L__BB4_7599:
	mov.u32 	%r31148, %r22086;
	bra.uni 	$L__BB4_7785;
$L__BB4_7600:
	setp.ne.s16 	%p7731, %rs16, 0;
	setp.eq.s16 	%p7732, %rs17, 0;
	or.pred  	%p7733, %p7731, %p7732;
	@%p7733 bra 	$L__BB4_7602;
	and.b32  	%r22485, %r7938, 536870880;
	or.b32  	%r31148, %r22485, %r7940;
	bra.uni 	$L__BB4_7785;
$L__BB4_7602:
	setp.ne.s16 	%p7734, %rs17, 0;
	setp.eq.s16 	%p7735, %rs16, 0;
	or.pred  	%p7736, %p7735, %p7734;
	@%p7736 bra 	$L__BB4_7604;
	and.b32  	%r22484, %r7937, 536870880;
	or.b32  	%r31148, %r7947, %r22484;
	bra.uni 	$L__BB4_7785;
$L__BB4_7604:
	min.u16 	%rs362, %rs16, %rs17;
	setp.gt.u16 	%p7737, %rs362, 3;
	mov.u32 	%r31148, %r22086;
	@%p7737 bra 	$L__BB4_7785;
	max.u16 	%rs365, %rs16, %rs17;
	setp.lt.u16 	%p7738, %rs365, 4;
	mov.u32 	%r31148, %r22086;
	@%p7738 bra 	$L__BB4_7785;
	setp.gt.u16 	%p7739, %rs16, 3;
	selp.b16 	%rs18, %rs16, %rs17, %p7739;
	selp.b16 	%rs366, %rs17, %rs16, %p7739;
	selp.b32 	%r7956, %r7938, %r7937, %p7739;
	selp.b32 	%r7957, %r7937, %r7938, %p7739;
	setp.eq.s16 	%p7740, %rs366, 3;
	@%p7740 bra 	$L__BB4_7690;
	setp.eq.s16 	%p7741, %rs366, 2;
	@%p7741 bra 	$L__BB4_7654;
	setp.ne.s16 	%p7742, %rs366, 1;
	mov.u32 	%r31148, %r22086;
	@%p7742 bra 	$L__BB4_7785;
	shr.u32 	%r7958, %r7957, 5;
	shr.u32 	%r7959, %r7956, 5;
	setp.gt.s16 	%p7902, %rs18, 12;
	@%p7902 bra 	$L__BB4_7626;
	setp.gt.s16 	%p7916, %rs18, 7;
	@%p7916 bra 	$L__BB4_7618;
	setp.gt.s16 	%p7923, %rs18, 5;
	@%p7923 bra 	$L__BB4_7615;
	setp.eq.s16 	%p7926, %rs18, 4;
	@%p7926 bra 	$L__BB4_7643;
	setp.eq.s16 	%p7927, %rs18, 5;
	mov.u32 	%r31148, %r22086;
	@%p7927 bra 	$L__BB4_7614;
	bra.uni 	$L__BB4_7785;
$L__BB4_7614:
	sub.s32 	%r22480, %r7958, %r7959;
	shl.b32 	%r22481, %r22480, 5;
	or.b32  	%r31148, %r22481, 1;
	bra.uni 	$L__BB4_7785;
$L__BB4_7615:
	setp.eq.s16 	%p7924, %rs18, 6;
	@%p7924 bra 	$L__BB4_7644;
	setp.eq.s16 	%p7925, %rs18, 7;
	mov.u32 	%r31148, %r22086;
	@%p7925 bra 	$L__BB4_7617;
	bra.uni 	$L__BB4_7785;
$L__BB4_7617:
	and.b32  	%r22476, %r7956, 536870880;
	mul.lo.s32 	%r22477, %r22476, %r7958;
	or.b32  	%r31148, %r22477, 1;
	bra.uni 	$L__BB4_7785;
$L__BB4_7618:
	setp.gt.s16 	%p7917, %rs18, 9;
	@%p7917 bra 	$L__BB4_7622;
	setp.eq.s16 	%p7921, %rs18, 8;
	@%p7921 bra 	$L__BB4_7645;
	setp.eq.s16 	%p7922, %rs18, 9;
	mov.u32 	%r31148, %r22086;
	@%p7922 bra 	$L__BB4_7621;
	bra.uni 	$L__BB4_7785;
$L__BB4_7621:
	div.u32 	%r22472, %r7959, %r7958;
	shl.b32 	%r22473, %r22472, 5;
	or.b32  	%r31148, %r22473, 1;
	bra.uni 	$L__BB4_7785;
$L__BB4_7622:
	setp.eq.s16 	%p7918, %rs18, 10;
	@%p7918 bra 	$L__BB4_7646;
	setp.eq.s16 	%p7919, %rs18, 11;
	@%p7919 bra 	$L__BB4_7647;
	setp.eq.s16 	%p7920, %rs18, 12;
	mov.u32 	%r31148, %r22086;
	@%p7920 bra 	$L__BB4_7625;
	bra.uni 	$L__BB4_7785;
$L__BB4_7625:
	setp.eq.s32 	%p7931, %r7958, %r7959;
	selp.b32 	%r31148, 33, 1, %p7931;
	bra.uni 	$L__BB4_7785;
$L__BB4_7626:
	setp.gt.s16 	%p7903, %rs18, 17;
	@%p7903 bra 	$L__BB4_7635;
	setp.gt.s16 	%p7910, %rs18, 14;
	@%p7910 bra 	$L__BB4_7631;
	setp.eq.s16 	%p7914, %rs18, 13;
	@%p7914 bra 	$L__BB4_7648;
	setp.eq.s16 	%p7915, %rs18, 14;
	mov.u32 	%r31148, %r22086;
	@%p7915 bra 	$L__BB4_7630;
	bra.uni 	$L__BB4_7785;
$L__BB4_7630:
	setp.lt.u32 	%p7929, %r7958, %r7959;
	selp.b32 	%r31148, 33, 1, %p7929;
	bra.uni 	$L__BB4_7785;
$L__BB4_7631:
	setp.eq.s16 	%p7911, %rs18, 15;
	@%p7911 bra 	$L__BB4_7649;
	setp.eq.s16 	%p7912, %rs18, 16;
	@%p7912 bra 	$L__BB4_7650;
	setp.eq.s16 	%p7913, %rs18, 17;
	mov.u32 	%r31148, %r22086;
	@%p7913 bra 	$L__BB4_7634;
	bra.uni 	$L__BB4_7785;
$L__BB4_7634:
	or.b32  	%r22464, %r7958, %r7959;
	shl.b32 	%r22465, %r22464, 5;
	or.b32  	%r31148, %r22465, 1;
	bra.uni 	$L__BB4_7785;
$L__BB4_7635:
	setp.gt.s16 	%p7904, %rs18, 19;
	@%p7904 bra 	$L__BB4_7639;
	setp.eq.s16 	%p7908, %rs18, 18;
	@%p7908 bra 	$L__BB4_7651;
	setp.eq.s16 	%p7909, %rs18, 19;
	mov.u32 	%r31148, %r22086;
	@%p7909 bra 	$L__BB4_7638;
	bra.uni 	$L__BB4_7785;
$L__BB4_7638:
	and.b32  	%r22459, %r7959, 31;
	shl.b32 	%r22460, %r7958, %r22459;
	shl.b32 	%r22461, %r22460, 5;
	or.b32  	%r31148, %r22461, 1;
	bra.uni 	$L__BB4_7785;
$L__BB4_7639:
	setp.eq.s16 	%p7905, %rs18, 20;
	@%p7905 bra 	$L__BB4_7652;
	setp.eq.s16 	%p7906, %rs18, 21;
	@%p7906 bra 	$L__BB4_7653;
	setp.eq.s16 	%p7907, %rs18, 22;
	mov.u32 	%r31148, %r22086;
	@%p7907 bra 	$L__BB4_7642;
	bra.uni 	$L__BB4_7785;
$L__BB4_7642:
	and.b32  	%r22450, %r7958, 31;
	shr.u32 	%r22451, %r7959, %r22450;
	shl.b32 	%r22452, %r22451, 5;
	or.b32  	%r31148, %r22452, 1;
	bra.uni 	$L__BB4_7785;
$L__BB4_7643:
	add.s32 	%r22482, %r7958, %r7959;
	shl.b32 	%r22483, %r22482, 5;
	or.b32  	%r31148, %r22483, 1;
	bra.uni 	$L__BB4_7785;
$L__BB4_7644:
	sub.s32 	%r22478, %r7959, %r7958;
	shl.b32 	%r22479, %r22478, 5;
	or.b32  	%r31148, %r22479, 1;
	bra.uni 	$L__BB4_7785;
$L__BB4_7645:
	div.u32 	%r22474, %r7958, %r7959;
	shl.b32 	%r22475, %r22474, 5;
	or.b32  	%r31148, %r22475, 1;
	bra.uni 	$L__BB4_7785;
$L__BB4_7646:
	rem.u32 	%r22470, %r7958, %r7959;
	shl.b32 	%r22471, %r22470, 5;
	or.b32  	%r31148, %r22471, 1;
	bra.uni 	$L__BB4_7785;
$L__BB4_7647:
	rem.u32 	%r22468, %r7959, %r7958;
	shl.b32 	%r22469, %r22468, 5;
	or.b32  	%r31148, %r22469, 1;
	bra.uni 	$L__BB4_7785;
$L__BB4_7648:
	setp.eq.s32 	%p7930, %r7958, %r7959;
	selp.b32 	%r31148, 1, 33, %p7930;
	bra.uni 	$L__BB4_7785;
$L__BB4_7649:
	setp.gt.u32 	%p7928, %r7958, %r7959;
	selp.b32 	%r31148, 33, 1, %p7928;
	bra.uni 	$L__BB4_7785;
$L__BB4_7650:
	and.b32  	%r22466, %r7958, %r7959;
	shl.b32 	%r22467, %r22466, 5;
	or.b32  	%r31148, %r22467, 1;
	bra.uni 	$L__BB4_7785;
$L__BB4_7651:
	xor.b32  	%r22462, %r7958, %r7959;
	shl.b32 	%r22463, %r22462, 5;
	or.b32  	%r31148, %r22463, 1;
	bra.uni 	$L__BB4_7785;
$L__BB4_7652:
	and.b32  	%r22456, %r7958, 31;
	shl.b32 	%r22457, %r7959, %r22456;
	shl.b32 	%r22458, %r22457, 5;
	or.b32  	%r31148, %r22458, 1;
	bra.uni 	$L__BB4_7785;
$L__BB4_7653:
	and.b32  	%r22453, %r7959, 31;
	shr.u32 	%r22454, %r7958, %r22453;
	shl.b32 	%r22455, %r22454, 5;
	or.b32  	%r31148, %r22455, 1;
	bra.uni 	$L__BB4_7785;
$L__BB4_7654:
	shl.b32 	%r22425, %r7957, 3;
	shr.s32 	%r7979, %r22425, 8;
	shl.b32 	%r22426, %r7956, 3;
	shr.s32 	%r7980, %r22426, 8;
	mov.b32 	%r31148, 2;
	setp.gt.s16 	%p7877, %rs18, 10;
	@%p7877 bra 	$L__BB4_7667;
	setp.gt.s16 	%p7889, %rs18, 6;
	@%p7889 bra 	$L__BB4_7660;
	setp.eq.s16 	%p7895, %rs18, 4;
	@%p7895 bra 	$L__BB4_7682;
	setp.eq.s16 	%p7896, %rs18, 5;
	@%p7896 bra 	$L__BB4_7683;
	setp.eq.s16 	%p7897, %rs18, 6;
	@%p7897 bra 	$L__BB4_7659;
	bra.uni 	$L__BB4_7785;
$L__BB4_7659:
	sub.s32 	%r22443, %r7980, %r7979;
	shl.b32 	%r22444, %r22443, 5;
	or.b32  	%r31148, %r22444, 2;
	bra.uni 	$L__BB4_7785;
$L__BB4_7660:
	setp.gt.s16 	%p7890, %rs18, 8;
	@%p7890 bra 	$L__BB4_7664;
	setp.eq.s16 	%p7893, %rs18, 7;
	@%p7893 bra 	$L__BB4_7684;
	setp.eq.s16 	%p7894, %rs18, 8;
	@%p7894 bra 	$L__BB4_7663;
	bra.uni 	$L__BB4_7785;
$L__BB4_7663:
	div.s32 	%r22439, %r7979, %r7980;
	shl.b32 	%r22440, %r22439, 5;
	or.b32  	%r31148, %r22440, 2;
	bra.uni 	$L__BB4_7785;
$L__BB4_7664:
	setp.eq.s16 	%p7891, %rs18, 9;
	@%p7891 bra 	$L__BB4_7685;
	setp.eq.s16 	%p7892, %rs18, 10;
	@%p7892 bra 	$L__BB4_7666;
	bra.uni 	$L__BB4_7785;
$L__BB4_7666:
	rem.s32 	%r22435, %r7979, %r7980;
	shl.b32 	%r22436, %r22435, 5;
	or.b32  	%r31148, %r22436, 2;
	bra.uni 	$L__BB4_7785;
$L__BB4_7667:
	setp.gt.s16 	%p7878, %rs18, 14;
	@%p7878 bra 	$L__BB4_7675;
	setp.gt.s16 	%p7884, %rs18, 12;
	@%p7884 bra 	$L__BB4_7672;
	setp.eq.s16 	%p7887, %rs18, 11;
	@%p7887 bra 	$L__BB4_7686;
	setp.eq.s16 	%p7888, %rs18, 12;
	@%p7888 bra 	$L__BB4_7671;
	bra.uni 	$L__BB4_7785;
$L__BB4_7671:
	setp.eq.s32 	%p7901, %r7979, %r7980;
	selp.b32 	%r31148, 33, 1, %p7901;
	bra.uni 	$L__BB4_7785;
$L__BB4_7672:
	setp.eq.s16 	%p7885, %rs18, 13;
	@%p7885 bra 	$L__BB4_7687;
	setp.eq.s16 	%p7886, %rs18, 14;
	@%p7886 bra 	$L__BB4_7674;
	bra.uni 	$L__BB4_7785;
$L__BB4_7674:
	setp.lt.s32 	%p7899, %r7979, %r7980;
	selp.b32 	%r31148, 33, 1, %p7899;
	bra.uni 	$L__BB4_7785;
$L__BB4_7675:
	setp.gt.s16 	%p7879, %rs18, 16;
	@%p7879 bra 	$L__BB4_7679;
	setp.eq.s16 	%p7882, %rs18, 15;
	@%p7882 bra 	$L__BB4_7688;
	setp.eq.s16 	%p7883, %rs18, 16;
	@%p7883 bra 	$L__BB4_7678;
	bra.uni 	$L__BB4_7785;
$L__BB4_7678:
	and.b32  	%r22431, %r7979, %r7980;
	shl.b32 	%r22432, %r22431, 5;
	or.b32  	%r31148, %r22432, 2;
	bra.uni 	$L__BB4_7785;
$L__BB4_7679:
	setp.eq.s16 	%p7880, %rs18, 17;
	@%p7880 bra 	$L__BB4_7689;
	setp.eq.s16 	%p7881, %rs18, 18;
	@%p7881 bra 	$L__BB4_7681;
	bra.uni 	$L__BB4_7785;
$L__BB4_7681:
	xor.b32  	%r22427, %r7979, %r7980;
	shl.b32 	%r22428, %r22427, 5;
	or.b32  	%r31148, %r22428, 2;
	bra.uni 	$L__BB4_7785;
$L__BB4_7682:
	add.s32 	%r22447, %r7979, %r7980;
	shl.b32 	%r22448, %r22447, 5;
	or.b32  	%r31148, %r22448, 2;
	bra.uni 	$L__BB4_7785;
$L__BB4_7683:
	sub.s32 	%r22445, %r7979, %r7980;
	shl.b32 	%r22446, %r22445, 5;
	or.b32  	%r31148, %r22446, 2;
	bra.uni 	$L__BB4_7785;
$L__BB4_7684:
	mul.lo.s32 	%r22441, %r7980, %r7979;
	shl.b32 	%r22442, %r22441, 5;
	or.b32  	%r31148, %r22442, 2;
	bra.uni 	$L__BB4_7785;
$L__BB4_7685:
	div.s32 	%r22437, %r7980, %r7979;
	shl.b32 	%r22438, %r22437, 5;
	or.b32  	%r31148, %r22438, 2;
	bra.uni 	$L__BB4_7785;
$L__BB4_7686:
	rem.s32 	%r22433, %r7980, %r7979;
	shl.b32 	%r22434, %r22433, 5;
	or.b32  	%r31148, %r22434, 2;
	bra.uni 	$L__BB4_7785;
$L__BB4_7687:
	setp.eq.s32 	%p7900, %r7979, %r7980;
	selp.b32 	%r31148, 1, 33, %p7900;
	bra.uni 	$L__BB4_7785;
$L__BB4_7688:
	setp.gt.s32 	%p7898, %r7979, %r7980;
	selp.b32 	%r31148, 33, 1, %p7898;
	bra.uni 	$L__BB4_7785;
$L__BB4_7689:
	or.b32  	%r22429, %r7979, %r7980;
	shl.b32 	%r22430, %r22429, 5;
	or.b32  	%r31148, %r22430, 2;
	bra.uni 	$L__BB4_7785;
$L__BB4_7690:
	shl.b32 	%r22173, %r7957, 3;
	and.b32  	%r22174, %r22173, -256;
	mov.b32 	%f221, %r22174;
	shl.b32 	%r7996, %r7956, 3;
	and.b32  	%r22175, %r7996, -256;
	mov.b32 	%f222, %r22175;
	mov.b32 	%r31148, 3;
	setp.gt.s16 	%p7743, %rs18, 11;
	@%p7743 bra 	$L__BB4_7710;
	setp.gt.s16 	%p7756, %rs18, 7;
	@%p7756 bra 	$L__BB4_7699;
	setp.gt.s16 	%p7762, %rs18, 5;
	@%p7762 bra 	$L__BB4_7696;
	setp.eq.s16 	%p7765, %rs18, 4;
	@%p7765 bra 	$L__BB4_7728;
	setp.eq.s16 	%p7766, %rs18, 5;
	@%p7766 bra 	$L__BB4_7695;
	bra.uni 	$L__BB4_7785;
$L__BB4_7695:
	sub.f32 	%f1369, %f221, %f222;
	mov.b32 	%r22398, %f1369;
	shr.u32 	%r22399, %r22398, 8;
	abs.f32 	%f1370, %f1369;
	setp.nan.f32 	%p7873, %f1370, %f1370;
	setp.lt.u32 	%p7874, %r22398, 256;
	shl.b32 	%r22400, %r22398, 24;
	shr.s32 	%r22401, %r22400, 31;
	selp.b32 	%r22402, %r22401, 256, %p7874;
	add.s32 	%r22403, %r22402, %r22398;
	shr.u32 	%r22404, %r22403, 7;
	and.b32  	%r22405, %r22404, 1;
	selp.b32 	%r22406, 0, %r22405, %p7873;
	add.s32 	%r22407, %r22406, %r22399;
	selp.u32 	%r22408, 1, 0, %p7873;
	or.b32  	%r22409, %r22407, %r22408;
	shl.b32 	%r22410, %r22409, 5;
	or.b32  	%r31148, %r22410, 3;
	bra.uni 	$L__BB4_7785;
$L__BB4_7696:
	setp.eq.s16 	%p7763, %rs18, 6;
	@%p7763 bra 	$L__BB4_7729;
	setp.eq.s16 	%p7764, %rs18, 7;
	@%p7764 bra 	$L__BB4_7698;
	bra.uni 	$L__BB4_7785;
$L__BB4_7698:
	mul.f32 	%f1365, %f221, %f222;
	mov.b32 	%r22372, %f1365;
	shr.u32 	%r22373, %r22372, 8;
	abs.f32 	%f1366, %f1365;
	setp.nan.f32 	%p7869, %f1366, %f1366;
	setp.lt.u32 	%p7870, %r22372, 256;
	shl.b32 	%r22374, %r22372, 24;
	shr.s32 	%r22375, %r22374, 31;
	selp.b32 	%r22376, %r22375, 256, %p7870;
	add.s32 	%r22377, %r22376, %r22372;
	shr.u32 	%r22378, %r22377, 7;
	and.b32  	%r22379, %r22378, 1;
	selp.b32 	%r22380, 0, %r22379, %p7869;
	add.s32 	%r22381, %r22380, %r22373;
	selp.u32 	%r22382, 1, 0, %p7869;
	or.b32  	%r22383, %r22381, %r22382;
	shl.b32 	%r22384, %r22383, 5;
	or.b32  	%r31148, %r22384, 3;
	bra.uni 	$L__BB4_7785;
$L__BB4_7699:
	setp.gt.s16 	%p7757, %rs18, 9;
	@%p7757 bra 	$L__BB4_7703;
	setp.eq.s16 	%p7760, %rs18, 8;
	@%p7760 bra 	$L__BB4_7730;
	setp.eq.s16 	%p7761, %rs18, 9;
	@%p7761 bra 	$L__BB4_7702;
	bra.uni 	$L__BB4_7785;
$L__BB4_7702:
	div.rn.f32 	%f1361, %f222, %f221;
	mov.b32 	%r22346, %f1361;
	shr.u32 	%r22347, %r22346, 8;
	abs.f32 	%f1362, %f1361;
	setp.nan.f32 	%p7865, %f1362, %f1362;
	setp.lt.u32 	%p7866, %r22346, 256;
	shl.b32 	%r22348, %r22346, 24;
	shr.s32 	%r22349, %r22348, 31;
	selp.b32 	%r22350, %r22349, 256, %p7866;
	add.s32 	%r22351, %r22350, %r22346;
	shr.u32 	%r22352, %r22351, 7;
	and.b32  	%r22353, %r22352, 1;
	selp.b32 	%r22354, 0, %r22353, %p7865;
	add.s32 	%r22355, %r22354, %r22347;
	selp.u32 	%r22356, 1, 0, %p7865;
	or.b32  	%r22357, %r22355, %r22356;
	shl.b32 	%r22358, %r22357, 5;
	or.b32  	%r31148, %r22358, 3;
	bra.uni 	$L__BB4_7785;
$L__BB4_7703:
	setp.eq.s16 	%p7758, %rs18, 10;
	@%p7758 bra 	$L__BB4_7731;
	setp.eq.s16 	%p7759, %rs18, 11;
	@%p7759 bra 	$L__BB4_7705;
	bra.uni 	$L__BB4_7785;
$L__BB4_7705:
	abs.f32 	%f241, %f221;
	abs.f32 	%f1669, %f222;
	setp.lt.f32 	%p7833, %f1669, %f241;
	@%p7833 bra 	$L__BB4_7751;
	mul.f32 	%f243, %f241, 0f4B000000;
	setp.gtu.f32 	%p7834, %f1669, %f243;
	@%p7834 bra 	$L__BB4_7747;
	div.approx.f32 	%f1313, %f1669, %f241;
	cvt.rzi.f32.f32 	%f1667, %f1313;
	neg.f32 	%f245, %f241;
	fma.rn.f32 	%f246, %f245, %f1667, %f1669;
	mov.b32 	%r8014, %f246;
	mov.b32 	%r22304, %f241;
	setp.lt.u32 	%p7835, %r8014, %r22304;
	@%p7835 bra 	$L__BB4_7746;
	setp.lt.u32 	%p7836, %r8014, -2147483647;
	@%p7836 bra 	$L__BB4_7744;
	add.f32 	%f1318, %f1667, 0fBF800000;
	setp.lt.f32 	%p7839, %f246, %f245;
	add.f32 	%f1319, %f1318, 0fBF800000;
	selp.f32 	%f1667, %f1319, %f1318, %p7839;
	bra.uni 	$L__BB4_7746;
$L__BB4_7710:
	setp.gt.s16 	%p7744, %rs18, 15;
	@%p7744 bra 	$L__BB4_7718;
	setp.gt.s16 	%p7751, %rs18, 13;
	@%p7751 bra 	$L__BB4_7715;
	setp.eq.s16 	%p7754, %rs18, 12;
	@%p7754 bra 	$L__BB4_7752;
	setp.eq.s16 	%p7755, %rs18, 13;
	@%p7755 bra 	$L__BB4_7714;
	bra.uni 	$L__BB4_7785;
$L__BB4_7714:
	setp.neu.f32 	%p7831, %f221, %f222;
	selp.b32 	%r31148, 33, 1, %p7831;
	bra.uni 	$L__BB4_7785;
$L__BB4_7715:
	setp.eq.s16 	%p7752, %rs18, 14;
	@%p7752 bra 	$L__BB4_7753;
	setp.eq.s16 	%p7753, %rs18, 15;
	@%p7753 bra 	$L__BB4_7717;
	bra.uni 	$L__BB4_7785;
$L__BB4_7717:
	setp.gt.f32 	%p7829, %f221, %f222;
	selp.b32 	%r31148, 33, 1, %p7829;
	bra.uni 	$L__BB4_7785;
$L__BB4_7718:
	setp.gt.s16 	%p7745, %rs18, 17;
	@%p7745 bra 	$L__BB4_7722;
	setp.eq.s16 	%p7749, %rs18, 16;
	@%p7749 bra 	$L__BB4_7754;
	setp.eq.s16 	%p7750, %rs18, 17;
	@%p7750 bra 	$L__BB4_7721;
	bra.uni 	$L__BB4_7785;
$L__BB4_7721:
	setp.lt.f32 	%p7810, %f222, 0f00800000;
	mul.f32 	%f1247, %f222, 0f4B000000;
	selp.f32 	%f1248, %f1247, %f222, %p7810;
	selp.f32 	%f1249, 0fC1B80000, 0f00000000, %p7810;
	mov.b32 	%r22270, %f1248;
	add.s32 	%r22271, %r22270, -1059760811;
	and.b32  	%r22272, %r22271, -8388608;
	sub.s32 	%r22273, %r22270, %r22272;
	mov.b32 	%f1250, %r22273;
	cvt.rn.f32.s32 	%f1251, %r22272;
	fma.rn.f32 	%f1252, %f1251, 0f34000000, %f1249;
	add.f32 	%f1253, %f1250, 0fBF800000;
	fma.rn.f32 	%f1254, %f1253, 0fBE055027, 0f3E1039F6;
	fma.rn.f32 	%f1255, %f1254, %f1253, 0fBDF8CDCC;
	fma.rn.f32 	%f1256, %f1255, %f1253, 0f3E0F2955;
	fma.rn.f32 	%f1257, %f1256, %f1253, 0fBE2AD8B9;
	fma.rn.f32 	%f1258, %f1257, %f1253, 0f3E4CED0B;
	fma.rn.f32 	%f1259, %f1258, %f1253, 0fBE7FFF22;
	fma.rn.f32 	%f1260, %f1259, %f1253, 0f3EAAAA78;
	fma.rn.f32 	%f1261, %f1260, %f1253, 0fBF000000;
	mul.f32 	%f1262, %f1253, %f1261;
	fma.rn.f32 	%f1263, %f1262, %f1253, %f1253;
	fma.rn.f32 	%f1264, %f1252, 0f3F317218, %f1263;
	setp.gt.u32 	%p7811, %r22270, 2139095039;
	fma.rn.f32 	%f1265, %f1248, 0f7F800000, 0f7F800000;
	selp.f32 	%f1266, %f1265, %f1264, %p7811;
	setp.eq.f32 	%p7812, %f1248, 0f00000000;
	selp.f32 	%f1267, 0fFF800000, %f1266, %p7812;
	setp.lt.f32 	%p7813, %f221, 0f00800000;
	mul.f32 	%f1268, %f221, 0f4B000000;
	selp.f32 	%f1269, %f1268, %f221, %p7813;
	selp.f32 	%f1270, 0fC1B80000, 0f00000000, %p7813;
	mov.b32 	%r22274, %f1269;
	add.s32 	%r22275, %r22274, -1059760811;
	and.b32  	%r22276, %r22275, -8388608;
	sub.s32 	%r22277, %r22274, %r22276;
	mov.b32 	%f1271, %r22277;
	cvt.rn.f32.s32 	%f1272, %r22276;
	fma.rn.f32 	%f1273, %f1272, 0f34000000, %f1270;
	add.f32 	%f1274, %f1271, 0fBF800000;
	fma.rn.f32 	%f1275, %f1274, 0fBE055027, 0f3E1039F6;
	fma.rn.f32 	%f1276, %f1275, %f1274, 0fBDF8CDCC;
	fma.rn.f32 	%f1277, %f1276, %f1274, 0f3E0F2955;
	fma.rn.f32 	%f1278, %f1277, %f1274, 0fBE2AD8B9;
	fma.rn.f32 	%f1279, %f1278, %f1274, 0f3E4CED0B;
	fma.rn.f32 	%f1280, %f1279, %f1274, 0fBE7FFF22;
	fma.rn.f32 	%f1281, %f1280, %f1274, 0f3EAAAA78;
	fma.rn.f32 	%f1282, %f1281, %f1274, 0fBF000000;
	mul.f32 	%f1283, %f1274, %f1282;
	fma.rn.f32 	%f1284, %f1283, %f1274, %f1274;
	fma.rn.f32 	%f1285, %f1273, 0f3F317218, %f1284;
	setp.gt.u32 	%p7814, %r22274, 2139095039;
	fma.rn.f32 	%f1286, %f1269, 0f7F800000, 0f7F800000;
	selp.f32 	%f1287, %f1286, %f1285, %p7814;
	setp.eq.f32 	%p7815, %f1269, 0f00000000;
	selp.f32 	%f1288, 0fFF800000, %f1287, %p7815;
	div.rn.f32 	%f1289, %f1267, %f1288;
	mov.b32 	%r22278, %f1289;
	shr.u32 	%r22279, %r22278, 8;
	abs.f32 	%f1290, %f1289;
	setp.nan.f32 	%p7816, %f1290, %f1290;
	setp.lt.u32 	%p7817, %r22278, 256;
	shl.b32 	%r22280, %r22278, 24;
	shr.s32 	%r22281, %r22280, 31;
	selp.b32 	%r22282, %r22281, 256, %p7817;
	add.s32 	%r22283, %r22282, %r22278;
	shr.u32 	%r22284, %r22283, 7;
	and.b32  	%r22285, %r22284, 1;
	selp.b32 	%r22286, 0, %r22285, %p7816;
	add.s32 	%r22287, %r22286, %r22279;
	selp.u32 	%r22288, 1, 0, %p7816;
	or.b32  	%r22289, %r22287, %r22288;
	shl.b32 	%r22290, %r22289, 5;
	or.b32  	%r31148, %r22290, 3;
	bra.uni 	$L__BB4_7785;
$L__BB4_7722:
	setp.eq.s16 	%p7746, %rs18, 18;
	mov.f32 	%f1672, 0f3F800000;
	@%p7746 bra 	$L__BB4_7761;
	setp.eq.s16 	%p7747, %rs18, 19;
	@%p7747 bra 	$L__BB4_7770;
	setp.eq.s16 	%p7748, %rs18, 21;
	@%p7748 bra 	$L__BB4_7725;
	bra.uni 	$L__BB4_7785;
$L__BB4_7725:
	add.f32 	%f283, %f221, %f222;
	mul.f32 	%f1140, %f283, 0f3F22F983;
	cvt.rni.s32.f32 	%r31147, %f1140;
	cvt.rn.f32.s32 	%f1141, %r31147;
	fma.rn.f32 	%f1142, %f1141, 0fBFC90FDA, %f283;
	fma.rn.f32 	%f1143, %f1141, 0fB3A22168, %f1142;
	fma.rn.f32 	%f1674, %f1141, 0fA7C234C5, %f1143;
	abs.f32 	%f285, %f283;
	setp.ltu.f32 	%p7767, %f285, 0f47CE4780;
	@%p7767 bra 	$L__BB4_7784;
	setp.neu.f32 	%p7768, %f285, 0f7F800000;
	@%p7768 bra 	$L__BB4_7779;
	mov.f32 	%f1146, 0f00000000;
	mul.rn.f32 	%f1674, %f283, %f1146;
	mov.b32 	%r31147, 0;
	bra.uni 	$L__BB4_7784;
$L__BB4_7728:
	add.f32 	%f1371, %f221, %f222;
	mov.b32 	%r22411, %f1371;
	shr.u32 	%r22412, %r22411, 8;
	abs.f32 	%f1372, %f1371;
	setp.nan.f32 	%p7875, %f1372, %f1372;
	setp.lt.u32 	%p7876, %r22411, 256;
	shl.b32 	%r22413, %r22411, 24;
	shr.s32 	%r22414, %r22413, 31;
	selp.b32 	%r22415, %r22414, 256, %p7876;
	add.s32 	%r22416, %r22415, %r22411;
	shr.u32 	%r22417, %r22416, 7;
	and.b32  	%r22418, %r22417, 1;
	selp.b32 	%r22419, 0, %r22418, %p7875;
	add.s32 	%r22420, %r22419, %r22412;
	selp.u32 	%r22421, 1, 0, %p7875;
	or.b32  	%r22422, %r22420, %r22421;
	shl.b32 	%r22423, %r22422, 5;
	or.b32  	%r31148, %r22423, 3;
	bra.uni 	$L__BB4_7785;
$L__BB4_7729:
	sub.f32 	%f1367, %f222, %f221;
	mov.b32 	%r22385, %f1367;
	shr.u32 	%r22386, %r22385, 8;
	abs.f32 	%f1368, %f1367;
	setp.nan.f32 	%p7871, %f1368, %f1368;
	setp.lt.u32 	%p7872, %r22385, 256;
	shl.b32 	%r22387, %r22385, 24;
	shr.s32 	%r22388, %r22387, 31;
	selp.b32 	%r22389, %r22388, 256, %p7872;
	add.s32 	%r22390, %r22389, %r22385;
	shr.u32 	%r22391, %r22390, 7;
	and.b32  	%r22392, %r22391, 1;
	selp.b32 	%r22393, 0, %r22392, %p7871;
	add.s32 	%r22394, %r22393, %r22386;
	selp.u32 	%r22395, 1, 0, %p7871;
	or.b32  	%r22396, %r22394, %r22395;
	shl.b32 	%r22397, %r22396, 5;
	or.b32  	%r31148, %r22397, 3;
	bra.uni 	$L__BB4_7785;
$L__BB4_7730:
	div.rn.f32 	%f1363, %f221, %f222;
	mov.b32 	%r22359, %f1363;
	shr.u32 	%r22360, %r22359, 8;
	abs.f32 	%f1364, %f1363;
	setp.nan.f32 	%p7867, %f1364, %f1364;
	setp.lt.u32 	%p7868, %r22359, 256;
	shl.b32 	%r22361, %r22359, 24;
	shr.s32 	%r22362, %r22361, 31;
	selp.b32 	%r22363, %r22362, 256, %p7868;
	add.s32 	%r22364, %r22363, %r22359;
	shr.u32 	%r22365, %r22364, 7;
	and.b32  	%r22366, %r22365, 1;
	selp.b32 	%r22367, 0, %r22366, %p7867;
	add.s32 	%r22368, %r22367, %r22360;
	selp.u32 	%r22369, 1, 0, %p7867;
	or.b32  	%r22370, %r22368, %r22369;
	shl.b32 	%r22371, %r22370, 5;
	or.b32  	%r31148, %r22371, 3;
	bra.uni 	$L__BB4_7785;
$L__BB4_7731:
	abs.f32 	%f223, %f222;
	abs.f32 	%f1666, %f221;
	setp.lt.f32 	%p7849, %f1666, %f223;
	@%p7849 bra 	$L__BB4_7743;
	mul.f32 	%f225, %f223, 0f4B000000;
	setp.gtu.f32 	%p7850, %f1666, %f225;
	@%p7850 bra 	$L__BB4_7739;
	div.approx.f32 	%f1337, %f1666, %f223;
	cvt.rzi.f32.f32 	%f1664, %f1337;
	neg.f32 	%f227, %f223;
	fma.rn.f32 	%f228, %f227, %f1664, %f1666;
	mov.b32 	%r8003, %f228;
	mov.b32 	%r22325, %f223;
	setp.lt.u32 	%p7851, %r8003, %r22325;
	@%p7851 bra 	$L__BB4_7738;
	setp.lt.u32 	%p7852, %r8003, -2147483647;
	@%p7852 bra 	$L__BB4_7736;
	add.f32 	%f1342, %f1664, 0fBF800000;
	setp.lt.f32 	%p7855, %f228, %f227;
	add.f32 	%f1343, %f1342, 0fBF800000;
	selp.f32 	%f1664, %f1343, %f1342, %p7855;
	bra.uni 	$L__BB4_7738;
$L__BB4_7736:
	add.f32 	%f1664, %f1664, 0f3F800000;
	add.f32 	%f1338, %f223, %f223;
	setp.ltu.f32 	%p7853, %f228, %f1338;
	@%p7853 bra 	$L__BB4_7738;
	add.f32 	%f1339, %f1664, 0f3F800000;
	fma.rn.f32 	%f1340, %f223, 0fC0400000, %f228;
	setp.ge.f32 	%p7854, %f1340, 0f00000000;
	add.f32 	%f1341, %f1339, 0f3F800000;
	selp.f32 	%f1664, %f1341, %f1339, %p7854;
$L__BB4_7738:
	fma.rn.f32 	%f1666, %f227, %f1664, %f1666;
	bra.uni 	$L__BB4_7743;
$L__BB4_7739:
	mov.b32 	%r8004, %f1666;
	mov.b32 	%r22326, %f225;
	and.b32  	%r8005, %r22326, -8388608;
	and.b32  	%r22327, %r8004, 8388607;
	or.b32  	%r31136, %r22327, 1065353216;
	and.b32  	%r22328, %r22326, 8388607;
	or.b32  	%r8007, %r22328, 1065353216;
	mov.b32 	%f1665, %r31136;
	sub.s32 	%r22329, %r8004, %r8005;
	add.s32 	%r22330, %r22329, 192937984;
	and.b32  	%r31137, %r22330, -8388608;
	setp.eq.s32 	%p7856, %r31137, 0;
	@%p7856 bra 	$L__BB4_7742;
	mov.b32 	%f1344, %r8007;
	rcp.approx.ftz.f32 	%f235, %f1344;
	neg.f32 	%f236, %f1344;
$L__BB4_7741:
	min.u32 	%r22331, %r31137, 192937984;
	add.s32 	%r22332, %r31136, %r22331;
	mov.b32 	%f1345, %r22332;
	mul.f32 	%f1346, %f235, %f1345;
	fma.rn.f32 	%f1347, %f236, %f1346, %f1345;
	fma.rn.f32 	%f1348, %f1347, %f235, %f1346;
	fma.rn.f32 	%f1349, %f236, %f1348, %f1345;
	fma.rz.f32 	%f1350, %f1349, %f235, %f1348;
	cvt.rzi.f32.f32 	%f1351, %f1350;
	fma.rn.f32 	%f1665, %f236, %f1351, %f1345;
	sub.s32 	%r31137, %r31137, %r22331;
	mov.b32 	%r31136, %f1665;
	setp.ne.s32 	%p7857, %r31137, 0;
	setp.ne.s32 	%p7858, %r31136, 0;
	and.pred  	%p7859, %p7857, %p7858;
	@%p7859 bra 	$L__BB4_7741;
$L__BB4_7742:
	mov.b32 	%f1353, %r8005;
	setp.leu.f32 	%p7860, %f223, 0f00000000;
	setp.gt.u32 	%p7861, %r8004, 2139095039;
	selp.f32 	%f1354, 0f7FFFFFFF, %f1353, %p7861;
	selp.f32 	%f1355, 0f7FFFFFFF, %f1354, %p7860;
	mul.f32 	%f1356, %f1665, 0f34000000;
	mul.f32 	%f1666, %f1355, %f1356;
$L__BB4_7743:
	abs.f32 	%f1357, %f1666;
	setp.nan.f32 	%p7862, %f1357, %f1357;
	copysign.f32 	%f1358, %f221, %f1666;
	selp.f32 	%f1359, %f1666, %f1358, %p7862;
	mov.b32 	%r22333, %f1359;
	shr.u32 	%r22334, %r22333, 8;
	abs.f32 	%f1360, %f1359;
	setp.nan.f32 	%p7863, %f1360, %f1360;
	setp.lt.u32 	%p7864, %r22333, 256;
	shl.b32 	%r22335, %r22333, 24;
	shr.s32 	%r22336, %r22335, 31;
	selp.b32 	%r22337, %r22336, 256, %p7864;
	add.s32 	%r22338, %r22337, %r22333;
	shr.u32 	%r22339, %r22338, 7;
	and.b32  	%r22340, %r22339, 1;
	selp.b32 	%r22341, 0, %r22340, %p7863;
	add.s32 	%r22342, %r22341, %r22334;
	selp.u32 	%r22343, 1, 0, %p7863;
	or.b32  	%r22344, %r22342, %r22343;
	shl.b32 	%r22345, %r22344, 5;
	or.b32  	%r31148, %r22345, 3;
	bra.uni 	$L__BB4_7785;
$L__BB4_7744:
	add.f32 	%f1667, %f1667, 0f3F800000;
	add.f32 	%f1314, %f241, %f241;
	setp.ltu.f32 	%p7837, %f246, %f1314;
	@%p7837 bra 	$L__BB4_7746;
	add.f32 	%f1315, %f1667, 0f3F800000;
	fma.rn.f32 	%f1316, %f241, 0fC0400000, %f246;
	setp.ge.f32 	%p7838, %f1316, 0f00000000;
	add.f32 	%f1317, %f1315, 0f3F800000;
	selp.f32 	%f1667, %f1317, %f1315, %p7838;
$L__BB4_7746:
	fma.rn.f32 	%f1669, %f245, %f1667, %f1669;
	bra.uni 	$L__BB4_7751;
$L__BB4_7747:
	mov.b32 	%r8015, %f1669;
	mov.b32 	%r22305, %f243;
	and.b32  	%r8016, %r22305, -8388608;
	and.b32  	%r22306, %r8015, 8388607;
	or.b32  	%r31138, %r22306, 1065353216;
	and.b32  	%r22307, %r22305, 8388607;
	or.b32  	%r8018, %r22307, 1065353216;
	mov.b32 	%f1668, %r31138;
	sub.s32 	%r22308, %r8015, %r8016;
	add.s32 	%r22309, %r22308, 192937984;
	and.b32  	%r31139, %r22309, -8388608;
	setp.eq.s32 	%p7840, %r31139, 0;
	@%p7840 bra 	$L__BB4_7750;
	mov.b32 	%f1320, %r8018;
	rcp.approx.ftz.f32 	%f253, %f1320;
	neg.f32 	%f254, %f1320;
$L__BB4_7749:
	min.u32 	%r22310, %r31139, 192937984;
	add.s32 	%r22311, %r31138, %r22310;
	mov.b32 	%f1321, %r22311;
	mul.f32 	%f1322, %f253, %f1321;
	fma.rn.f32 	%f1323, %f254, %f1322, %f1321;
	fma.rn.f32 	%f1324, %f1323, %f253, %f1322;
	fma.rn.f32 	%f1325, %f254, %f1324, %f1321;
	fma.rz.f32 	%f1326, %f1325, %f253, %f1324;
	cvt.rzi.f32.f32 	%f1327, %f1326;
	fma.rn.f32 	%f1668, %f254, %f1327, %f1321;
	sub.s32 	%r31139, %r31139, %r22310;
	mov.b32 	%r31138, %f1668;
	setp.ne.s32 	%p7841, %r31139, 0;
	setp.ne.s32 	%p7842, %r31138, 0;
	and.pred  	%p7843, %p7841, %p7842;
	@%p7843 bra 	$L__BB4_7749;
$L__BB4_7750:
	mov.b32 	%f1329, %r8016;
	setp.leu.f32 	%p7844, %f241, 0f00000000;
	setp.gt.u32 	%p7845, %r8015, 2139095039;
	selp.f32 	%f1330, 0f7FFFFFFF, %f1329, %p7845;
	selp.f32 	%f1331, 0f7FFFFFFF, %f1330, %p7844;
	mul.f32 	%f1332, %f1668, 0f34000000;
	mul.f32 	%f1669, %f1331, %f1332;
$L__BB4_7751:
	abs.f32 	%f1333, %f1669;
	setp.nan.f32 	%p7846, %f1333, %f1333;
	copysign.f32 	%f1334, %f222, %f1669;
	selp.f32 	%f1335, %f1669, %f1334, %p7846;
	mov.b32 	%r22312, %f1335;
	shr.u32 	%r22313, %r22312, 8;
	abs.f32 	%f1336, %f1335;
	setp.nan.f32 	%p7847, %f1336, %f1336;
	setp.lt.u32 	%p7848, %r22312, 256;
	shl.b32 	%r22314, %r22312, 24;
	shr.s32 	%r22315, %r22314, 31;
	selp.b32 	%r22316, %r22315, 256, %p7848;
	add.s32 	%r22317, %r22316, %r22312;
	shr.u32 	%r22318, %r22317, 7;
	and.b32  	%r22319, %r22318, 1;
	selp.b32 	%r22320, 0, %r22319, %p7847;
	add.s32 	%r22321, %r22320, %r22313;
	selp.u32 	%r22322, 1, 0, %p7847;
	or.b32  	%r22323, %r22321, %r22322;
	shl.b32 	%r22324, %r22323, 5;
	or.b32  	%r31148, %r22324, 3;
	bra.uni 	$L__BB4_7785;
$L__BB4_7752:
	setp.eq.f32 	%p7832, %f221, %f222;
	selp.b32 	%r31148, 33, 1, %p7832;
	bra.uni 	$L__BB4_7785;
$L__BB4_7753:
	setp.lt.f32 	%p7830, %f221, %f222;
	selp.b32 	%r31148, 33, 1, %p7830;
	bra.uni 	$L__BB4_7785;
$L__BB4_7754:
	abs.f32 	%f259, %f222;
	abs.f32 	%f260, %f221;
	setp.leu.f32 	%p7818, %f260, %f259;
	setp.gt.f32 	%p7819, %f260, %f259;
	selp.f32 	%f261, %f260, %f259, %p7819;
	selp.f32 	%f1291, %f259, %f260, %p7819;
	div.rn.f32 	%f1292, %f1291, %f261;
	mul.f32 	%f1293, %f1292, %f1292;
	fma.rn.f32 	%f1294, %f1293, 0f3B33710B, 0fBC807748;
	fma.rn.f32 	%f1295, %f1294, %f1293, 0f3D2CDAB2;
	fma.rn.f32 	%f1296, %f1295, %f1293, 0fBD992D10;
	fma.rn.f32 	%f1297, %f1296, %f1293, 0f3DD9EA6C;
	fma.rn.f32 	%f1298, %f1297, %f1293, 0fBE117CB1;
	fma.rn.f32 	%f1299, %f1298, %f1293, 0f3E4CBCE0;
	fma.rn.f32 	%f1300, %f1299, %f1293, 0fBEAAAA7D;
	mul.f32 	%f1301, %f1293, %f1300;
	fma.rn.f32 	%f262, %f1301, %f1292, %f1292;
	@%p7818 bra 	$L__BB4_7756;
	neg.f32 	%f1304, %f262;
	fma.rn.f32 	%f1305, 0f3F6EE581, 0f3FD774EB, %f1304;
	fma.rn.f32 	%f1306, 0f3F6EE581, 0f3FD774EB, %f262;
	setp.lt.s32 	%p7821, %r7996, 0;
	selp.f32 	%f1670, %f1306, %f1305, %p7821;
	bra.uni 	$L__BB4_7757;
$L__BB4_7756:
	neg.f32 	%f1302, %f262;
	fma.rn.f32 	%f1303, 0f3FEEE581, 0f3FD774EB, %f1302;
	setp.lt.s32 	%p7820, %r7996, 0;
	selp.f32 	%f1670, %f1303, %f262, %p7820;
$L__BB4_7757:
	setp.neu.f32 	%p7822, %f261, 0f00000000;
	@%p7822 bra 	$L__BB4_7759;
	setp.lt.s32 	%p7825, %r7996, 0;
	selp.f32 	%f1671, 0f40490FDB, 0f00000000, %p7825;
	bra.uni 	$L__BB4_7760;
$L__BB4_7759:
	setp.eq.f32 	%p7823, %f259, %f260;
	setp.lt.s32 	%p7824, %r7996, 0;
	selp.f32 	%f1307, 0f4016CBE4, 0f3F490FDB, %p7824;
	selp.f32 	%f1671, %f1307, %f1670, %p7823;
$L__BB4_7760:
	add.f32 	%f1308, %f259, %f260;
	abs.f32 	%f1309, %f1308;
	setp.nan.f32 	%p7826, %f1309, %f1309;
	copysign.f32 	%f1310, %f221, %f1671;
	selp.f32 	%f1311, %f1308, %f1310, %p7826;
	mov.b32 	%r22291, %f1311;
	shr.u32 	%r22292, %r22291, 8;
	abs.f32 	%f1312, %f1311;
	setp.nan.f32 	%p7827, %f1312, %f1312;
	setp.lt.u32 	%p7828, %r22291, 256;
	shl.b32 	%r22293, %r22291, 24;
	shr.s32 	%r22294, %r22293, 31;
	selp.b32 	%r22295, %r22294, 256, %p7828;
	add.s32 	%r22296, %r22295, %r22291;
	shr.u32 	%r22297, %r22296, 7;
	and.b32  	%r22298, %r22297, 1;
	selp.b32 	%r22299, 0, %r22298, %p7827;
	add.s32 	%r22300, %r22299, %r22292;
	selp.u32 	%r22301, 1, 0, %p7827;
	or.b32  	%r22302, %r22300, %r22301;
	shl.b32 	%r22303, %r22302, 5;
	or.b32  	%r31148, %r22303, 3;
	bra.uni 	$L__BB4_7785;
$L__BB4_7761:
	mul.f32 	%f1183, %f222, 0f3F000000;
	cvt.rzi.f32.f32 	%f1184, %f1183;
	add.f32 	%f1185, %f1184, %f1184;
	sub.f32 	%f1186, %f222, %f1185;
	abs.f32 	%f269, %f1186;
	abs.f32 	%f270, %f221;
	setp.lt.f32 	%p7787, %f270, 0f00800000;
	mul.f32 	%f1187, %f270, 0f4B800000;
	selp.f32 	%f1188, %f1187, %f270, %p7787;
	selp.f32 	%f1189, 0fC1C00000, 0f00000000, %p7787;
	mov.b32 	%r22243, %f1188;
	add.s32 	%r22244, %r22243, -1060439283;
	and.b32  	%r22245, %r22244, -8388608;
	sub.s32 	%r22246, %r22243, %r22245;
	mov.b32 	%f1190, %r22246;
	cvt.rn.f32.s32 	%f1191, %r22245;
	fma.rn.f32 	%f1192, %f1191, 0f34000000, %f1189;
	add.f32 	%f1193, %f1190, 0fBF800000;
	add.f32 	%f1194, %f1190, 0f3F800000;
	rcp.approx.ftz.f32 	%f1195, %f1194;
	add.f32 	%f1196, %f1193, %f1193;
	mul.f32 	%f1197, %f1196, %f1195;
	mul.f32 	%f1198, %f1197, %f1197;
	sub.f32 	%f1199, %f1193, %f1197;
	add.f32 	%f1200, %f1199, %f1199;
	neg.f32 	%f1201, %f1197;
	fma.rn.f32 	%f1202, %f1201, %f1193, %f1200;
	mul.rn.f32 	%f1203, %f1195, %f1202;
	fma.rn.f32 	%f1204, %f1198, 0f3A2C32E4, 0f3B52E7DB;
	fma.rn.f32 	%f1205, %f1204, %f1198, 0f3C93BB73;
	fma.rn.f32 	%f1206, %f1205, %f1198, 0f3DF6384F;
	mul.rn.f32 	%f1207, %f1206, %f1198;
	fma.rn.f32 	%f1208, %f1197, 0f3FB8AA3B, %f1192;
	sub.f32 	%f1209, %f1192, %f1208;
	fma.rn.f32 	%f1210, %f1197, 0f3FB8AA3B, %f1209;
	fma.rn.f32 	%f1211, %f1203, 0f3FB8AA3B, %f1210;
	fma.rn.f32 	%f1212, %f1197, 0f32A55E34, %f1211;
	mul.f32 	%f1213, %f1207, 0f40400000;
	fma.rn.f32 	%f1214, %f1213, %f1203, %f1212;
	fma.rn.f32 	%f1215, %f1207, %f1197, %f1214;
	add.rn.f32 	%f1216, %f1208, %f1215;
	neg.f32 	%f1217, %f1208;
	add.rn.f32 	%f1218, %f1216, %f1217;
	neg.f32 	%f1219, %f1218;
	add.rn.f32 	%f1220, %f1215, %f1219;
	mul.rn.f32 	%f1221, %f1216, %f222;
	neg.f32 	%f1222, %f1221;
	fma.rn.f32 	%f1223, %f1216, %f222, %f1222;
	fma.rn.f32 	%f1224, %f1220, %f222, %f1223;
	cvt.rni.f32.f32 	%f1225, %f1221;
	sub.f32 	%f1226, %f1221, %f1225;
	add.f32 	%f1227, %f1226, %f1224;
	fma.rn.f32 	%f1228, %f1227, 0f391FCB8E, 0f3AAF85ED;
	fma.rn.f32 	%f1229, %f1228, %f1227, 0f3C1D9856;
	fma.rn.f32 	%f1230, %f1229, %f1227, 0f3D6357BB;
	fma.rn.f32 	%f1231, %f1230, %f1227, 0f3E75FDEC;
	fma.rn.f32 	%f1232, %f1231, %f1227, 0f3F317218;
	fma.rn.f32 	%f1233, %f1232, %f1227, 0f3F800000;
	cvt.rzi.s32.f32 	%r22247, %f1225;
	setp.gt.f32 	%p7788, %f1225, 0f00000000;
	selp.b32 	%r22248, 0, -2097152000, %p7788;
	add.s32 	%r22249, %r22248, 2130706432;
	mov.b32 	%f1234, %r22249;
	mul.f32 	%f1235, %f1233, %f1234;
	shl.b32 	%r22250, %r22247, 23;
	sub.s32 	%r22251, %r22250, %r22248;
	mov.b32 	%f1236, %r22251;
	mul.f32 	%f1237, %f1235, %f1236;
	abs.f32 	%f1238, %f1221;
	setp.gt.f32 	%p7789, %f1238, 0f43180000;
	setp.lt.f32 	%p7790, %f1221, 0f00000000;
	selp.f32 	%f1239, 0f00000000, 0f7F800000, %p7790;
	selp.f32 	%f271, %f1239, %f1237, %p7789;
	setp.eq.f32 	%p7791, %f221, 0f3F800000;
	setp.eq.f32 	%p7792, %f222, 0f00000000;
	or.pred  	%p7793, %p7791, %p7792;
	@%p7793 bra 	$L__BB4_7769;
	setp.num.f32 	%p7794, %f270, %f270;
	abs.f32 	%f1240, %f222;
	setp.num.f32 	%p7795, %f1240, %f1240;
	and.pred  	%p7796, %p7794, %p7795;
	@%p7796 bra 	$L__BB4_7764;
	add.rn.f32 	%f1672, %f221, %f222;
	bra.uni 	$L__BB4_7769;
$L__BB4_7764:
	setp.neu.f32 	%p7797, %f221, 0f00000000;
	setp.neu.f32 	%p7798, %f270, 0f7F800000;
	and.pred  	%p7799, %p7797, %p7798;
	@%p7799 bra 	$L__BB4_7766;
	setp.neu.f32 	%p7806, %f269, 0f3F800000;
	add.f32 	%f1245, %f221, %f221;
	mov.b32 	%r22252, %f1245;
	setp.lt.f32 	%p7807, %f222, 0f00000000;
	xor.b32  	%r22253, %r22252, 2139095040;
	selp.b32 	%r22254, %r22253, %r22252, %p7807;
	and.b32  	%r22255, %r22254, 2147483647;
	selp.b32 	%r22256, %r22255, %r22254, %p7806;
	mov.b32 	%f1672, %r22256;
	bra.uni 	$L__BB4_7769;
$L__BB4_7766:
	setp.eq.f32 	%p7800, %f221, 0fBF800000;
	setp.eq.f32 	%p7801, %f1240, 0f7F800000;
	and.pred  	%p7802, %p7800, %p7801;
	@%p7802 bra 	$L__BB4_7769;
	setp.geu.f32 	%p7803, %f221, 0f00000000;
	mov.f32 	%f1672, %f271;
	@%p7803 bra 	$L__BB4_7769;
	setp.neu.f32 	%p7804, %f269, 0f3F800000;
	neg.f32 	%f1242, %f271;
	selp.f32 	%f1243, %f271, %f1242, %p7804;
	cvt.rmi.f32.f32 	%f1244, %f222;
	setp.neu.f32 	%p7805, %f1244, %f222;
	selp.f32 	%f1672, 0f7FFFFFFF, %f1243, %p7805;
$L__BB4_7769:
	mov.b32 	%r22257, %f1672;
	shr.u32 	%r22258, %r22257, 8;
	abs.f32 	%f1246, %f1672;
	setp.nan.f32 	%p7808, %f1246, %f1246;
	setp.lt.u32 	%p7809, %r22257, 256;
	shl.b32 	%r22259, %r22257, 24;
	shr.s32 	%r22260, %r22259, 31;
	selp.b32 	%r22261, %r22260, 256, %p7809;
	add.s32 	%r22262, %r22261, %r22257;
	shr.u32 	%r22263, %r22262, 7;
	and.b32  	%r22264, %r22263, 1;
	selp.b32 	%r22265, 0, %r22264, %p7808;
	add.s32 	%r22266, %r22265, %r22258;
	selp.u32 	%r22267, 1, 0, %p7808;
	or.b32  	%r22268, %r22266, %r22267;
	shl.b32 	%r22269, %r22268, 5;
	or.b32  	%r31148, %r22269, 3;
	bra.uni 	$L__BB4_7785;
$L__BB4_7770:
	add.f32 	%f277, %f221, %f222;
	mul.f32 	%f1161, %f277, 0f3F22F983;
	cvt.rni.s32.f32 	%r31143, %f1161;
	cvt.rn.f32.s32 	%f1162, %r31143;
	fma.rn.f32 	%f1163, %f1162, 0fBFC90FDA, %f277;
	fma.rn.f32 	%f1164, %f1162, 0fB3A22168, %f1163;
	fma.rn.f32 	%f1673, %f1162, 0fA7C234C5, %f1164;
	abs.f32 	%f279, %f277;
	setp.ltu.f32 	%p7777, %f279, 0f47CE4780;
	@%p7777 bra 	$L__BB4_7778;
	setp.neu.f32 	%p7778, %f279, 0f7F800000;
	@%p7778 bra 	$L__BB4_7773;
	mov.f32 	%f1167, 0f00000000;
	mul.rn.f32 	%f1673, %f277, %f1167;
	mov.b32 	%r31143, 0;
	bra.uni 	$L__BB4_7778;
$L__BB4_7773:
	mov.b32 	%r8033, %f277;
	shl.b32 	%r22210, %r8033, 8;
	or.b32  	%r8034, %r22210, -2147483648;
	mov.b64 	%rd10911, 0;
	mov.b32 	%r31140, 0;
$L__BB4_7774:
	.pragma "nounroll";
	mul.wide.u32 	%rd7239, %r31140, 4;
	mov.u64 	%rd7240, __cudart_i2opi_f;
	add.s64 	%rd7241, %rd7240, %rd7239;
	ld.global.nc.u32 	%r22211, [%rd7241];
	mad.wide.u32 	%rd7242, %r22211, %r8034, %rd10911;
	shr.u64 	%rd10911, %rd7242, 32;
	add.s64 	%rd7243, %rd5, %rd7239;
	st.local.u32 	[%rd7243], %rd7242;
	add.s32 	%r31140, %r31140, 1;
	setp.ne.s32 	%p7779, %r31140, 6;
	@%p7779 bra 	$L__BB4_7774;
	shr.u32 	%r22212, %r8033, 23;
	st.local.u32 	[%rd5+24], %rd10911;
	and.b32  	%r8037, %r22212, 31;
	and.b32  	%r22213, %r22212, 224;
	add.s32 	%r22214, %r22213, -128;
	shr.u32 	%r22215, %r22214, 5;
	mul.wide.u32 	%rd7244, %r22215, 4;
	sub.s64 	%rd547, %rd5, %rd7244;
	ld.local.u32 	%r31141, [%rd547+24];
	ld.local.u32 	%r31142, [%rd547+20];
	setp.eq.s32 	%p7780, %r8037, 0;
	@%p7780 bra 	$L__BB4_7777;
	shf.l.wrap.b32 	%r31141, %r31142, %r31141, %r8037;
	ld.local.u32 	%r22216, [%rd547+16];
	shf.l.wrap.b32 	%r31142, %r22216, %r31142, %r8037;
$L__BB4_7777:
	shr.u32 	%r22217, %r31141, 30;
	shf.l.wrap.b32 	%r22218, %r31142, %r31141, 2;
	shl.b32 	%r22219, %r31142, 2;
	shr.u32 	%r22220, %r22218, 31;
	add.s32 	%r22221, %r22220, %r22217;
	neg.s32 	%r22222, %r22221;
	setp.lt.s32 	%p7781, %r8033, 0;
	selp.b32 	%r31143, %r22222, %r22221, %p7781;
	xor.b32  	%r22223, %r22218, %r8033;
	shr.s32 	%r22224, %r22218, 31;
	xor.b32  	%r22225, %r22224, %r22218;
	xor.b32  	%r22226, %r22224, %r22219;
	cvt.u64.u32 	%rd7245, %r22225;
	shl.b64 	%rd7246, %rd7245, 32;
	cvt.u64.u32 	%rd7247, %r22226;
	or.b64  	%rd7248, %rd7246, %rd7247;
	cvt.rn.f64.s64 	%fd15, %rd7248;
	mul.f64 	%fd16, %fd15, 0d3BF921FB54442D19;
	cvt.rn.f32.f64 	%f1165, %fd16;
	neg.f32 	%f1166, %f1165;
	setp.lt.s32 	%p7782, %r22223, 0;
	selp.f32 	%f1673, %f1166, %f1165, %p7782;
$L__BB4_7778:
	mul.rn.f32 	%f1168, %f1673, %f1673;
	and.b32  	%r22228, %r31143, 1;
	setp.eq.b32 	%p7783, %r22228, 1;
	selp.f32 	%f1169, 0f3F800000, %f1673, %p7783;
	fma.rn.f32 	%f1170, %f1168, %f1169, 0f00000000;
	fma.rn.f32 	%f1171, %f1168, 0f37CBAC00, 0fBAB607ED;
	selp.f32 	%f1172, %f1171, 0fB94D4153, %p7783;
	selp.f32 	%f1173, 0f3D2AAABB, 0f3C0885E4, %p7783;
	fma.rn.f32 	%f1174, %f1172, %f1168, %f1173;
	selp.f32 	%f1175, 0fBEFFFFFF, 0fBE2AAAA8, %p7783;
	fma.rn.f32 	%f1176, %f1174, %f1168, %f1175;
	fma.rn.f32 	%f1177, %f1176, %f1170, %f1169;
	and.b32  	%r22229, %r31143, 2;
	setp.eq.s32 	%p7784, %r22229, 0;
	mov.f32 	%f1178, 0f00000000;
	sub.f32 	%f1179, %f1178, %f1177;
	selp.f32 	%f1180, %f1177, %f1179, %p7784;
	mov.b32 	%r22230, %f1180;
	shr.u32 	%r22231, %r22230, 8;
	abs.f32 	%f1181, %f1180;
	setp.nan.f32 	%p7785, %f1181, %f1181;
	setp.lt.u32 	%p7786, %r22230, 256;
	shl.b32 	%r22232, %r22230, 24;
	shr.s32 	%r22233, %r22232, 31;
	selp.b32 	%r22234, %r22233, 256, %p7786;
	add.s32 	%r22235, %r22234, %r22230;
	shr.u32 	%r22236, %r22235, 7;
	and.b32  	%r22237, %r22236, 1;
	selp.b32 	%r22238, 0, %r22237, %p7785;
	add.s32 	%r22239, %r22238, %r22231;
	selp.u32 	%r22240, 1, 0, %p7785;
	or.b32  	%r22241, %r22239, %r22240;
	shl.b32 	%r22242, %r22241, 5;
	or.b32  	%r31148, %r22242, 3;
	bra.uni 	$L__BB4_7785;
$L__BB4_7779:
	mov.b32 	%r8048, %f283;
	shl.b32 	%r22177, %r8048, 8;
	or.b32  	%r8049, %r22177, -2147483648;
	mov.b64 	%rd10912, 0;
	mov.b32 	%r31144, 0;
$L__BB4_7780:
	.pragma "nounroll";
	mul.wide.u32 	%rd7228, %r31144, 4;
	mov.u64 	%rd7229, __cudart_i2opi_f;
	add.s64 	%rd7230, %rd7229, %rd7228;
	ld.global.nc.u32 	%r22178, [%rd7230];
	mad.wide.u32 	%rd7231, %r22178, %r8049, %rd10912;
	shr.u64 	%rd10912, %rd7231, 32;
	add.s64 	%rd7232, %rd4, %rd7228;
	st.local.u32 	[%rd7232], %rd7231;
	add.s32 	%r31144, %r31144, 1;
	setp.ne.s32 	%p7769, %r31144, 6;
	@%p7769 bra 	$L__BB4_7780;
	shr.u32 	%r22179, %r8048, 23;
	st.local.u32 	[%rd4+24], %rd10912;
	and.b32  	%r8052, %r22179, 31;
	and.b32  	%r22180, %r22179, 224;
	add.s32 	%r22181, %r22180, -128;
	shr.u32 	%r22182, %r22181, 5;
	mul.wide.u32 	%rd7233, %r22182, 4;
	sub.s64 	%rd550, %rd4, %rd7233;
	ld.local.u32 	%r31145, [%rd550+24];
	ld.local.u32 	%r31146, [%rd550+20];
	setp.eq.s32 	%p7770, %r8052, 0;
	@%p7770 bra 	$L__BB4_7783;
	shf.l.wrap.b32 	%r31145, %r31146, %r31145, %r8052;
	ld.local.u32 	%r22183, [%rd550+16];
	shf.l.wrap.b32 	%r31146, %r22183, %r31146, %r8052;
$L__BB4_7783:
	shr.u32 	%r22184, %r31145, 30;
	shf.l.wrap.b32 	%r22185, %r31146, %r31145, 2;
	shl.b32 	%r22186, %r31146, 2;
	shr.u32 	%r22187, %r22185, 31;
	add.s32 	%r22188, %r22187, %r22184;
	neg.s32 	%r22189, %r22188;
	setp.lt.s32 	%p7771, %r8048, 0;
	selp.b32 	%r31147, %r22189, %r22188, %p7771;
	xor.b32  	%r22190, %r22185, %r8048;
	shr.s32 	%r22191, %r22185, 31;
	xor.b32  	%r22192, %r22191, %r22185;
	xor.b32  	%r22193, %r22191, %r22186;
	cvt.u64.u32 	%rd7234, %r22192;
	shl.b64 	%rd7235, %rd7234, 32;
	cvt.u64.u32 	%rd7236, %r22193;
	or.b64  	%rd7237, %rd7235, %rd7236;
	cvt.rn.f64.s64 	%fd13, %rd7237;
	mul.f64 	%fd14, %fd13, 0d3BF921FB54442D19;
	cvt.rn.f32.f64 	%f1144, %fd14;
	neg.f32 	%f1145, %f1144;
	setp.lt.s32 	%p7772, %r22190, 0;
	selp.f32 	%f1674, %f1145, %f1144, %p7772;
$L__BB4_7784:
	mul.f32 	%f1147, %f1674, %f1674;
	fma.rn.f32 	%f1148, %f1147, 0f3C190000, 0f3B560000;
	fma.rn.f32 	%f1149, %f1148, %f1147, 0f3CC70000;
	fma.rn.f32 	%f1150, %f1149, %f1147, 0f3D5B0000;
	fma.rn.f32 	%f1151, %f1150, %f1147, 0f3E089438;
	fma.rn.f32 	%f1152, %f1151, %f1147, 0f3EAAAA88;
	mul.rn.f32 	%f1153, %f1147, %f1674;
	fma.rn.f32 	%f1154, %f1152, %f1153, %f1674;
	abs.f32 	%f1155, %f1674;
	setp.eq.f32 	%p7773, %f1155, 0f3A00B43C;
	selp.f32 	%f1156, %f1674, %f1154, %p7773;
	and.b32  	%r22195, %r31147, 1;
	setp.eq.b32 	%p7774, %r22195, 1;
	neg.f32 	%f1157, %f1156;
	rcp.approx.ftz.f32 	%f1158, %f1157;
	selp.f32 	%f1159, %f1158, %f1156, %p7774;
	mov.b32 	%r22196, %f1159;
	shr.u32 	%r22197, %r22196, 8;
	abs.f32 	%f1160, %f1159;
	setp.nan.f32 	%p7775, %f1160, %f1160;
	setp.lt.u32 	%p7776, %r22196, 256;
	shl.b32 	%r22198, %r22196, 24;
	shr.s32 	%r22199, %r22198, 31;
	selp.b32 	%r22200, %r22199, 256, %p7776;
	add.s32 	%r22201, %r22200, %r22196;
	shr.u32 	%r22202, %r22201, 7;
	and.b32  	%r22203, %r22202, 1;
	selp.b32 	%r22204, 0, %r22203, %p7775;
	add.s32 	%r22205, %r22204, %r22197;
	selp.u32 	%r22206, 1, 0, %p7775;
	or.b32  	%r22207, %r22205, %r22206;
	shl.b32 	%r22208, %r22207, 5;
	or.b32  	%r31148, %r22208, 3;
$L__BB4_7785:
	shl.b32 	%r22486, %r31148, 3;
	or.b32  	%r22487, %r22486, 3;
	and.b32  	%r22488, %r31135, 7;
	setp.eq.s32 	%p7932, %r22488, 0;
	selp.b32 	%r31151, %r31135, %r22487, %p7932;
	selp.b32 	%r8074, %r22487, %r31135, %p7932;
	and.b32  	%r22489, %r31151, 7;
	setp.ne.s32 	%p7933, %r22489, 0;
	@%p7933 bra 	$L__BB4_7789;
$L__BB4_7786:
	and.b32  	%r22490, %r8074, 7;
	setp.ne.s32 	%p7934, %r22490, 0;
	@%p7934 bra 	$L__BB4_7798;
$L__BB4_7787:
	shr.u32 	%r22491, %r8074, 3;
	setp.gt.u32 	%p7935, %r8074, 65535;
	shr.u32 	%r22492, %r8074, 1;
	mov.u32 	%r22493, shared_mem;
	add.s32 	%r22494, %r22493, %r22492;
	add.s32 	%r8070, %r22494, 65536;
	mul.wide.u32 	%rd7249, %r22491, 4;
	add.s64 	%rd552, %rd13, %rd7249;
	@%p7935 bra 	$L__BB4_7792;
	atom.shared.exch.b32 	%r31154, [%r8070], -1;
	bra.uni 	$L__BB4_7793;
$L__BB4_7789:
	cvt.u64.u32 	%rd7266, %r8074;
	shl.b64 	%rd7267, %rd7266, 32;
	cvt.u64.u32 	%rd7268, %r31151;
	or.b64  	%rd551, %rd7267, %rd7268;
	mul.wide.u32 	%rd7269, %r31151, 8;
	and.b32  	%r22514, %r8074, 7;
	cvt.u64.u32 	%rd7270, %r22514;
	mov.b64 	%rd7271, 56;
	cvt.u32.u64 	%r22515, %rd7271;
	cvt.u32.u64 	%r22516, %rd7269;
	and.b32  	%r22517, %r22516, %r22515;
	cvt.u32.u64 	%r22518, %rd7270;
	or.b32  	%r22519, %r22517, %r22518;
	mov.b64 	%rd7272, 9130730411292422402;
	shr.u64 	%rd7273, %rd7272, %r22519;
	mov.b64 	%rd7274, 1736168554312260608;
	shr.u64 	%rd7275, %rd7274, %r22519;
	mov.b64 	%rd7276, -506390041275138048;
	shr.u64 	%rd7277, %rd7276, %r22519;
	shl.b64 	%rd7278, %rd7277, 2;
	cvt.u32.u64 	%r22520, %rd7275;
	mov.b64 	%rd7279, 2;
	cvt.u32.u64 	%r22521, %rd7279;
	and.b32  	%r22522, %r22520, %r22521;
	cvt.u32.u64 	%r22523, %rd7273;
	mov.b64 	%rd7280, 1;
	cvt.u32.u64 	%r22524, %rd7280;
	and.b32  	%r22525, %r22523, %r22524;
	or.b32  	%r22526, %r22525, %r22522;
	cvt.u32.u64 	%r22527, %rd7278;
	mov.b64 	%rd7281, 4;
	cvt.u32.u64 	%r22528, %rd7281;
	and.b32  	%r22529, %r22527, %r22528;
	or.b32  	%r22530, %r22526, %r22529;
	mov.b16 	%rs370, 1;
	shl.b16 	%rs371, %rs370, %r22530;
	and.b16  	%rs372, %rs371, 29;
	setp.eq.s16 	%p7957, %rs372, 0;
	@%p7957 bra 	$L__BB4_7791;
	st.local.u32 	[%rd12+536], %r6345;
	mul.wide.u32 	%rd7282, %r6346, 8;
	add.s64 	%rd7283, %rd12, %rd7282;
	st.local.u64 	[%rd7283+544], %rd551;
	bra.uni 	$L__BB4_8127;
$L__BB4_7791:
	add.s32 	%r22531, %r7898, 1;
	st.local.u32 	[%rd12+2592], %r22531;
	mul.wide.u32 	%rd7284, %r7898, 8;
	add.s64 	%rd7285, %rd12, %rd7284;
	st.local.u64 	[%rd7285+2600], %rd551;
	bra.uni 	$L__BB4_8127;
$L__BB4_7792:
	atom.global.exch.b32 	%r31154, [%rd552], -1;
$L__BB4_7793:
	add.s32 	%r22495, %r31154, 1;
	setp.lt.u32 	%p7936, %r22495, 2;
	@%p7936 bra 	$L__BB4_7798;
	setp.gt.u32 	%p7937, %r8074, 65535;
	@%p7937 bra 	$L__BB4_7796;
	atom.shared.exch.b32 	%r22497, [%r8070], 0;
	bra.uni 	$L__BB4_7797;
$L__BB4_7796:
	atom.global.exch.b32 	%r22496, [%rd552], 0;
$L__BB4_7797:
	and.b32  	%r22498, %r31154, 7;
	setp.eq.s32 	%p7938, %r22498, 0;
	mov.u32 	%r8074, %r31154;
	@%p7938 bra 	$L__BB4_7787;
$L__BB4_7798:
	setp.lt.u32 	%p7939, %r31151, 65529;
	@%p7939 bra 	$L__BB4_7810;
	and.b32  	%r8075, %r8074, 4;
	setp.eq.s32 	%p7940, %r8075, 0;
	and.b32  	%r22499, %r8074, 3;
	setp.ne.s32 	%p7941, %r22499, 0;
	and.pred  	%p7942, %p7940, %p7941;
	setp.gt.u32 	%p7943, %r8074, 65535;
	or.pred  	%p7944, %p7943, %p7942;
	@%p7944 bra 	$L__BB4_7803;
	and.b32  	%r22500, %r8074, 7;
	setp.eq.s32 	%p7945, %r22500, 0;
	mov.u32 	%r31157, %r8074;
	mov.u32 	%r31158, %r31151;
	@%p7945 bra 	$L__BB4_7815;
	setp.eq.s32 	%p7946, %r8075, 0;
	@%p7946 bra 	$L__BB4_7803;
	cvt.u64.u32 	%rd7250, %r8074;
	shl.b64 	%rd7251, %rd7250, 32;
	cvt.u64.u32 	%rd7252, %r31151;
	or.b64  	%rd7253, %rd7251, %rd7252;
	st.local.u32 	[%rd12+536], %r6345;
	mul.wide.u32 	%rd7254, %r6346, 8;
	add.s64 	%rd7255, %rd12, %rd7254;
	st.local.u64 	[%rd7255+544], %rd7253;
	bra.uni 	$L__BB4_8127;
$L__BB4_7803:
	shr.u32 	%r8076, %r31151, 3;
	setp.gt.u32 	%p7947, %r31151, 65535;
	@%p7947 bra 	$L__BB4_7805;
	shl.b32 	%r22501, %r8076, 2;
	mov.u32 	%r22502, shared_mem;
	add.s32 	%r22503, %r22502, %r22501;
	ld.shared.u32 	%r31156, [%r22503+65536];
	bra.uni 	$L__BB4_7806;
$L__BB4_7805:
	mul.wide.u32 	%rd7256, %r8076, 4;
	add.s64 	%rd7257, %rd13, %rd7256;
	ld.global.u32 	%r31156, [%rd7257];
$L__BB4_7806:
	setp.ne.s32 	%p7948, %r31156, 0;
	@%p7948 bra 	$L__BB4_7810;
	cvt.u64.u32 	%rd7258, %r8074;
	shl.b64 	%rd7259, %rd7258, 32;
	cvt.u64.u32 	%rd7260, %r31151;
	or.b64  	%rd553, %rd7259, %rd7260;
	and.b32  	%r22504, %r8074, 7;
	setp.eq.s32 	%p7949, %r22504, 1;
	@%p7949 bra 	$L__BB4_7809;
	st.local.u32 	[%rd12+536], %r6345;
	mul.wide.u32 	%rd7261, %r6346, 8;
	add.s64 	%rd7262, %rd12, %rd7261;
	st.local.u64 	[%rd7262+544], %rd553;
	bra.uni 	$L__BB4_8127;
$L__BB4_7809:
	add.s32 	%r22505, %r7898, 1;
	st.local.u32 	[%rd12+2592], %r22505;
	mul.wide.u32 	%rd7263, %r7898, 8;
	add.s64 	%rd7264, %rd12, %rd7263;
	st.local.u64 	[%rd7264+2600], %rd553;
	bra.uni 	$L__BB4_8127;
$L__BB4_7810:
	shr.u32 	%r8080, %r31151, 3;
	setp.gt.u32 	%p7950, %r31151, 65535;
	@%p7950 bra 	$L__BB4_7813;
	shl.b32 	%r22507, %r8080, 2;
	mov.u32 	%r22508, shared_mem;
	add.s32 	%r22509, %r22508, %r22507;
	add.s32 	%r8081, %r22509, 65536;
	atom.shared.exch.b32 	%r31157, [%r22509+65536], %r8074;
	setp.eq.s32 	%p7952, %r31157, -1;
	@%p7952 bra 	$L__BB4_8127;
	atom.shared.exch.b32 	%r22510, [%r8081], 0;
	mov.u32 	%r31158, %r8074;
	bra.uni 	$L__BB4_7815;
$L__BB4_7813:
	mul.wide.u32 	%rd7265, %r8080, 4;
	add.s64 	%rd554, %rd13, %rd7265;
	atom.global.exch.b32 	%r31157, [%rd554], %r8074;
	setp.eq.s32 	%p7951, %r31157, -1;
	@%p7951 bra 	$L__BB4_8127;
	atom.global.exch.b32 	%r22506, [%rd554], 0;
	mov.u32 	%r31158, %r8074;
$L__BB4_7815:
	and.b32  	%r22511, %r31157, 7;
	setp.ne.s32 	%p7953, %r22511, 0;
	and.b32  	%r22512, %r31158, 7;
	setp.eq.s32 	%p7954, %r22512, 0;
	and.pred  	%p7955, %p7953, %p7954;
	selp.b32 	%r31151, %r31158, %r31157, %p7955;
	selp.b32 	%r8074, %r31157, %r31158, %p7955;
	and.b32  	%r22513, %r31151, 7;
	setp.eq.s32 	%p7956, %r22513, 0;
	@%p7956 bra 	$L__BB4_7786;
	bra.uni 	$L__BB4_7789;
$L__BB4_7816:
	cvt.u64.u32 	%rd7183, %r31135;
	shl.b64 	%rd7184, %rd7183, 32;
	cvt.u64.u32 	%rd7185, %r6349;
	or.b64  	%rd555, %rd7184, %rd7185;
	setp.gt.u32 	%p7652, %r31131, 8191;
	@%p7652 bra 	$L__BB4_7818;
	shl.b32 	%r22039, %r31131, 3;
	mov.u32 	%r22040, shared_mem;
	add.s32 	%r22041, %r22040, %r22039;
	atom.shared.exch.b64 	%rd7189, [%r22041], %rd555;
	bra.uni 	$L__BB4_7819;
$L__BB4_7818:
	mul.wide.u32 	%rd7186, %r31131, 8;
	add.s64 	%rd7187, %rd1, %rd7186;
	atom.global.exch.b64 	%rd7188, [%rd7187+201326600], %rd555;
$L__BB4_7819:
	shl.b32 	%r22042, %r31131, 3;
	or.b32  	%r8098, %r22042, 6;
	and.b32  	%r22043, %r31161, 7;
	setp.ne.s32 	%p7653, %r22043, 0;
	@%p7653 bra 	$L__BB4_7823;
$L__BB4_7820:
	and.b32  	%r22044, %r8098, 7;
	setp.ne.s32 	%p7654, %r22044, 0;
	@%p7654 bra 	$L__BB4_7832;
$L__BB4_7821:
	shr.u32 	%r22045, %r8098, 3;
	setp.gt.u32 	%p7655, %r8098, 65535;
	shr.u32 	%r22046, %r8098, 1;
	mov.u32 	%r22047, shared_mem;
	add.s32 	%r22048, %r22047, %r22046;
	add.s32 	%r8094, %r22048, 65536;
	mul.wide.u32 	%rd7190, %r22045, 4;
	add.s64 	%rd557, %rd13, %rd7190;
	@%p7655 bra 	$L__BB4_7826;
	atom.shared.exch.b32 	%r31164, [%r8094], -1;
	bra.uni 	$L__BB4_7827;
$L__BB4_7823:
	cvt.u64.u32 	%rd7207, %r8098;
	shl.b64 	%rd7208, %rd7207, 32;
	cvt.u64.u32 	%rd7209, %r31161;
	or.b64  	%rd556, %rd7208, %rd7209;
	mul.wide.u32 	%rd7210, %r31161, 8;
	and.b32  	%r22068, %r8098, 7;
	cvt.u64.u32 	%rd7211, %r22068;
	mov.b64 	%rd7212, 56;
	cvt.u32.u64 	%r22069, %rd7212;
	cvt.u32.u64 	%r22070, %rd7210;
	and.b32  	%r22071, %r22070, %r22069;
	cvt.u32.u64 	%r22072, %rd7211;
	or.b32  	%r22073, %r22071, %r22072;
	mov.b64 	%rd7213, 9130730411292422402;
	shr.u64 	%rd7214, %rd7213, %r22073;
	mov.b64 	%rd7215, 1736168554312260608;
	shr.u64 	%rd7216, %rd7215, %r22073;
	mov.b64 	%rd7217, -506390041275138048;
	shr.u64 	%rd7218, %rd7217, %r22073;
	shl.b64 	%rd7219, %rd7218, 2;
	cvt.u32.u64 	%r22074, %rd7216;
	mov.b64 	%rd7220, 2;
	cvt.u32.u64 	%r22075, %rd7220;
	and.b32  	%r22076, %r22074, %r22075;
	cvt.u32.u64 	%r22077, %rd7214;
	mov.b64 	%rd7221, 1;
	cvt.u32.u64 	%r22078, %rd7221;
	and.b32  	%r22079, %r22077, %r22078;
	or.b32  	%r22080, %r22079, %r22076;
	cvt.u32.u64 	%r22081, %rd7219;
	mov.b64 	%rd7222, 4;
	cvt.u32.u64 	%r22082, %rd7222;
	and.b32  	%r22083, %r22081, %r22082;
	or.b32  	%r22084, %r22080, %r22083;
	mov.b16 	%rs338, 1;
	shl.b16 	%rs339, %rs338, %r22084;
	and.b16  	%rs340, %rs339, 29;
	setp.eq.s16 	%p7677, %rs340, 0;
	@%p7677 bra 	$L__BB4_7825;
	st.local.u32 	[%rd12+536], %r6345;
	mul.wide.u32 	%rd7223, %r6346, 8;
	add.s64 	%rd7224, %rd12, %rd7223;
	st.local.u64 	[%rd7224+544], %rd556;
	bra.uni 	$L__BB4_8127;
$L__BB4_7825:
	add.s32 	%r22085, %r7898, 1;
	st.local.u32 	[%rd12+2592], %r22085;
	mul.wide.u32 	%rd7225, %r7898, 8;
	add.s64 	%rd7226, %rd12, %rd7225;
	st.local.u64 	[%rd7226+2600], %rd556;
	bra.uni 	$L__BB4_8127;
$L__BB4_7826:
	atom.global.exch.b32 	%r31164, [%rd557], -1;
$L__BB4_7827:
	add.s32 	%r22049, %r31164, 1;
	setp.lt.u32 	%p7656, %r22049, 2;
	@%p7656 bra 	$L__BB4_7832;
	setp.gt.u32 	%p7657, %r8098, 65535;
	@%p7657 bra 	$L__BB4_7830;
	atom.shared.exch.b32 	%r22051, [%r8094], 0;
	bra.uni 	$L__BB4_7831;
$L__BB4_7830:
	atom.global.exch.b32 	%r22050, [%rd557], 0;
$L__BB4_7831:
	and.b32  	%r22052, %r31164, 7;
	setp.eq.s32 	%p7658, %r22052, 0;
	mov.u32 	%r8098, %r31164;
	@%p7658 bra 	$L__BB4_7821;
$L__BB4_7832:
	setp.lt.u32 	%p7659, %r31161, 65529;
	@%p7659 bra 	$L__BB4_7844;
	and.b32  	%r8099, %r8098, 4;
	setp.eq.s32 	%p7660, %r8099, 0;
	and.b32  	%r22053, %r8098, 3;
	setp.ne.s32 	%p7661, %r22053, 0;
	and.pred  	%p7662, %p7660, %p7661;
	setp.gt.u32 	%p7663, %r8098, 65535;
	or.pred  	%p7664, %p7663, %p7662;
	@%p7664 bra 	$L__BB4_7837;
	and.b32  	%r22054, %r8098, 7;
	setp.eq.s32 	%p7665, %r22054, 0;
	mov.u32 	%r31167, %r8098;
	mov.u32 	%r31168, %r31161;
	@%p7665 bra 	$L__BB4_7849;
	setp.eq.s32 	%p7666, %r8099, 0;
	@%p7666 bra 	$L__BB4_7837;
	cvt.u64.u32 	%rd7191, %r8098;
	shl.b64 	%rd7192, %rd7191, 32;
	cvt.u64.u32 	%rd7193, %r31161;
	or.b64  	%rd7194, %rd7192, %rd7193;
	st.local.u32 	[%rd12+536], %r6345;
	mul.wide.u32 	%rd7195, %r6346, 8;
	add.s64 	%rd7196, %rd12, %rd7195;
	st.local.u64 	[%rd7196+544], %rd7194;
	bra.uni 	$L__BB4_8127;
$L__BB4_7837:
	shr.u32 	%r8100, %r31161, 3;
	setp.gt.u32 	%p7667, %r31161, 65535;
	@%p7667 bra 	$L__BB4_7839;
	shl.b32 	%r22055, %r8100, 2;
	mov.u32 	%r22056, shared_mem;
	add.s32 	%r22057, %r22056, %r22055;
	ld.shared.u32 	%r31166, [%r22057+65536];
	bra.uni 	$L__BB4_7840;
$L__BB4_7839:
	mul.wide.u32 	%rd7197, %r8100, 4;
	add.s64 	%rd7198, %rd13, %rd7197;
	ld.global.u32 	%r31166, [%rd7198];
$L__BB4_7840:
	setp.ne.s32 	%p7668, %r31166, 0;
	@%p7668 bra 	$L__BB4_7844;
	cvt.u64.u32 	%rd7199, %r8098;
	shl.b64 	%rd7200, %rd7199, 32;
	cvt.u64.u32 	%rd7201, %r31161;
	or.b64  	%rd558, %rd7200, %rd7201;
	and.b32  	%r22058, %r8098, 7;
	setp.eq.s32 	%p7669, %r22058, 1;
	@%p7669 bra 	$L__BB4_7843;
	st.local.u32 	[%rd12+536], %r6345;
	mul.wide.u32 	%rd7202, %r6346, 8;
	add.s64 	%rd7203, %rd12, %rd7202;
	st.local.u64 	[%rd7203+544], %rd558;
	bra.uni 	$L__BB4_8127;
$L__BB4_7843:
	add.s32 	%r22059, %r7898, 1;
	st.local.u32 	[%rd12+2592], %r22059;
	mul.wide.u32 	%rd7204, %r7898, 8;
	add.s64 	%rd7205, %rd12, %rd7204;
	st.local.u64 	[%rd7205+2600], %rd558;
	bra.uni 	$L__BB4_8127;
$L__BB4_7844:
	shr.u32 	%r8104, %r31161, 3;
	setp.gt.u32 	%p7670, %r31161, 65535;
	@%p7670 bra 	$L__BB4_7847;
	shl.b32 	%r22061, %r8104, 2;
	mov.u32 	%r22062, shared_mem;
	add.s32 	%r22063, %r22062, %r22061;
	add.s32 	%r8105, %r22063, 65536;
	atom.shared.exch.b32 	%r31167, [%r22063+65536], %r8098;
	setp.eq.s32 	%p7672, %r31167, -1;
	@%p7672 bra 	$L__BB4_8127;
	atom.shared.exch.b32 	%r22064, [%r8105], 0;
	mov.u32 	%r31168, %r8098;
	bra.uni 	$L__BB4_7849;
$L__BB4_7847:
	mul.wide.u32 	%rd7206, %r8104, 4;
	add.s64 	%rd559, %rd13, %rd7206;
	atom.global.exch.b32 	%r31167, [%rd559], %r8098;
	setp.eq.s32 	%p7671, %r31167, -1;
	@%p7671 bra 	$L__BB4_8127;
	atom.global.exch.b32 	%r22060, [%rd559], 0;
	mov.u32 	%r31168, %r8098;
$L__BB4_7849:
	and.b32  	%r22065, %r31167, 7;
	setp.ne.s32 	%p7673, %r22065, 0;
	and.b32  	%r22066, %r31168, 7;
	setp.eq.s32 	%p7674, %r22066, 0;
	and.pred  	%p7675, %p7673, %p7674;
	selp.b32 	%r31161, %r31168, %r31167, %p7675;
	selp.b32 	%r8098, %r31167, %r31168, %p7675;
	and.b32  	%r22067, %r31161, 7;
	setp.eq.s32 	%p7676, %r22067, 0;
	@%p7676 bra 	$L__BB4_7820;
	bra.uni 	$L__BB4_7823;
$L__BB4_7850:
	setp.eq.s16 	%p7219, %rs15, 6;
	@%p7219 bra 	$L__BB4_7527;
	ld.local.u32 	%r21529, [%rd12+2592];
	sub.s32 	%r21530, 256, %r21529;
	sub.s32 	%r21531, 257, %r6345;
	min.u32 	%r8112, %r21530, %r21531;
	ld.local.u32 	%r21532, [%rd12+12];
	setp.eq.s32 	%p7224, %r21532, 2;
	@%p7224 bra 	$L__BB4_7858;
	mov.b32 	%r31169, 0;
	mov.u32 	%r31171, %r31169;
$L__BB4_7853:
	ld.global.u32 	%r21534, [%rd20];
	and.b32  	%r21535, %r21534, 32767;
	add.s32 	%r8115, %r21535, %r4252;
	mul.wide.u32 	%rd6806, %r8115, 8;
	add.s64 	%rd6807, %rd1, %rd6806;
	ld.global.u64 	%rd6808, [%rd6807+201326600];
	add.s32 	%r21536, %r21534, 1;
	st.global.u32 	[%rd20], %r21536;
	setp.lt.u32 	%p7225, %r8115, 8192;
	setp.ne.s64 	%p7226, %rd6808, 0;
	or.pred  	%p7227, %p7225, %p7226;
	@%p7227 bra 	$L__BB4_7855;
	add.s32 	%r8116, %r31171, 1;
	mul.wide.u32 	%rd6810, %r31171, 4;
	add.s64 	%rd6811, %rd12, %rd6810;
	st.local.u32 	[%rd6811+24], %r8115;
	mov.u32 	%r31171, %r8116;
$L__BB4_7855:
	add.s32 	%r31169, %r31169, 1;
	setp.lt.u32 	%p7228, %r31169, 32768;
	@%p7228 bra 	$L__BB4_7857;
	mov.u64 	%rd6812, $str$1;
	cvta.global.u64 	%rd6813, %rd6812;
	{ // callseq 29, 0
	.param .b64 param0;
	st.param.b64 	[param0], %rd6813;
	.param .b64 param1;
	st.param.b64 	[param1], 0;
	.param .b32 retval0;
	call.uni (retval0), 
	vprintf, 
	(
	param0, 
	param1
	);
	ld.param.b32 	%r21537, [retval0];
	} // callseq 29
$L__BB4_7857:
	setp.lt.u32 	%p7230, %r31171, 2;
	mov.pred 	%p12033, -1;
	@%p7230 bra 	$L__BB4_7853;
	bra.uni 	$L__BB4_8047;
$L__BB4_7858:
	ld.local.u32 	%r8119, [%rd12+4];
	shl.b32 	%r8120, %r8119, 7;
	and.b32  	%r21540, %r8120, 8064;
	add.s32 	%r8121, %r21540, %r2;
	shl.b32 	%r21541, %r8119, 10;
	and.b32  	%r21542, %r21541, 64512;
	add.s32 	%r21543, %r4, %r21542;
	ld.shared.u64 	%rd6814, [%r21543];
	setp.eq.s32 	%p7231, %r8121, 0;
	setp.ne.s64 	%p7232, %rd6814, 0;
	mov.b32 	%r31173, 0;
	or.pred  	%p7233, %p7231, %p7232;
	@%p7233 bra 	$L__BB4_7860;
	st.local.u32 	[%rd12+24], %r8121;
	mov.b32 	%r31173, 1;
$L__BB4_7860:
	add.s32 	%r31234, %r8119, 2;
	add.s32 	%r21545, %r8120, 128;
	and.b32  	%r21546, %r21545, 8064;
	add.s32 	%r8124, %r21546, %r2;
	shl.b32 	%r21547, %r21545, 3;
	and.b32  	%r21548, %r21547, 64512;
	add.s32 	%r21549, %r4, %r21548;
	ld.shared.u64 	%rd6816, [%r21549];
	setp.eq.s32 	%p7234, %r8124, 0;
	setp.ne.s64 	%p7235, %rd6816, 0;
	or.pred  	%p7236, %p7234, %p7235;
	@%p7236 bra 	$L__BB4_7862;
	add.s32 	%r8125, %r31173, 1;
	mul.wide.u32 	%rd6818, %r31173, 4;
	add.s64 	%rd6819, %rd12, %rd6818;
	st.local.u32 	[%rd6819+24], %r8124;
	mov.u32 	%r31173, %r8125;
$L__BB4_7862:
	setp.gt.u32 	%p7238, %r31173, 1;
	mov.pred 	%p12033, -1;
	@%p7238 bra 	$L__BB4_8046;
	add.s32 	%r8127, %r8119, 3;
	shl.b32 	%r21550, %r31234, 7;
	and.b32  	%r21551, %r21550, 8064;
	add.s32 	%r8128, %r21551, %r2;
	shl.b32 	%r21552, %r31234, 10;
	and.b32  	%r21553, %r21552, 64512;
	add.s32 	%r21554, %r4, %r21553;
	ld.shared.u64 	%rd6820, [%r21554];
	setp.eq.s32 	%p7239, %r8128, 0;
	setp.ne.s64 	%p7240, %rd6820, 0;
	or.pred  	%p7241, %p7239, %p7240;
	@%p7241 bra 	$L__BB4_7865;
	add.s32 	%r8129, %r31173, 1;
	mul.wide.u32 	%rd6822, %r31173, 4;
	add.s64 	%rd6823, %rd12, %rd6822;
	st.local.u32 	[%rd6823+24], %r8128;
	mov.u32 	%r31173, %r8129;
$L__BB4_7865:
	setp.gt.u32 	%p7243, %r31173, 1;
	mov.u32 	%r31234, %r8127;
	@%p7243 bra 	$L__BB4_8046;
	add.s32 	%r31234, %r8119, 4;
	shl.b32 	%r21555, %r8127, 7;
	and.b32  	%r21556, %r21555, 8064;
	add.s32 	%r8132, %r21556, %r2;
	shl.b32 	%r21557, %r8127, 10;
	and.b32  	%r21558, %r21557, 64512;
	add.s32 	%r21559, %r4, %r21558;
	ld.shared.u64 	%rd6824, [%r21559];
	setp.eq.s32 	%p7244, %r8132, 0;
	setp.ne.s64 	%p7245, %rd6824, 0;
	or.pred  	%p7246, %p7244, %p7245;
	@%p7246 bra 	$L__BB4_7868;
	add.s32 	%r8133, %r31173, 1;
	mul.wide.u32 	%rd6826, %r31173, 4;
	add.s64 	%rd6827, %rd12, %rd6826;
	st.local.u32 	[%rd6827+24], %r8132;
	mov.u32 	%r31173, %r8133;
$L__BB4_7868:
	setp.gt.u32 	%p7248, %r31173, 1;
	@%p7248 bra 	$L__BB4_8046;
	add.s32 	%r8135, %r8119, 5;
	shl.b32 	%r21560, %r31234, 7;
	and.b32  	%r21561, %r21560, 8064;
	add.s32 	%r8136, %r21561, %r2;
	shl.b32 	%r21562, %r31234, 10;
	and.b32  	%r21563, %r21562, 64512;
	add.s32 	%r21564, %r4, %r21563;
	ld.shared.u64 	%rd6828, [%r21564];
	setp.eq.s32 	%p7249, %r8136, 0;
	setp.ne.s64 	%p7250, %rd6828, 0;
	or.pred  	%p7251, %p7249, %p7250;
	@%p7251 bra 	$L__BB4_7871;
	add.s32 	%r8137, %r31173, 1;
	mul.wide.u32 	%rd6830, %r31173, 4;
	add.s64 	%rd6831, %rd12, %rd6830;
	st.local.u32 	[%rd6831+24], %r8136;
	mov.u32 	%r31173, %r8137;
$L__BB4_7871:
	setp.gt.u32 	%p7253, %r31173, 1;
	mov.u32 	%r31234, %r8135;
	@%p7253 bra 	$L__BB4_8046;
	add.s32 	%r31234, %r8119, 6;
	shl.b32 	%r21565, %r8135, 7;
	and.b32  	%r21566, %r21565, 8064;
	add.s32 	%r8140, %r21566, %r2;
	shl.b32 	%r21567, %r8135, 10;
	and.b32  	%r21568, %r21567, 64512;
	add.s32 	%r21569, %r4, %r21568;
	ld.shared.u64 	%rd6832, [%r21569];
	setp.eq.s32 	%p7254, %r8140, 0;
	setp.ne.s64 	%p7255, %rd6832, 0;
	or.pred  	%p7256, %p7254, %p7255;
	@%p7256 bra 	$L__BB4_7874;
	add.s32 	%r8141, %r31173, 1;
	mul.wide.u32 	%rd6834, %r31173, 4;
	add.s64 	%rd6835, %rd12, %rd6834;
	st.local.u32 	[%rd6835+24], %r8140;
	mov.u32 	%r31173, %r8141;
$L__BB4_7874:
	setp.gt.u32 	%p7258, %r31173, 1;
	@%p7258 bra 	$L__BB4_8046;
	add.s32 	%r8143, %r8119, 7;
	shl.b32 	%r21570, %r31234, 7;
	and.b32  	%r21571, %r21570, 8064;
	add.s32 	%r8144, %r21571, %r2;
	shl.b32 	%r21572, %r31234, 10;
	and.b32  	%r21573, %r21572, 64512;
	add.s32 	%r21574, %r4, %r21573;
	ld.shared.u64 	%rd6836, [%r21574];
	setp.eq.s32 	%p7259, %r8144, 0;
	setp.ne.s64 	%p7260, %rd6836, 0;
	or.pred  	%p7261, %p7259, %p7260;
	@%p7261 bra 	$L__BB4_7877;
	add.s32 	%r8145, %r31173, 1;
	mul.wide.u32 	%rd6838, %r31173, 4;
	add.s64 	%rd6839, %rd12, %rd6838;
	st.local.u32 	[%rd6839+24], %r8144;
	mov.u32 	%r31173, %r8145;
$L__BB4_7877:
	setp.gt.u32 	%p7263, %r31173, 1;
	mov.u32 	%r31234, %r8143;
	@%p7263 bra 	$L__BB4_8046;
	add.s32 	%r31234, %r8119, 8;
	shl.b32 	%r21575, %r8143, 7;
	and.b32  	%r21576, %r21575, 8064;
	add.s32 	%r8148, %r21576, %r2;
	shl.b32 	%r21577, %r8143, 10;
	and.b32  	%r21578, %r21577, 64512;
	add.s32 	%r21579, %r4, %r21578;
	ld.shared.u64 	%rd6840, [%r21579];
	setp.eq.s32 	%p7264, %r8148, 0;
	setp.ne.s64 	%p7265, %rd6840, 0;
	or.pred  	%p7266, %p7264, %p7265;
	@%p7266 bra 	$L__BB4_7880;
	add.s32 	%r8149, %r31173, 1;
	mul.wide.u32 	%rd6842, %r31173, 4;
	add.s64 	%rd6843, %rd12, %rd6842;
	st.local.u32 	[%rd6843+24], %r8148;
	mov.u32 	%r31173, %r8149;
$L__BB4_7880:
	setp.gt.u32 	%p7268, %r31173, 1;
	@%p7268 bra 	$L__BB4_8046;
	add.s32 	%r8151, %r8119, 9;
	shl.b32 	%r21580, %r31234, 7;
	and.b32  	%r21581, %r21580, 8064;
	add.s32 	%r8152, %r21581, %r2;
	shl.b32 	%r21582, %r31234, 10;
	and.b32  	%r21583, %r21582, 64512;
	add.s32 	%r21584, %r4, %r21583;
	ld.shared.u64 	%rd6844, [%r21584];
	setp.eq.s32 	%p7269, %r8152, 0;
	setp.ne.s64 	%p7270, %rd6844, 0;
	or.pred  	%p7271, %p7269, %p7270;
	@%p7271 bra 	$L__BB4_7883;
	add.s32 	%r8153, %r31173, 1;
	mul.wide.u32 	%rd6846, %r31173, 4;
	add.s64 	%rd6847, %rd12, %rd6846;
	st.local.u32 	[%rd6847+24], %r8152;
	mov.u32 	%r31173, %r8153;
$L__BB4_7883:
	setp.gt.u32 	%p7273, %r31173, 1;
	mov.u32 	%r31234, %r8151;
	@%p7273 bra 	$L__BB4_8046;
	add.s32 	%r31234, %r8119, 10;
	shl.b32 	%r21585, %r8151, 7;
	and.b32  	%r21586, %r21585, 8064;
	add.s32 	%r8156, %r21586, %r2;
	shl.b32 	%r21587, %r8151, 10;
	and.b32  	%r21588, %r21587, 64512;
	add.s32 	%r21589, %r4, %r21588;
	ld.shared.u64 	%rd6848, [%r21589];
	setp.eq.s32 	%p7274, %r8156, 0;
	setp.ne.s64 	%p7275, %rd6848, 0;
	or.pred  	%p7276, %p7274, %p7275;
	@%p7276 bra 	$L__BB4_7886;
	add.s32 	%r8157, %r31173, 1;
	mul.wide.u32 	%rd6850, %r31173, 4;
	add.s64 	%rd6851, %rd12, %rd6850;
	st.local.u32 	[%rd6851+24], %r8156;
	mov.u32 	%r31173, %r8157;
$L__BB4_7886:
	setp.gt.u32 	%p7278, %r31173, 1;
	@%p7278 bra 	$L__BB4_8046;
	add.s32 	%r8159, %r8119, 11;
	shl.b32 	%r21590, %r31234, 7;
	and.b32  	%r21591, %r21590, 8064;
	add.s32 	%r8160, %r21591, %r2;
	shl.b32 	%r21592, %r31234, 10;
	and.b32  	%r21593, %r21592, 64512;
	add.s32 	%r21594, %r4, %r21593;
	ld.shared.u64 	%rd6852, [%r21594];
	setp.eq.s32 	%p7279, %r8160, 0;
	setp.ne.s64 	%p7280, %rd6852, 0;
	or.pred  	%p7281, %p7279, %p7280;
	@%p7281 bra 	$L__BB4_7889;
	add.s32 	%r8161, %r31173, 1;
	mul.wide.u32 	%rd6854, %r31173, 4;
	add.s64 	%rd6855, %rd12, %rd6854;
	st.local.u32 	[%rd6855+24], %r8160;
	mov.u32 	%r31173, %r8161;
$L__BB4_7889:
	setp.gt.u32 	%p7283, %r31173, 1;
	mov.u32 	%r31234, %r8159;
	@%p7283 bra 	$L__BB4_8046;
	add.s32 	%r31234, %r8119, 12;
	shl.b32 	%r21595, %r8159, 7;
	and.b32  	%r21596, %r21595, 8064;
	add.s32 	%r8164, %r21596, %r2;
	shl.b32 	%r21597, %r8159, 10;
	and.b32  	%r21598, %r21597, 64512;
	add.s32 	%r21599, %r4, %r21598;
	ld.shared.u64 	%rd6856, [%r21599];
	setp.eq.s32 	%p7284, %r8164, 0;
	setp.ne.s64 	%p7285, %rd6856, 0;
	or.pred  	%p7286, %p7284, %p7285;
	@%p7286 bra 	$L__BB4_7892;
	add.s32 	%r8165, %r31173, 1;
	mul.wide.u32 	%rd6858, %r31173, 4;
	add.s64 	%rd6859, %rd12, %rd6858;
	st.local.u32 	[%rd6859+24], %r8164;
	mov.u32 	%r31173, %r8165;
$L__BB4_7892:
	setp.gt.u32 	%p7288, %r31173, 1;
	@%p7288 bra 	$L__BB4_8046;
	add.s32 	%r8167, %r8119, 13;
	shl.b32 	%r21600, %r31234, 7;
	and.b32  	%r21601, %r21600, 8064;
	add.s32 	%r8168, %r21601, %r2;
	shl.b32 	%r21602, %r31234, 10;
	and.b32  	%r21603, %r21602, 64512;
	add.s32 	%r21604, %r4, %r21603;
	ld.shared.u64 	%rd6860, [%r21604];
	setp.eq.s32 	%p7289, %r8168, 0;
	setp.ne.s64 	%p7290, %rd6860, 0;
	or.pred  	%p7291, %p7289, %p7290;
	@%p7291 bra 	$L__BB4_7895;
	add.s32 	%r8169, %r31173, 1;
	mul.wide.u32 	%rd6862, %r31173, 4;
	add.s64 	%rd6863, %rd12, %rd6862;
	st.local.u32 	[%rd6863+24], %r8168;
	mov.u32 	%r31173, %r8169;
$L__BB4_7895:
	setp.gt.u32 	%p7293, %r31173, 1;
	mov.u32 	%r31234, %r8167;
	@%p7293 bra 	$L__BB4_8046;
	add.s32 	%r31234, %r8119, 14;
	shl.b32 	%r21605, %r8167, 7;
	and.b32  	%r21606, %r21605, 8064;
	add.s32 	%r8172, %r21606, %r2;
	shl.b32 	%r21607, %r8167, 10;
	and.b32  	%r21608, %r21607, 64512;
	add.s32 	%r21609, %r4, %r21608;
	ld.shared.u64 	%rd6864, [%r21609];
	setp.eq.s32 	%p7294, %r8172, 0;
	setp.ne.s64 	%p7295, %rd6864, 0;
	or.pred  	%p7296, %p7294, %p7295;
	@%p7296 bra 	$L__BB4_7898;
	add.s32 	%r8173, %r31173, 1;
	mul.wide.u32 	%rd6866, %r31173, 4;
	add.s64 	%rd6867, %rd12, %rd6866;
	st.local.u32 	[%rd6867+24], %r8172;
	mov.u32 	%r31173, %r8173;
$L__BB4_7898:
	setp.gt.u32 	%p7298, %r31173, 1;
	@%p7298 bra 	$L__BB4_8046;
	add.s32 	%r8175, %r8119, 15;
	shl.b32 	%r21610, %r31234, 7;
	and.b32  	%r21611, %r21610, 8064;
	add.s32 	%r8176, %r21611, %r2;
	shl.b32 	%r21612, %r31234, 10;
	and.b32  	%r21613, %r21612, 64512;
	add.s32 	%r21614, %r4, %r21613;
	ld.shared.u64 	%rd6868, [%r21614];
	setp.eq.s32 	%p7299, %r8176, 0;
	setp.ne.s64 	%p7300, %rd6868, 0;
	or.pred  	%p7301, %p7299, %p7300;
	@%p7301 bra 	$L__BB4_7901;
	add.s32 	%r8177, %r31173, 1;
	mul.wide.u32 	%rd6870, %r31173, 4;
	add.s64 	%rd6871, %rd12, %rd6870;
	st.local.u32 	[%rd6871+24], %r8176;
	mov.u32 	%r31173, %r8177;
$L__BB4_7901:
	setp.gt.u32 	%p7303, %r31173, 1;
	mov.u32 	%r31234, %r8175;
	@%p7303 bra 	$L__BB4_8046;
	add.s32 	%r31234, %r8119, 16;
	shl.b32 	%r21615, %r8175, 7;
	and.b32  	%r21616, %r21615, 8064;
	add.s32 	%r8180, %r21616, %r2;
	shl.b32 	%r21617, %r8175, 10;
	and.b32  	%r21618, %r21617, 64512;
	add.s32 	%r21619, %r4, %r21618;
	ld.shared.u64 	%rd6872, [%r21619];
	setp.eq.s32 	%p7304, %r8180, 0;
	setp.ne.s64 	%p7305, %rd6872, 0;
	or.pred  	%p7306, %p7304, %p7305;
	@%p7306 bra 	$L__BB4_7904;
	add.s32 	%r8181, %r31173, 1;
	mul.wide.u32 	%rd6874, %r31173, 4;
	add.s64 	%rd6875, %rd12, %rd6874;
	st.local.u32 	[%rd6875+24], %r8180;
	mov.u32 	%r31173, %r8181;
$L__BB4_7904:
	setp.gt.u32 	%p7308, %r31173, 1;
	@%p7308 bra 	$L__BB4_8046;
	add.s32 	%r8183, %r8119, 17;
	shl.b32 	%r21620, %r31234, 7;
	and.b32  	%r21621, %r21620, 8064;
	add.s32 	%r8184, %r21621, %r2;
	shl.b32 	%r21622, %r31234, 10;
	and.b32  	%r21623, %r21622, 64512;
	add.s32 	%r21624, %r4, %r21623;
	ld.shared.u64 	%rd6876, [%r21624];
	setp.eq.s32 	%p7309, %r8184, 0;
	setp.ne.s64 	%p7310, %rd6876, 0;
	or.pred  	%p7311, %p7309, %p7310;
	@%p7311 bra 	$L__BB4_7907;
	add.s32 	%r8185, %r31173, 1;
	mul.wide.u32 	%rd6878, %r31173, 4;
	add.s64 	%rd6879, %rd12, %rd6878;
	st.local.u32 	[%rd6879+24], %r8184;
	mov.u32 	%r31173, %r8185;
$L__BB4_7907:
	setp.gt.u32 	%p7313, %r31173, 1;
	mov.u32 	%r31234, %r8183;
	@%p7313 bra 	$L__BB4_8046;
	add.s32 	%r31234, %r8119, 18;
	shl.b32 	%r21625, %r8183, 7;
	and.b32  	%r21626, %r21625, 8064;
	add.s32 	%r8188, %r21626, %r2;
	shl.b32 	%r21627, %r8183, 10;
	and.b32  	%r21628, %r21627, 64512;
	add.s32 	%r21629, %r4, %r21628;
	ld.shared.u64 	%rd6880, [%r21629];
	setp.eq.s32 	%p7314, %r8188, 0;
	setp.ne.s64 	%p7315, %rd6880, 0;
	or.pred  	%p7316, %p7314, %p7315;
	@%p7316 bra 	$L__BB4_7910;
	add.s32 	%r8189, %r31173, 1;
	mul.wide.u32 	%rd6882, %r31173, 4;
	add.s64 	%rd6883, %rd12, %rd6882;
	st.local.u32 	[%rd6883+24], %r8188;
	mov.u32 	%r31173, %r8189;
$L__BB4_7910:
	setp.gt.u32 	%p7318, %r31173, 1;
	@%p7318 bra 	$L__BB4_8046;
	add.s32 	%r8191, %r8119, 19;
	shl.b32 	%r21630, %r31234, 7;
	and.b32  	%r21631, %r21630, 8064;
	add.s32 	%r8192, %r21631, %r2;
	shl.b32 	%r21632, %r31234, 10;
	and.b32  	%r21633, %r21632, 64512;
	add.s32 	%r21634, %r4, %r21633;
	ld.shared.u64 	%rd6884, [%r21634];
	setp.eq.s32 	%p7319, %r8192, 0;
	setp.ne.s64 	%p7320, %rd6884, 0;
	or.pred  	%p7321, %p7319, %p7320;
	@%p7321 bra 	$L__BB4_7913;
	add.s32 	%r8193, %r31173, 1;
	mul.wide.u32 	%rd6886, %r31173, 4;
	add.s64 	%rd6887, %rd12, %rd6886;
	st.local.u32 	[%rd6887+24], %r8192;
	mov.u32 	%r31173, %r8193;
$L__BB4_7913:
	setp.gt.u32 	%p7323, %r31173, 1;
	mov.u32 	%r31234, %r8191;
	@%p7323 bra 	$L__BB4_8046;
	add.s32 	%r31234, %r8119, 20;
	shl.b32 	%r21635, %r8191, 7;
	and.b32  	%r21636, %r21635, 8064;
	add.s32 	%r8196, %r21636, %r2;
	shl.b32 	%r21637, %r8191, 10;
	and.b32  	%r21638, %r21637, 64512;
	add.s32 	%r21639, %r4, %r21638;
	ld.shared.u64 	%rd6888, [%r21639];
	setp.eq.s32 	%p7324, %r8196, 0;
	setp.ne.s64 	%p7325, %rd6888, 0;
	or.pred  	%p7326, %p7324, %p7325;
	@%p7326 bra 	$L__BB4_7916;
	add.s32 	%r8197, %r31173, 1;
	mul.wide.u32 	%rd6890, %r31173, 4;
	add.s64 	%rd6891, %rd12, %rd6890;
	st.local.u32 	[%rd6891+24], %r8196;
	mov.u32 	%r31173, %r8197;
$L__BB4_7916:
	setp.gt.u32 	%p7328, %r31173, 1;
	@%p7328 bra 	$L__BB4_8046;
	add.s32 	%r8199, %r8119, 21;
	shl.b32 	%r21640, %r31234, 7;
	and.b32  	%r21641, %r21640, 8064;
	add.s32 	%r8200, %r21641, %r2;
	shl.b32 	%r21642, %r31234, 10;
	and.b32  	%r21643, %r21642, 64512;
	add.s32 	%r21644, %r4, %r21643;
	ld.shared.u64 	%rd6892, [%r21644];
	setp.eq.s32 	%p7329, %r8200, 0;
	setp.ne.s64 	%p7330, %rd6892, 0;
	or.pred  	%p7331, %p7329, %p7330;
	@%p7331 bra 	$L__BB4_7919;
	add.s32 	%r8201, %r31173, 1;
	mul.wide.u32 	%rd6894, %r31173, 4;
	add.s64 	%rd6895, %rd12, %rd6894;
	st.local.u32 	[%rd6895+24], %r8200;
	mov.u32 	%r31173, %r8201;
$L__BB4_7919:
	setp.gt.u32 	%p7333, %r31173, 1;
	mov.u32 	%r31234, %r8199;
	@%p7333 bra 	$L__BB4_8046;
	add.s32 	%r31234, %r8119, 22;
	shl.b32 	%r21645, %r8199, 7;
	and.b32  	%r21646, %r21645, 8064;
	add.s32 	%r8204, %r21646, %r2;
	shl.b32 	%r21647, %r8199, 10;
	and.b32  	%r21648, %r21647, 64512;
	add.s32 	%r21649, %r4, %r21648;
	ld.shared.u64 	%rd6896, [%r21649];
	setp.eq.s32 	%p7334, %r8204, 0;
	setp.ne.s64 	%p7335, %rd6896, 0;
	or.pred  	%p7336, %p7334, %p7335;
	@%p7336 bra 	$L__BB4_7922;
	add.s32 	%r8205, %r31173, 1;
	mul.wide.u32 	%rd6898, %r31173, 4;
	add.s64 	%rd6899, %rd12, %rd6898;
	st.local.u32 	[%rd6899+24], %r8204;
	mov.u32 	%r31173, %r8205;
$L__BB4_7922:
	setp.gt.u32 	%p7338, %r31173, 1;
	@%p7338 bra 	$L__BB4_8046;
	add.s32 	%r8207, %r8119, 23;
	shl.b32 	%r21650, %r31234, 7;
	and.b32  	%r21651, %r21650, 8064;
	add.s32 	%r8208, %r21651, %r2;
	shl.b32 	%r21652, %r31234, 10;
	and.b32  	%r21653, %r21652, 64512;
	add.s32 	%r21654, %r4, %r21653;
	ld.shared.u64 	%rd6900, [%r21654];
	setp.eq.s32 	%p7339, %r8208, 0;
	setp.ne.s64 	%p7340, %rd6900, 0;
	or.pred  	%p7341, %p7339, %p7340;
	@%p7341 bra 	$L__BB4_7925;
	add.s32 	%r8209, %r31173, 1;
	mul.wide.u32 	%rd6902, %r31173, 4;
	add.s64 	%rd6903, %rd12, %rd6902;
	st.local.u32 	[%rd6903+24], %r8208;
	mov.u32 	%r31173, %r8209;
$L__BB4_7925:
	setp.gt.u32 	%p7343, %r31173, 1;
	mov.u32 	%r31234, %r8207;
	@%p7343 bra 	$L__BB4_8046;
	add.s32 	%r31234, %r8119, 24;
	shl.b32 	%r21655, %r8207, 7;
	and.b32  	%r21656, %r21655, 8064;
	add.s32 	%r8212, %r21656, %r2;
	shl.b32 	%r21657, %r8207, 10;
	and.b32  	%r21658, %r21657, 64512;
	add.s32 	%r21659, %r4, %r21658;
	ld.shared.u64 	%rd6904, [%r21659];
	setp.eq.s32 	%p7344, %r8212, 0;
	setp.ne.s64 	%p7345, %rd6904, 0;
	or.pred  	%p7346, %p7344, %p7345;
	@%p7346 bra 	$L__BB4_7928;
	add.s32 	%r8213, %r31173, 1;
	mul.wide.u32 	%rd6906, %r31173, 4;
	add.s64 	%rd6907, %rd12, %rd6906;
	st.local.u32 	[%rd6907+24], %r8212;
	mov.u32 	%r31173, %r8213;
$L__BB4_7928:
	setp.gt.u32 	%p7348, %r31173, 1;
	@%p7348 bra 	$L__BB4_8046;
	add.s32 	%r8215, %r8119, 25;
	shl.b32 	%r21660, %r31234, 7;
	and.b32  	%r21661, %r21660, 8064;
	add.s32 	%r8216, %r21661, %r2;
	shl.b32 	%r21662, %r31234, 10;
	and.b32  	%r21663, %r21662, 64512;
	add.s32 	%r21664, %r4, %r21663;
	ld.shared.u64 	%rd6908, [%r21664];
	setp.eq.s32 	%p7349, %r8216, 0;
	setp.ne.s64 	%p7350, %rd6908, 0;
	or.pred  	%p7351, %p7349, %p7350;
	@%p7351 bra 	$L__BB4_7931;
	add.s32 	%r8217, %r31173, 1;
	mul.wide.u32 	%rd6910, %r31173, 4;
	add.s64 	%rd6911, %rd12, %rd6910;
	st.local.u32 	[%rd6911+24], %r8216;
	mov.u32 	%r31173, %r8217;
$L__BB4_7931:
	setp.gt.u32 	%p7353, %r31173, 1;
	mov.u32 	%r31234, %r8215;
	@%p7353 bra 	$L__BB4_8046;
	add.s32 	%r31234, %r8119, 26;
	shl.b32 	%r21665, %r8215, 7;
	and.b32  	%r21666, %r21665, 8064;
	add.s32 	%r8220, %r21666, %r2;
	shl.b32 	%r21667, %r8215, 10;
	and.b32  	%r21668, %r21667, 64512;
	add.s32 	%r21669, %r4, %r21668;
	ld.shared.u64 	%rd6912, [%r21669];
	setp.eq.s32 	%p7354, %r8220, 0;
	setp.ne.s64 	%p7355, %rd6912, 0;
	or.pred  	%p7356, %p7354, %p7355;
	@%p7356 bra 	$L__BB4_7934;
	add.s32 	%r8221, %r31173, 1;
	mul.wide.u32 	%rd6914, %r31173, 4;
	add.s64 	%rd6915, %rd12, %rd6914;
	st.local.u32 	[%rd6915+24], %r8220;
	mov.u32 	%r31173, %r8221;
$L__BB4_7934:
	setp.gt.u32 	%p7358, %r31173, 1;
	@%p7358 bra 	$L__BB4_8046;
	add.s32 	%r8223, %r8119, 27;
	shl.b32 	%r21670, %r31234, 7;
	and.b32  	%r21671, %r21670, 8064;
	add.s32 	%r8224, %r21671, %r2;
	shl.b32 	%r21672, %r31234, 10;
	and.b32  	%r21673, %r21672, 64512;
	add.s32 	%r21674, %r4, %r21673;
	ld.shared.u64 	%rd6916, [%r21674];
	setp.eq.s32 	%p7359, %r8224, 0;
	setp.ne.s64 	%p7360, %rd6916, 0;
	or.pred  	%p7361, %p7359, %p7360;
	@%p7361 bra 	$L__BB4_7937;
	add.s32 	%r8225, %r31173, 1;
	mul.wide.u32 	%rd6918, %r31173, 4;
	add.s64 	%rd6919, %rd12, %rd6918;
	st.local.u32 	[%rd6919+24], %r8224;
	mov.u32 	%r31173, %r8225;
$L__BB4_7937:
	setp.gt.u32 	%p7363, %r31173, 1;
	mov.u32 	%r31234, %r8223;
	@%p7363 bra 	$L__BB4_8046;
	add.s32 	%r31234, %r8119, 28;
	shl.b32 	%r21675, %r8223, 7;
	and.b32  	%r21676, %r21675, 8064;
	add.s32 	%r8228, %r21676, %r2;
	shl.b32 	%r21677, %r8223, 10;
	and.b32  	%r21678, %r21677, 64512;
	add.s32 	%r21679, %r4, %r21678;
	ld.shared.u64 	%rd6920, [%r21679];
	setp.eq.s32 	%p7364, %r8228, 0;
	setp.ne.s64 	%p7365, %rd6920, 0;
	or.pred  	%p7366, %p7364, %p7365;
	@%p7366 bra 	$L__BB4_7940;
	add.s32 	%r8229, %r31173, 1;
	mul.wide.u32 	%rd6922, %r31173, 4;
	add.s64 	%rd6923, %rd12, %rd6922;
	st.local.u32 	[%rd6923+24], %r8228;
	mov.u32 	%r31173, %r8229;
$L__BB4_7940:
	setp.gt.u32 	%p7368, %r31173, 1;
	@%p7368 bra 	$L__BB4_8046;
	add.s32 	%r8231, %r8119, 29;
	shl.b32 	%r21680, %r31234, 7;
	and.b32  	%r21681, %r21680, 8064;
	add.s32 	%r8232, %r21681, %r2;
	shl.b32 	%r21682, %r31234, 10;
	and.b32  	%r21683, %r21682, 64512;
	add.s32 	%r21684, %r4, %r21683;
	ld.shared.u64 	%rd6924, [%r21684];
	setp.eq.s32 	%p7369, %r8232, 0;
	setp.ne.s64 	%p7370, %rd6924, 0;
	or.pred  	%p7371, %p7369, %p7370;
	@%p7371 bra 	$L__BB4_7943;
	add.s32 	%r8233, %r31173, 1;
	mul.wide.u32 	%rd6926, %r31173, 4;
	add.s64 	%rd6927, %rd12, %rd6926;
	st.local.u32 	[%rd6927+24], %r8232;
	mov.u32 	%r31173, %r8233;
$L__BB4_7943:
	setp.gt.u32 	%p7373, %r31173, 1;
	mov.u32 	%r31234, %r8231;
	@%p7373 bra 	$L__BB4_8046;
	add.s32 	%r31234, %r8119, 30;
	shl.b32 	%r21685, %r8231, 7;
	and.b32  	%r21686, %r21685, 8064;
	add.s32 	%r8236, %r21686, %r2;
	shl.b32 	%r21687, %r8231, 10;
	and.b32  	%r21688, %r21687, 64512;
	add.s32 	%r21689, %r4, %r21688;
	ld.shared.u64 	%rd6928, [%r21689];
	setp.eq.s32 	%p7374, %r8236, 0;
	setp.ne.s64 	%p7375, %rd6928, 0;
	or.pred  	%p7376, %p7374, %p7375;
	@%p7376 bra 	$L__BB4_7946;
	add.s32 	%r8237, %r31173, 1;
	mul.wide.u32 	%rd6930, %r31173, 4;
	add.s64 	%rd6931, %rd12, %rd6930;
	st.local.u32 	[%rd6931+24], %r8236;
	mov.u32 	%r31173, %r8237;
$L__BB4_7946:
	setp.gt.u32 	%p7378, %r31173, 1;
	@%p7378 bra 	$L__BB4_8046;
	add.s32 	%r8239, %r8119, 31;
	shl.b32 	%r21690, %r31234, 7;
	and.b32  	%r21691, %r21690, 8064;
	add.s32 	%r8240, %r21691, %r2;
	shl.b32 	%r21692, %r31234, 10;
	and.b32  	%r21693, %r21692, 64512;
	add.s32 	%r21694, %r4, %r21693;
	ld.shared.u64 	%rd6932, [%r21694];
	setp.eq.s32 	%p7379, %r8240, 0;
	setp.ne.s64 	%p7380, %rd6932, 0;
	or.pred  	%p7381, %p7379, %p7380;
	@%p7381 bra 	$L__BB4_7949;
	add.s32 	%r8241, %r31173, 1;
	mul.wide.u32 	%rd6934, %r31173, 4;
	add.s64 	%rd6935, %rd12, %rd6934;
	st.local.u32 	[%rd6935+24], %r8240;
	mov.u32 	%r31173, %r8241;
$L__BB4_7949:
	setp.gt.u32 	%p7383, %r31173, 1;
	mov.u32 	%r31234, %r8239;
	@%p7383 bra 	$L__BB4_8046;
	add.s32 	%r31234, %r8119, 32;
	shl.b32 	%r21695, %r8239, 7;
	and.b32  	%r21696, %r21695, 8064;
	add.s32 	%r8244, %r21696, %r2;
	shl.b32 	%r21697, %r8239, 10;
	and.b32  	%r21698, %r21697, 64512;
	add.s32 	%r21699, %r4, %r21698;
	ld.shared.u64 	%rd6936, [%r21699];
	setp.eq.s32 	%p7384, %r8244, 0;
	setp.ne.s64 	%p7385, %rd6936, 0;
	or.pred  	%p7386, %p7384, %p7385;
	@%p7386 bra 	$L__BB4_7952;
	add.s32 	%r8245, %r31173, 1;
	mul.wide.u32 	%rd6938, %r31173, 4;
	add.s64 	%rd6939, %rd12, %rd6938;
	st.local.u32 	[%rd6939+24], %r8244;
	mov.u32 	%r31173, %r8245;
$L__BB4_7952:
	setp.gt.u32 	%p7388, %r31173, 1;
	@%p7388 bra 	$L__BB4_8046;
	add.s32 	%r8247, %r8119, 33;
	shl.b32 	%r21700, %r31234, 7;
	and.b32  	%r21701, %r21700, 8064;
	add.s32 	%r8248, %r21701, %r2;
	shl.b32 	%r21702, %r31234, 10;
	and.b32  	%r21703, %r21702, 64512;
	add.s32 	%r21704, %r4, %r21703;
	ld.shared.u64 	%rd6940, [%r21704];
	setp.eq.s32 	%p7389, %r8248, 0;
	setp.ne.s64 	%p7390, %rd6940, 0;
	or.pred  	%p7391, %p7389, %p7390;
	@%p7391 bra 	$L__BB4_7955;
	add.s32 	%r8249, %r31173, 1;
	mul.wide.u32 	%rd6942, %r31173, 4;
	add.s64 	%rd6943, %rd12, %rd6942;
	st.local.u32 	[%rd6943+24], %r8248;
	mov.u32 	%r31173, %r8249;
$L__BB4_7955:
	setp.gt.u32 	%p7393, %r31173, 1;
	mov.u32 	%r31234, %r8247;
	@%p7393 bra 	$L__BB4_8046;
	add.s32 	%r31234, %r8119, 34;
	shl.b32 	%r21705, %r8247, 7;
	and.b32  	%r21706, %r21705, 8064;
	add.s32 	%r8252, %r21706, %r2;
	shl.b32 	%r21707, %r8247, 10;
	and.b32  	%r21708, %r21707, 64512;
	add.s32 	%r21709, %r4, %r21708;
	ld.shared.u64 	%rd6944, [%r21709];
	setp.eq.s32 	%p7394, %r8252, 0;
	setp.ne.s64 	%p7395, %rd6944, 0;
	or.pred  	%p7396, %p7394, %p7395;
	@%p7396 bra 	$L__BB4_7958;
	add.s32 	%r8253, %r31173, 1;
	mul.wide.u32 	%rd6946, %r31173, 4;
	add.s64 	%rd6947, %rd12, %rd6946;
	st.local.u32 	[%rd6947+24], %r8252;
	mov.u32 	%r31173, %r8253;
$L__BB4_7958:
	setp.gt.u32 	%p7398, %r31173, 1;
	@%p7398 bra 	$L__BB4_8046;
	add.s32 	%r8255, %r8119, 35;
	shl.b32 	%r21710, %r31234, 7;
	and.b32  	%r21711, %r21710, 8064;
	add.s32 	%r8256, %r21711, %r2;
	shl.b32 	%r21712, %r31234, 10;
	and.b32  	%r21713, %r21712, 64512;
	add.s32 	%r21714, %r4, %r21713;
	ld.shared.u64 	%rd6948, [%r21714];
	setp.eq.s32 	%p7399, %r8256, 0;
	setp.ne.s64 	%p7400, %rd6948, 0;
	or.pred  	%p7401, %p7399, %p7400;
	@%p7401 bra 	$L__BB4_7961;
	add.s32 	%r8257, %r31173, 1;
	mul.wide.u32 	%rd6950, %r31173, 4;
	add.s64 	%rd6951, %rd12, %rd6950;
	st.local.u32 	[%rd6951+24], %r8256;
	mov.u32 	%r31173, %r8257;
$L__BB4_7961:
	setp.gt.u32 	%p7403, %r31173, 1;
	mov.u32 	%r31234, %r8255;
	@%p7403 bra 	$L__BB4_8046;
	add.s32 	%r31234, %r8119, 36;
	shl.b32 	%r21715, %r8255, 7;
	and.b32  	%r21716, %r21715, 8064;
	add.s32 	%r8260, %r21716, %r2;
	shl.b32 	%r21717, %r8255, 10;
	and.b32  	%r21718, %r21717, 64512;
	add.s32 	%r21719, %r4, %r21718;
	ld.shared.u64 	%rd6952, [%r21719];
	setp.eq.s32 	%p7404, %r8260, 0;
	setp.ne.s64 	%p7405, %rd6952, 0;
	or.pred  	%p7406, %p7404, %p7405;
	@%p7406 bra 	$L__BB4_7964;
	add.s32 	%r8261, %r31173, 1;
	mul.wide.u32 	%rd6954, %r31173, 4;
	add.s64 	%rd6955, %rd12, %rd6954;
	st.local.u32 	[%rd6955+24], %r8260;
	mov.u32 	%r31173, %r8261;
$L__BB4_7964:
	setp.gt.u32 	%p7408, %r31173, 1;
	@%p7408 bra 	$L__BB4_8046;
	add.s32 	%r8263, %r8119, 37;
	shl.b32 	%r21720, %r31234, 7;
	and.b32  	%r21721, %r21720, 8064;
	add.s32 	%r8264, %r21721, %r2;
	shl.b32 	%r21722, %r31234, 10;
	and.b32  	%r21723, %r21722, 64512;
	add.s32 	%r21724, %r4, %r21723;
	ld.shared.u64 	%rd6956, [%r21724];
	setp.eq.s32 	%p7409, %r8264, 0;
	setp.ne.s64 	%p7410, %rd6956, 0;
	or.pred  	%p7411, %p7409, %p7410;
	@%p7411 bra 	$L__BB4_7967;
	add.s32 	%r8265, %r31173, 1;
	mul.wide.u32 	%rd6958, %r31173, 4;
	add.s64 	%rd6959, %rd12, %rd6958;
	st.local.u32 	[%rd6959+24], %r8264;
	mov.u32 	%r31173, %r8265;
$L__BB4_7967:
	setp.gt.u32 	%p7413, %r31173, 1;
	mov.u32 	%r31234, %r8263;
	@%p7413 bra 	$L__BB4_8046;
	add.s32 	%r31234, %r8119, 38;
	shl.b32 	%r21725, %r8263, 7;
	and.b32  	%r21726, %r21725, 8064;
	add.s32 	%r8268, %r21726, %r2;
	shl.b32 	%r21727, %r8263, 10;
	and.b32  	%r21728, %r21727, 64512;
	add.s32 	%r21729, %r4, %r21728;
	ld.shared.u64 	%rd6960, [%r21729];
	setp.eq.s32 	%p7414, %r8268, 0;
	setp.ne.s64 	%p7415, %rd6960, 0;
	or.pred  	%p7416, %p7414, %p7415;
	@%p7416 bra 	$L__BB4_7970;
	add.s32 	%r8269, %r31173, 1;
	mul.wide.u32 	%rd6962, %r31173, 4;
	add.s64 	%rd6963, %rd12, %rd6962;
	st.local.u32 	[%rd6963+24], %r8268;
	mov.u32 	%r31173, %r8269;
$L__BB4_7970:
	setp.gt.u32 	%p7418, %r31173, 1;
	@%p7418 bra 	$L__BB4_8046;
	add.s32 	%r8271, %r8119, 39;
	shl.b32 	%r21730, %r31234, 7;
	and.b32  	%r21731, %r21730, 8064;
	add.s32 	%r8272, %r21731, %r2;
	shl.b32 	%r21732, %r31234, 10;
	and.b32  	%r21733, %r21732, 64512;
	add.s32 	%r21734, %r4, %r21733;
	ld.shared.u64 	%rd6964, [%r21734];
	setp.eq.s32 	%p7419, %r8272, 0;
	setp.ne.s64 	%p7420, %rd6964, 0;
	or.pred  	%p7421, %p7419, %p7420;
	@%p7421 bra 	$L__BB4_7973;
	add.s32 	%r8273, %r31173, 1;
	mul.wide.u32 	%rd6966, %r31173, 4;
	add.s64 	%rd6967, %rd12, %rd6966;
	st.local.u32 	[%rd6967+24], %r8272;
	mov.u32 	%r31173, %r8273;
$L__BB4_7973:
	setp.gt.u32 	%p7423, %r31173, 1;
	mov.u32 	%r31234, %r8271;
	@%p7423 bra 	$L__BB4_8046;
	add.s32 	%r31234, %r8119, 40;
	shl.b32 	%r21735, %r8271, 7;
	and.b32  	%r21736, %r21735, 8064;
	add.s32 	%r8276, %r21736, %r2;
	shl.b32 	%r21737, %r8271, 10;
	and.b32  	%r21738, %r21737, 64512;
	add.s32 	%r21739, %r4, %r21738;
	ld.shared.u64 	%rd6968, [%r21739];
	setp.eq.s32 	%p7424, %r8276, 0;
	setp.ne.s64 	%p7425, %rd6968, 0;
	or.pred  	%p7426, %p7424, %p7425;
	@%p7426 bra 	$L__BB4_7976;
	add.s32 	%r8277, %r31173, 1;
	mul.wide.u32 	%rd6970, %r31173, 4;
	add.s64 	%rd6971, %rd12, %rd6970;
	st.local.u32 	[%rd6971+24], %r8276;
	mov.u32 	%r31173, %r8277;
$L__BB4_7976:
	setp.gt.u32 	%p7428, %r31173, 1;
	@%p7428 bra 	$L__BB4_8046;
	add.s32 	%r8279, %r8119, 41;
	shl.b32 	%r21740, %r31234, 7;
	and.b32  	%r21741, %r21740, 8064;
	add.s32 	%r8280, %r21741, %r2;
	shl.b32 	%r21742, %r31234, 10;
	and.b32  	%r21743, %r21742, 64512;
	add.s32 	%r21744, %r4, %r21743;
	ld.shared.u64 	%rd6972, [%r21744];
	setp.eq.s32 	%p7429, %r8280, 0;
	setp.ne.s64 	%p7430, %rd6972, 0;
	or.pred  	%p7431, %p7429, %p7430;
	@%p7431 bra 	$L__BB4_7979;
	add.s32 	%r8281, %r31173, 1;
	mul.wide.u32 	%rd6974, %r31173, 4;
	add.s64 	%rd6975, %rd12, %rd6974;
	st.local.u32 	[%rd6975+24], %r8280;
	mov.u32 	%r31173, %r8281;
$L__BB4_7979:
	setp.gt.u32 	%p7433, %r31173, 1;
	mov.u32 	%r31234, %r8279;
	@%p7433 bra 	$L__BB4_8046;
	add.s32 	%r31234, %r8119, 42;
	shl.b32 	%r21745, %r8279, 7;
	and.b32  	%r21746, %r21745, 8064;
	add.s32 	%r8284, %r21746, %r2;
	shl.b32 	%r21747, %r8279, 10;
	and.b32  	%r21748, %r21747, 64512;
	add.s32 	%r21749, %r4, %r21748;
	ld.shared.u64 	%rd6976, [%r21749];
	setp.eq.s32 	%p7434, %r8284, 0;
	setp.ne.s64 	%p7435, %rd6976, 0;
	or.pred  	%p7436, %p7434, %p7435;
	@%p7436 bra 	$L__BB4_7982;
	add.s32 	%r8285, %r31173, 1;
	mul.wide.u32 	%rd6978, %r31173, 4;
	add.s64 	%rd6979, %rd12, %rd6978;
	st.local.u32 	[%rd6979+24], %r8284;
	mov.u32 	%r31173, %r8285;
$L__BB4_7982:
	setp.gt.u32 	%p7438, %r31173, 1;
	@%p7438 bra 	$L__BB4_8046;
	add.s32 	%r8287, %r8119, 43;
	shl.b32 	%r21750, %r31234, 7;
	and.b32  	%r21751, %r21750, 8064;
	add.s32 	%r8288, %r21751, %r2;
	shl.b32 	%r21752, %r31234, 10;
	and.b32  	%r21753, %r21752, 64512;
	add.s32 	%r21754, %r4, %r21753;
	ld.shared.u64 	%rd6980, [%r21754];
	setp.eq.s32 	%p7439, %r8288, 0;
	setp.ne.s64 	%p7440, %rd6980, 0;
	or.pred  	%p7441, %p7439, %p7440;
	@%p7441 bra 	$L__BB4_7985;
	add.s32 	%r8289, %r31173, 1;
	mul.wide.u32 	%rd6982, %r31173, 4;
	add.s64 	%rd6983, %rd12, %rd6982;
	st.local.u32 	[%rd6983+24], %r8288;
	mov.u32 	%r31173, %r8289;
$L__BB4_7985:
	setp.gt.u32 	%p7443, %r31173, 1;
	mov.u32 	%r31234, %r8287;
	@%p7443 bra 	$L__BB4_8046;
	add.s32 	%r31234, %r8119, 44;
	shl.b32 	%r21755, %r8287, 7;
	and.b32  	%r21756, %r21755, 8064;
	add.s32 	%r8292, %r21756, %r2;
	shl.b32 	%r21757, %r8287, 10;
	and.b32  	%r21758, %r21757, 64512;
	add.s32 	%r21759, %r4, %r21758;
	ld.shared.u64 	%rd6984, [%r21759];
	setp.eq.s32 	%p7444, %r8292, 0;
	setp.ne.s64 	%p7445, %rd6984, 0;
	or.pred  	%p7446, %p7444, %p7445;
	@%p7446 bra 	$L__BB4_7988;
	add.s32 	%r8293, %r31173, 1;
	mul.wide.u32 	%rd6986, %r31173, 4;
	add.s64 	%rd6987, %rd12, %rd6986;
	st.local.u32 	[%rd6987+24], %r8292;
	mov.u32 	%r31173, %r8293;
$L__BB4_7988:
	setp.gt.u32 	%p7448, %r31173, 1;
	@%p7448 bra 	$L__BB4_8046;
	add.s32 	%r8295, %r8119, 45;
	shl.b32 	%r21760, %r31234, 7;
	and.b32  	%r21761, %r21760, 8064;
	add.s32 	%r8296, %r21761, %r2;
	shl.b32 	%r21762, %r31234, 10;
	and.b32  	%r21763, %r21762, 64512;
	add.s32 	%r21764, %r4, %r21763;
	ld.shared.u64 	%rd6988, [%r21764];
	setp.eq.s32 	%p7449, %r8296, 0;
	setp.ne.s64 	%p7450, %rd6988, 0;
	or.pred  	%p7451, %p7449, %p7450;
	@%p7451 bra 	$L__BB4_7991;
	add.s32 	%r8297, %r31173, 1;
	mul.wide.u32 	%rd6990, %r31173, 4;
	add.s64 	%rd6991, %rd12, %rd6990;
	st.local.u32 	[%rd6991+24], %r8296;
	mov.u32 	%r31173, %r8297;
$L__BB4_7991:
	setp.gt.u32 	%p7453, %r31173, 1;
	mov.u32 	%r31234, %r8295;
	@%p7453 bra 	$L__BB4_8046;
	add.s32 	%r31234, %r8119, 46;
	shl.b32 	%r21765, %r8295, 7;
	and.b32  	%r21766, %r21765, 8064;
	add.s32 	%r8300, %r21766, %r2;
	shl.b32 	%r21767, %r8295, 10;
	and.b32  	%r21768, %r21767, 64512;
	add.s32 	%r21769, %r4, %r21768;
	ld.shared.u64 	%rd6992, [%r21769];
	setp.eq.s32 	%p7454, %r8300, 0;
	setp.ne.s64 	%p7455, %rd6992, 0;
	or.pred  	%p7456, %p7454, %p7455;
	@%p7456 bra 	$L__BB4_7994;
	add.s32 	%r8301, %r31173, 1;
	mul.wide.u32 	%rd6994, %r31173, 4;
	add.s64 	%rd6995, %rd12, %rd6994;
	st.local.u32 	[%rd6995+24], %r8300;
	mov.u32 	%r31173, %r8301;
$L__BB4_7994:
	setp.gt.u32 	%p7458, %r31173, 1;
	@%p7458 bra 	$L__BB4_8046;
	add.s32 	%r8303, %r8119, 47;
	shl.b32 	%r21770, %r31234, 7;
	and.b32  	%r21771, %r21770, 8064;
	add.s32 	%r8304, %r21771, %r2;
	shl.b32 	%r21772, %r31234, 10;
	and.b32  	%r21773, %r21772, 64512;
	add.s32 	%r21774, %r4, %r21773;
	ld.shared.u64 	%rd6996, [%r21774];
	setp.eq.s32 	%p7459, %r8304, 0;
	setp.ne.s64 	%p7460, %rd6996, 0;
	or.pred  	%p7461, %p7459, %p7460;
	@%p7461 bra 	$L__BB4_7997;
	add.s32 	%r8305, %r31173, 1;
	mul.wide.u32 	%rd6998, %r31173, 4;
	add.s64 	%rd6999, %rd12, %rd6998;
	st.local.u32 	[%rd6999+24], %r8304;
	mov.u32 	%r31173, %r8305;
$L__BB4_7997:
	setp.gt.u32 	%p7463, %r31173, 1;
	mov.u32 	%r31234, %r8303;
	@%p7463 bra 	$L__BB4_8046;
	add.s32 	%r31234, %r8119, 48;
	shl.b32 	%r21775, %r8303, 7;
	and.b32  	%r21776, %r21775, 8064;
	add.s32 	%r8308, %r21776, %r2;
	shl.b32 	%r21777, %r8303, 10;
	and.b32  	%r21778, %r21777, 64512;
	add.s32 	%r21779, %r4, %r21778;
	ld.shared.u64 	%rd7000, [%r21779];
	setp.eq.s32 	%p7464, %r8308, 0;
	setp.ne.s64 	%p7465, %rd7000, 0;
	or.pred  	%p7466, %p7464, %p7465;
	@%p7466 bra 	$L__BB4_8000;
	add.s32 	%r8309, %r31173, 1;
	mul.wide.u32 	%rd7002, %r31173, 4;
	add.s64 	%rd7003, %rd12, %rd7002;
	st.local.u32 	[%rd7003+24], %r8308;
	mov.u32 	%r31173, %r8309;
$L__BB4_8000:
	setp.gt.u32 	%p7468, %r31173, 1;
	@%p7468 bra 	$L__BB4_8046;
	add.s32 	%r8311, %r8119, 49;
	shl.b32 	%r21780, %r31234, 7;
	and.b32  	%r21781, %r21780, 8064;
	add.s32 	%r8312, %r21781, %r2;
	shl.b32 	%r21782, %r31234, 10;
	and.b32  	%r21783, %r21782, 64512;
	add.s32 	%r21784, %r4, %r21783;
	ld.shared.u64 	%rd7004, [%r21784];
	setp.eq.s32 	%p7469, %r8312, 0;
	setp.ne.s64 	%p7470, %rd7004, 0;
	or.pred  	%p7471, %p7469, %p7470;
	@%p7471 bra 	$L__BB4_8003;
	add.s32 	%r8313, %r31173, 1;
	mul.wide.u32 	%rd7006, %r31173, 4;
	add.s64 	%rd7007, %rd12, %rd7006;
	st.local.u32 	[%rd7007+24], %r8312;
	mov.u32 	%r31173, %r8313;
$L__BB4_8003:
	setp.gt.u32 	%p7473, %r31173, 1;
	mov.u32 	%r31234, %r8311;
	@%p7473 bra 	$L__BB4_8046;
	add.s32 	%r31234, %r8119, 50;
	shl.b32 	%r21785, %r8311, 7;
	and.b32  	%r21786, %r21785, 8064;
	add.s32 	%r8316, %r21786, %r2;
	shl.b32 	%r21787, %r8311, 10;
	and.b32  	%r21788, %r21787, 64512;
	add.s32 	%r21789, %r4, %r21788;
	ld.shared.u64 	%rd7008, [%r21789];
	setp.eq.s32 	%p7474, %r8316, 0;
	setp.ne.s64 	%p7475, %rd7008, 0;
	or.pred  	%p7476, %p7474, %p7475;
	@%p7476 bra 	$L__BB4_8006;
	add.s32 	%r8317, %r31173, 1;
	mul.wide.u32 	%rd7010, %r31173, 4;
	add.s64 	%rd7011, %rd12, %rd7010;
	st.local.u32 	[%rd7011+24], %r8316;
	mov.u32 	%r31173, %r8317;
$L__BB4_8006:
	setp.gt.u32 	%p7478, %r31173, 1;
	@%p7478 bra 	$L__BB4_8046;
	add.s32 	%r8319, %r8119, 51;
	shl.b32 	%r21790, %r31234, 7;
	and.b32  	%r21791, %r21790, 8064;
	add.s32 	%r8320, %r21791, %r2;
	shl.b32 	%r21792, %r31234, 10;
	and.b32  	%r21793, %r21792, 64512;
	add.s32 	%r21794, %r4, %r21793;
	ld.shared.u64 	%rd7012, [%r21794];
	setp.eq.s32 	%p7479, %r8320, 0;
	setp.ne.s64 	%p7480, %rd7012, 0;
	or.pred  	%p7481, %p7479, %p7480;
	@%p7481 bra 	$L__BB4_8009;
	add.s32 	%r8321, %r31173, 1;
	mul.wide.u32 	%rd7014, %r31173, 4;
	add.s64 	%rd7015, %rd12, %rd7014;
	st.local.u32 	[%rd7015+24], %r8320;
	mov.u32 	%r31173, %r8321;
$L__BB4_8009:
	setp.gt.u32 	%p7483, %r31173, 1;
	mov.u32 	%r31234, %r8319;
	@%p7483 bra 	$L__BB4_8046;
	add.s32 	%r31234, %r8119, 52;
	shl.b32 	%r21795, %r8319, 7;
	and.b32  	%r21796, %r21795, 8064;
	add.s32 	%r8324, %r21796, %r2;
	shl.b32 	%r21797, %r8319, 10;
	and.b32  	%r21798, %r21797, 64512;
	add.s32 	%r21799, %r4, %r21798;
	ld.shared.u64 	%rd7016, [%r21799];
	setp.eq.s32 	%p7484, %r8324, 0;
	setp.ne.s64 	%p7485, %rd7016, 0;
	or.pred  	%p7486, %p7484, %p7485;
	@%p7486 bra 	$L__BB4_8012;
	add.s32 	%r8325, %r31173, 1;
	mul.wide.u32 	%rd7018, %r31173, 4;
	add.s64 	%rd7019, %rd12, %rd7018;
	st.local.u32 	[%rd7019+24], %r8324;
	mov.u32 	%r31173, %r8325;
$L__BB4_8012:
	setp.gt.u32 	%p7488, %r31173, 1;
	@%p7488 bra 	$L__BB4_8046;
	add.s32 	%r8327, %r8119, 53;
	shl.b32 	%r21800, %r31234, 7;
	and.b32  	%r21801, %r21800, 8064;
	add.s32 	%r8328, %r21801, %r2;
	shl.b32 	%r21802, %r31234, 10;
	and.b32  	%r21803, %r21802, 64512;
	add.s32 	%r21804, %r4, %r21803;
	ld.shared.u64 	%rd7020, [%r21804];
	setp.eq.s32 	%p7489, %r8328, 0;
	setp.ne.s64 	%p7490, %rd7020, 0;
	or.pred  	%p7491, %p7489, %p7490;
	@%p7491 bra 	$L__BB4_8015;
	add.s32 	%r8329, %r31173, 1;
	mul.wide.u32 	%rd7022, %r31173, 4;
	add.s64 	%rd7023, %rd12, %rd7022;
	st.local.u32 	[%rd7023+24], %r8328;
	mov.u32 	%r31173, %r8329;
$L__BB4_8015:
	setp.gt.u32 	%p7493, %r31173, 1;
	mov.u32 	%r31234, %r8327;
	@%p7493 bra 	$L__BB4_8046;
	add.s32 	%r31234, %r8119, 54;
	shl.b32 	%r21805, %r8327, 7;
	and.b32  	%r21806, %r21805, 8064;
	add.s32 	%r8332, %r21806, %r2;
	shl.b32 	%r21807, %r8327, 10;
	and.b32  	%r21808, %r21807, 64512;
	add.s32 	%r21809, %r4, %r21808;
	ld.shared.u64 	%rd7024, [%r21809];
	setp.eq.s32 	%p7494, %r8332, 0;
	setp.ne.s64 	%p7495, %rd7024, 0;
	or.pred  	%p7496, %p7494, %p7495;
	@%p7496 bra 	$L__BB4_8018;
	add.s32 	%r8333, %r31173, 1;
	mul.wide.u32 	%rd7026, %r31173, 4;
	add.s64 	%rd7027, %rd12, %rd7026;
	st.local.u32 	[%rd7027+24], %r8332;
	mov.u32 	%r31173, %r8333;
$L__BB4_8018:
	setp.gt.u32 	%p7498, %r31173, 1;
	@%p7498 bra 	$L__BB4_8046;
	add.s32 	%r8335, %r8119, 55;
	shl.b32 	%r21810, %r31234, 7;
	and.b32  	%r21811, %r21810, 8064;
	add.s32 	%r8336, %r21811, %r2;
	shl.b32 	%r21812, %r31234, 10;
	and.b32  	%r21813, %r21812, 64512;
	add.s32 	%r21814, %r4, %r21813;
	ld.shared.u64 	%rd7028, [%r21814];
	setp.eq.s32 	%p7499, %r8336, 0;
	setp.ne.s64 	%p7500, %rd7028, 0;
	or.pred  	%p7501, %p7499, %p7500;
	@%p7501 bra 	$L__BB4_8021;
	add.s32 	%r8337, %r31173, 1;
	mul.wide.u32 	%rd7030, %r31173, 4;
	add.s64 	%rd7031, %rd12, %rd7030;
	st.local.u32 	[%rd7031+24], %r8336;
	mov.u32 	%r31173, %r8337;
$L__BB4_8021:
	setp.gt.u32 	%p7503, %r31173, 1;
	mov.u32 	%r31234, %r8335;
	@%p7503 bra 	$L__BB4_8046;
	add.s32 	%r31234, %r8119, 56;
	shl.b32 	%r21815, %r8335, 7;
	and.b32  	%r21816, %r21815, 8064;
	add.s32 	%r8340, %r21816, %r2;
	shl.b32 	%r21817, %r8335, 10;
	and.b32  	%r21818, %r21817, 64512;
	add.s32 	%r21819, %r4, %r21818;
	ld.shared.u64 	%rd7032, [%r21819];
	setp.eq.s32 	%p7504, %r8340, 0;
	setp.ne.s64 	%p7505, %rd7032, 0;
	or.pred  	%p7506, %p7504, %p7505;
	@%p7506 bra 	$L__BB4_8024;
	add.s32 	%r8341, %r31173, 1;
	mul.wide.u32 	%rd7034, %r31173, 4;
	add.s64 	%rd7035, %rd12, %rd7034;
	st.local.u32 	[%rd7035+24], %r8340;
	mov.u32 	%r31173, %r8341;
$L__BB4_8024:
	setp.gt.u32 	%p7508, %r31173, 1;
	@%p7508 bra 	$L__BB4_8046;
	add.s32 	%r8343, %r8119, 57;
	shl.b32 	%r21820, %r31234, 7;
	and.b32  	%r21821, %r21820, 8064;
	add.s32 	%r8344, %r21821, %r2;
	shl.b32 	%r21822, %r31234, 10;
	and.b32  	%r21823, %r21822, 64512;
	add.s32 	%r21824, %r4, %r21823;
	ld.shared.u64 	%rd7036, [%r21824];
	setp.eq.s32 	%p7509, %r8344, 0;
	setp.ne.s64 	%p7510, %rd7036, 0;
	or.pred  	%p7511, %p7509, %p7510;
	@%p7511 bra 	$L__BB4_8027;
	add.s32 	%r8345, %r31173, 1;
	mul.wide.u32 	%rd7038, %r31173, 4;
	add.s64 	%rd7039, %rd12, %rd7038;
	st.local.u32 	[%rd7039+24], %r8344;
	mov.u32 	%r31173, %r8345;
$L__BB4_8027:
	setp.gt.u32 	%p7513, %r31173, 1;
	mov.u32 	%r31234, %r8343;
	@%p7513 bra 	$L__BB4_8046;
	add.s32 	%r31234, %r8119, 58;
	shl.b32 	%r21825, %r8343, 7;
	and.b32  	%r21826, %r21825, 8064;
	add.s32 	%r8348, %r21826, %r2;
	shl.b32 	%r21827, %r8343, 10;
	and.b32  	%r21828, %r21827, 64512;
	add.s32 	%r21829, %r4, %r21828;
	ld.shared.u64 	%rd7040, [%r21829];
	setp.eq.s32 	%p7514, %r8348, 0;
	setp.ne.s64 	%p7515, %rd7040, 0;
	or.pred  	%p7516, %p7514, %p7515;
	@%p7516 bra 	$L__BB4_8030;
	add.s32 	%r8349, %r31173, 1;
	mul.wide.u32 	%rd7042, %r31173, 4;
	add.s64 	%rd7043, %rd12, %rd7042;
	st.local.u32 	[%rd7043+24], %r8348;
	mov.u32 	%r31173, %r8349;
$L__BB4_8030:
	setp.gt.u32 	%p7518, %r31173, 1;
	@%p7518 bra 	$L__BB4_8046;
	add.s32 	%r8351, %r8119, 59;
	shl.b32 	%r21830, %r31234, 7;
	and.b32  	%r21831, %r21830, 8064;
	add.s32 	%r8352, %r21831, %r2;
	shl.b32 	%r21832, %r31234, 10;
	and.b32  	%r21833, %r21832, 64512;
	add.s32 	%r21834, %r4, %r21833;
	ld.shared.u64 	%rd7044, [%r21834];
	setp.eq.s32 	%p7519, %r8352, 0;
	setp.ne.s64 	%p7520, %rd7044, 0;
	or.pred  	%p7521, %p7519, %p7520;
	@%p7521 bra 	$L__BB4_8033;
	add.s32 	%r8353, %r31173, 1;
	mul.wide.u32 	%rd7046, %r31173, 4;
	add.s64 	%rd7047, %rd12, %rd7046;
	st.local.u32 	[%rd7047+24], %r8352;
	mov.u32 	%r31173, %r8353;
$L__BB4_8033:
	setp.gt.u32 	%p7523, %r31173, 1;
	mov.u32 	%r31234, %r8351;
	@%p7523 bra 	$L__BB4_8046;
	add.s32 	%r31234, %r8119, 60;
	shl.b32 	%r21835, %r8351, 7;
	and.b32  	%r21836, %r21835, 8064;
	add.s32 	%r8356, %r21836, %r2;
	shl.b32 	%r21837, %r8351, 10;
	and.b32  	%r21838, %r21837, 64512;
	add.s32 	%r21839, %r4, %r21838;
	ld.shared.u64 	%rd7048, [%r21839];
	setp.eq.s32 	%p7524, %r8356, 0;
	setp.ne.s64 	%p7525, %rd7048, 0;
	or.pred  	%p7526, %p7524, %p7525;
	@%p7526 bra 	$L__BB4_8036;
	add.s32 	%r8357, %r31173, 1;
	mul.wide.u32 	%rd7050, %r31173, 4;
	add.s64 	%rd7051, %rd12, %rd7050;
	st.local.u32 	[%rd7051+24], %r8356;
	mov.u32 	%r31173, %r8357;
$L__BB4_8036:
	setp.gt.u32 	%p7528, %r31173, 1;
	@%p7528 bra 	$L__BB4_8046;
	add.s32 	%r8359, %r8119, 61;
	shl.b32 	%r21840, %r31234, 7;
	and.b32  	%r21841, %r21840, 8064;
	add.s32 	%r8360, %r21841, %r2;
	shl.b32 	%r21842, %r31234, 10;
	and.b32  	%r21843, %r21842, 64512;
	add.s32 	%r21844, %r4, %r21843;
	ld.shared.u64 	%rd7052, [%r21844];
	setp.eq.s32 	%p7529, %r8360, 0;
	setp.ne.s64 	%p7530, %rd7052, 0;
	or.pred  	%p7531, %p7529, %p7530;
	@%p7531 bra 	$L__BB4_8039;
	add.s32 	%r8361, %r31173, 1;
	mul.wide.u32 	%rd7054, %r31173, 4;
	add.s64 	%rd7055, %rd12, %rd7054;
	st.local.u32 	[%rd7055+24], %r8360;
	mov.u32 	%r31173, %r8361;
$L__BB4_8039:
	setp.gt.u32 	%p7533, %r31173, 1;
	mov.u32 	%r31234, %r8359;
	@%p7533 bra 	$L__BB4_8046;
	add.s32 	%r31234, %r8119, 62;
	shl.b32 	%r21845, %r8359, 7;
	and.b32  	%r21846, %r21845, 8064;
	add.s32 	%r8364, %r21846, %r2;
	shl.b32 	%r21847, %r8359, 10;
	and.b32  	%r21848, %r21847, 64512;
	add.s32 	%r21849, %r4, %r21848;
	ld.shared.u64 	%rd7056, [%r21849];
	setp.eq.s32 	%p7534, %r8364, 0;
	setp.ne.s64 	%p7535, %rd7056, 0;
	or.pred  	%p7536, %p7534, %p7535;
	@%p7536 bra 	$L__BB4_8042;
	add.s32 	%r8365, %r31173, 1;
	mul.wide.u32 	%rd7058, %r31173, 4;
	add.s64 	%rd7059, %rd12, %rd7058;
	st.local.u32 	[%rd7059+24], %r8364;
	mov.u32 	%r31173, %r8365;
$L__BB4_8042:
	setp.gt.u32 	%p7538, %r31173, 1;
	@%p7538 bra 	$L__BB4_8046;
	shl.b32 	%r21850, %r31234, 7;
	and.b32  	%r21851, %r21850, 8064;
	add.s32 	%r8367, %r21851, %r2;
	shl.b32 	%r21852, %r31234, 10;
	and.b32  	%r21853, %r21852, 64512;
	add.s32 	%r21854, %r4, %r21853;
	ld.shared.u64 	%rd7060, [%r21854];
	setp.eq.s32 	%p7540, %r8367, 0;
	setp.ne.s64 	%p7541, %rd7060, 0;
	mov.pred 	%p12032, -1;
	or.pred  	%p7542, %p7540, %p7541;
	@%p7542 bra 	$L__BB4_8045;
	mul.wide.u32 	%rd7062, %r31173, 4;
	add.s64 	%rd7063, %rd12, %rd7062;
	st.local.u32 	[%rd7063+24], %r8367;
	setp.eq.s32 	%p12032, %r31173, 0;
$L__BB4_8045:
	selp.b32 	%r21855, 64, 63, %p12032;
	add.s32 	%r31234, %r8119, %r21855;
	not.pred 	%p12033, %p12032;
$L__BB4_8046:
	st.local.u32 	[%rd12+4], %r31234;
$L__BB4_8047:
	setp.eq.s32 	%p7543, %r8112, 0;
	not.pred 	%p7544, %p12033;
	or.pred  	%p7545, %p7543, %p7544;
	@%p7545 bra 	$L__BB4_8123;
	shr.u32 	%r8370, %r6348, 3;
	setp.gt.u32 	%p7546, %r6348, 65535;
	@%p7546 bra 	$L__BB4_8050;
	shl.b32 	%r21856, %r8370, 3;
	mov.u32 	%r21857, shared_mem;
	add.s32 	%r21858, %r21857, %r21856;
	atom.shared.exch.b64 	%rd10913, [%r21858], 0;
	bra.uni 	$L__BB4_8051;
$L__BB4_8050:
	mul.wide.u32 	%rd7064, %r8370, 8;
	add.s64 	%rd7065, %rd1, %rd7064;
	atom.global.exch.b64 	%rd10913, [%rd7065+201326600], 0;
$L__BB4_8051:
	cvt.u32.u64 	%r8371, %rd10913;
	setp.gt.u32 	%p7547, %r6349, 255;
	@%p7547 bra 	$L__BB4_8086;
	shr.u64 	%rd7115, %rd10913, 32;
	ld.local.u32 	%r8372, [%rd12+24];
	or.b64  	%rd563, %rd7115, 8589934592;
	setp.gt.u32 	%p7576, %r8372, 8191;
	@%p7576 bra 	$L__BB4_8054;
	shl.b32 	%r21921, %r8372, 3;
	mov.u32 	%r21922, shared_mem;
	add.s32 	%r21923, %r21922, %r21921;
	atom.shared.exch.b64 	%rd7119, [%r21923], %rd563;
	bra.uni 	$L__BB4_8055;
$L__BB4_8054:
	mul.wide.u32 	%rd7116, %r8372, 8;
	add.s64 	%rd7117, %rd1, %rd7116;
	atom.global.exch.b64 	%rd7118, [%rd7117+201326600], %rd563;
$L__BB4_8055:
	shl.b32 	%r21924, %r8372, 3;
	or.b32  	%r21925, %r21924, 4;
	and.b32  	%r21926, %r8371, 7;
	setp.eq.s32 	%p7577, %r21926, 0;
	selp.b32 	%r31237, %r8371, %r21925, %p7577;
	selp.b32 	%r8384, %r21925, %r8371, %p7577;
	and.b32  	%r21927, %r31237, 7;
	setp.ne.s32 	%p7578, %r21927, 0;
	@%p7578 bra 	$L__BB4_8059;
$L__BB4_8056:
	and.b32  	%r21928, %r8384, 7;
	setp.ne.s32 	%p7579, %r21928, 0;
	@%p7579 bra 	$L__BB4_8068;
$L__BB4_8057:
	shr.u32 	%r21929, %r8384, 3;
	setp.gt.u32 	%p7580, %r8384, 65535;
	shr.u32 	%r21930, %r8384, 1;
	mov.u32 	%r21931, shared_mem;
	add.s32 	%r21932, %r21931, %r21930;
	add.s32 	%r8380, %r21932, 65536;
	mul.wide.u32 	%rd7120, %r21929, 4;
	add.s64 	%rd565, %rd13, %rd7120;
	@%p7580 bra 	$L__BB4_8062;
	atom.shared.exch.b32 	%r31240, [%r8380], -1;
	bra.uni 	$L__BB4_8063;
$L__BB4_8059:
	cvt.u64.u32 	%rd7137, %r8384;
	shl.b64 	%rd7138, %rd7137, 32;
	cvt.u64.u32 	%rd7139, %r31237;
	or.b64  	%rd564, %rd7138, %rd7139;
	mul.wide.u32 	%rd7140, %r31237, 8;
	and.b32  	%r21957, %r8384, 7;
	cvt.u64.u32 	%rd7141, %r21957;
	mov.b64 	%rd7142, 56;
	cvt.u32.u64 	%r21958, %rd7142;
	cvt.u32.u64 	%r21959, %rd7140;
	and.b32  	%r21960, %r21959, %r21958;
	cvt.u32.u64 	%r21961, %rd7141;
	or.b32  	%r21962, %r21960, %r21961;
	mov.b64 	%rd7143, 9130730411292422402;
	shr.u64 	%rd7144, %rd7143, %r21962;
	mov.b64 	%rd7145, 1736168554312260608;
	shr.u64 	%rd7146, %rd7145, %r21962;
	mov.b64 	%rd7147, -506390041275138048;
	shr.u64 	%rd7148, %rd7147, %r21962;
	shl.b64 	%rd7149, %rd7148, 2;
	cvt.u32.u64 	%r21963, %rd7146;
	mov.b64 	%rd7150, 2;
	cvt.u32.u64 	%r21964, %rd7150;
	and.b32  	%r21965, %r21963, %r21964;
	cvt.u32.u64 	%r21966, %rd7144;
	mov.b64 	%rd7151, 1;
	cvt.u32.u64 	%r21967, %rd7151;
	and.b32  	%r21968, %r21966, %r21967;
	or.b32  	%r21969, %r21968, %r21965;
	cvt.u32.u64 	%r21970, %rd7149;
	mov.b64 	%rd7152, 4;
	cvt.u32.u64 	%r21971, %rd7152;
	and.b32  	%r21972, %r21970, %r21971;
	or.b32  	%r21973, %r21969, %r21972;
	mov.b16 	%rs335, 1;
	shl.b16 	%rs336, %rs335, %r21973;
	and.b16  	%rs337, %rs336, 29;
	setp.eq.s16 	%p7602, %rs337, 0;
	@%p7602 bra 	$L__BB4_8061;
	ld.local.u32 	%r21974, [%rd12+536];
	add.s32 	%r21975, %r21974, 1;
	st.local.u32 	[%rd12+536], %r21975;
	mul.wide.u32 	%rd7153, %r21974, 8;
	add.s64 	%rd7154, %rd12, %rd7153;
	st.local.u64 	[%rd7154+544], %rd564;
	bra.uni 	$L__BB4_8127;
$L__BB4_8061:
	ld.local.u32 	%r21976, [%rd12+2592];
	add.s32 	%r21977, %r21976, 1;
	st.local.u32 	[%rd12+2592], %r21977;
	mul.wide.u32 	%rd7155, %r21976, 8;
	add.s64 	%rd7156, %rd12, %rd7155;
	st.local.u64 	[%rd7156+2600], %rd564;
	bra.uni 	$L__BB4_8127;
$L__BB4_8062:
	atom.global.exch.b32 	%r31240, [%rd565], -1;
$L__BB4_8063:
	add.s32 	%r21933, %r31240, 1;
	setp.lt.u32 	%p7581, %r21933, 2;
	@%p7581 bra 	$L__BB4_8068;
	setp.gt.u32 	%p7582, %r8384, 65535;
	@%p7582 bra 	$L__BB4_8066;
	atom.shared.exch.b32 	%r21935, [%r8380], 0;
	bra.uni 	$L__BB4_8067;
$L__BB4_8066:
	atom.global.exch.b32 	%r21934, [%rd565], 0;
$L__BB4_8067:
	and.b32  	%r21936, %r31240, 7;
	setp.eq.s32 	%p7583, %r21936, 0;
	mov.u32 	%r8384, %r31240;
	@%p7583 bra 	$L__BB4_8057;
$L__BB4_8068:
	setp.lt.u32 	%p7584, %r31237, 65529;
	@%p7584 bra 	$L__BB4_8080;
	and.b32  	%r8385, %r8384, 4;
	setp.eq.s32 	%p7585, %r8385, 0;
	and.b32  	%r21937, %r8384, 3;
	setp.ne.s32 	%p7586, %r21937, 0;
	and.pred  	%p7587, %p7585, %p7586;
	setp.gt.u32 	%p7588, %r8384, 65535;
	or.pred  	%p7589, %p7588, %p7587;
	@%p7589 bra 	$L__BB4_8073;
	and.b32  	%r21938, %r8384, 7;
	setp.eq.s32 	%p7590, %r21938, 0;
	mov.u32 	%r31243, %r8384;
	mov.u32 	%r31244, %r31237;
	@%p7590 bra 	$L__BB4_8085;
	setp.eq.s32 	%p7591, %r8385, 0;
	@%p7591 bra 	$L__BB4_8073;
	cvt.u64.u32 	%rd7121, %r8384;
	shl.b64 	%rd7122, %rd7121, 32;
	cvt.u64.u32 	%rd7123, %r31237;
	or.b64  	%rd7124, %rd7122, %rd7123;
	ld.local.u32 	%r21939, [%rd12+536];
	add.s32 	%r21940, %r21939, 1;
	st.local.u32 	[%rd12+536], %r21940;
	mul.wide.u32 	%rd7125, %r21939, 8;
	add.s64 	%rd7126, %rd12, %rd7125;
	st.local.u64 	[%rd7126+544], %rd7124;
	bra.uni 	$L__BB4_8127;
$L__BB4_8073:
	shr.u32 	%r8386, %r31237, 3;
	setp.gt.u32 	%p7592, %r31237, 65535;
	@%p7592 bra 	$L__BB4_8075;
	shl.b32 	%r21941, %r8386, 2;
	mov.u32 	%r21942, shared_mem;
	add.s32 	%r21943, %r21942, %r21941;
	ld.shared.u32 	%r31242, [%r21943+65536];
	bra.uni 	$L__BB4_8076;
$L__BB4_8075:
	mul.wide.u32 	%rd7127, %r8386, 4;
	add.s64 	%rd7128, %rd13, %rd7127;
	ld.global.u32 	%r31242, [%rd7128];
$L__BB4_8076:
	setp.ne.s32 	%p7593, %r31242, 0;
	@%p7593 bra 	$L__BB4_8080;
	cvt.u64.u32 	%rd7129, %r8384;
	shl.b64 	%rd7130, %rd7129, 32;
	cvt.u64.u32 	%rd7131, %r31237;
	or.b64  	%rd566, %rd7130, %rd7131;
	and.b32  	%r21944, %r8384, 7;
	setp.eq.s32 	%p7594, %r21944, 1;
	@%p7594 bra 	$L__BB4_8079;
	ld.local.u32 	%r21945, [%rd12+536];
	add.s32 	%r21946, %r21945, 1;
	st.local.u32 	[%rd12+536], %r21946;
	mul.wide.u32 	%rd7132, %r21945, 8;
	add.s64 	%rd7133, %rd12, %rd7132;
	st.local.u64 	[%rd7133+544], %rd566;
	bra.uni 	$L__BB4_8127;
$L__BB4_8079:
	ld.local.u32 	%r21947, [%rd12+2592];
	add.s32 	%r21948, %r21947, 1;
	st.local.u32 	[%rd12+2592], %r21948;
	mul.wide.u32 	%rd7134, %r21947, 8;
	add.s64 	%rd7135, %rd12, %rd7134;
	st.local.u64 	[%rd7135+2600], %rd566;
	bra.uni 	$L__BB4_8127;
$L__BB4_8080:
	shr.u32 	%r8390, %r31237, 3;
	setp.gt.u32 	%p7595, %r31237, 65535;
	@%p7595 bra 	$L__BB4_8083;
	shl.b32 	%r21950, %r8390, 2;
	mov.u32 	%r21951, shared_mem;
	add.s32 	%r21952, %r21951, %r21950;
	add.s32 	%r8391, %r21952, 65536;
	atom.shared.exch.b32 	%r31243, [%r21952+65536], %r8384;
	setp.eq.s32 	%p7597, %r31243, -1;
	@%p7597 bra 	$L__BB4_8127;
	atom.shared.exch.b32 	%r21953, [%r8391], 0;
	mov.u32 	%r31244, %r8384;
	bra.uni 	$L__BB4_8085;
$L__BB4_8083:
	mul.wide.u32 	%rd7136, %r8390, 4;
	add.s64 	%rd567, %rd13, %rd7136;
	atom.global.exch.b32 	%r31243, [%rd567], %r8384;
	setp.eq.s32 	%p7596, %r31243, -1;
	@%p7596 bra 	$L__BB4_8127;
	atom.global.exch.b32 	%r21949, [%rd567], 0;
	mov.u32 	%r31244, %r8384;
$L__BB4_8085:
	and.b32  	%r21954, %r31243, 7;
	setp.ne.s32 	%p7598, %r21954, 0;
	and.b32  	%r21955, %r31244, 7;
	setp.eq.s32 	%p7599, %r21955, 0;
	and.pred  	%p7600, %p7598, %p7599;
	selp.b32 	%r31237, %r31244, %r31243, %p7600;
	selp.b32 	%r8384, %r31243, %r31244, %p7600;
	and.b32  	%r21956, %r31237, 7;
	setp.eq.s32 	%p7601, %r21956, 0;
	@%p7601 bra 	$L__BB4_8056;
	bra.uni 	$L__BB4_8059;
$L__BB4_8086:
	ld.local.v2.u32 	{%r8398, %r8399}, [%rd12+24];
	cvt.u64.u32 	%rd7066, %r8399;
	shl.b64 	%rd7067, %rd7066, 35;
	or.b64  	%rd568, %rd7067, 17179869186;
	setp.gt.u32 	%p7548, %r8398, 8191;
	@%p7548 bra 	$L__BB4_8088;
	shl.b32 	%r21859, %r8398, 3;
	mov.u32 	%r21860, shared_mem;
	add.s32 	%r21861, %r21860, %r21859;
	atom.shared.exch.b64 	%rd7071, [%r21861], %rd568;
	bra.uni 	$L__BB4_8089;
$L__BB4_8088:
	mul.wide.u32 	%rd7068, %r8398, 8;
	add.s64 	%rd7069, %rd1, %rd7068;
	atom.global.exch.b64 	%rd7070, [%rd7069+201326600], %rd568;
$L__BB4_8089:
	and.b32  	%r21862, %r6349, -256;
	add.s32 	%r21863, %r21862, -245;
	and.b64  	%rd7072, %rd10913, -4294967296;
	cvt.u64.u32 	%rd7073, %r21863;
	or.b64  	%rd569, %rd7072, %rd7073;
	setp.gt.u32 	%p7549, %r8399, 8191;
	@%p7549 bra 	$L__BB4_8091;
	shl.b32 	%r21864, %r8399, 3;
	mov.u32 	%r21865, shared_mem;
	add.s32 	%r21866, %r21865, %r21864;
	atom.shared.exch.b64 	%rd7077, [%r21866], %rd569;
	bra.uni 	$L__BB4_8092;
$L__BB4_8091:
	mul.wide.u32 	%rd7074, %r8399, 8;
	add.s64 	%rd7075, %rd1, %rd7074;
	atom.global.exch.b64 	%rd7076, [%rd7075+201326600], %rd569;
$L__BB4_8092:
	shl.b32 	%r21867, %r8398, 3;
	or.b32  	%r21868, %r21867, 4;
	and.b32  	%r21869, %r8371, 7;
	setp.eq.s32 	%p7550, %r21869, 0;
	selp.b32 	%r31247, %r8371, %r21868, %p7550;
	selp.b32 	%r8411, %r21868, %r8371, %p7550;
	and.b32  	%r21870, %r31247, 7;
	setp.ne.s32 	%p7551, %r21870, 0;
	@%p7551 bra 	$L__BB4_8096;
$L__BB4_8093:
	and.b32  	%r21871, %r8411, 7;
	setp.ne.s32 	%p7552, %r21871, 0;
	@%p7552 bra 	$L__BB4_8105;
$L__BB4_8094:
	shr.u32 	%r21872, %r8411, 3;
	setp.gt.u32 	%p7553, %r8411, 65535;
	shr.u32 	%r21873, %r8411, 1;
	mov.u32 	%r21874, shared_mem;
	add.s32 	%r21875, %r21874, %r21873;
	add.s32 	%r8407, %r21875, 65536;
	mul.wide.u32 	%rd7078, %r21872, 4;
	add.s64 	%rd571, %rd13, %rd7078;
	@%p7553 bra 	$L__BB4_8099;
	atom.shared.exch.b32 	%r31250, [%r8407], -1;
	bra.uni 	$L__BB4_8100;
$L__BB4_8096:
	cvt.u64.u32 	%rd7095, %r8411;
	shl.b64 	%rd7096, %rd7095, 32;
	cvt.u64.u32 	%rd7097, %r31247;
	or.b64  	%rd570, %rd7096, %rd7097;
	mul.wide.u32 	%rd7098, %r31247, 8;
	and.b32  	%r21900, %r8411, 7;
	cvt.u64.u32 	%rd7099, %r21900;
	mov.b64 	%rd7100, 56;
	cvt.u32.u64 	%r21901, %rd7100;
	cvt.u32.u64 	%r21902, %rd7098;
	and.b32  	%r21903, %r21902, %r21901;
	cvt.u32.u64 	%r21904, %rd7099;
	or.b32  	%r21905, %r21903, %r21904;
	mov.b64 	%rd7101, 9130730411292422402;
	shr.u64 	%rd7102, %rd7101, %r21905;
	mov.b64 	%rd7103, 1736168554312260608;
	shr.u64 	%rd7104, %rd7103, %r21905;
	mov.b64 	%rd7105, -506390041275138048;
	shr.u64 	%rd7106, %rd7105, %r21905;
	shl.b64 	%rd7107, %rd7106, 2;
	cvt.u32.u64 	%r21906, %rd7104;
	mov.b64 	%rd7108, 2;
	cvt.u32.u64 	%r21907, %rd7108;
	and.b32  	%r21908, %r21906, %r21907;
	cvt.u32.u64 	%r21909, %rd7102;
	mov.b64 	%rd7109, 1;
	cvt.u32.u64 	%r21910, %rd7109;
	and.b32  	%r21911, %r21909, %r21910;
	or.b32  	%r21912, %r21911, %r21908;
	cvt.u32.u64 	%r21913, %rd7107;
	mov.b64 	%rd7110, 4;
	cvt.u32.u64 	%r21914, %rd7110;
	and.b32  	%r21915, %r21913, %r21914;
	or.b32  	%r21916, %r21912, %r21915;
	mov.b16 	%rs332, 1;
	shl.b16 	%rs333, %rs332, %r21916;
	and.b16  	%rs334, %rs333, 29;
	setp.eq.s16 	%p7575, %rs334, 0;
	@%p7575 bra 	$L__BB4_8098;
	ld.local.u32 	%r21917, [%rd12+536];
	add.s32 	%r21918, %r21917, 1;
	st.local.u32 	[%rd12+536], %r21918;
	mul.wide.u32 	%rd7111, %r21917, 8;
	add.s64 	%rd7112, %rd12, %rd7111;
	st.local.u64 	[%rd7112+544], %rd570;
	bra.uni 	$L__BB4_8127;
$L__BB4_8098:
	ld.local.u32 	%r21919, [%rd12+2592];
	add.s32 	%r21920, %r21919, 1;
	st.local.u32 	[%rd12+2592], %r21920;
	mul.wide.u32 	%rd7113, %r21919, 8;
	add.s64 	%rd7114, %rd12, %rd7113;
	st.local.u64 	[%rd7114+2600], %rd570;
	bra.uni 	$L__BB4_8127;
$L__BB4_8099:
	atom.global.exch.b32 	%r31250, [%rd571], -1;
$L__BB4_8100:
	add.s32 	%r21876, %r31250, 1;
	setp.lt.u32 	%p7554, %r21876, 2;
	@%p7554 bra 	$L__BB4_8105;
	setp.gt.u32 	%p7555, %r8411, 65535;
	@%p7555 bra 	$L__BB4_8103;
	atom.shared.exch.b32 	%r21878, [%r8407], 0;
	bra.uni 	$L__BB4_8104;
$L__BB4_8103:
	atom.global.exch.b32 	%r21877, [%rd571], 0;
$L__BB4_8104:
	and.b32  	%r21879, %r31250, 7;
	setp.eq.s32 	%p7556, %r21879, 0;
	mov.u32 	%r8411, %r31250;
	@%p7556 bra 	$L__BB4_8094;
$L__BB4_8105:
	setp.lt.u32 	%p7557, %r31247, 65529;
	@%p7557 bra 	$L__BB4_8117;
	and.b32  	%r8412, %r8411, 4;
	setp.eq.s32 	%p7558, %r8412, 0;
	and.b32  	%r21880, %r8411, 3;
	setp.ne.s32 	%p7559, %r21880, 0;
	and.pred  	%p7560, %p7558, %p7559;
	setp.gt.u32 	%p7561, %r8411, 65535;
	or.pred  	%p7562, %p7561, %p7560;
	@%p7562 bra 	$L__BB4_8110;
	and.b32  	%r21881, %r8411, 7;
	setp.eq.s32 	%p7563, %r21881, 0;
	mov.u32 	%r31253, %r8411;
	mov.u32 	%r31254, %r31247;
	@%p7563 bra 	$L__BB4_8122;
	setp.eq.s32 	%p7564, %r8412, 0;
	@%p7564 bra 	$L__BB4_8110;
	cvt.u64.u32 	%rd7079, %r8411;
	shl.b64 	%rd7080, %rd7079, 32;
	cvt.u64.u32 	%rd7081, %r31247;
	or.b64  	%rd7082, %rd7080, %rd7081;
	ld.local.u32 	%r21882, [%rd12+536];
	add.s32 	%r21883, %r21882, 1;
	st.local.u32 	[%rd12+536], %r21883;
	mul.wide.u32 	%rd7083, %r21882, 8;
	add.s64 	%rd7084, %rd12, %rd7083;
	st.local.u64 	[%rd7084+544], %rd7082;
	bra.uni 	$L__BB4_8127;
$L__BB4_8110:
	shr.u32 	%r8413, %r31247, 3;
	setp.gt.u32 	%p7565, %r31247, 65535;
	@%p7565 bra 	$L__BB4_8112;
	shl.b32 	%r21884, %r8413, 2;
	mov.u32 	%r21885, shared_mem;
	add.s32 	%r21886, %r21885, %r21884;
	ld.shared.u32 	%r31252, [%r21886+65536];
	bra.uni 	$L__BB4_8113;
$L__BB4_8112:
	mul.wide.u32 	%rd7085, %r8413, 4;
	add.s64 	%rd7086, %rd13, %rd7085;
	ld.global.u32 	%r31252, [%rd7086];
$L__BB4_8113:
	setp.ne.s32 	%p7566, %r31252, 0;
	@%p7566 bra 	$L__BB4_8117;
	cvt.u64.u32 	%rd7087, %r8411;
	shl.b64 	%rd7088, %rd7087, 32;
	cvt.u64.u32 	%rd7089, %r31247;
	or.b64  	%rd572, %rd7088, %rd7089;
	and.b32  	%r21887, %r8411, 7;
	setp.eq.s32 	%p7567, %r21887, 1;
	@%p7567 bra 	$L__BB4_8116;
	ld.local.u32 	%r21888, [%rd12+536];
	add.s32 	%r21889, %r21888, 1;
	st.local.u32 	[%rd12+536], %r21889;
	mul.wide.u32 	%rd7090, %r21888, 8;
	add.s64 	%rd7091, %rd12, %rd7090;
	st.local.u64 	[%rd7091+544], %rd572;
	bra.uni 	$L__BB4_8127;
$L__BB4_8116:
	ld.local.u32 	%r21890, [%rd12+2592];
	add.s32 	%r21891, %r21890, 1;
	st.local.u32 	[%rd12+2592], %r21891;
	mul.wide.u32 	%rd7092, %r21890, 8;
	add.s64 	%rd7093, %rd12, %rd7092;
	st.local.u64 	[%rd7093+2600], %rd572;
	bra.uni 	$L__BB4_8127;
$L__BB4_8117:
	shr.u32 	%r8417, %r31247, 3;
	setp.gt.u32 	%p7568, %r31247, 65535;
	@%p7568 bra 	$L__BB4_8120;
	shl.b32 	%r21893, %r8417, 2;
	mov.u32 	%r21894, shared_mem;
	add.s32 	%r21895, %r21894, %r21893;
	add.s32 	%r8418, %r21895, 65536;
	atom.shared.exch.b32 	%r31253, [%r21895+65536], %r8411;
	setp.eq.s32 	%p7570, %r31253, -1;
	@%p7570 bra 	$L__BB4_8127;
	atom.shared.exch.b32 	%r21896, [%r8418], 0;
	mov.u32 	%r31254, %r8411;
	bra.uni 	$L__BB4_8122;
$L__BB4_8120:
	mul.wide.u32 	%rd7094, %r8417, 4;
	add.s64 	%rd573, %rd13, %rd7094;
	atom.global.exch.b32 	%r31253, [%rd573], %r8411;
	setp.eq.s32 	%p7569, %r31253, -1;
	@%p7569 bra 	$L__BB4_8127;
	atom.global.exch.b32 	%r21892, [%rd573], 0;
	mov.u32 	%r31254, %r8411;
$L__BB4_8122:
	and.b32  	%r21897, %r31253, 7;
	setp.ne.s32 	%p7571, %r21897, 0;
	and.b32  	%r21898, %r31254, 7;
	setp.eq.s32 	%p7572, %r21898, 0;
	and.pred  	%p7573, %p7571, %p7572;
	selp.b32 	%r31247, %r31254, %r31253, %p7573;
	selp.b32 	%r8411, %r31253, %r31254, %p7573;
	and.b32  	%r21899, %r31247, 7;
	setp.eq.s32 	%p7574, %r21899, 0;
	@%p7574 bra 	$L__BB4_8093;
	bra.uni 	$L__BB4_8096;
$L__BB4_8123:
	cvt.u32.u16 	%r25108, %rs15;
	mov.b16 	%rs422, 1;
	shl.b16 	%rs423, %rs422, %r25108;
	and.b16  	%rs424, %rs423, 29;
	setp.eq.s16 	%p9571, %rs424, 0;
	@%p9571 bra 	$L__BB4_8125;
	ld.local.u32 	%r25109, [%rd12+536];
	add.s32 	%r25110, %r25109, 1;
	st.local.u32 	[%rd12+536], %r25110;
	mul.wide.u32 	%rd8769, %r25109, 8;
	add.s64 	%rd8770, %rd12, %rd8769;
	st.local.u64 	[%rd8770+544], %rd439;
	bra.uni 	$L__BB4_8129;
$L__BB4_8125:
	ld.local.u32 	%r25111, [%rd12+2592];
	add.s32 	%r25112, %r25111, 1;
	st.local.u32 	[%rd12+2592], %r25112;
	mul.wide.u32 	%rd8771, %r25111, 8;
	add.s64 	%rd8772, %rd12, %rd8771;
	st.local.u64 	[%rd8772+2600], %rd439;
	bra.uni 	$L__BB4_8129;
$L__BB4_8126:
	ld.local.u32 	%r25104, [%rd12+2592];
	add.s32 	%r25105, %r25104, 1;
	st.local.u32 	[%rd12+2592], %r25105;
	mul.wide.u32 	%rd8767, %r25104, 8;
	add.s64 	%rd8768, %rd12, %rd8767;
	st.local.u64 	[%rd8768+2600], %rd469;
$L__BB4_8127:
	ld.local.u32 	%r25106, [%rd12+16];
	add.s32 	%r25107, %r25106, 1;
	st.local.u32 	[%rd12+16], %r25107;
$L__BB4_8128:
	ld.local.u32 	%r6345, [%rd12+536];
	setp.ne.s32 	%p9572, %r6345, 0;
	@%p9572 bra 	$L__BB4_6113;
$L__BB4_8129:
	bar.sync 	0;
	add.s32 	%r30069, %r30069, 1;
	setp.ne.s32 	%p9573, %r30069, 512;
	@%p9573 bra 	$L__BB4_4092;
$L__BB4_8130:
	bar.sync 	0;
	ld.local.u32 	%r8431, [%rd12+2592];
	setp.eq.s32 	%p9574, %r8431, 0;
	mov.b32 	%r31281, 0;
	@%p9574 bra 	$L__BB4_8211;
	ld.local.u32 	%r25115, [%rd12+12];
	shl.b32 	%r8428, %r3, 15;
	setp.eq.b32 	%p9575, %r10593, 1;
	selp.b64 	%rd8773, 8, 100663304, %p9575;
	add.s64 	%rd574, %rd1, %rd8773;
	setp.eq.s32 	%p9576, %r25115, 0;
	shl.b32 	%r25117, %r3, 7;
	and.b32  	%r25118, %r25117, 16256;
	shr.u32 	%r25119, %r3, 7;
	add.s32 	%r25120, %r25118, %r25119;
	selp.b32 	%r25121, %r25120, %r3, %p9576;
	shl.b32 	%r8429, %r25121, 8;
	ld.local.u32 	%r31280, [%rd12+536];
	mov.b32 	%r31281, 0;
$L__BB4_8132:
	mov.u32 	%r8433, %r31281;
	shl.b32 	%r25123, %r8433, 3;
	cvt.u64.u32 	%rd8774, %r25123;
	and.b64  	%rd8775, %rd8774, 2040;
	add.s64 	%rd8776, %rd12, %rd8775;
	ld.local.u64 	%rd575, [%rd8776+2600];
	mov.b32 	%r31258, 0;
$L__BB4_8133:
	ld.global.u32 	%r8435, [%rd20+65536];
	and.b32  	%r25124, %r8435, 32767;
	add.s32 	%r8436, %r25124, %r8428;
	mul.wide.u32 	%rd8777, %r8436, 4;
	add.s64 	%rd8778, %rd13, %rd8777;
	ld.global.u32 	%r25125, [%rd8778];
	add.s32 	%r8437, %r8435, 1;
	st.global.u32 	[%rd20+65536], %r8437;
	setp.gt.u32 	%p9577, %r8436, 8191;
	setp.eq.s32 	%p9578, %r25125, 0;
	and.pred  	%p9579, %p9577, %p9578;
	@%p9579 bra 	$L__BB4_8136;
	add.s32 	%r31258, %r31258, 1;
	setp.lt.u32 	%p9580, %r31258, 32768;
	@%p9580 bra 	$L__BB4_8133;
	mov.u64 	%rd8779, $str$1;
	cvta.global.u64 	%rd8780, %rd8779;
	{ // callseq 38, 0
	.param .b64 param0;
	st.param.b64 	[param0], %rd8780;
	.param .b64 param1;
	st.param.b64 	[param1], 0;
	.param .b32 retval0;
	call.uni (retval0), 
	vprintf, 
	(
	param0, 
	param1
	);
	ld.param.b32 	%r25127, [retval0];
	} // callseq 38
	bra.uni 	$L__BB4_8133;
$L__BB4_8136:
	shl.b32 	%r8439, %r8436, 3;
	and.b32  	%r25129, %r8437, 32767;
	add.s32 	%r31262, %r25129, %r8428;
	mul.wide.u32 	%rd8781, %r31262, 4;
	add.s64 	%rd8782, %rd13, %rd8781;
	ld.global.u32 	%r25130, [%rd8782];
	add.s32 	%r31261, %r8435, 2;
	st.global.u32 	[%rd20+65536], %r31261;
	setp.gt.u32 	%p9581, %r31262, 8191;
	setp.eq.s32 	%p9582, %r25130, 0;
	and.pred  	%p9583, %p9581, %p9582;
	@%p9583 bra 	$L__BB4_8141;
	mov.b32 	%r31260, 0;
$L__BB4_8138:
	add.s32 	%r31260, %r31260, 1;
	setp.lt.u32 	%p9584, %r31260, 32768;
	@%p9584 bra 	$L__BB4_8140;
	mov.u64 	%rd8783, $str$1;
	cvta.global.u64 	%rd8784, %rd8783;
	{ // callseq 39, 0
	.param .b64 param0;
	st.param.b64 	[param0], %rd8784;
	.param .b64 param1;
	st.param.b64 	[param1], 0;
	.param .b32 retval0;
	call.uni (retval0), 
	vprintf, 
	(
	param0, 
	param1
	);
	ld.param.b32 	%r25133, [retval0];
	} // callseq 39
	ld.global.u32 	%r31261, [%rd20+65536];
$L__BB4_8140:
	and.b32  	%r25135, %r31261, 32767;
	add.s32 	%r31262, %r25135, %r8428;
	mul.wide.u32 	%rd8785, %r31262, 4;
	add.s64 	%rd8786, %rd13, %rd8785;
	ld.global.u32 	%r25136, [%rd8786];
	add.s32 	%r31261, %r31261, 1;
	st.global.u32 	[%rd20+65536], %r31261;
	setp.lt.u32 	%p9585, %r31262, 8192;
	setp.ne.s32 	%p9586, %r25136, 0;
	or.pred  	%p9587, %p9585, %p9586;
	@%p9587 bra 	$L__BB4_8138;
$L__BB4_8141:
	shl.b32 	%r8450, %r31262, 3;
	and.b32  	%r8451, %r8436, 536870911;
	setp.gt.u32 	%p9588, %r8451, 8191;
	@%p9588 bra 	$L__BB4_8143;
	shl.b32 	%r25139, %r8451, 2;
	mov.u32 	%r25140, shared_mem;
	add.s32 	%r25141, %r25140, %r25139;
	atom.shared.exch.b32 	%r25142, [%r25141+65536], -1;
	bra.uni 	$L__BB4_8144;
$L__BB4_8143:
	mul.wide.u32 	%rd8787, %r8451, 4;
	add.s64 	%rd8788, %rd13, %rd8787;
	atom.global.exch.b32 	%r25138, [%rd8788], -1;
$L__BB4_8144:
	and.b32  	%r8452, %r31262, 536870911;
	setp.gt.u32 	%p9589, %r8452, 8191;
	@%p9589 bra 	$L__BB4_8146;
	shl.b32 	%r25144, %r8452, 2;
	mov.u32 	%r25145, shared_mem;
	add.s32 	%r25146, %r25145, %r25144;
	atom.shared.exch.b32 	%r25147, [%r25146+65536], -1;
	bra.uni 	$L__BB4_8147;
$L__BB4_8146:
	mul.wide.u32 	%rd8789, %r8452, 4;
	add.s64 	%rd8790, %rd13, %rd8789;
	atom.global.exch.b32 	%r25143, [%rd8790], -1;
$L__BB4_8147:
	cvt.u32.u64 	%r8462, %rd575;
	mov.u32 	%r8455, %r8439;
$L__BB4_8148:
	and.b32  	%r25148, %r8462, 7;
	setp.ne.s32 	%p9590, %r25148, 0;
	@%p9590 bra 	$L__BB4_8159;
$L__BB4_8149:
	shr.u32 	%r25149, %r8462, 3;
	setp.gt.u32 	%p9591, %r8462, 65535;
	shr.u32 	%r25150, %r8462, 1;
	mov.u32 	%r25151, shared_mem;
	add.s32 	%r25152, %r25151, %r25150;
	add.s32 	%r8458, %r25152, 65536;
	mul.wide.u32 	%rd8791, %r25149, 4;
	add.s64 	%rd577, %rd13, %rd8791;
	@%p9591 bra 	$L__BB4_8153;
	atom.shared.exch.b32 	%r31266, [%r8458], -1;
	bra.uni 	$L__BB4_8154;
$L__BB4_8151:
	cvt.u64.u32 	%rd8808, %r8455;
	cvt.u64.u32 	%rd8809, %r8462;
	shl.b64 	%rd8810, %rd8809, 32;
	or.b64  	%rd576, %rd8810, %rd8808;
	mul.wide.u32 	%rd8811, %r8455, 8;
	and.b32  	%r25172, %r8462, 7;
	cvt.u64.u32 	%rd8812, %r25172;
	mov.b64 	%rd8813, 56;
	cvt.u32.u64 	%r25173, %rd8813;
	cvt.u32.u64 	%r25174, %rd8811;
	and.b32  	%r25175, %r25174, %r25173;
	cvt.u32.u64 	%r25176, %rd8812;
	or.b32  	%r25177, %r25175, %r25176;
	mov.b64 	%rd8814, 9130730411292422402;
	shr.u64 	%rd8815, %rd8814, %r25177;
	mov.b64 	%rd8816, 1736168554312260608;
	shr.u64 	%rd8817, %rd8816, %r25177;
	mov.b64 	%rd8818, -506390041275138048;
	shr.u64 	%rd8819, %rd8818, %r25177;
	shl.b64 	%rd8820, %rd8819, 2;
	cvt.u32.u64 	%r25178, %rd8817;
	mov.b64 	%rd8821, 2;
	cvt.u32.u64 	%r25179, %rd8821;
	and.b32  	%r25180, %r25178, %r25179;
	cvt.u32.u64 	%r25181, %rd8815;
	mov.b64 	%rd8822, 1;
	cvt.u32.u64 	%r25182, %rd8822;
	and.b32  	%r25183, %r25181, %r25182;
	or.b32  	%r25184, %r25183, %r25180;
	cvt.u32.u64 	%r25185, %rd8820;
	mov.b64 	%rd8823, 4;
	cvt.u32.u64 	%r25186, %rd8823;
	and.b32  	%r25187, %r25185, %r25186;
	or.b32  	%r25188, %r25184, %r25187;
	mov.b16 	%rs425, 1;
	shl.b16 	%rs426, %rs425, %r25188;
	and.b16  	%rs427, %rs426, 29;
	setp.eq.s16 	%p9613, %rs427, 0;
	@%p9613 bra 	$L__BB4_8177;
	add.s32 	%r8456, %r31280, 1;
	mul.wide.u32 	%rd8824, %r31280, 8;
	add.s64 	%rd8825, %rd12, %rd8824;
	st.local.u64 	[%rd8825+544], %rd576;
	mov.u32 	%r31280, %r8456;
	bra.uni 	$L__BB4_8178;
$L__BB4_8153:
	atom.global.exch.b32 	%r31266, [%rd577], -1;
$L__BB4_8154:
	add.s32 	%r25153, %r31266, 1;
	setp.lt.u32 	%p9592, %r25153, 2;
	@%p9592 bra 	$L__BB4_8159;
	setp.gt.u32 	%p9593, %r8462, 65535;
	@%p9593 bra 	$L__BB4_8157;
	atom.shared.exch.b32 	%r25155, [%r8458], 0;
	bra.uni 	$L__BB4_8158;
$L__BB4_8157:
	atom.global.exch.b32 	%r25154, [%rd577], 0;
$L__BB4_8158:
	and.b32  	%r25156, %r31266, 7;
	setp.eq.s32 	%p9594, %r25156, 0;
	mov.u32 	%r8462, %r31266;
	@%p9594 bra 	$L__BB4_8149;
$L__BB4_8159:
	setp.lt.u32 	%p9595, %r8455, 65529;
	@%p9595 bra 	$L__BB4_8171;
	and.b32  	%r8463, %r8462, 4;
	setp.eq.s32 	%p9596, %r8463, 0;
	and.b32  	%r25157, %r8462, 3;
	setp.ne.s32 	%p9597, %r25157, 0;
	and.pred  	%p9598, %p9596, %p9597;
	setp.gt.u32 	%p9599, %r8462, 65535;
	or.pred  	%p9600, %p9599, %p9598;
	@%p9600 bra 	$L__BB4_8164;
	and.b32  	%r25158, %r8462, 7;
	setp.eq.s32 	%p9601, %r25158, 0;
	mov.u32 	%r31269, %r8462;
	mov.u32 	%r31270, %r8455;
	@%p9601 bra 	$L__BB4_8176;
	setp.eq.s32 	%p9602, %r8463, 0;
	@%p9602 bra 	$L__BB4_8164;
	cvt.u64.u32 	%rd8792, %r8462;
	shl.b64 	%rd8793, %rd8792, 32;
	cvt.u64.u32 	%rd8794, %r8455;
	or.b64  	%rd8795, %rd8793, %rd8794;
	add.s32 	%r8464, %r31280, 1;
	mul.wide.u32 	%rd8796, %r31280, 8;
	add.s64 	%rd8797, %rd12, %rd8796;
	st.local.u64 	[%rd8797+544], %rd8795;
	mov.u32 	%r31280, %r8464;
	bra.uni 	$L__BB4_8178;
$L__BB4_8164:
	shr.u32 	%r8465, %r8455, 3;
	setp.gt.u32 	%p9603, %r8455, 65535;
	@%p9603 bra 	$L__BB4_8166;
	shl.b32 	%r25159, %r8465, 2;
	mov.u32 	%r25160, shared_mem;
	add.s32 	%r25161, %r25160, %r25159;
	ld.shared.u32 	%r31268, [%r25161+65536];
	bra.uni 	$L__BB4_8167;
$L__BB4_8166:
	mul.wide.u32 	%rd8798, %r8465, 4;
	add.s64 	%rd8799, %rd13, %rd8798;
	ld.global.u32 	%r31268, [%rd8799];
$L__BB4_8167:
	setp.ne.s32 	%p9604, %r31268, 0;
	@%p9604 bra 	$L__BB4_8171;
	cvt.u64.u32 	%rd8800, %r8462;
	shl.b64 	%rd8801, %rd8800, 32;
	cvt.u64.u32 	%rd8802, %r8455;
	or.b64  	%rd578, %rd8801, %rd8802;
	and.b32  	%r25162, %r8462, 7;
	setp.eq.s32 	%p9605, %r25162, 1;
	@%p9605 bra 	$L__BB4_8170;
	add.s32 	%r8469, %r31280, 1;
	mul.wide.u32 	%rd8803, %r31280, 8;
	add.s64 	%rd8804, %rd12, %rd8803;
	st.local.u64 	[%rd8804+544], %rd578;
	mov.u32 	%r31280, %r8469;
	bra.uni 	$L__BB4_8178;
$L__BB4_8170:
	add.s32 	%r25163, %r8431, 1;
	st.local.u32 	[%rd12+2592], %r25163;
	mul.wide.u32 	%rd8805, %r8431, 8;
	add.s64 	%rd8806, %rd12, %rd8805;
	st.local.u64 	[%rd8806+2600], %rd578;
	bra.uni 	$L__BB4_8178;
$L__BB4_8171:
	shr.u32 	%r8470, %r8455, 3;
	setp.gt.u32 	%p9606, %r8455, 65535;
	@%p9606 bra 	$L__BB4_8174;
	shl.b32 	%r25165, %r8470, 2;
	mov.u32 	%r25166, shared_mem;
	add.s32 	%r25167, %r25166, %r25165;
	add.s32 	%r8471, %r25167, 65536;
	atom.shared.exch.b32 	%r31269, [%r25167+65536], %r8462;
	setp.eq.s32 	%p9608, %r31269, -1;
	@%p9608 bra 	$L__BB4_8178;
	atom.shared.exch.b32 	%r25168, [%r8471], 0;
	mov.u32 	%r31270, %r8462;
	bra.uni 	$L__BB4_8176;
$L__BB4_8174:
	mul.wide.u32 	%rd8807, %r8470, 4;
	add.s64 	%rd579, %rd13, %rd8807;
	atom.global.exch.b32 	%r31269, [%rd579], %r8462;
	setp.eq.s32 	%p9607, %r31269, -1;
	@%p9607 bra 	$L__BB4_8178;
	atom.global.exch.b32 	%r25164, [%rd579], 0;
	mov.u32 	%r31270, %r8462;
$L__BB4_8176:
	and.b32  	%r25169, %r31269, 7;
	setp.ne.s32 	%p9609, %r25169, 0;
	and.b32  	%r25170, %r31270, 7;
	setp.eq.s32 	%p9610, %r25170, 0;
	and.pred  	%p9611, %p9609, %p9610;
	selp.b32 	%r8455, %r31270, %r31269, %p9611;
	selp.b32 	%r8462, %r31269, %r31270, %p9611;
	and.b32  	%r25171, %r8455, 7;
	setp.eq.s32 	%p9612, %r25171, 0;
	@%p9612 bra 	$L__BB4_8148;
	bra.uni 	$L__BB4_8151;
$L__BB4_8177:
	add.s32 	%r25189, %r8431, 1;
	st.local.u32 	[%rd12+2592], %r25189;
	mul.wide.u32 	%rd8826, %r8431, 8;
	add.s64 	%rd8827, %rd12, %rd8826;
	st.local.u64 	[%rd8827+2600], %rd576;
$L__BB4_8178:
	{ .reg .b32 tmp; mov.b64 {tmp, %r8488}, %rd575; }
	mov.u32 	%r8481, %r8450;
$L__BB4_8179:
	and.b32  	%r25190, %r8488, 7;
	setp.ne.s32 	%p9614, %r25190, 0;
	@%p9614 bra 	$L__BB4_8190;
$L__BB4_8180:
	shr.u32 	%r25191, %r8488, 3;
	setp.gt.u32 	%p9615, %r8488, 65535;
	shr.u32 	%r25192, %r8488, 1;
	mov.u32 	%r25193, shared_mem;
	add.s32 	%r25194, %r25193, %r25192;
	add.s32 	%r8484, %r25194, 65536;
	mul.wide.u32 	%rd8828, %r25191, 4;
	add.s64 	%rd581, %rd13, %rd8828;
	@%p9615 bra 	$L__BB4_8184;
	atom.shared.exch.b32 	%r31275, [%r8484], -1;
	bra.uni 	$L__BB4_8185;
$L__BB4_8182:
	cvt.u64.u32 	%rd8845, %r8481;
	cvt.u64.u32 	%rd8846, %r8488;
	shl.b64 	%rd8847, %rd8846, 32;
	or.b64  	%rd580, %rd8847, %rd8845;
	mul.wide.u32 	%rd8848, %r8481, 8;
	and.b32  	%r25215, %r8488, 7;
	cvt.u64.u32 	%rd8849, %r25215;
	mov.b64 	%rd8850, 56;
	cvt.u32.u64 	%r25216, %rd8850;
	cvt.u32.u64 	%r25217, %rd8848;
	and.b32  	%r25218, %r25217, %r25216;
	cvt.u32.u64 	%r25219, %rd8849;
	or.b32  	%r25220, %r25218, %r25219;
	mov.b64 	%rd8851, 9130730411292422402;
	shr.u64 	%rd8852, %rd8851, %r25220;
	mov.b64 	%rd8853, 1736168554312260608;
	shr.u64 	%rd8854, %rd8853, %r25220;
	mov.b64 	%rd8855, -506390041275138048;
	shr.u64 	%rd8856, %rd8855, %r25220;
	shl.b64 	%rd8857, %rd8856, 2;
	cvt.u32.u64 	%r25221, %rd8854;
	mov.b64 	%rd8858, 2;
	cvt.u32.u64 	%r25222, %rd8858;
	and.b32  	%r25223, %r25221, %r25222;
	cvt.u32.u64 	%r25224, %rd8852;
	mov.b64 	%rd8859, 1;
	cvt.u32.u64 	%r25225, %rd8859;
	and.b32  	%r25226, %r25224, %r25225;
	or.b32  	%r25227, %r25226, %r25223;
	cvt.u32.u64 	%r25228, %rd8857;
	mov.b64 	%rd8860, 4;
	cvt.u32.u64 	%r25229, %rd8860;
	and.b32  	%r25230, %r25228, %r25229;
	or.b32  	%r25231, %r25227, %r25230;
	mov.b16 	%rs428, 1;
	shl.b16 	%rs429, %rs428, %r25231;
	and.b16  	%rs430, %rs429, 29;
	setp.eq.s16 	%p9637, %rs430, 0;
	@%p9637 bra 	$L__BB4_8208;
	add.s32 	%r8482, %r31280, 1;
	mul.wide.u32 	%rd8861, %r31280, 8;
	add.s64 	%rd8862, %rd12, %rd8861;
	st.local.u64 	[%rd8862+544], %rd580;
	mov.u32 	%r31280, %r8482;
	bra.uni 	$L__BB4_8209;
$L__BB4_8184:
	atom.global.exch.b32 	%r31275, [%rd581], -1;
$L__BB4_8185:
	add.s32 	%r25195, %r31275, 1;
	setp.lt.u32 	%p9616, %r25195, 2;
	@%p9616 bra 	$L__BB4_8190;
	setp.gt.u32 	%p9617, %r8488, 65535;
	@%p9617 bra 	$L__BB4_8188;
	atom.shared.exch.b32 	%r25197, [%r8484], 0;
	bra.uni 	$L__BB4_8189;
$L__BB4_8188:
	atom.global.exch.b32 	%r25196, [%rd581], 0;
$L__BB4_8189:
	and.b32  	%r25198, %r31275, 7;
	setp.eq.s32 	%p9618, %r25198, 0;
	mov.u32 	%r8488, %r31275;
	@%p9618 bra 	$L__BB4_8180;
$L__BB4_8190:
	setp.lt.u32 	%p9619, %r8481, 65529;
	@%p9619 bra 	$L__BB4_8202;
	and.b32  	%r8489, %r8488, 4;
	setp.eq.s32 	%p9620, %r8489, 0;
	and.b32  	%r25199, %r8488, 3;
	setp.ne.s32 	%p9621, %r25199, 0;
	and.pred  	%p9622, %p9620, %p9621;
	setp.gt.u32 	%p9623, %r8488, 65535;
	or.pred  	%p9624, %p9623, %p9622;
	@%p9624 bra 	$L__BB4_8195;
	and.b32  	%r25200, %r8488, 7;
	setp.eq.s32 	%p9625, %r25200, 0;
	mov.u32 	%r31278, %r8488;
	mov.u32 	%r31279, %r8481;
	@%p9625 bra 	$L__BB4_8207;
	setp.eq.s32 	%p9626, %r8489, 0;
	@%p9626 bra 	$L__BB4_8195;
	cvt.u64.u32 	%rd8829, %r8488;
	shl.b64 	%rd8830, %rd8829, 32;
	cvt.u64.u32 	%rd8831, %r8481;
	or.b64  	%rd8832, %rd8830, %rd8831;
	add.s32 	%r8490, %r31280, 1;
	mul.wide.u32 	%rd8833, %r31280, 8;
	add.s64 	%rd8834, %rd12, %rd8833;
	st.local.u64 	[%rd8834+544], %rd8832;
	mov.u32 	%r31280, %r8490;
	bra.uni 	$L__BB4_8209;
$L__BB4_8195:
	shr.u32 	%r8491, %r8481, 3;
	setp.gt.u32 	%p9627, %r8481, 65535;
	@%p9627 bra 	$L__BB4_8197;
	shl.b32 	%r25201, %r8491, 2;
	mov.u32 	%r25202, shared_mem;
	add.s32 	%r25203, %r25202, %r25201;
	ld.shared.u32 	%r31277, [%r25203+65536];
	bra.uni 	$L__BB4_8198;
$L__BB4_8197:
	mul.wide.u32 	%rd8835, %r8491, 4;
	add.s64 	%rd8836, %rd13, %rd8835;
	ld.global.u32 	%r31277, [%rd8836];
$L__BB4_8198:
	setp.ne.s32 	%p9628, %r31277, 0;
	@%p9628 bra 	$L__BB4_8202;
	cvt.u64.u32 	%rd8837, %r8488;
	shl.b64 	%rd8838, %rd8837, 32;
	cvt.u64.u32 	%rd8839, %r8481;
	or.b64  	%rd582, %rd8838, %rd8839;
	and.b32  	%r25204, %r8488, 7;
	setp.eq.s32 	%p9629, %r25204, 1;
	@%p9629 bra 	$L__BB4_8201;
	add.s32 	%r8495, %r31280, 1;
	mul.wide.u32 	%rd8840, %r31280, 8;
	add.s64 	%rd8841, %rd12, %rd8840;
	st.local.u64 	[%rd8841+544], %rd582;
	mov.u32 	%r31280, %r8495;
	bra.uni 	$L__BB4_8209;
$L__BB4_8201:
	ld.local.u32 	%r25205, [%rd12+2592];
	add.s32 	%r25206, %r25205, 1;
	st.local.u32 	[%rd12+2592], %r25206;
	mul.wide.u32 	%rd8842, %r25205, 8;
	add.s64 	%rd8843, %rd12, %rd8842;
	st.local.u64 	[%rd8843+2600], %rd582;
	bra.uni 	$L__BB4_8209;
$L__BB4_8202:
	shr.u32 	%r8496, %r8481, 3;
	setp.gt.u32 	%p9630, %r8481, 65535;
	@%p9630 bra 	$L__BB4_8205;
	shl.b32 	%r25208, %r8496, 2;
	mov.u32 	%r25209, shared_mem;
	add.s32 	%r25210, %r25209, %r25208;
	add.s32 	%r8497, %r25210, 65536;
	atom.shared.exch.b32 	%r31278, [%r25210+65536], %r8488;
	setp.eq.s32 	%p9632, %r31278, -1;
	@%p9632 bra 	$L__BB4_8209;
	atom.shared.exch.b32 	%r25211, [%r8497], 0;
	mov.u32 	%r31279, %r8488;
	bra.uni 	$L__BB4_8207;
$L__BB4_8205:
	mul.wide.u32 	%rd8844, %r8496, 4;
	add.s64 	%rd583, %rd13, %rd8844;
	atom.global.exch.b32 	%r31278, [%rd583], %r8488;
	setp.eq.s32 	%p9631, %r31278, -1;
	@%p9631 bra 	$L__BB4_8209;
	atom.global.exch.b32 	%r25207, [%rd583], 0;
	mov.u32 	%r31279, %r8488;
$L__BB4_8207:
	and.b32  	%r25212, %r31278, 7;
	setp.ne.s32 	%p9633, %r25212, 0;
	and.b32  	%r25213, %r31279, 7;
	setp.eq.s32 	%p9634, %r25213, 0;
	and.pred  	%p9635, %p9633, %p9634;
	selp.b32 	%r8481, %r31279, %r31278, %p9635;
	selp.b32 	%r8488, %r31278, %r31279, %p9635;
	and.b32  	%r25214, %r8481, 7;
	setp.eq.s32 	%p9636, %r25214, 0;
	@%p9636 bra 	$L__BB4_8179;
	bra.uni 	$L__BB4_8182;
$L__BB4_8208:
	ld.local.u32 	%r25232, [%rd12+2592];
	add.s32 	%r25233, %r25232, 1;
	st.local.u32 	[%rd12+2592], %r25233;
	mul.wide.u32 	%rd8863, %r25232, 8;
	add.s64 	%rd8864, %rd12, %rd8863;
	st.local.u64 	[%rd8864+2600], %rd580;
$L__BB4_8209:
	cvt.u64.u32 	%rd8865, %r8450;
	shl.b64 	%rd8866, %rd8865, 32;
	cvt.u64.u32 	%rd8867, %r8439;
	or.b64  	%rd8868, %rd8866, %rd8867;
	add.s32 	%r31281, %r8433, 1;
	add.s32 	%r25234, %r8429, %r8433;
	mul.wide.u32 	%rd8869, %r25234, 8;
	add.s64 	%rd8870, %rd574, %rd8869;
	st.global.u64 	[%rd8870], %rd8868;
	ld.local.u32 	%r8431, [%rd12+2592];
	setp.lt.u32 	%p9638, %r31281, %r8431;
	@%p9638 bra 	$L__BB4_8132;
	st.local.u32 	[%rd12+536], %r31280;
$L__BB4_8211:
	bar.sync 	0;
	mov.b32 	%r25235, 0;
	st.local.u32 	[%rd12+2592], %r25235;
	ld.local.u32 	%r8510, [%rd12+536];
	setp.eq.s32 	%p9639, %r8510, 0;
	@%p9639 bra 	$L__BB4_10230;
	shl.b32 	%r8509, %r3, 15;
	mov.u64 	%rd10268, BOOK;
$L__BB4_8213:
	add.s32 	%r8511, %r8510, -1;
	st.local.u32 	[%rd12+536], %r8511;
	shl.b32 	%r25236, %r8511, 3;
	cvt.u64.u32 	%rd8871, %r25236;
	and.b64  	%rd8872, %rd8871, 2040;
	add.s64 	%rd8873, %rd12, %rd8872;
	ld.local.u64 	%rd584, [%rd8873+544];
	cvt.u32.u64 	%r8514, %rd584;
	shr.u64 	%rd585, %rd584, 32;
	shl.b64 	%rd8874, %rd584, 3;
	cvt.u32.u64 	%r25237, %rd585;
	mov.b64 	%rd8875, 7;
	cvt.u32.u64 	%r25238, %rd8875;
	and.b32  	%r25239, %r25237, %r25238;
	cvt.u32.u64 	%r25240, %rd8874;
	mov.b64 	%rd8876, 56;
	cvt.u32.u64 	%r25241, %rd8876;
	and.b32  	%r25242, %r25240, %r25241;
	or.b32  	%r25243, %r25242, %r25239;
	mov.b64 	%rd8877, 9130730411292422402;
	shr.u64 	%rd8878, %rd8877, %r25243;
	and.b64  	%rd8879, %rd8878, 1;
	mov.b64 	%rd8880, 1736168554312260608;
	shr.u64 	%rd8881, %rd8880, %r25243;
	and.b64  	%rd8882, %rd8881, 2;
	or.b64  	%rd8883, %rd8879, %rd8882;
	mov.b64 	%rd8884, -506390041275138048;
	shr.u64 	%rd8885, %rd8884, %r25243;
	shl.b64 	%rd8886, %rd8885, 2;
	and.b64  	%rd8887, %rd8886, 4;
	or.b64  	%rd8888, %rd8883, %rd8887;
	cvt.u16.u64 	%rs19, %rd8888;
	setp.eq.s64 	%p9640, %rd584, 0;
	@%p9640 bra 	$L__BB4_10229;
	and.b64  	%rd8889, %rd584, 7;
	setp.eq.s64 	%p9641, %rd8889, 1;
	setp.eq.s64 	%p9642, %rd585, 4294967288;
	and.pred  	%p9643, %p9641, %p9642;
	mov.b32 	%r8513, -8;
	@%p9643 bra 	$L__BB4_8392;
	cvt.u16.u64 	%rs432, %rd585;
	and.b16  	%rs433, %rs432, 7;
	cvt.u16.u64 	%rs434, %rd584;
	and.b16  	%rs435, %rs434, 7;
	setp.lt.u16 	%p9644, %rs433, %rs435;
	selp.b32 	%r8513, %r8514, %r25237, %p9644;
	selp.b32 	%r8514, %r25237, %r8514, %p9644;
	setp.gt.s16 	%p9645, %rs19, 3;
	@%p9645 bra 	$L__BB4_8224;
	setp.gt.s16 	%p9649, %rs19, 1;
	@%p9649 bra 	$L__BB4_8953;
	setp.eq.s16 	%p9651, %rs19, 0;
	@%p9651 bra 	$L__BB4_8218;
	bra.uni 	$L__BB4_8392;
$L__BB4_8218:
	and.b32  	%r27555, %r8514, 4;
	setp.eq.s32 	%p11196, %r27555, 0;
	and.b32  	%r27556, %r8514, 3;
	setp.ne.s32 	%p11197, %r27556, 0;
	and.pred  	%p11198, %p11196, %p11197;
	@%p11198 bra 	$L__BB4_8360;
	setp.lt.u32 	%p11199, %r8514, 65536;
	and.b32  	%r27557, %r8513, -65532;
	setp.ne.s32 	%p11200, %r27557, 4;
	or.pred  	%p11201, %p11199, %p11200;
	@%p11201 bra 	$L__BB4_8360;
	ld.local.u32 	%r8515, [%rd12+2592];
	sub.s32 	%r27558, 256, %r8515;
	sub.s32 	%r27559, 257, %r8510;
	min.u32 	%r27560, %r27558, %r27559;
	setp.lt.u32 	%p11202, %r27560, 3;
	@%p11202 bra 	$L__BB4_10223;
	ld.local.u32 	%r27561, [%rd12+20];
	add.s32 	%r27562, %r27561, 1;
	st.local.u32 	[%rd12+20], %r27562;
	and.b32  	%r27563, %r8513, -8;
	mov.u32 	%r27564, shared_mem;
	add.s32 	%r27565, %r27564, %r27563;
	atom.shared.exch.b64 	%rd586, [%r27565], 0;
	cvt.u32.u64 	%r8542, %rd586;
	and.b32  	%r27566, %r8542, 7;
	setp.ne.s32 	%p11203, %r27566, 0;
	@%p11203 bra 	$L__BB4_8235;
$L__BB4_8222:
	shr.u32 	%r27567, %r8542, 3;
	setp.gt.u32 	%p11204, %r8542, 65535;
	shr.u32 	%r27568, %r8542, 1;
	add.s32 	%r27570, %r27564, %r27568;
	add.s32 	%r8518, %r27570, 65536;
	mul.wide.u32 	%rd10092, %r27567, 4;
	add.s64 	%rd587, %rd13, %rd10092;
	@%p11204 bra 	$L__BB4_8229;
	atom.shared.exch.b32 	%r31284, [%r8518], -1;
	bra.uni 	$L__BB4_8230;
$L__BB4_8224:
	setp.gt.s16 	%p9646, %rs19, 5;
	@%p9646 bra 	$L__BB4_9950;
	setp.eq.s16 	%p9648, %rs19, 4;
	@%p9648 bra 	$L__BB4_8226;
	bra.uni 	$L__BB4_9086;
$L__BB4_8226:
	ld.local.u32 	%r9381, [%rd12+2592];
	sub.s32 	%r27348, 256, %r9381;
	sub.s32 	%r27349, 257, %r8510;
	min.u32 	%r27350, %r27348, %r27349;
	setp.lt.u32 	%p11079, %r27350, 2;
	@%p11079 bra 	$L__BB4_10223;
	shr.u32 	%r9382, %r8514, 3;
	setp.gt.u32 	%p11080, %r8514, 65535;
	@%p11080 bra 	$L__BB4_9020;
	shl.b32 	%r27351, %r9382, 3;
	mov.u32 	%r27352, shared_mem;
	add.s32 	%r27353, %r27352, %r27351;
	atom.shared.exch.b64 	%rd10916, [%r27353], 0;
	bra.uni 	$L__BB4_9021;
$L__BB4_8229:
	atom.global.exch.b32 	%r31284, [%rd587], -1;
$L__BB4_8230:
	add.s32 	%r27571, %r31284, 1;
	setp.lt.u32 	%p11205, %r27571, 2;
	@%p11205 bra 	$L__BB4_8235;
	setp.gt.u32 	%p11206, %r8542, 65535;
	@%p11206 bra 	$L__BB4_8233;
	atom.shared.exch.b32 	%r27573, [%r8518], 0;
	bra.uni 	$L__BB4_8234;
$L__BB4_8233:
	atom.global.exch.b32 	%r27572, [%rd587], 0;
$L__BB4_8234:
	and.b32  	%r27574, %r31284, 7;
	setp.eq.s32 	%p11207, %r27574, 0;
	mov.u32 	%r8542, %r31284;
	@%p11207 bra 	$L__BB4_8222;
$L__BB4_8235:
	{ .reg .b32 tmp; mov.b64 {tmp, %r8571}, %rd586; }
	and.b32  	%r27575, %r8571, 7;
	setp.ne.s32 	%p11208, %r27575, 0;
	@%p11208 bra 	$L__BB4_8244;
$L__BB4_8236:
	shr.u32 	%r27576, %r8571, 3;
	setp.gt.u32 	%p11209, %r8571, 65535;
	shr.u32 	%r27577, %r8571, 1;
	add.s32 	%r27579, %r27564, %r27577;
	add.s32 	%r8525, %r27579, 65536;
	mul.wide.u32 	%rd10093, %r27576, 4;
	add.s64 	%rd588, %rd13, %rd10093;
	@%p11209 bra 	$L__BB4_8238;
	atom.shared.exch.b32 	%r31287, [%r8525], -1;
	bra.uni 	$L__BB4_8239;
$L__BB4_8238:
	atom.global.exch.b32 	%r31287, [%rd588], -1;
$L__BB4_8239:
	add.s32 	%r27580, %r31287, 1;
	setp.lt.u32 	%p11210, %r27580, 2;
	@%p11210 bra 	$L__BB4_8244;
	setp.gt.u32 	%p11211, %r8571, 65535;
	@%p11211 bra 	$L__BB4_8242;
	atom.shared.exch.b32 	%r27582, [%r8525], 0;
	bra.uni 	$L__BB4_8243;
$L__BB4_8242:
	atom.global.exch.b32 	%r27581, [%rd588], 0;
$L__BB4_8243:
	and.b32  	%r27583, %r31287, 7;
	setp.eq.s32 	%p11212, %r27583, 0;
	mov.u32 	%r8571, %r31287;
	@%p11212 bra 	$L__BB4_8236;
$L__BB4_8244:
	and.b32  	%r27584, %r8542, 4;
	setp.eq.s32 	%p11213, %r27584, 0;
	and.b32  	%r27585, %r8542, 3;
	setp.ne.s32 	%p11214, %r27585, 0;
	and.pred  	%p11215, %p11213, %p11214;
	setp.gt.u32 	%p11216, %r8542, 65535;
	or.pred  	%p11217, %p11216, %p11215;
	mov.u32 	%r31299, %r8542;
	@%p11217 bra 	$L__BB4_8283;
	mov.b32 	%r31289, 0;
$L__BB4_8246:
	ld.global.u32 	%r27587, [%rd20+65536];
	and.b32  	%r27588, %r27587, 32767;
	add.s32 	%r8531, %r27588, %r8509;
	mul.wide.u32 	%rd10094, %r8531, 4;
	add.s64 	%rd10095, %rd13, %rd10094;
	ld.global.u32 	%r27589, [%rd10095];
	add.s32 	%r27591, %r27587, 1;
	st.global.u32 	[%rd20+65536], %r27591;
	setp.gt.u32 	%p11218, %r8531, 8191;
	setp.eq.s32 	%p11219, %r27589, 0;
	and.pred  	%p11220, %p11218, %p11219;
	@%p11220 bra 	$L__BB4_8249;
	add.s32 	%r31289, %r31289, 1;
	setp.lt.u32 	%p11221, %r31289, 32768;
	@%p11221 bra 	$L__BB4_8246;
	mov.u64 	%rd10096, $str$1;
	cvta.global.u64 	%rd10097, %rd10096;
	{ // callseq 44, 0
	.param .b64 param0;
	st.param.b64 	[param0], %rd10097;
	.param .b64 param1;
	st.param.b64 	[param1], 0;
	.param .b32 retval0;
	call.uni (retval0), 
	vprintf, 
	(
	param0, 
	param1
	);
	ld.param.b32 	%r27592, [retval0];
	} // callseq 44
	bra.uni 	$L__BB4_8246;
$L__BB4_8249:
	shl.b32 	%r31299, %r8531, 3;
	and.b32  	%r8534, %r8531, 536870911;
	setp.gt.u32 	%p11222, %r8534, 8191;
	@%p11222 bra 	$L__BB4_8251;
	shl.b32 	%r27595, %r8534, 2;
	add.s32 	%r27597, %r27564, %r27595;
	atom.shared.exch.b32 	%r27598, [%r27597+65536], -1;
	bra.uni 	$L__BB4_8252;
$L__BB4_8251:
	mul.wide.u32 	%rd10098, %r8534, 4;
	add.s64 	%rd10099, %rd13, %rd10098;
	atom.global.exch.b32 	%r27594, [%rd10099], -1;
$L__BB4_8252:
	mov.u32 	%r8536, %r31299;
$L__BB4_8253:
	and.b32  	%r27599, %r8542, 7;
	setp.ne.s32 	%p11223, %r27599, 0;
	@%p11223 bra 	$L__BB4_8264;
$L__BB4_8254:
	shr.u32 	%r27600, %r8542, 3;
	setp.gt.u32 	%p11224, %r8542, 65535;
	shr.u32 	%r27601, %r8542, 1;
	add.s32 	%r27603, %r27564, %r27601;
	add.s32 	%r8538, %r27603, 65536;
	mul.wide.u32 	%rd10100, %r27600, 4;
	add.s64 	%rd590, %rd13, %rd10100;
	@%p11224 bra 	$L__BB4_8258;
	atom.shared.exch.b32 	%r31293, [%r8538], -1;
	bra.uni 	$L__BB4_8259;
$L__BB4_8256:
	cvt.u64.u32 	%rd10117, %r8536;
	cvt.u64.u32 	%rd10118, %r8542;
	shl.b64 	%rd10119, %rd10118, 32;
	or.b64  	%rd589, %rd10119, %rd10117;
	mul.wide.u32 	%rd10120, %r8536, 8;
	and.b32  	%r27623, %r8542, 7;
	cvt.u64.u32 	%rd10121, %r27623;
	mov.b64 	%rd10122, 56;
	cvt.u32.u64 	%r27624, %rd10122;
	cvt.u32.u64 	%r27625, %rd10120;
	and.b32  	%r27626, %r27625, %r27624;
	cvt.u32.u64 	%r27627, %rd10121;
	or.b32  	%r27628, %r27626, %r27627;
	mov.b64 	%rd10123, 9130730411292422402;
	shr.u64 	%rd10124, %rd10123, %r27628;
	mov.b64 	%rd10125, 1736168554312260608;
	shr.u64 	%rd10126, %rd10125, %r27628;
	mov.b64 	%rd10127, -506390041275138048;
	shr.u64 	%rd10128, %rd10127, %r27628;
	shl.b64 	%rd10129, %rd10128, 2;
	cvt.u32.u64 	%r27629, %rd10126;
	mov.b64 	%rd10130, 2;
	cvt.u32.u64 	%r27630, %rd10130;
	and.b32  	%r27631, %r27629, %r27630;
	cvt.u32.u64 	%r27632, %rd10124;
	mov.b64 	%rd10131, 1;
	cvt.u32.u64 	%r27633, %rd10131;
	and.b32  	%r27634, %r27632, %r27633;
	or.b32  	%r27635, %r27634, %r27631;
	cvt.u32.u64 	%r27636, %rd10129;
	mov.b64 	%rd10132, 4;
	cvt.u32.u64 	%r27637, %rd10132;
	and.b32  	%r27638, %r27636, %r27637;
	or.b32  	%r27639, %r27635, %r27638;
	mov.b16 	%rs501, 1;
	shl.b16 	%rs502, %rs501, %r27639;
	and.b16  	%rs503, %rs502, 29;
	setp.eq.s16 	%p11246, %rs503, 0;
	@%p11246 bra 	$L__BB4_8282;
	st.local.u32 	[%rd12+536], %r8510;
	mul.wide.u32 	%rd10133, %r8511, 8;
	add.s64 	%rd10134, %rd12, %rd10133;
	st.local.u64 	[%rd10134+544], %rd589;
	mov.u32 	%r8511, %r8510;
	bra.uni 	$L__BB4_8283;
$L__BB4_8258:
	atom.global.exch.b32 	%r31293, [%rd590], -1;
$L__BB4_8259:
	add.s32 	%r27604, %r31293, 1;
	setp.lt.u32 	%p11225, %r27604, 2;
	@%p11225 bra 	$L__BB4_8264;
	setp.gt.u32 	%p11226, %r8542, 65535;
	@%p11226 bra 	$L__BB4_8262;
	atom.shared.exch.b32 	%r27606, [%r8538], 0;
	bra.uni 	$L__BB4_8263;
$L__BB4_8262:
	atom.global.exch.b32 	%r27605, [%rd590], 0;
$L__BB4_8263:
	and.b32  	%r27607, %r31293, 7;
	setp.eq.s32 	%p11227, %r27607, 0;
	mov.u32 	%r8542, %r31293;
	@%p11227 bra 	$L__BB4_8254;
$L__BB4_8264:
	setp.lt.u32 	%p11228, %r8536, 65529;
	@%p11228 bra 	$L__BB4_8276;
	and.b32  	%r8543, %r8542, 4;
	setp.eq.s32 	%p11229, %r8543, 0;
	and.b32  	%r27608, %r8542, 3;
	setp.ne.s32 	%p11230, %r27608, 0;
	and.pred  	%p11231, %p11229, %p11230;
	setp.gt.u32 	%p11232, %r8542, 65535;
	or.pred  	%p11233, %p11232, %p11231;
	@%p11233 bra 	$L__BB4_8269;
	and.b32  	%r27609, %r8542, 7;
	setp.eq.s32 	%p11234, %r27609, 0;
	mov.u32 	%r31296, %r8542;
	mov.u32 	%r31297, %r8536;
	@%p11234 bra 	$L__BB4_8281;
	setp.eq.s32 	%p11235, %r8543, 0;
	@%p11235 bra 	$L__BB4_8269;
	cvt.u64.u32 	%rd10101, %r8542;
	shl.b64 	%rd10102, %rd10101, 32;
	cvt.u64.u32 	%rd10103, %r8536;
	or.b64  	%rd10104, %rd10102, %rd10103;
	st.local.u32 	[%rd12+536], %r8510;
	mul.wide.u32 	%rd10105, %r8511, 8;
	add.s64 	%rd10106, %rd12, %rd10105;
	st.local.u64 	[%rd10106+544], %rd10104;
	mov.u32 	%r8511, %r8510;
	bra.uni 	$L__BB4_8283;
$L__BB4_8269:
	shr.u32 	%r8544, %r8536, 3;
	setp.gt.u32 	%p11236, %r8536, 65535;
	@%p11236 bra 	$L__BB4_8271;
	shl.b32 	%r27610, %r8544, 2;
	add.s32 	%r27612, %r27564, %r27610;
	ld.shared.u32 	%r31295, [%r27612+65536];
	bra.uni 	$L__BB4_8272;
$L__BB4_8271:
	mul.wide.u32 	%rd10107, %r8544, 4;
	add.s64 	%rd10108, %rd13, %rd10107;
	ld.global.u32 	%r31295, [%rd10108];
$L__BB4_8272:
	setp.ne.s32 	%p11237, %r31295, 0;
	@%p11237 bra 	$L__BB4_8276;
	cvt.u64.u32 	%rd10109, %r8542;
	shl.b64 	%rd10110, %rd10109, 32;
	cvt.u64.u32 	%rd10111, %r8536;
	or.b64  	%rd591, %rd10110, %rd10111;
	and.b32  	%r27613, %r8542, 7;
	setp.eq.s32 	%p11238, %r27613, 1;
	@%p11238 bra 	$L__BB4_8275;
	st.local.u32 	[%rd12+536], %r8510;
	mul.wide.u32 	%rd10112, %r8511, 8;
	add.s64 	%rd10113, %rd12, %rd10112;
	st.local.u64 	[%rd10113+544], %rd591;
	mov.u32 	%r8511, %r8510;
	bra.uni 	$L__BB4_8283;
$L__BB4_8275:
	add.s32 	%r27614, %r8515, 1;
	st.local.u32 	[%rd12+2592], %r27614;
	mul.wide.u32 	%rd10114, %r8515, 8;
	add.s64 	%rd10115, %rd12, %rd10114;
	st.local.u64 	[%rd10115+2600], %rd591;
	bra.uni 	$L__BB4_8283;
$L__BB4_8276:
	shr.u32 	%r8548, %r8536, 3;
	setp.gt.u32 	%p11239, %r8536, 65535;
	@%p11239 bra 	$L__BB4_8279;
	shl.b32 	%r27616, %r8548, 2;
	add.s32 	%r27618, %r27564, %r27616;
	add.s32 	%r8549, %r27618, 65536;
	atom.shared.exch.b32 	%r31296, [%r27618+65536], %r8542;
	setp.eq.s32 	%p11241, %r31296, -1;
	@%p11241 bra 	$L__BB4_8283;
	atom.shared.exch.b32 	%r27619, [%r8549], 0;
	mov.u32 	%r31297, %r8542;
	bra.uni 	$L__BB4_8281;
$L__BB4_8279:
	mul.wide.u32 	%rd10116, %r8548, 4;
	add.s64 	%rd592, %rd13, %rd10116;
	atom.global.exch.b32 	%r31296, [%rd592], %r8542;
	setp.eq.s32 	%p11240, %r31296, -1;
	@%p11240 bra 	$L__BB4_8283;
	atom.global.exch.b32 	%r27615, [%rd592], 0;
	mov.u32 	%r31297, %r8542;
$L__BB4_8281:
	and.b32  	%r27620, %r31296, 7;
	setp.ne.s32 	%p11242, %r27620, 0;
	and.b32  	%r27621, %r31297, 7;
	setp.eq.s32 	%p11243, %r27621, 0;
	and.pred  	%p11244, %p11242, %p11243;
	selp.b32 	%r8536, %r31297, %r31296, %p11244;
	selp.b32 	%r8542, %r31296, %r31297, %p11244;
	and.b32  	%r27622, %r8536, 7;
	setp.eq.s32 	%p11245, %r27622, 0;
	@%p11245 bra 	$L__BB4_8253;
	bra.uni 	$L__BB4_8256;
$L__BB4_8282:
	add.s32 	%r27640, %r8515, 1;
	st.local.u32 	[%rd12+2592], %r27640;
	mul.wide.u32 	%rd10135, %r8515, 8;
	add.s64 	%rd10136, %rd12, %rd10135;
	st.local.u64 	[%rd10136+2600], %rd589;
$L__BB4_8283:
	and.b32  	%r27641, %r8571, 4;
	setp.eq.s32 	%p11247, %r27641, 0;
	and.b32  	%r27642, %r8571, 3;
	setp.ne.s32 	%p11248, %r27642, 0;
	and.pred  	%p11249, %p11247, %p11248;
	setp.gt.u32 	%p11250, %r8571, 65535;
	or.pred  	%p11251, %p11250, %p11249;
	mov.u32 	%r31310, %r8571;
	@%p11251 bra 	$L__BB4_8322;
	mov.b32 	%r31300, 0;
$L__BB4_8285:
	ld.global.u32 	%r27644, [%rd20+65536];
	and.b32  	%r27645, %r27644, 32767;
	add.s32 	%r8559, %r27645, %r8509;
	mul.wide.u32 	%rd10137, %r8559, 4;
	add.s64 	%rd10138, %rd13, %rd10137;
	ld.global.u32 	%r27646, [%rd10138];
	add.s32 	%r27648, %r27644, 1;
	st.global.u32 	[%rd20+65536], %r27648;
	setp.gt.u32 	%p11252, %r8559, 8191;
	setp.eq.s32 	%p11253, %r27646, 0;
	and.pred  	%p11254, %p11252, %p11253;
	@%p11254 bra 	$L__BB4_8288;
	add.s32 	%r31300, %r31300, 1;
	setp.lt.u32 	%p11255, %r31300, 32768;
	@%p11255 bra 	$L__BB4_8285;
	mov.u64 	%rd10139, $str$1;
	cvta.global.u64 	%rd10140, %rd10139;
	{ // callseq 45, 0
	.param .b64 param0;
	st.param.b64 	[param0], %rd10140;
	.param .b64 param1;
	st.param.b64 	[param1], 0;
	.param .b32 retval0;
	call.uni (retval0), 
	vprintf, 
	(
	param0, 
	param1
	);
	ld.param.b32 	%r27649, [retval0];
	} // callseq 45
	bra.uni 	$L__BB4_8285;
$L__BB4_8288:
	shl.b32 	%r31310, %r8559, 3;
	and.b32  	%r8562, %r8559, 536870911;
	setp.gt.u32 	%p11256, %r8562, 8191;
	@%p11256 bra 	$L__BB4_8290;
	shl.b32 	%r27652, %r8562, 2;
	add.s32 	%r27654, %r27564, %r27652;
	atom.shared.exch.b32 	%r27655, [%r27654+65536], -1;
	bra.uni 	$L__BB4_8291;
$L__BB4_8290:
	mul.wide.u32 	%rd10141, %r8562, 4;
	add.s64 	%rd10142, %rd13, %rd10141;
	atom.global.exch.b32 	%r27651, [%rd10142], -1;
$L__BB4_8291:
	mov.u32 	%r8564, %r31310;
$L__BB4_8292:
	and.b32  	%r27656, %r8571, 7;
	setp.ne.s32 	%p11257, %r27656, 0;
	@%p11257 bra 	$L__BB4_8303;
$L__BB4_8293:
	shr.u32 	%r27657, %r8571, 3;
	setp.gt.u32 	%p11258, %r8571, 65535;
	shr.u32 	%r27658, %r8571, 1;
	add.s32 	%r27660, %r27564, %r27658;
	add.s32 	%r8567, %r27660, 65536;
	mul.wide.u32 	%rd10143, %r27657, 4;
	add.s64 	%rd594, %rd13, %rd10143;
	@%p11258 bra 	$L__BB4_8297;
	atom.shared.exch.b32 	%r31304, [%r8567], -1;
	bra.uni 	$L__BB4_8298;
$L__BB4_8295:
	cvt.u64.u32 	%rd10160, %r8564;
	cvt.u64.u32 	%rd10161, %r8571;
	shl.b64 	%rd10162, %rd10161, 32;
	or.b64  	%rd593, %rd10162, %rd10160;
	mul.wide.u32 	%rd10163, %r8564, 8;
	and.b32  	%r27681, %r8571, 7;
	cvt.u64.u32 	%rd10164, %r27681;
	mov.b64 	%rd10165, 56;
	cvt.u32.u64 	%r27682, %rd10165;
	cvt.u32.u64 	%r27683, %rd10163;
	and.b32  	%r27684, %r27683, %r27682;
	cvt.u32.u64 	%r27685, %rd10164;
	or.b32  	%r27686, %r27684, %r27685;
	mov.b64 	%rd10166, 9130730411292422402;
	shr.u64 	%rd10167, %rd10166, %r27686;
	mov.b64 	%rd10168, 1736168554312260608;
	shr.u64 	%rd10169, %rd10168, %r27686;
	mov.b64 	%rd10170, -506390041275138048;
	shr.u64 	%rd10171, %rd10170, %r27686;
	shl.b64 	%rd10172, %rd10171, 2;
	cvt.u32.u64 	%r27687, %rd10169;
	mov.b64 	%rd10173, 2;
	cvt.u32.u64 	%r27688, %rd10173;
	and.b32  	%r27689, %r27687, %r27688;
	cvt.u32.u64 	%r27690, %rd10167;
	mov.b64 	%rd10174, 1;
	cvt.u32.u64 	%r27691, %rd10174;
	and.b32  	%r27692, %r27690, %r27691;
	or.b32  	%r27693, %r27692, %r27689;
	cvt.u32.u64 	%r27694, %rd10172;
	mov.b64 	%rd10175, 4;
	cvt.u32.u64 	%r27695, %rd10175;
	and.b32  	%r27696, %r27694, %r27695;
	or.b32  	%r27697, %r27693, %r27696;
	mov.b16 	%rs504, 1;
	shl.b16 	%rs505, %rs504, %r27697;
	and.b16  	%rs506, %rs505, 29;
	setp.eq.s16 	%p11280, %rs506, 0;
	@%p11280 bra 	$L__BB4_8321;
	add.s32 	%r8565, %r8511, 1;
	st.local.u32 	[%rd12+536], %r8565;
	mul.wide.u32 	%rd10176, %r8511, 8;
	add.s64 	%rd10177, %rd12, %rd10176;
	st.local.u64 	[%rd10177+544], %rd593;
	mov.u32 	%r8511, %r8565;
	bra.uni 	$L__BB4_8322;
$L__BB4_8297:
	atom.global.exch.b32 	%r31304, [%rd594], -1;
$L__BB4_8298:
	add.s32 	%r27661, %r31304, 1;
	setp.lt.u32 	%p11259, %r27661, 2;
	@%p11259 bra 	$L__BB4_8303;
	setp.gt.u32 	%p11260, %r8571, 65535;
	@%p11260 bra 	$L__BB4_8301;
	atom.shared.exch.b32 	%r27663, [%r8567], 0;
	bra.uni 	$L__BB4_8302;
$L__BB4_8301:
	atom.global.exch.b32 	%r27662, [%rd594], 0;
$L__BB4_8302:
	and.b32  	%r27664, %r31304, 7;
	setp.eq.s32 	%p11261, %r27664, 0;
	mov.u32 	%r8571, %r31304;
	@%p11261 bra 	$L__BB4_8293;
$L__BB4_8303:
	setp.lt.u32 	%p11262, %r8564, 65529;
	@%p11262 bra 	$L__BB4_8315;
	and.b32  	%r8572, %r8571, 4;
	setp.eq.s32 	%p11263, %r8572, 0;
	and.b32  	%r27665, %r8571, 3;
	setp.ne.s32 	%p11264, %r27665, 0;
	and.pred  	%p11265, %p11263, %p11264;
	setp.gt.u32 	%p11266, %r8571, 65535;
	or.pred  	%p11267, %p11266, %p11265;
	@%p11267 bra 	$L__BB4_8308;
	and.b32  	%r27666, %r8571, 7;
	setp.eq.s32 	%p11268, %r27666, 0;
	mov.u32 	%r31307, %r8571;
	mov.u32 	%r31308, %r8564;
	@%p11268 bra 	$L__BB4_8320;
	setp.eq.s32 	%p11269, %r8572, 0;
	@%p11269 bra 	$L__BB4_8308;
	cvt.u64.u32 	%rd10144, %r8571;
	shl.b64 	%rd10145, %rd10144, 32;
	cvt.u64.u32 	%rd10146, %r8564;
	or.b64  	%rd10147, %rd10145, %rd10146;
	add.s32 	%r8573, %r8511, 1;
	st.local.u32 	[%rd12+536], %r8573;
	mul.wide.u32 	%rd10148, %r8511, 8;
	add.s64 	%rd10149, %rd12, %rd10148;
	st.local.u64 	[%rd10149+544], %rd10147;
	mov.u32 	%r8511, %r8573;
	bra.uni 	$L__BB4_8322;
$L__BB4_8308:
	shr.u32 	%r8574, %r8564, 3;
	setp.gt.u32 	%p11270, %r8564, 65535;
	@%p11270 bra 	$L__BB4_8310;
	shl.b32 	%r27667, %r8574, 2;
	add.s32 	%r27669, %r27564, %r27667;
	ld.shared.u32 	%r31306, [%r27669+65536];
	bra.uni 	$L__BB4_8311;
$L__BB4_8310:
	mul.wide.u32 	%rd10150, %r8574, 4;
	add.s64 	%rd10151, %rd13, %rd10150;
	ld.global.u32 	%r31306, [%rd10151];
$L__BB4_8311:
	setp.ne.s32 	%p11271, %r31306, 0;
	@%p11271 bra 	$L__BB4_8315;
	cvt.u64.u32 	%rd10152, %r8571;
	shl.b64 	%rd10153, %rd10152, 32;
	cvt.u64.u32 	%rd10154, %r8564;
	or.b64  	%rd595, %rd10153, %rd10154;
	and.b32  	%r27670, %r8571, 7;
	setp.eq.s32 	%p11272, %r27670, 1;
	@%p11272 bra 	$L__BB4_8314;
	add.s32 	%r8578, %r8511, 1;
	st.local.u32 	[%rd12+536], %r8578;
	mul.wide.u32 	%rd10155, %r8511, 8;
	add.s64 	%rd10156, %rd12, %rd10155;
	st.local.u64 	[%rd10156+544], %rd595;
	mov.u32 	%r8511, %r8578;
	bra.uni 	$L__BB4_8322;
$L__BB4_8314:
	ld.local.u32 	%r27671, [%rd12+2592];
	add.s32 	%r27672, %r27671, 1;
	st.local.u32 	[%rd12+2592], %r27672;
	mul.wide.u32 	%rd10157, %r27671, 8;
	add.s64 	%rd10158, %rd12, %rd10157;
	st.local.u64 	[%rd10158+2600], %rd595;
	bra.uni 	$L__BB4_8322;
$L__BB4_8315:
	shr.u32 	%r8579, %r8564, 3;
	setp.gt.u32 	%p11273, %r8564, 65535;
	@%p11273 bra 	$L__BB4_8318;
	shl.b32 	%r27674, %r8579, 2;
	add.s32 	%r27676, %r27564, %r27674;
	add.s32 	%r8580, %r27676, 65536;
	atom.shared.exch.b32 	%r31307, [%r27676+65536], %r8571;
	setp.eq.s32 	%p11275, %r31307, -1;
	@%p11275 bra 	$L__BB4_8322;
	atom.shared.exch.b32 	%r27677, [%r8580], 0;
	mov.u32 	%r31308, %r8571;
	bra.uni 	$L__BB4_8320;
$L__BB4_8318:
	mul.wide.u32 	%rd10159, %r8579, 4;
	add.s64 	%rd596, %rd13, %rd10159;
	atom.global.exch.b32 	%r31307, [%rd596], %r8571;
	setp.eq.s32 	%p11274, %r31307, -1;
	@%p11274 bra 	$L__BB4_8322;
	atom.global.exch.b32 	%r27673, [%rd596], 0;
	mov.u32 	%r31308, %r8571;
$L__BB4_8320:
	and.b32  	%r27678, %r31307, 7;
	setp.ne.s32 	%p11276, %r27678, 0;
	and.b32  	%r27679, %r31308, 7;
	setp.eq.s32 	%p11277, %r27679, 0;
	and.pred  	%p11278, %p11276, %p11277;
	selp.b32 	%r8564, %r31308, %r31307, %p11278;
	selp.b32 	%r8571, %r31307, %r31308, %p11278;
	and.b32  	%r27680, %r8564, 7;
	setp.eq.s32 	%p11279, %r27680, 0;
	@%p11279 bra 	$L__BB4_8292;
	bra.uni 	$L__BB4_8295;
$L__BB4_8321:
	ld.local.u32 	%r27698, [%rd12+2592];
	add.s32 	%r27699, %r27698, 1;
	st.local.u32 	[%rd12+2592], %r27699;
	mul.wide.u32 	%rd10178, %r27698, 8;
	add.s64 	%rd10179, %rd12, %rd10178;
	st.local.u64 	[%rd10179+2600], %rd593;
$L__BB4_8322:
	mov.b32 	%r31311, 0;
$L__BB4_8323:
	ld.global.u32 	%r27701, [%rd20];
	and.b32  	%r27702, %r27701, 32767;
	add.s32 	%r8590, %r27702, %r8509;
	mul.wide.u32 	%rd10180, %r8590, 8;
	add.s64 	%rd10181, %rd1, %rd10180;
	ld.global.u64 	%rd10182, [%rd10181+201326600];
	add.s32 	%r27703, %r27701, 1;
	st.global.u32 	[%rd20], %r27703;
	setp.gt.u32 	%p11281, %r8590, 8191;
	setp.eq.s64 	%p11282, %rd10182, 0;
	and.pred  	%p11283, %p11281, %p11282;
	@%p11283 bra 	$L__BB4_8326;
	add.s32 	%r31311, %r31311, 1;
	setp.lt.u32 	%p11284, %r31311, 32768;
	@%p11284 bra 	$L__BB4_8323;
	mov.u64 	%rd10184, $str$1;
	cvta.global.u64 	%rd10185, %rd10184;
	{ // callseq 46, 0
	.param .b64 param0;
	st.param.b64 	[param0], %rd10185;
	.param .b64 param1;
	st.param.b64 	[param1], 0;
	.param .b32 retval0;
	call.uni (retval0), 
	vprintf, 
	(
	param0, 
	param1
	);
	ld.param.b32 	%r27704, [retval0];
	} // callseq 46
	bra.uni 	$L__BB4_8323;
$L__BB4_8326:
	shl.b32 	%r27706, %r8590, 3;
	and.b32  	%r27707, %r8513, 7;
	or.b32  	%r8603, %r27706, %r27707;
	and.b32  	%r8593, %r8590, 536870911;
	cvt.u64.u32 	%rd10186, %r31310;
	shl.b64 	%rd10187, %rd10186, 32;
	cvt.u64.u32 	%rd10188, %r31299;
	or.b64  	%rd597, %rd10187, %rd10188;
	setp.gt.u32 	%p11285, %r8593, 8191;
	@%p11285 bra 	$L__BB4_8328;
	shl.b32 	%r27708, %r8593, 3;
	add.s32 	%r27710, %r27564, %r27708;
	atom.shared.exch.b64 	%rd10192, [%r27710], %rd597;
	bra.uni 	$L__BB4_8329;
$L__BB4_8328:
	mul.wide.u32 	%rd10189, %r8593, 8;
	add.s64 	%rd10190, %rd1, %rd10189;
	atom.global.exch.b64 	%rd10191, [%rd10190+201326600], %rd597;
$L__BB4_8329:
	and.b32  	%r27711, %r8514, 7;
	setp.ne.s32 	%p11286, %r27711, 0;
	@%p11286 bra 	$L__BB4_8333;
$L__BB4_8330:
	and.b32  	%r27712, %r8603, 7;
	setp.ne.s32 	%p11287, %r27712, 0;
	@%p11287 bra 	$L__BB4_8342;
$L__BB4_8331:
	shr.u32 	%r27713, %r8603, 3;
	setp.gt.u32 	%p11288, %r8603, 65535;
	shr.u32 	%r27714, %r8603, 1;
	add.s32 	%r27716, %r27564, %r27714;
	add.s32 	%r8599, %r27716, 65536;
	mul.wide.u32 	%rd10193, %r27713, 4;
	add.s64 	%rd599, %rd13, %rd10193;
	@%p11288 bra 	$L__BB4_8336;
	atom.shared.exch.b32 	%r31317, [%r8599], -1;
	bra.uni 	$L__BB4_8337;
$L__BB4_8333:
	cvt.u64.u32 	%rd10210, %r8603;
	shl.b64 	%rd10211, %rd10210, 32;
	cvt.u64.u32 	%rd10212, %r8514;
	or.b64  	%rd598, %rd10211, %rd10212;
	mul.wide.u32 	%rd10213, %r8514, 8;
	and.b32  	%r27739, %r8603, 7;
	cvt.u64.u32 	%rd10214, %r27739;
	mov.b64 	%rd10215, 56;
	cvt.u32.u64 	%r27740, %rd10215;
	cvt.u32.u64 	%r27741, %rd10213;
	and.b32  	%r27742, %r27741, %r27740;
	cvt.u32.u64 	%r27743, %rd10214;
	or.b32  	%r27744, %r27742, %r27743;
	mov.b64 	%rd10216, 9130730411292422402;
	shr.u64 	%rd10217, %rd10216, %r27744;
	mov.b64 	%rd10218, 1736168554312260608;
	shr.u64 	%rd10219, %rd10218, %r27744;
	mov.b64 	%rd10220, -506390041275138048;
	shr.u64 	%rd10221, %rd10220, %r27744;
	shl.b64 	%rd10222, %rd10221, 2;
	cvt.u32.u64 	%r27745, %rd10219;
	mov.b64 	%rd10223, 2;
	cvt.u32.u64 	%r27746, %rd10223;
	and.b32  	%r27747, %r27745, %r27746;
	cvt.u32.u64 	%r27748, %rd10217;
	mov.b64 	%rd10224, 1;
	cvt.u32.u64 	%r27749, %rd10224;
	and.b32  	%r27750, %r27748, %r27749;
	or.b32  	%r27751, %r27750, %r27747;
	cvt.u32.u64 	%r27752, %rd10222;
	mov.b64 	%rd10225, 4;
	cvt.u32.u64 	%r27753, %rd10225;
	and.b32  	%r27754, %r27752, %r27753;
	or.b32  	%r27755, %r27751, %r27754;
	mov.b16 	%rs507, 1;
	shl.b16 	%rs508, %rs507, %r27755;
	and.b16  	%rs509, %rs508, 29;
	setp.eq.s16 	%p11310, %rs509, 0;
	@%p11310 bra 	$L__BB4_8335;
	add.s32 	%r27756, %r8511, 1;
	st.local.u32 	[%rd12+536], %r27756;
	mul.wide.u32 	%rd10226, %r8511, 8;
	add.s64 	%rd10227, %rd12, %rd10226;
	st.local.u64 	[%rd10227+544], %rd598;
	bra.uni 	$L__BB4_10229;
$L__BB4_8335:
	ld.local.u32 	%r27757, [%rd12+2592];
	add.s32 	%r27758, %r27757, 1;
	st.local.u32 	[%rd12+2592], %r27758;
	mul.wide.u32 	%rd10228, %r27757, 8;
	add.s64 	%rd10229, %rd12, %rd10228;
	st.local.u64 	[%rd10229+2600], %rd598;
	bra.uni 	$L__BB4_10229;
$L__BB4_8336:
	atom.global.exch.b32 	%r31317, [%rd599], -1;
$L__BB4_8337:
	add.s32 	%r27717, %r31317, 1;
	setp.lt.u32 	%p11289, %r27717, 2;
	@%p11289 bra 	$L__BB4_8342;
	setp.gt.u32 	%p11290, %r8603, 65535;
	@%p11290 bra 	$L__BB4_8340;
	atom.shared.exch.b32 	%r27719, [%r8599], 0;
	bra.uni 	$L__BB4_8341;
$L__BB4_8340:
	atom.global.exch.b32 	%r27718, [%rd599], 0;
$L__BB4_8341:
	and.b32  	%r27720, %r31317, 7;
	setp.eq.s32 	%p11291, %r27720, 0;
	mov.u32 	%r8603, %r31317;
	@%p11291 bra 	$L__BB4_8331;
$L__BB4_8342:
	setp.lt.u32 	%p11292, %r8514, 65529;
	@%p11292 bra 	$L__BB4_8354;
	and.b32  	%r8604, %r8603, 4;
	setp.eq.s32 	%p11293, %r8604, 0;
	and.b32  	%r27721, %r8603, 3;
	setp.ne.s32 	%p11294, %r27721, 0;
	and.pred  	%p11295, %p11293, %p11294;
	setp.gt.u32 	%p11296, %r8603, 65535;
	or.pred  	%p11297, %p11296, %p11295;
	@%p11297 bra 	$L__BB4_8347;
	and.b32  	%r27722, %r8603, 7;
	setp.eq.s32 	%p11298, %r27722, 0;
	mov.u32 	%r31320, %r8603;
	mov.u32 	%r31321, %r8514;
	@%p11298 bra 	$L__BB4_8359;
	setp.eq.s32 	%p11299, %r8604, 0;
	@%p11299 bra 	$L__BB4_8347;
	cvt.u64.u32 	%rd10194, %r8603;
	shl.b64 	%rd10195, %rd10194, 32;
	cvt.u64.u32 	%rd10196, %r8514;
	or.b64  	%rd10197, %rd10195, %rd10196;
	add.s32 	%r27723, %r8511, 1;
	st.local.u32 	[%rd12+536], %r27723;
	mul.wide.u32 	%rd10198, %r8511, 8;
	add.s64 	%rd10199, %rd12, %rd10198;
	st.local.u64 	[%rd10199+544], %rd10197;
	bra.uni 	$L__BB4_10229;
$L__BB4_8347:
	shr.u32 	%r8605, %r8514, 3;
	setp.gt.u32 	%p11300, %r8514, 65535;
	@%p11300 bra 	$L__BB4_8349;
	shl.b32 	%r27724, %r8605, 2;
	add.s32 	%r27726, %r27564, %r27724;
	ld.shared.u32 	%r31319, [%r27726+65536];
	bra.uni 	$L__BB4_8350;
$L__BB4_8349:
	mul.wide.u32 	%rd10200, %r8605, 4;
	add.s64 	%rd10201, %rd13, %rd10200;
	ld.global.u32 	%r31319, [%rd10201];
$L__BB4_8350:
	setp.ne.s32 	%p11301, %r31319, 0;
	@%p11301 bra 	$L__BB4_8354;
	cvt.u64.u32 	%rd10202, %r8603;
	shl.b64 	%rd10203, %rd10202, 32;
	cvt.u64.u32 	%rd10204, %r8514;
	or.b64  	%rd600, %rd10203, %rd10204;
	and.b32  	%r27727, %r8603, 7;
	setp.eq.s32 	%p11302, %r27727, 1;
	@%p11302 bra 	$L__BB4_8353;
	add.s32 	%r27728, %r8511, 1;
	st.local.u32 	[%rd12+536], %r27728;
	mul.wide.u32 	%rd10205, %r8511, 8;
	add.s64 	%rd10206, %rd12, %rd10205;
	st.local.u64 	[%rd10206+544], %rd600;
	bra.uni 	$L__BB4_10229;
$L__BB4_8353:
	ld.local.u32 	%r27729, [%rd12+2592];
	add.s32 	%r27730, %r27729, 1;
	st.local.u32 	[%rd12+2592], %r27730;
	mul.wide.u32 	%rd10207, %r27729, 8;
	add.s64 	%rd10208, %rd12, %rd10207;
	st.local.u64 	[%rd10208+2600], %rd600;
	bra.uni 	$L__BB4_10229;
$L__BB4_8354:
	shr.u32 	%r8609, %r8514, 3;
	setp.gt.u32 	%p11303, %r8514, 65535;
	@%p11303 bra 	$L__BB4_8357;
	shl.b32 	%r27732, %r8609, 2;
	add.s32 	%r27734, %r27564, %r27732;
	add.s32 	%r8610, %r27734, 65536;
	atom.shared.exch.b32 	%r31320, [%r27734+65536], %r8603;
	setp.eq.s32 	%p11305, %r31320, -1;
	@%p11305 bra 	$L__BB4_10229;
	atom.shared.exch.b32 	%r27735, [%r8610], 0;
	mov.u32 	%r31321, %r8603;
	bra.uni 	$L__BB4_8359;
$L__BB4_8357:
	mul.wide.u32 	%rd10209, %r8609, 4;
	add.s64 	%rd601, %rd13, %rd10209;
	atom.global.exch.b32 	%r31320, [%rd601], %r8603;
	setp.eq.s32 	%p11304, %r31320, -1;
	@%p11304 bra 	$L__BB4_10229;
	atom.global.exch.b32 	%r27731, [%rd601], 0;
	mov.u32 	%r31321, %r8603;
$L__BB4_8359:
	and.b32  	%r27736, %r31320, 7;
	setp.ne.s32 	%p11306, %r27736, 0;
	and.b32  	%r27737, %r31321, 7;
	setp.eq.s32 	%p11307, %r27737, 0;
	and.pred  	%p11308, %p11306, %p11307;
	selp.b32 	%r8514, %r31321, %r31320, %p11308;
	selp.b32 	%r8603, %r31320, %r31321, %p11308;
	and.b32  	%r27738, %r8514, 7;
	setp.eq.s32 	%p11309, %r27738, 0;
	@%p11309 bra 	$L__BB4_8330;
	bra.uni 	$L__BB4_8333;
$L__BB4_8360:
	ld.local.u32 	%r8617, [%rd12+2592];
	sub.s32 	%r27759, 256, %r8617;
	sub.s32 	%r27760, 257, %r8510;
	min.u32 	%r27761, %r27759, %r27760;
	setp.eq.s32 	%p11311, %r27761, 0;
	@%p11311 bra 	$L__BB4_10223;
	and.b32  	%r27762, %r8514, 7;
	setp.ne.s32 	%p11312, %r27762, 0;
	and.b32  	%r27763, %r8513, 7;
	setp.eq.s32 	%p11313, %r27763, 0;
	and.pred  	%p11314, %p11312, %p11313;
	selp.b32 	%r31324, %r8513, %r8514, %p11314;
	selp.b32 	%r8629, %r8514, %r8513, %p11314;
	and.b32  	%r27764, %r31324, 7;
	setp.ne.s32 	%p11315, %r27764, 0;
	@%p11315 bra 	$L__BB4_8365;
$L__BB4_8362:
	and.b32  	%r27765, %r8629, 7;
	setp.ne.s32 	%p11316, %r27765, 0;
	@%p11316 bra 	$L__BB4_8374;
$L__BB4_8363:
	shr.u32 	%r27766, %r8629, 3;
	setp.gt.u32 	%p11317, %r8629, 65535;
	shr.u32 	%r27767, %r8629, 1;
	mov.u32 	%r27768, shared_mem;
	add.s32 	%r27769, %r27768, %r27767;
	add.s32 	%r8625, %r27769, 65536;
	mul.wide.u32 	%rd10230, %r27766, 4;
	add.s64 	%rd603, %rd13, %rd10230;
	@%p11317 bra 	$L__BB4_8368;
	atom.shared.exch.b32 	%r31327, [%r8625], -1;
	bra.uni 	$L__BB4_8369;
$L__BB4_8365:
	cvt.u64.u32 	%rd10247, %r8629;
	shl.b64 	%rd10248, %rd10247, 32;
	cvt.u64.u32 	%rd10249, %r31324;
	or.b64  	%rd602, %rd10248, %rd10249;
	mul.wide.u32 	%rd10250, %r31324, 8;
	and.b32  	%r27789, %r8629, 7;
	cvt.u64.u32 	%rd10251, %r27789;
	mov.b64 	%rd10252, 56;
	cvt.u32.u64 	%r27790, %rd10252;
	cvt.u32.u64 	%r27791, %rd10250;
	and.b32  	%r27792, %r27791, %r27790;
	cvt.u32.u64 	%r27793, %rd10251;
	or.b32  	%r27794, %r27792, %r27793;
	mov.b64 	%rd10253, 9130730411292422402;
	shr.u64 	%rd10254, %rd10253, %r27794;
	mov.b64 	%rd10255, 1736168554312260608;
	shr.u64 	%rd10256, %rd10255, %r27794;
	mov.b64 	%rd10257, -506390041275138048;
	shr.u64 	%rd10258, %rd10257, %r27794;
	shl.b64 	%rd10259, %rd10258, 2;
	cvt.u32.u64 	%r27795, %rd10256;
	mov.b64 	%rd10260, 2;
	cvt.u32.u64 	%r27796, %rd10260;
	and.b32  	%r27797, %r27795, %r27796;
	cvt.u32.u64 	%r27798, %rd10254;
	mov.b64 	%rd10261, 1;
	cvt.u32.u64 	%r27799, %rd10261;
	and.b32  	%r27800, %r27798, %r27799;
	or.b32  	%r27801, %r27800, %r27797;
	cvt.u32.u64 	%r27802, %rd10259;
	mov.b64 	%rd10262, 4;
	cvt.u32.u64 	%r27803, %rd10262;
	and.b32  	%r27804, %r27802, %r27803;
	or.b32  	%r27805, %r27801, %r27804;
	mov.b16 	%rs510, 1;
	shl.b16 	%rs511, %rs510, %r27805;
	and.b16  	%rs512, %rs511, 29;
	setp.eq.s16 	%p11339, %rs512, 0;
	@%p11339 bra 	$L__BB4_8367;
	st.local.u32 	[%rd12+536], %r8510;
	mul.wide.u32 	%rd10263, %r8511, 8;
	add.s64 	%rd10264, %rd12, %rd10263;
	st.local.u64 	[%rd10264+544], %rd602;
	bra.uni 	$L__BB4_10229;
$L__BB4_8367:
	add.s32 	%r27806, %r8617, 1;
	st.local.u32 	[%rd12+2592], %r27806;
	mul.wide.u32 	%rd10265, %r8617, 8;
	add.s64 	%rd10266, %rd12, %rd10265;
	st.local.u64 	[%rd10266+2600], %rd602;
	bra.uni 	$L__BB4_10229;
$L__BB4_8368:
	atom.global.exch.b32 	%r31327, [%rd603], -1;
$L__BB4_8369:
	add.s32 	%r27770, %r31327, 1;
	setp.lt.u32 	%p11318, %r27770, 2;
	@%p11318 bra 	$L__BB4_8374;
	setp.gt.u32 	%p11319, %r8629, 65535;
	@%p11319 bra 	$L__BB4_8372;
	atom.shared.exch.b32 	%r27772, [%r8625], 0;
	bra.uni 	$L__BB4_8373;
$L__BB4_8372:
	atom.global.exch.b32 	%r27771, [%rd603], 0;
$L__BB4_8373:
	and.b32  	%r27773, %r31327, 7;
	setp.eq.s32 	%p11320, %r27773, 0;
	mov.u32 	%r8629, %r31327;
	@%p11320 bra 	$L__BB4_8363;
$L__BB4_8374:
	setp.lt.u32 	%p11321, %r31324, 65529;
	@%p11321 bra 	$L__BB4_8386;
	and.b32  	%r8630, %r8629, 4;
	setp.eq.s32 	%p11322, %r8630, 0;
	and.b32  	%r27774, %r8629, 3;
	setp.ne.s32 	%p11323, %r27774, 0;
	and.pred  	%p11324, %p11322, %p11323;
	setp.gt.u32 	%p11325, %r8629, 65535;
	or.pred  	%p11326, %p11325, %p11324;
	@%p11326 bra 	$L__BB4_8379;
	and.b32  	%r27775, %r8629, 7;
	setp.eq.s32 	%p11327, %r27775, 0;
	mov.u32 	%r31330, %r8629;
	mov.u32 	%r31331, %r31324;
	@%p11327 bra 	$L__BB4_8391;
	setp.eq.s32 	%p11328, %r8630, 0;
	@%p11328 bra 	$L__BB4_8379;
	cvt.u64.u32 	%rd10231, %r8629;
	shl.b64 	%rd10232, %rd10231, 32;
	cvt.u64.u32 	%rd10233, %r31324;
	or.b64  	%rd10234, %rd10232, %rd10233;
	st.local.u32 	[%rd12+536], %r8510;
	mul.wide.u32 	%rd10235, %r8511, 8;
	add.s64 	%rd10236, %rd12, %rd10235;
	st.local.u64 	[%rd10236+544], %rd10234;
	bra.uni 	$L__BB4_10229;
$L__BB4_8379:
	shr.u32 	%r8631, %r31324, 3;
	setp.gt.u32 	%p11329, %r31324, 65535;
	@%p11329 bra 	$L__BB4_8381;
	shl.b32 	%r27776, %r8631, 2;
	mov.u32 	%r27777, shared_mem;
	add.s32 	%r27778, %r27777, %r27776;
	ld.shared.u32 	%r31329, [%r27778+65536];
	bra.uni 	$L__BB4_8382;
$L__BB4_8381:
	mul.wide.u32 	%rd10237, %r8631, 4;
	add.s64 	%rd10238, %rd13, %rd10237;
	ld.global.u32 	%r31329, [%rd10238];
$L__BB4_8382:
	setp.ne.s32 	%p11330, %r31329, 0;
	@%p11330 bra 	$L__BB4_8386;
	cvt.u64.u32 	%rd10239, %r8629;
	shl.b64 	%rd10240, %rd10239, 32;
	cvt.u64.u32 	%rd10241, %r31324;
	or.b64  	%rd604, %rd10240, %rd10241;
	and.b32  	%r27779, %r8629, 7;
	setp.eq.s32 	%p11331, %r27779, 1;
	@%p11331 bra 	$L__BB4_8385;
	st.local.u32 	[%rd12+536], %r8510;
	mul.wide.u32 	%rd10242, %r8511, 8;
	add.s64 	%rd10243, %rd12, %rd10242;
	st.local.u64 	[%rd10243+544], %rd604;
	bra.uni 	$L__BB4_10229;
$L__BB4_8385:
	add.s32 	%r27780, %r8617, 1;
	st.local.u32 	[%rd12+2592], %r27780;
	mul.wide.u32 	%rd10244, %r8617, 8;
	add.s64 	%rd10245, %rd12, %rd10244;
	st.local.u64 	[%rd10245+2600], %rd604;
	bra.uni 	$L__BB4_10229;
$L__BB4_8386:
	shr.u32 	%r8635, %r31324, 3;
	setp.gt.u32 	%p11332, %r31324, 65535;
	@%p11332 bra 	$L__BB4_8389;
	shl.b32 	%r27782, %r8635, 2;
	mov.u32 	%r27783, shared_mem;
	add.s32 	%r27784, %r27783, %r27782;
	add.s32 	%r8636, %r27784, 65536;
	atom.shared.exch.b32 	%r31330, [%r27784+65536], %r8629;
	setp.eq.s32 	%p11334, %r31330, -1;
	@%p11334 bra 	$L__BB4_10229;
	atom.shared.exch.b32 	%r27785, [%r8636], 0;
	mov.u32 	%r31331, %r8629;
	bra.uni 	$L__BB4_8391;
$L__BB4_8389:
	mul.wide.u32 	%rd10246, %r8635, 4;
	add.s64 	%rd605, %rd13, %rd10246;
	atom.global.exch.b32 	%r31330, [%rd605], %r8629;
	setp.eq.s32 	%p11333, %r31330, -1;
	@%p11333 bra 	$L__BB4_10229;
	atom.global.exch.b32 	%r27781, [%rd605], 0;
	mov.u32 	%r31331, %r8629;
$L__BB4_8391:
	and.b32  	%r27786, %r31330, 7;
	setp.ne.s32 	%p11335, %r27786, 0;
	and.b32  	%r27787, %r31331, 7;
	setp.eq.s32 	%p11336, %r27787, 0;
	and.pred  	%p11337, %p11335, %p11336;
	selp.b32 	%r31324, %r31331, %r31330, %p11337;
	selp.b32 	%r8629, %r31330, %r31331, %p11337;
	and.b32  	%r27788, %r31324, 7;
	setp.eq.s32 	%p11338, %r27788, 0;
	@%p11338 bra 	$L__BB4_8362;
	bra.uni 	$L__BB4_8365;
$L__BB4_8392:
	shr.u32 	%r27807, %r8514, 3;
	and.b32  	%r27808, %r27807, 268435455;
	mul.wide.u32 	%rd10267, %r27808, 1304;
	add.s64 	%rd10269, %rd10268, %rd10267;
	add.s64 	%rd606, %rd10269, 8;
	ld.global.u8 	%rs513, [%rd10269+264];
	setp.eq.s16 	%p11340, %rs513, 0;
	and.b32  	%r8645, %r8513, 7;
	setp.ne.s32 	%p11341, %r8645, 5;
	or.pred  	%p11342, %p11340, %p11341;
	@%p11342 bra 	$L__BB4_8458;
	ld.local.u32 	%r8646, [%rd12+2592];
	sub.s32 	%r28723, 256, %r8646;
	sub.s32 	%r28724, 257, %r8510;
	min.u32 	%r28725, %r28723, %r28724;
	setp.lt.u32 	%p11941, %r28725, 2;
	@%p11941 bra 	$L__BB4_10223;
	shr.u32 	%r8647, %r8513, 3;
	setp.gt.u32 	%p11942, %r8513, 65535;
	@%p11942 bra 	$L__BB4_8396;
	shl.b32 	%r28726, %r8647, 3;
	mov.u32 	%r28727, shared_mem;
	add.s32 	%r28728, %r28727, %r28726;
	atom.shared.exch.b64 	%rd10914, [%r28728], 0;
	bra.uni 	$L__BB4_8397;
$L__BB4_8396:
	mul.wide.u32 	%rd10777, %r8647, 8;
	add.s64 	%rd10778, %rd1, %rd10777;
	atom.global.exch.b64 	%rd10914, [%rd10778+201326600], 0;
$L__BB4_8397:
	cvt.u32.u64 	%r28729, %rd10914;
	{ .reg .b32 tmp; mov.b64 {tmp, %r8648}, %rd10914; }
	and.b32  	%r8649, %r8514, 7;
	setp.ne.s32 	%p11943, %r8649, 0;
	and.b32  	%r28730, %r28729, 7;
	setp.eq.s32 	%p11944, %r28730, 0;
	and.pred  	%p11945, %p11943, %p11944;
	selp.b32 	%r31336, %r28729, %r8514, %p11945;
	selp.b32 	%r8661, %r8514, %r28729, %p11945;
	and.b32  	%r28731, %r31336, 7;
	setp.ne.s32 	%p11946, %r28731, 0;
	@%p11946 bra 	$L__BB4_8401;
$L__BB4_8398:
	and.b32  	%r28732, %r8661, 7;
	setp.ne.s32 	%p11947, %r28732, 0;
	@%p11947 bra 	$L__BB4_8409;
$L__BB4_8399:
	shr.u32 	%r28733, %r8661, 3;
	setp.gt.u32 	%p11948, %r8661, 65535;
	shr.u32 	%r28734, %r8661, 1;
	mov.u32 	%r28735, shared_mem;
	add.s32 	%r28736, %r28735, %r28734;
	add.s32 	%r8657, %r28736, 65536;
	mul.wide.u32 	%rd10779, %r28733, 4;
	add.s64 	%rd611, %rd13, %rd10779;
	@%p11948 bra 	$L__BB4_8403;
	atom.shared.exch.b32 	%r31339, [%r8657], -1;
	bra.uni 	$L__BB4_8404;
$L__BB4_8401:
	cvt.u64.u32 	%rd10796, %r8661;
	shl.b64 	%rd10797, %rd10796, 32;
	cvt.u64.u32 	%rd10798, %r31336;
	or.b64  	%rd610, %rd10797, %rd10798;
	mul.wide.u32 	%rd10799, %r31336, 8;
	and.b32  	%r28756, %r8661, 7;
	cvt.u64.u32 	%rd10800, %r28756;
	mov.b64 	%rd10801, 56;
	cvt.u32.u64 	%r28757, %rd10801;
	cvt.u32.u64 	%r28758, %rd10799;
	and.b32  	%r28759, %r28758, %r28757;
	cvt.u32.u64 	%r28760, %rd10800;
	or.b32  	%r28761, %r28759, %r28760;
	mov.b64 	%rd10802, 9130730411292422402;
	shr.u64 	%rd10803, %rd10802, %r28761;
	mov.b64 	%rd10804, 1736168554312260608;
	shr.u64 	%rd10805, %rd10804, %r28761;
	mov.b64 	%rd10806, -506390041275138048;
	shr.u64 	%rd10807, %rd10806, %r28761;
	shl.b64 	%rd10808, %rd10807, 2;
	cvt.u32.u64 	%r28762, %rd10805;
	mov.b64 	%rd10809, 2;
	cvt.u32.u64 	%r28763, %rd10809;
	and.b32  	%r28764, %r28762, %r28763;
	cvt.u32.u64 	%r28765, %rd10803;
	mov.b64 	%rd10810, 1;
	cvt.u32.u64 	%r28766, %rd10810;
	and.b32  	%r28767, %r28765, %r28766;
	or.b32  	%r28768, %r28767, %r28764;
	cvt.u32.u64 	%r28769, %rd10808;
	mov.b64 	%rd10811, 4;
	cvt.u32.u64 	%r28770, %rd10811;
	and.b32  	%r28771, %r28769, %r28770;
	or.b32  	%r28772, %r28768, %r28771;
	mov.b16 	%rs520, 1;
	shl.b16 	%rs521, %rs520, %r28772;
	and.b16  	%rs522, %rs521, 29;
	setp.eq.s16 	%p11970, %rs522, 0;
	@%p11970 bra 	$L__BB4_8427;
	st.local.u32 	[%rd12+536], %r8510;
	mul.wide.u32 	%rd10812, %r8511, 8;
	add.s64 	%rd10813, %rd12, %rd10812;
	st.local.u64 	[%rd10813+544], %rd610;
	mov.u32 	%r8511, %r8510;
	bra.uni 	$L__BB4_8428;
$L__BB4_8403:
	atom.global.exch.b32 	%r31339, [%rd611], -1;
$L__BB4_8404:
	add.s32 	%r28737, %r31339, 1;
	setp.lt.u32 	%p11949, %r28737, 2;
	@%p11949 bra 	$L__BB4_8409;
	setp.gt.u32 	%p11950, %r8661, 65535;
	@%p11950 bra 	$L__BB4_8407;
	atom.shared.exch.b32 	%r28739, [%r8657], 0;
	bra.uni 	$L__BB4_8408;
$L__BB4_8407:
	atom.global.exch.b32 	%r28738, [%rd611], 0;
$L__BB4_8408:
	and.b32  	%r28740, %r31339, 7;
	setp.eq.s32 	%p11951, %r28740, 0;
	mov.u32 	%r8661, %r31339;
	@%p11951 bra 	$L__BB4_8399;
$L__BB4_8409:
	setp.lt.u32 	%p11952, %r31336, 65529;
	@%p11952 bra 	$L__BB4_8421;
	and.b32  	%r8662, %r8661, 4;
	setp.eq.s32 	%p11953, %r8662, 0;
	and.b32  	%r28741, %r8661, 3;
	setp.ne.s32 	%p11954, %r28741, 0;
	and.pred  	%p11955, %p11953, %p11954;
	setp.gt.u32 	%p11956, %r8661, 65535;
	or.pred  	%p11957, %p11956, %p11955;
	@%p11957 bra 	$L__BB4_8414;
	and.b32  	%r28742, %r8661, 7;
	setp.eq.s32 	%p11958, %r28742, 0;
	mov.u32 	%r31342, %r8661;
	mov.u32 	%r31343, %r31336;
	@%p11958 bra 	$L__BB4_8426;
	setp.eq.s32 	%p11959, %r8662, 0;
	@%p11959 bra 	$L__BB4_8414;
	cvt.u64.u32 	%rd10780, %r8661;
	shl.b64 	%rd10781, %rd10780, 32;
	cvt.u64.u32 	%rd10782, %r31336;
	or.b64  	%rd10783, %rd10781, %rd10782;
	st.local.u32 	[%rd12+536], %r8510;
	mul.wide.u32 	%rd10784, %r8511, 8;
	add.s64 	%rd10785, %rd12, %rd10784;
	st.local.u64 	[%rd10785+544], %rd10783;
	mov.u32 	%r8511, %r8510;
	bra.uni 	$L__BB4_8428;
$L__BB4_8414:
	shr.u32 	%r8663, %r31336, 3;
	setp.gt.u32 	%p11960, %r31336, 65535;
	@%p11960 bra 	$L__BB4_8416;
	shl.b32 	%r28743, %r8663, 2;
	mov.u32 	%r28744, shared_mem;
	add.s32 	%r28745, %r28744, %r28743;
	ld.shared.u32 	%r31341, [%r28745+65536];
	bra.uni 	$L__BB4_8417;
$L__BB4_8416:
	mul.wide.u32 	%rd10786, %r8663, 4;
	add.s64 	%rd10787, %rd13, %rd10786;
	ld.global.u32 	%r31341, [%rd10787];
$L__BB4_8417:
	setp.ne.s32 	%p11961, %r31341, 0;
	@%p11961 bra 	$L__BB4_8421;
	cvt.u64.u32 	%rd10788, %r8661;
	shl.b64 	%rd10789, %rd10788, 32;
	cvt.u64.u32 	%rd10790, %r31336;
	or.b64  	%rd612, %rd10789, %rd10790;
	and.b32  	%r28746, %r8661, 7;
	setp.eq.s32 	%p11962, %r28746, 1;
	@%p11962 bra 	$L__BB4_8420;
	st.local.u32 	[%rd12+536], %r8510;
	mul.wide.u32 	%rd10791, %r8511, 8;
	add.s64 	%rd10792, %rd12, %rd10791;
	st.local.u64 	[%rd10792+544], %rd612;
	mov.u32 	%r8511, %r8510;
	bra.uni 	$L__BB4_8428;
$L__BB4_8420:
	add.s32 	%r28747, %r8646, 1;
	st.local.u32 	[%rd12+2592], %r28747;
	mul.wide.u32 	%rd10793, %r8646, 8;
	add.s64 	%rd10794, %rd12, %rd10793;
	st.local.u64 	[%rd10794+2600], %rd612;
	bra.uni 	$L__BB4_8428;
$L__BB4_8421:
	shr.u32 	%r8667, %r31336, 3;
	setp.gt.u32 	%p11963, %r31336, 65535;
	@%p11963 bra 	$L__BB4_8424;
	shl.b32 	%r28749, %r8667, 2;
	mov.u32 	%r28750, shared_mem;
	add.s32 	%r28751, %r28750, %r28749;
	add.s32 	%r8668, %r28751, 65536;
	atom.shared.exch.b32 	%r31342, [%r28751+65536], %r8661;
	setp.eq.s32 	%p11965, %r31342, -1;
	@%p11965 bra 	$L__BB4_8428;
	atom.shared.exch.b32 	%r28752, [%r8668], 0;
	mov.u32 	%r31343, %r8661;
	bra.uni 	$L__BB4_8426;
$L__BB4_8424:
	mul.wide.u32 	%rd10795, %r8667, 4;
	add.s64 	%rd613, %rd13, %rd10795;
	atom.global.exch.b32 	%r31342, [%rd613], %r8661;
	setp.eq.s32 	%p11964, %r31342, -1;
	@%p11964 bra 	$L__BB4_8428;
	atom.global.exch.b32 	%r28748, [%rd613], 0;
	mov.u32 	%r31343, %r8661;
$L__BB4_8426:
	and.b32  	%r28753, %r31342, 7;
	setp.ne.s32 	%p11966, %r28753, 0;
	and.b32  	%r28754, %r31343, 7;
	setp.eq.s32 	%p11967, %r28754, 0;
	and.pred  	%p11968, %p11966, %p11967;
	selp.b32 	%r31336, %r31343, %r31342, %p11968;
	selp.b32 	%r8661, %r31342, %r31343, %p11968;
	and.b32  	%r28755, %r31336, 7;
	setp.eq.s32 	%p11969, %r28755, 0;
	@%p11969 bra 	$L__BB4_8398;
	bra.uni 	$L__BB4_8401;
$L__BB4_8427:
	add.s32 	%r28773, %r8646, 1;
	st.local.u32 	[%rd12+2592], %r28773;
	mul.wide.u32 	%rd10814, %r8646, 8;
	add.s64 	%rd10815, %rd12, %rd10814;
	st.local.u64 	[%rd10815+2600], %rd610;
$L__BB4_8428:
	setp.ne.s32 	%p11971, %r8649, 0;
	and.b32  	%r28774, %r8648, 7;
	setp.eq.s32 	%p11972, %r28774, 0;
	and.pred  	%p11973, %p11971, %p11972;
	selp.b32 	%r31347, %r8648, %r8514, %p11973;
	selp.b32 	%r8687, %r8514, %r8648, %p11973;
	and.b32  	%r28775, %r31347, 7;
	setp.ne.s32 	%p11974, %r28775, 0;
	@%p11974 bra 	$L__BB4_8432;
$L__BB4_8429:
	and.b32  	%r28776, %r8687, 7;
	setp.ne.s32 	%p11975, %r28776, 0;
	@%p11975 bra 	$L__BB4_8440;
$L__BB4_8430:
	shr.u32 	%r28777, %r8687, 3;
	setp.gt.u32 	%p11976, %r8687, 65535;
	shr.u32 	%r28778, %r8687, 1;
	mov.u32 	%r28779, shared_mem;
	add.s32 	%r28780, %r28779, %r28778;
	add.s32 	%r8683, %r28780, 65536;
	mul.wide.u32 	%rd10816, %r28777, 4;
	add.s64 	%rd615, %rd13, %rd10816;
	@%p11976 bra 	$L__BB4_8434;
	atom.shared.exch.b32 	%r31350, [%r8683], -1;
	bra.uni 	$L__BB4_8435;
$L__BB4_8432:
	cvt.u64.u32 	%rd10833, %r8687;
	shl.b64 	%rd10834, %rd10833, 32;
	cvt.u64.u32 	%rd10835, %r31347;
	or.b64  	%rd614, %rd10834, %rd10835;
	mul.wide.u32 	%rd10836, %r31347, 8;
	and.b32  	%r28803, %r8687, 7;
	cvt.u64.u32 	%rd10837, %r28803;
	mov.b64 	%rd10838, 56;
	cvt.u32.u64 	%r28804, %rd10838;
	cvt.u32.u64 	%r28805, %rd10836;
	and.b32  	%r28806, %r28805, %r28804;
	cvt.u32.u64 	%r28807, %rd10837;
	or.b32  	%r28808, %r28806, %r28807;
	mov.b64 	%rd10839, 9130730411292422402;
	shr.u64 	%rd10840, %rd10839, %r28808;
	mov.b64 	%rd10841, 1736168554312260608;
	shr.u64 	%rd10842, %rd10841, %r28808;
	mov.b64 	%rd10843, -506390041275138048;
	shr.u64 	%rd10844, %rd10843, %r28808;
	shl.b64 	%rd10845, %rd10844, 2;
	cvt.u32.u64 	%r28809, %rd10842;
	mov.b64 	%rd10846, 2;
	cvt.u32.u64 	%r28810, %rd10846;
	and.b32  	%r28811, %r28809, %r28810;
	cvt.u32.u64 	%r28812, %rd10840;
	mov.b64 	%rd10847, 1;
	cvt.u32.u64 	%r28813, %rd10847;
	and.b32  	%r28814, %r28812, %r28813;
	or.b32  	%r28815, %r28814, %r28811;
	cvt.u32.u64 	%r28816, %rd10845;
	mov.b64 	%rd10848, 4;
	cvt.u32.u64 	%r28817, %rd10848;
	and.b32  	%r28818, %r28816, %r28817;
	or.b32  	%r28819, %r28815, %r28818;
	mov.b16 	%rs523, 1;
	shl.b16 	%rs524, %rs523, %r28819;
	and.b16  	%rs525, %rs524, 29;
	setp.eq.s16 	%p11998, %rs525, 0;
	@%p11998 bra 	$L__BB4_10225;
	add.s32 	%r28820, %r8511, 1;
	st.local.u32 	[%rd12+536], %r28820;
	mul.wide.u32 	%rd10849, %r8511, 8;
	add.s64 	%rd10850, %rd12, %rd10849;
	st.local.u64 	[%rd10850+544], %rd614;
	bra.uni 	$L__BB4_10226;
$L__BB4_8434:
	atom.global.exch.b32 	%r31350, [%rd615], -1;
$L__BB4_8435:
	add.s32 	%r28781, %r31350, 1;
	setp.lt.u32 	%p11977, %r28781, 2;
	@%p11977 bra 	$L__BB4_8440;
	setp.gt.u32 	%p11978, %r8687, 65535;
	@%p11978 bra 	$L__BB4_8438;
	atom.shared.exch.b32 	%r28783, [%r8683], 0;
	bra.uni 	$L__BB4_8439;
$L__BB4_8438:
	atom.global.exch.b32 	%r28782, [%rd615], 0;
$L__BB4_8439:
	and.b32  	%r28784, %r31350, 7;
	setp.eq.s32 	%p11979, %r28784, 0;
	mov.u32 	%r8687, %r31350;
	@%p11979 bra 	$L__BB4_8430;
$L__BB4_8440:
	setp.lt.u32 	%p11980, %r31347, 65529;
	@%p11980 bra 	$L__BB4_8452;
	and.b32  	%r8688, %r8687, 4;
	setp.eq.s32 	%p11981, %r8688, 0;
	and.b32  	%r28785, %r8687, 3;
	setp.ne.s32 	%p11982, %r28785, 0;
	and.pred  	%p11983, %p11981, %p11982;
	setp.gt.u32 	%p11984, %r8687, 65535;
	or.pred  	%p11985, %p11984, %p11983;
	@%p11985 bra 	$L__BB4_8445;
	and.b32  	%r28786, %r8687, 7;
	setp.eq.s32 	%p11986, %r28786, 0;
	mov.u32 	%r31353, %r8687;
	mov.u32 	%r31354, %r31347;
	@%p11986 bra 	$L__BB4_8457;
	setp.eq.s32 	%p11987, %r8688, 0;
	@%p11987 bra 	$L__BB4_8445;
	cvt.u64.u32 	%rd10817, %r8687;
	shl.b64 	%rd10818, %rd10817, 32;
	cvt.u64.u32 	%rd10819, %r31347;
	or.b64  	%rd10820, %rd10818, %rd10819;
	add.s32 	%r28787, %r8511, 1;
	st.local.u32 	[%rd12+536], %r28787;
	mul.wide.u32 	%rd10821, %r8511, 8;
	add.s64 	%rd10822, %rd12, %rd10821;
	st.local.u64 	[%rd10822+544], %rd10820;
	bra.uni 	$L__BB4_10226;
$L__BB4_8445:
	shr.u32 	%r8689, %r31347, 3;
	setp.gt.u32 	%p11988, %r31347, 65535;
	@%p11988 bra 	$L__BB4_8447;
	shl.b32 	%r28788, %r8689, 2;
	mov.u32 	%r28789, shared_mem;
	add.s32 	%r28790, %r28789, %r28788;
	ld.shared.u32 	%r31352, [%r28790+65536];
	bra.uni 	$L__BB4_8448;
$L__BB4_8447:
	mul.wide.u32 	%rd10823, %r8689, 4;
	add.s64 	%rd10824, %rd13, %rd10823;
	ld.global.u32 	%r31352, [%rd10824];
$L__BB4_8448:
	setp.ne.s32 	%p11989, %r31352, 0;
	@%p11989 bra 	$L__BB4_8452;
	cvt.u64.u32 	%rd10825, %r8687;
	shl.b64 	%rd10826, %rd10825, 32;
	cvt.u64.u32 	%rd10827, %r31347;
	or.b64  	%rd616, %rd10826, %rd10827;
	and.b32  	%r28791, %r8687, 7;
	setp.eq.s32 	%p11990, %r28791, 1;
	@%p11990 bra 	$L__BB4_8451;
	add.s32 	%r28792, %r8511, 1;
	st.local.u32 	[%rd12+536], %r28792;
	mul.wide.u32 	%rd10828, %r8511, 8;
	add.s64 	%rd10829, %rd12, %rd10828;
	st.local.u64 	[%rd10829+544], %rd616;
	bra.uni 	$L__BB4_10226;
$L__BB4_8451:
	ld.local.u32 	%r28793, [%rd12+2592];
	add.s32 	%r28794, %r28793, 1;
	st.local.u32 	[%rd12+2592], %r28794;
	mul.wide.u32 	%rd10830, %r28793, 8;
	add.s64 	%rd10831, %rd12, %rd10830;
	st.local.u64 	[%rd10831+2600], %rd616;
	bra.uni 	$L__BB4_10226;
$L__BB4_8452:
	shr.u32 	%r8693, %r31347, 3;
	setp.gt.u32 	%p11991, %r31347, 65535;
	@%p11991 bra 	$L__BB4_8455;
	shl.b32 	%r28796, %r8693, 2;
	mov.u32 	%r28797, shared_mem;
	add.s32 	%r28798, %r28797, %r28796;
	add.s32 	%r8694, %r28798, 65536;
	atom.shared.exch.b32 	%r31353, [%r28798+65536], %r8687;
	setp.eq.s32 	%p11993, %r31353, -1;
	@%p11993 bra 	$L__BB4_10226;
	atom.shared.exch.b32 	%r28799, [%r8694], 0;
	mov.u32 	%r31354, %r8687;
	bra.uni 	$L__BB4_8457;
$L__BB4_8455:
	mul.wide.u32 	%rd10832, %r8693, 4;
	add.s64 	%rd617, %rd13, %rd10832;
	atom.global.exch.b32 	%r31353, [%rd617], %r8687;
	setp.eq.s32 	%p11992, %r31353, -1;
	@%p11992 bra 	$L__BB4_10226;
	atom.global.exch.b32 	%r28795, [%rd617], 0;
	mov.u32 	%r31354, %r8687;
$L__BB4_8457:
	and.b32  	%r28800, %r31353, 7;
	setp.ne.s32 	%p11994, %r28800, 0;
	and.b32  	%r28801, %r31354, 7;
	setp.eq.s32 	%p11995, %r28801, 0;
	and.pred  	%p11996, %p11994, %p11995;
	selp.b32 	%r31347, %r31354, %r31353, %p11996;
	selp.b32 	%r8687, %r31353, %r31354, %p11996;
	and.b32  	%r28802, %r31347, 7;
	setp.eq.s32 	%p11997, %r28802, 0;
	@%p11997 bra 	$L__BB4_8429;
	bra.uni 	$L__BB4_8432;
$L__BB4_8458:
	ld.global.u32 	%r8701, [%rd606+260];
	ld.global.v2.u32 	{%r8702, %r8703}, [%rd606+264];
	ld.local.u32 	%r27809, [%rd12+2592];
	sub.s32 	%r27810, 256, %r27809;
	sub.s32 	%r27811, 257, %r8510;
	min.u32 	%r8704, %r27810, %r27811;
	ld.local.u32 	%r27812, [%rd12+12];
	setp.eq.s32 	%p11343, %r27812, 2;
	@%p11343 bra 	$L__BB4_8473;
	setp.eq.s32 	%p11344, %r8702, 0;
	mov.b32 	%r31426, 0;
	@%p11344 bra 	$L__BB4_8466;
	mov.b32 	%r31355, 0;
	mov.u32 	%r31426, %r31355;
$L__BB4_8461:
	ld.global.u32 	%r27815, [%rd20];
	and.b32  	%r27816, %r27815, 32767;
	add.s32 	%r8707, %r27816, %r8509;
	mul.wide.u32 	%rd10270, %r8707, 8;
	add.s64 	%rd10271, %rd1, %rd10270;
	ld.global.u64 	%rd10272, [%rd10271+201326600];
	add.s32 	%r27817, %r27815, 1;
	st.global.u32 	[%rd20], %r27817;
	setp.lt.u32 	%p11345, %r8707, 8192;
	setp.ne.s64 	%p11346, %rd10272, 0;
	or.pred  	%p11347, %p11345, %p11346;
	@%p11347 bra 	$L__BB4_8463;
	add.s32 	%r8708, %r31426, 1;
	mul.wide.u32 	%rd10274, %r31426, 4;
	add.s64 	%rd10275, %rd12, %rd10274;
	st.local.u32 	[%rd10275+24], %r8707;
	mov.u32 	%r31426, %r8708;
$L__BB4_8463:
	add.s32 	%r31355, %r31355, 1;
	setp.lt.u32 	%p11348, %r31355, 32768;
	@%p11348 bra 	$L__BB4_8465;
	mov.u64 	%rd10276, $str$1;
	cvta.global.u64 	%rd10277, %rd10276;
	{ // callseq 47, 0
	.param .b64 param0;
	st.param.b64 	[param0], %rd10277;
	.param .b64 param1;
	st.param.b64 	[param1], 0;
	.param .b32 retval0;
	call.uni (retval0), 
	vprintf, 
	(
	param0, 
	param1
	);
	ld.param.b32 	%r27818, [retval0];
	} // callseq 47
$L__BB4_8465:
	setp.lt.u32 	%p11349, %r31426, %r8702;
	@%p11349 bra 	$L__BB4_8461;
$L__BB4_8466:
	setp.eq.s32 	%p11350, %r8703, 0;
	mov.b32 	%r31492, 0;
	@%p11350 bra 	$L__BB4_8855;
	mov.b32 	%r31359, 0;
	mov.u32 	%r31492, %r31359;
$L__BB4_8468:
	ld.global.u32 	%r27822, [%rd20+65536];
	and.b32  	%r27823, %r27822, 32767;
	add.s32 	%r8714, %r27823, %r8509;
	mul.wide.u32 	%rd10278, %r8714, 4;
	add.s64 	%rd10279, %rd13, %rd10278;
	ld.global.u32 	%r27824, [%rd10279];
	add.s32 	%r27826, %r27822, 1;
	st.global.u32 	[%rd20+65536], %r27826;
	setp.lt.u32 	%p11351, %r8714, 8192;
	setp.ne.s32 	%p11352, %r27824, 0;
	or.pred  	%p11353, %p11351, %p11352;
	@%p11353 bra 	$L__BB4_8470;
	add.s32 	%r8715, %r31492, 1;
	mul.wide.u32 	%rd10280, %r31492, 4;
	add.s64 	%rd10281, %rd12, %rd10280;
	st.local.u32 	[%rd10281+280], %r8714;
	mov.u32 	%r31492, %r8715;
$L__BB4_8470:
	add.s32 	%r31359, %r31359, 1;
	setp.lt.u32 	%p11354, %r31359, 32768;
	@%p11354 bra 	$L__BB4_8472;
	mov.u64 	%rd10282, $str$1;
	cvta.global.u64 	%rd10283, %rd10282;
	{ // callseq 48, 0
	.param .b64 param0;
	st.param.b64 	[param0], %rd10283;
	.param .b64 param1;
	st.param.b64 	[param1], 0;
	.param .b32 retval0;
	call.uni (retval0), 
	vprintf, 
	(
	param0, 
	param1
	);
	ld.param.b32 	%r27827, [retval0];
	} // callseq 48
$L__BB4_8472:
	setp.lt.u32 	%p11355, %r31492, %r8703;
	@%p11355 bra 	$L__BB4_8468;
	bra.uni 	$L__BB4_8855;
$L__BB4_8473:
	setp.eq.s32 	%p11356, %r8702, 0;
	mov.b32 	%r31426, 0;
	@%p11356 bra 	$L__BB4_8664;
	ld.local.u32 	%r8718, [%rd12+4];
	add.s32 	%r31425, %r8718, 1;
	shl.b32 	%r27831, %r8718, 7;
	and.b32  	%r27832, %r27831, 8064;
	add.s32 	%r8720, %r27832, %r2;
	shl.b32 	%r27833, %r8718, 10;
	and.b32  	%r27834, %r27833, 64512;
	add.s32 	%r27835, %r4, %r27834;
	ld.shared.u64 	%rd10284, [%r27835];
	setp.eq.s32 	%p11357, %r8720, 0;
	setp.ne.s64 	%p11358, %rd10284, 0;
	mov.b32 	%r31362, 0;
	or.pred  	%p11359, %p11357, %p11358;
	@%p11359 bra 	$L__BB4_8476;
	st.local.u32 	[%rd12+24], %r8720;
	mov.b32 	%r31362, 1;
$L__BB4_8476:
	setp.ge.u32 	%p11360, %r31362, %r8702;
	mov.b32 	%r31426, 1;
	@%p11360 bra 	$L__BB4_8663;
	add.s32 	%r8722, %r8718, 2;
	shl.b32 	%r27838, %r31425, 7;
	and.b32  	%r27839, %r27838, 8064;
	add.s32 	%r8723, %r27839, %r2;
	shl.b32 	%r27840, %r31425, 10;
	and.b32  	%r27841, %r27840, 64512;
	add.s32 	%r27842, %r4, %r27841;
	ld.shared.u64 	%rd10286, [%r27842];
	setp.eq.s32 	%p11361, %r8723, 0;
	setp.ne.s64 	%p11362, %rd10286, 0;
	or.pred  	%p11363, %p11361, %p11362;
	mov.u32 	%r31426, %r31362;
	@%p11363 bra 	$L__BB4_8479;
	add.s32 	%r31426, %r31362, 1;
	mul.wide.u32 	%rd10288, %r31362, 4;
	add.s64 	%rd10289, %rd12, %rd10288;
	st.local.u32 	[%rd10289+24], %r8723;
$L__BB4_8479:
	setp.ge.u32 	%p11364, %r31426, %r8702;
	mov.u32 	%r31425, %r8722;
	@%p11364 bra 	$L__BB4_8663;
	add.s32 	%r31425, %r8718, 3;
	shl.b32 	%r27843, %r8722, 7;
	and.b32  	%r27844, %r27843, 8064;
	add.s32 	%r8727, %r27844, %r2;
	shl.b32 	%r27845, %r8722, 10;
	and.b32  	%r27846, %r27845, 64512;
	add.s32 	%r27847, %r4, %r27846;
	ld.shared.u64 	%rd10290, [%r27847];
	setp.eq.s32 	%p11365, %r8727, 0;
	setp.ne.s64 	%p11366, %rd10290, 0;
	or.pred  	%p11367, %p11365, %p11366;
	@%p11367 bra 	$L__BB4_8482;
	add.s32 	%r8728, %r31426, 1;
	mul.wide.u32 	%rd10292, %r31426, 4;
	add.s64 	%rd10293, %rd12, %rd10292;
	st.local.u32 	[%rd10293+24], %r8727;
	mov.u32 	%r31426, %r8728;
$L__BB4_8482:
	setp.ge.u32 	%p11368, %r31426, %r8702;
	@%p11368 bra 	$L__BB4_8663;
	add.s32 	%r8730, %r8718, 4;
	shl.b32 	%r27848, %r31425, 7;
	and.b32  	%r27849, %r27848, 8064;
	add.s32 	%r8731, %r27849, %r2;
	shl.b32 	%r27850, %r31425, 10;
	and.b32  	%r27851, %r27850, 64512;
	add.s32 	%r27852, %r4, %r27851;
	ld.shared.u64 	%rd10294, [%r27852];
	setp.eq.s32 	%p11369, %r8731, 0;
	setp.ne.s64 	%p11370, %rd10294, 0;
	or.pred  	%p11371, %p11369, %p11370;
	@%p11371 bra 	$L__BB4_8485;
	add.s32 	%r8732, %r31426, 1;
	mul.wide.u32 	%rd10296, %r31426, 4;
	add.s64 	%rd10297, %rd12, %rd10296;
	st.local.u32 	[%rd10297+24], %r8731;
	mov.u32 	%r31426, %r8732;
$L__BB4_8485:
	setp.ge.u32 	%p11372, %r31426, %r8702;
	mov.u32 	%r31425, %r8730;
	@%p11372 bra 	$L__BB4_8663;
	add.s32 	%r31425, %r8718, 5;
	shl.b32 	%r27853, %r8730, 7;
	and.b32  	%r27854, %r27853, 8064;
	add.s32 	%r8735, %r27854, %r2;
	shl.b32 	%r27855, %r8730, 10;
	and.b32  	%r27856, %r27855, 64512;
	add.s32 	%r27857, %r4, %r27856;
	ld.shared.u64 	%rd10298, [%r27857];
	setp.eq.s32 	%p11373, %r8735, 0;
	setp.ne.s64 	%p11374, %rd10298, 0;
	or.pred  	%p11375, %p11373, %p11374;
	@%p11375 bra 	$L__BB4_8488;
	add.s32 	%r8736, %r31426, 1;
	mul.wide.u32 	%rd10300, %r31426, 4;
	add.s64 	%rd10301, %rd12, %rd10300;
	st.local.u32 	[%rd10301+24], %r8735;
	mov.u32 	%r31426, %r8736;
$L__BB4_8488:
	setp.ge.u32 	%p11376, %r31426, %r8702;
	@%p11376 bra 	$L__BB4_8663;
	add.s32 	%r8738, %r8718, 6;
	shl.b32 	%r27858, %r31425, 7;
	and.b32  	%r27859, %r27858, 8064;
	add.s32 	%r8739, %r27859, %r2;
	shl.b32 	%r27860, %r31425, 10;
	and.b32  	%r27861, %r27860, 64512;
	add.s32 	%r27862, %r4, %r27861;
	ld.shared.u64 	%rd10302, [%r27862];
	setp.eq.s32 	%p11377, %r8739, 0;
	setp.ne.s64 	%p11378, %rd10302, 0;
	or.pred  	%p11379, %p11377, %p11378;
	@%p11379 bra 	$L__BB4_8491;
	add.s32 	%r8740, %r31426, 1;
	mul.wide.u32 	%rd10304, %r31426, 4;
	add.s64 	%rd10305, %rd12, %rd10304;
	st.local.u32 	[%rd10305+24], %r8739;
	mov.u32 	%r31426, %r8740;
$L__BB4_8491:
	setp.ge.u32 	%p11380, %r31426, %r8702;
	mov.u32 	%r31425, %r8738;
	@%p11380 bra 	$L__BB4_8663;
	add.s32 	%r31425, %r8718, 7;
	shl.b32 	%r27863, %r8738, 7;
	and.b32  	%r27864, %r27863, 8064;
	add.s32 	%r8743, %r27864, %r2;
	shl.b32 	%r27865, %r8738, 10;
	and.b32  	%r27866, %r27865, 64512;
	add.s32 	%r27867, %r4, %r27866;
	ld.shared.u64 	%rd10306, [%r27867];
	setp.eq.s32 	%p11381, %r8743, 0;
	setp.ne.s64 	%p11382, %rd10306, 0;
	or.pred  	%p11383, %p11381, %p11382;
	@%p11383 bra 	$L__BB4_8494;
	add.s32 	%r8744, %r31426, 1;
	mul.wide.u32 	%rd10308, %r31426, 4;
	add.s64 	%rd10309, %rd12, %rd10308;
	st.local.u32 	[%rd10309+24], %r8743;
	mov.u32 	%r31426, %r8744;
$L__BB4_8494:
	setp.ge.u32 	%p11384, %r31426, %r8702;
	@%p11384 bra 	$L__BB4_8663;
	add.s32 	%r8746, %r8718, 8;
	shl.b32 	%r27868, %r31425, 7;
	and.b32  	%r27869, %r27868, 8064;
	add.s32 	%r8747, %r27869, %r2;
	shl.b32 	%r27870, %r31425, 10;
	and.b32  	%r27871, %r27870, 64512;
	add.s32 	%r27872, %r4, %r27871;
	ld.shared.u64 	%rd10310, [%r27872];
	setp.eq.s32 	%p11385, %r8747, 0;
	setp.ne.s64 	%p11386, %rd10310, 0;
	or.pred  	%p11387, %p11385, %p11386;
	@%p11387 bra 	$L__BB4_8497;
	add.s32 	%r8748, %r31426, 1;
	mul.wide.u32 	%rd10312, %r31426, 4;
	add.s64 	%rd10313, %rd12, %rd10312;
	st.local.u32 	[%rd10313+24], %r8747;
	mov.u32 	%r31426, %r8748;
$L__BB4_8497:
	setp.ge.u32 	%p11388, %r31426, %r8702;
	mov.u32 	%r31425, %r8746;
	@%p11388 bra 	$L__BB4_8663;
	add.s32 	%r31425, %r8718, 9;
	shl.b32 	%r27873, %r8746, 7;
	and.b32  	%r27874, %r27873, 8064;
	add.s32 	%r8751, %r27874, %r2;
	shl.b32 	%r27875, %r8746, 10;
	and.b32  	%r27876, %r27875, 64512;
	add.s32 	%r27877, %r4, %r27876;
	ld.shared.u64 	%rd10314, [%r27877];
	setp.eq.s32 	%p11389, %r8751, 0;
	setp.ne.s64 	%p11390, %rd10314, 0;
	or.pred  	%p11391, %p11389, %p11390;
	@%p11391 bra 	$L__BB4_8500;
	add.s32 	%r8752, %r31426, 1;
	mul.wide.u32 	%rd10316, %r31426, 4;
	add.s64 	%rd10317, %rd12, %rd10316;
	st.local.u32 	[%rd10317+24], %r8751;
	mov.u32 	%r31426, %r8752;
$L__BB4_8500:
	setp.ge.u32 	%p11392, %r31426, %r8702;
	@%p11392 bra 	$L__BB4_8663;
	add.s32 	%r8754, %r8718, 10;
	shl.b32 	%r27878, %r31425, 7;
	and.b32  	%r27879, %r27878, 8064;
	add.s32 	%r8755, %r27879, %r2;
	shl.b32 	%r27880, %r31425, 10;
	and.b32  	%r27881, %r27880, 64512;
	add.s32 	%r27882, %r4, %r27881;
	ld.shared.u64 	%rd10318, [%r27882];
	setp.eq.s32 	%p11393, %r8755, 0;
	setp.ne.s64 	%p11394, %rd10318, 0;
	or.pred  	%p11395, %p11393, %p11394;
	@%p11395 bra 	$L__BB4_8503;
	add.s32 	%r8756, %r31426, 1;
	mul.wide.u32 	%rd10320, %r31426, 4;
	add.s64 	%rd10321, %rd12, %rd10320;
	st.local.u32 	[%rd10321+24], %r8755;
	mov.u32 	%r31426, %r8756;
$L__BB4_8503:
	setp.ge.u32 	%p11396, %r31426, %r8702;
	mov.u32 	%r31425, %r8754;
	@%p11396 bra 	$L__BB4_8663;
	add.s32 	%r31425, %r8718, 11;
	shl.b32 	%r27883, %r8754, 7;
	and.b32  	%r27884, %r27883, 8064;
	add.s32 	%r8759, %r27884, %r2;
	shl.b32 	%r27885, %r8754, 10;
	and.b32  	%r27886, %r27885, 64512;
	add.s32 	%r27887, %r4, %r27886;
	ld.shared.u64 	%rd10322, [%r27887];
	setp.eq.s32 	%p11397, %r8759, 0;
	setp.ne.s64 	%p11398, %rd10322, 0;
	or.pred  	%p11399, %p11397, %p11398;
	@%p11399 bra 	$L__BB4_8506;
	add.s32 	%r8760, %r31426, 1;
	mul.wide.u32 	%rd10324, %r31426, 4;
	add.s64 	%rd10325, %rd12, %rd10324;
	st.local.u32 	[%rd10325+24], %r8759;
	mov.u32 	%r31426, %r8760;
$L__BB4_8506:
	setp.ge.u32 	%p11400, %r31426, %r8702;
	@%p11400 bra 	$L__BB4_8663;
	add.s32 	%r8762, %r8718, 12;
	shl.b32 	%r27888, %r31425, 7;
	and.b32  	%r27889, %r27888, 8064;
	add.s32 	%r8763, %r27889, %r2;
	shl.b32 	%r27890, %r31425, 10;
	and.b32  	%r27891, %r27890, 64512;
	add.s32 	%r27892, %r4, %r27891;
	ld.shared.u64 	%rd10326, [%r27892];
	setp.eq.s32 	%p11401, %r8763, 0;
	setp.ne.s64 	%p11402, %rd10326, 0;
	or.pred  	%p11403, %p11401, %p11402;
	@%p11403 bra 	$L__BB4_8509;
	add.s32 	%r8764, %r31426, 1;
	mul.wide.u32 	%rd10328, %r31426, 4;
	add.s64 	%rd10329, %rd12, %rd10328;
	st.local.u32 	[%rd10329+24], %r8763;
	mov.u32 	%r31426, %r8764;
$L__BB4_8509:
	setp.ge.u32 	%p11404, %r31426, %r8702;
	mov.u32 	%r31425, %r8762;
	@%p11404 bra 	$L__BB4_8663;
	add.s32 	%r31425, %r8718, 13;
	shl.b32 	%r27893, %r8762, 7;
	and.b32  	%r27894, %r27893, 8064;
	add.s32 	%r8767, %r27894, %r2;
	shl.b32 	%r27895, %r8762, 10;
	and.b32  	%r27896, %r27895, 64512;
	add.s32 	%r27897, %r4, %r27896;
	ld.shared.u64 	%rd10330, [%r27897];
	setp.eq.s32 	%p11405, %r8767, 0;
	setp.ne.s64 	%p11406, %rd10330, 0;
	or.pred  	%p11407, %p11405, %p11406;
	@%p11407 bra 	$L__BB4_8512;
	add.s32 	%r8768, %r31426, 1;
	mul.wide.u32 	%rd10332, %r31426, 4;
	add.s64 	%rd10333, %rd12, %rd10332;
	st.local.u32 	[%rd10333+24], %r8767;
	mov.u32 	%r31426, %r8768;
$L__BB4_8512:
	setp.ge.u32 	%p11408, %r31426, %r8702;
	@%p11408 bra 	$L__BB4_8663;
	add.s32 	%r8770, %r8718, 14;
	shl.b32 	%r27898, %r31425, 7;
	and.b32  	%r27899, %r27898, 8064;
	add.s32 	%r8771, %r27899, %r2;
	shl.b32 	%r27900, %r31425, 10;
	and.b32  	%r27901, %r27900, 64512;
	add.s32 	%r27902, %r4, %r27901;
	ld.shared.u64 	%rd10334, [%r27902];
	setp.eq.s32 	%p11409, %r8771, 0;
	setp.ne.s64 	%p11410, %rd10334, 0;
	or.pred  	%p11411, %p11409, %p11410;
	@%p11411 bra 	$L__BB4_8515;
	add.s32 	%r8772, %r31426, 1;
	mul.wide.u32 	%rd10336, %r31426, 4;
	add.s64 	%rd10337, %rd12, %rd10336;
	st.local.u32 	[%rd10337+24], %r8771;
	mov.u32 	%r31426, %r8772;
$L__BB4_8515:
	setp.ge.u32 	%p11412, %r31426, %r8702;
	mov.u32 	%r31425, %r8770;
	@%p11412 bra 	$L__BB4_8663;
	add.s32 	%r31425, %r8718, 15;
	shl.b32 	%r27903, %r8770, 7;
	and.b32  	%r27904, %r27903, 8064;
	add.s32 	%r8775, %r27904, %r2;
	shl.b32 	%r27905, %r8770, 10;
	and.b32  	%r27906, %r27905, 64512;
	add.s32 	%r27907, %r4, %r27906;
	ld.shared.u64 	%rd10338, [%r27907];
	setp.eq.s32 	%p11413, %r8775, 0;
	setp.ne.s64 	%p11414, %rd10338, 0;
	or.pred  	%p11415, %p11413, %p11414;
	@%p11415 bra 	$L__BB4_8518;
	add.s32 	%r8776, %r31426, 1;
	mul.wide.u32 	%rd10340, %r31426, 4;
	add.s64 	%rd10341, %rd12, %rd10340;
	st.local.u32 	[%rd10341+24], %r8775;
	mov.u32 	%r31426, %r8776;
$L__BB4_8518:
	setp.ge.u32 	%p11416, %r31426, %r8702;
	@%p11416 bra 	$L__BB4_8663;
	add.s32 	%r8778, %r8718, 16;
	shl.b32 	%r27908, %r31425, 7;
	and.b32  	%r27909, %r27908, 8064;
	add.s32 	%r8779, %r27909, %r2;
	shl.b32 	%r27910, %r31425, 10;
	and.b32  	%r27911, %r27910, 64512;
	add.s32 	%r27912, %r4, %r27911;
	ld.shared.u64 	%rd10342, [%r27912];
	setp.eq.s32 	%p11417, %r8779, 0;
	setp.ne.s64 	%p11418, %rd10342, 0;
	or.pred  	%p11419, %p11417, %p11418;
	@%p11419 bra 	$L__BB4_8521;
	add.s32 	%r8780, %r31426, 1;
	mul.wide.u32 	%rd10344, %r31426, 4;
	add.s64 	%rd10345, %rd12, %rd10344;
	st.local.u32 	[%rd10345+24], %r8779;
	mov.u32 	%r31426, %r8780;
$L__BB4_8521:
	setp.ge.u32 	%p11420, %r31426, %r8702;
	mov.u32 	%r31425, %r8778;
	@%p11420 bra 	$L__BB4_8663;
	add.s32 	%r31425, %r8718, 17;
	shl.b32 	%r27913, %r8778, 7;
	and.b32  	%r27914, %r27913, 8064;
	add.s32 	%r8783, %r27914, %r2;
	shl.b32 	%r27915, %r8778, 10;
	and.b32  	%r27916, %r27915, 64512;
	add.s32 	%r27917, %r4, %r27916;
	ld.shared.u64 	%rd10346, [%r27917];
	setp.eq.s32 	%p11421, %r8783, 0;
	setp.ne.s64 	%p11422, %rd10346, 0;
	or.pred  	%p11423, %p11421, %p11422;
	@%p11423 bra 	$L__BB4_8524;
	add.s32 	%r8784, %r31426, 1;
	mul.wide.u32 	%rd10348, %r31426, 4;
	add.s64 	%rd10349, %rd12, %rd10348;
	st.local.u32 	[%rd10349+24], %r8783;
	mov.u32 	%r31426, %r8784;
$L__BB4_8524:
	setp.ge.u32 	%p11424, %r31426, %r8702;
	@%p11424 bra 	$L__BB4_8663;
	add.s32 	%r8786, %r8718, 18;
	shl.b32 	%r27918, %r31425, 7;
	and.b32  	%r27919, %r27918, 8064;
	add.s32 	%r8787, %r27919, %r2;
	shl.b32 	%r27920, %r31425, 10;
	and.b32  	%r27921, %r27920, 64512;
	add.s32 	%r27922, %r4, %r27921;
	ld.shared.u64 	%rd10350, [%r27922];
	setp.eq.s32 	%p11425, %r8787, 0;
	setp.ne.s64 	%p11426, %rd10350, 0;
	or.pred  	%p11427, %p11425, %p11426;
	@%p11427 bra 	$L__BB4_8527;
	add.s32 	%r8788, %r31426, 1;
	mul.wide.u32 	%rd10352, %r31426, 4;
	add.s64 	%rd10353, %rd12, %rd10352;
	st.local.u32 	[%rd10353+24], %r8787;
	mov.u32 	%r31426, %r8788;
$L__BB4_8527:
	setp.ge.u32 	%p11428, %r31426, %r8702;
	mov.u32 	%r31425, %r8786;
	@%p11428 bra 	$L__BB4_8663;
	add.s32 	%r31425, %r8718, 19;
	shl.b32 	%r27923, %r8786, 7;
	and.b32  	%r27924, %r27923, 8064;
	add.s32 	%r8791, %r27924, %r2;
	shl.b32 	%r27925, %r8786, 10;
	and.b32  	%r27926, %r27925, 64512;
	add.s32 	%r27927, %r4, %r27926;
	ld.shared.u64 	%rd10354, [%r27927];
	setp.eq.s32 	%p11429, %r8791, 0;
	setp.ne.s64 	%p11430, %rd10354, 0;
	or.pred  	%p11431, %p11429, %p11430;
	@%p11431 bra 	$L__BB4_8530;
	add.s32 	%r8792, %r31426, 1;
	mul.wide.u32 	%rd10356, %r31426, 4;
	add.s64 	%rd10357, %rd12, %rd10356;
	st.local.u32 	[%rd10357+24], %r8791;
	mov.u32 	%r31426, %r8792;
$L__BB4_8530:
	setp.ge.u32 	%p11432, %r31426, %r8702;
	@%p11432 bra 	$L__BB4_8663;
	add.s32 	%r8794, %r8718, 20;
	shl.b32 	%r27928, %r31425, 7;
	and.b32  	%r27929, %r27928, 8064;
	add.s32 	%r8795, %r27929, %r2;
	shl.b32 	%r27930, %r31425, 10;
	and.b32  	%r27931, %r27930, 64512;
	add.s32 	%r27932, %r4, %r27931;
	ld.shared.u64 	%rd10358, [%r27932];
	setp.eq.s32 	%p11433, %r8795, 0;
	setp.ne.s64 	%p11434, %rd10358, 0;
	or.pred  	%p11435, %p11433, %p11434;
	@%p11435 bra 	$L__BB4_8533;
	add.s32 	%r8796, %r31426, 1;
	mul.wide.u32 	%rd10360, %r31426, 4;
	add.s64 	%rd10361, %rd12, %rd10360;
	st.local.u32 	[%rd10361+24], %r8795;
	mov.u32 	%r31426, %r8796;
$L__BB4_8533:
	setp.ge.u32 	%p11436, %r31426, %r8702;
	mov.u32 	%r31425, %r8794;
	@%p11436 bra 	$L__BB4_8663;
	add.s32 	%r31425, %r8718, 21;
	shl.b32 	%r27933, %r8794, 7;
	and.b32  	%r27934, %r27933, 8064;
	add.s32 	%r8799, %r27934, %r2;
	shl.b32 	%r27935, %r8794, 10;
	and.b32  	%r27936, %r27935, 64512;
	add.s32 	%r27937, %r4, %r27936;
	ld.shared.u64 	%rd10362, [%r27937];
	setp.eq.s32 	%p11437, %r8799, 0;
	setp.ne.s64 	%p11438, %rd10362, 0;
	or.pred  	%p11439, %p11437, %p11438;
	@%p11439 bra 	$L__BB4_8536;
	add.s32 	%r8800, %r31426, 1;
	mul.wide.u32 	%rd10364, %r31426, 4;
	add.s64 	%rd10365, %rd12, %rd10364;
	st.local.u32 	[%rd10365+24], %r8799;
	mov.u32 	%r31426, %r8800;
$L__BB4_8536:
	setp.ge.u32 	%p11440, %r31426, %r8702;
	@%p11440 bra 	$L__BB4_8663;
	add.s32 	%r8802, %r8718, 22;
	shl.b32 	%r27938, %r31425, 7;
	and.b32  	%r27939, %r27938, 8064;
	add.s32 	%r8803, %r27939, %r2;
	shl.b32 	%r27940, %r31425, 10;
	and.b32  	%r27941, %r27940, 64512;
	add.s32 	%r27942, %r4, %r27941;
	ld.shared.u64 	%rd10366, [%r27942];
	setp.eq.s32 	%p11441, %r8803, 0;
	setp.ne.s64 	%p11442, %rd10366, 0;
	or.pred  	%p11443, %p11441, %p11442;
	@%p11443 bra 	$L__BB4_8539;
	add.s32 	%r8804, %r31426, 1;
	mul.wide.u32 	%rd10368, %r31426, 4;
	add.s64 	%rd10369, %rd12, %rd10368;
	st.local.u32 	[%rd10369+24], %r8803;
	mov.u32 	%r31426, %r8804;
$L__BB4_8539:
	setp.ge.u32 	%p11444, %r31426, %r8702;
	mov.u32 	%r31425, %r8802;
	@%p11444 bra 	$L__BB4_8663;
	add.s32 	%r31425, %r8718, 23;
	shl.b32 	%r27943, %r8802, 7;
	and.b32  	%r27944, %r27943, 8064;
	add.s32 	%r8807, %r27944, %r2;
	shl.b32 	%r27945, %r8802, 10;
	and.b32  	%r27946, %r27945, 64512;
	add.s32 	%r27947, %r4, %r27946;
	ld.shared.u64 	%rd10370, [%r27947];
	setp.eq.s32 	%p11445, %r8807, 0;
	setp.ne.s64 	%p11446, %rd10370, 0;
	or.pred  	%p11447, %p11445, %p11446;
	@%p11447 bra 	$L__BB4_8542;
	add.s32 	%r8808, %r31426, 1;
	mul.wide.u32 	%rd10372, %r31426, 4;
	add.s64 	%rd10373, %rd12, %rd10372;
	st.local.u32 	[%rd10373+24], %r8807;
	mov.u32 	%r31426, %r8808;
$L__BB4_8542:
	setp.ge.u32 	%p11448, %r31426, %r8702;
	@%p11448 bra 	$L__BB4_8663;
	add.s32 	%r8810, %r8718, 24;
	shl.b32 	%r27948, %r31425, 7;
	and.b32  	%r27949, %r27948, 8064;
	add.s32 	%r8811, %r27949, %r2;
	shl.b32 	%r27950, %r31425, 10;
	and.b32  	%r27951, %r27950, 64512;
	add.s32 	%r27952, %r4, %r27951;
	ld.shared.u64 	%rd10374, [%r27952];
	setp.eq.s32 	%p11449, %r8811, 0;
	setp.ne.s64 	%p11450, %rd10374, 0;
	or.pred  	%p11451, %p11449, %p11450;
	@%p11451 bra 	$L__BB4_8545;
	add.s32 	%r8812, %r31426, 1;
	mul.wide.u32 	%rd10376, %r31426, 4;
	add.s64 	%rd10377, %rd12, %rd10376;
	st.local.u32 	[%rd10377+24], %r8811;
	mov.u32 	%r31426, %r8812;
$L__BB4_8545:
	setp.ge.u32 	%p11452, %r31426, %r8702;
	mov.u32 	%r31425, %r8810;
	@%p11452 bra 	$L__BB4_8663;
	add.s32 	%r31425, %r8718, 25;
	shl.b32 	%r27953, %r8810, 7;
	and.b32  	%r27954, %r27953, 8064;
	add.s32 	%r8815, %r27954, %r2;
	shl.b32 	%r27955, %r8810, 10;
	and.b32  	%r27956, %r27955, 64512;
	add.s32 	%r27957, %r4, %r27956;
	ld.shared.u64 	%rd10378, [%r27957];
	setp.eq.s32 	%p11453, %r8815, 0;
	setp.ne.s64 	%p11454, %rd10378, 0;
	or.pred  	%p11455, %p11453, %p11454;
	@%p11455 bra 	$L__BB4_8548;
	add.s32 	%r8816, %r31426, 1;
	mul.wide.u32 	%rd10380, %r31426, 4;
	add.s64 	%rd10381, %rd12, %rd10380;
	st.local.u32 	[%rd10381+24], %r8815;
	mov.u32 	%r31426, %r8816;
$L__BB4_8548:
	setp.ge.u32 	%p11456, %r31426, %r8702;
	@%p11456 bra 	$L__BB4_8663;
	add.s32 	%r8818, %r8718, 26;
	shl.b32 	%r27958, %r31425, 7;
	and.b32  	%r27959, %r27958, 8064;
	add.s32 	%r8819, %r27959, %r2;
	shl.b32 	%r27960, %r31425, 10;
	and.b32  	%r27961, %r27960, 64512;
	add.s32 	%r27962, %r4, %r27961;
	ld.shared.u64 	%rd10382, [%r27962];
	setp.eq.s32 	%p11457, %r8819, 0;
	setp.ne.s64 	%p11458, %rd10382, 0;
	or.pred  	%p11459, %p11457, %p11458;
	@%p11459 bra 	$L__BB4_8551;
	add.s32 	%r8820, %r31426, 1;
	mul.wide.u32 	%rd10384, %r31426, 4;
	add.s64 	%rd10385, %rd12, %rd10384;
	st.local.u32 	[%rd10385+24], %r8819;
	mov.u32 	%r31426, %r8820;
$L__BB4_8551:
	setp.ge.u32 	%p11460, %r31426, %r8702;
	mov.u32 	%r31425, %r8818;
	@%p11460 bra 	$L__BB4_8663;
	add.s32 	%r31425, %r8718, 27;
	shl.b32 	%r27963, %r8818, 7;
	and.b32  	%r27964, %r27963, 8064;
	add.s32 	%r8823, %r27964, %r2;
	shl.b32 	%r27965, %r8818, 10;
	and.b32  	%r27966, %r27965, 64512;
	add.s32 	%r27967, %r4, %r27966;
	ld.shared.u64 	%rd10386, [%r27967];
	setp.eq.s32 	%p11461, %r8823, 0;
	setp.ne.s64 	%p11462, %rd10386, 0;
	or.pred  	%p11463, %p11461, %p11462;
	@%p11463 bra 	$L__BB4_8554;
	add.s32 	%r8824, %r31426, 1;
	mul.wide.u32 	%rd10388, %r31426, 4;
	add.s64 	%rd10389, %rd12, %rd10388;
	st.local.u32 	[%rd10389+24], %r8823;
	mov.u32 	%r31426, %r8824;
$L__BB4_8554:
	setp.ge.u32 	%p11464, %r31426, %r8702;
	@%p11464 bra 	$L__BB4_8663;
	add.s32 	%r8826, %r8718, 28;
	shl.b32 	%r27968, %r31425, 7;
	and.b32  	%r27969, %r27968, 8064;
	add.s32 	%r8827, %r27969, %r2;
	shl.b32 	%r27970, %r31425, 10;
	and.b32  	%r27971, %r27970, 64512;
	add.s32 	%r27972, %r4, %r27971;
	ld.shared.u64 	%rd10390, [%r27972];
	setp.eq.s32 	%p11465, %r8827, 0;
	setp.ne.s64 	%p11466, %rd10390, 0;
	or.pred  	%p11467, %p11465, %p11466;
	@%p11467 bra 	$L__BB4_8557;
	add.s32 	%r8828, %r31426, 1;
	mul.wide.u32 	%rd10392, %r31426, 4;
	add.s64 	%rd10393, %rd12, %rd10392;
	st.local.u32 	[%rd10393+24], %r8827;
	mov.u32 	%r31426, %r8828;
$L__BB4_8557:
	setp.ge.u32 	%p11468, %r31426, %r8702;
	mov.u32 	%r31425, %r8826;
	@%p11468 bra 	$L__BB4_8663;
	add.s32 	%r31425, %r8718, 29;
	shl.b32 	%r27973, %r8826, 7;
	and.b32  	%r27974, %r27973, 8064;
	add.s32 	%r8831, %r27974, %r2;
	shl.b32 	%r27975, %r8826, 10;
	and.b32  	%r27976, %r27975, 64512;
	add.s32 	%r27977, %r4, %r27976;
	ld.shared.u64 	%rd10394, [%r27977];
	setp.eq.s32 	%p11469, %r8831, 0;
	setp.ne.s64 	%p11470, %rd10394, 0;
	or.pred  	%p11471, %p11469, %p11470;
	@%p11471 bra 	$L__BB4_8560;
	add.s32 	%r8832, %r31426, 1;
	mul.wide.u32 	%rd10396, %r31426, 4;
	add.s64 	%rd10397, %rd12, %rd10396;
	st.local.u32 	[%rd10397+24], %r8831;
	mov.u32 	%r31426, %r8832;
$L__BB4_8560:
	setp.ge.u32 	%p11472, %r31426, %r8702;
	@%p11472 bra 	$L__BB4_8663;
	add.s32 	%r8834, %r8718, 30;
	shl.b32 	%r27978, %r31425, 7;
	and.b32  	%r27979, %r27978, 8064;
	add.s32 	%r8835, %r27979, %r2;
	shl.b32 	%r27980, %r31425, 10;
	and.b32  	%r27981, %r27980, 64512;
	add.s32 	%r27982, %r4, %r27981;
	ld.shared.u64 	%rd10398, [%r27982];
	setp.eq.s32 	%p11473, %r8835, 0;
	setp.ne.s64 	%p11474, %rd10398, 0;
	or.pred  	%p11475, %p11473, %p11474;
	@%p11475 bra 	$L__BB4_8563;
	add.s32 	%r8836, %r31426, 1;
	mul.wide.u32 	%rd10400, %r31426, 4;
	add.s64 	%rd10401, %rd12, %rd10400;
	st.local.u32 	[%rd10401+24], %r8835;
	mov.u32 	%r31426, %r8836;
$L__BB4_8563:
	setp.ge.u32 	%p11476, %r31426, %r8702;
	mov.u32 	%r31425, %r8834;
	@%p11476 bra 	$L__BB4_8663;
	add.s32 	%r31425, %r8718, 31;
	shl.b32 	%r27983, %r8834, 7;
	and.b32  	%r27984, %r27983, 8064;
	add.s32 	%r8839, %r27984, %r2;
	shl.b32 	%r27985, %r8834, 10;
	and.b32  	%r27986, %r27985, 64512;
	add.s32 	%r27987, %r4, %r27986;
	ld.shared.u64 	%rd10402, [%r27987];
	setp.eq.s32 	%p11477, %r8839, 0;
	setp.ne.s64 	%p11478, %rd10402, 0;
	or.pred  	%p11479, %p11477, %p11478;
	@%p11479 bra 	$L__BB4_8566;
	add.s32 	%r8840, %r31426, 1;
	mul.wide.u32 	%rd10404, %r31426, 4;
	add.s64 	%rd10405, %rd12, %rd10404;
	st.local.u32 	[%rd10405+24], %r8839;
	mov.u32 	%r31426, %r8840;
$L__BB4_8566:
	setp.ge.u32 	%p11480, %r31426, %r8702;
	@%p11480 bra 	$L__BB4_8663;
	add.s32 	%r8842, %r8718, 32;
	shl.b32 	%r27988, %r31425, 7;
	and.b32  	%r27989, %r27988, 8064;
	add.s32 	%r8843, %r27989, %r2;
	shl.b32 	%r27990, %r31425, 10;
	and.b32  	%r27991, %r27990, 64512;
	add.s32 	%r27992, %r4, %r27991;
	ld.shared.u64 	%rd10406, [%r27992];
	setp.eq.s32 	%p11481, %r8843, 0;
	setp.ne.s64 	%p11482, %rd10406, 0;
	or.pred  	%p11483, %p11481, %p11482;
	@%p11483 bra 	$L__BB4_8569;
	add.s32 	%r8844, %r31426, 1;
	mul.wide.u32 	%rd10408, %r31426, 4;
	add.s64 	%rd10409, %rd12, %rd10408;
	st.local.u32 	[%rd10409+24], %r8843;
	mov.u32 	%r31426, %r8844;
$L__BB4_8569:
	setp.ge.u32 	%p11484, %r31426, %r8702;
	mov.u32 	%r31425, %r8842;
	@%p11484 bra 	$L__BB4_8663;
	add.s32 	%r31425, %r8718, 33;
	shl.b32 	%r27993, %r8842, 7;
	and.b32  	%r27994, %r27993, 8064;
	add.s32 	%r8847, %r27994, %r2;
	shl.b32 	%r27995, %r8842, 10;
	and.b32  	%r27996, %r27995, 64512;
	add.s32 	%r27997, %r4, %r27996;
	ld.shared.u64 	%rd10410, [%r27997];
	setp.eq.s32 	%p11485, %r8847, 0;
	setp.ne.s64 	%p11486, %rd10410, 0;
	or.pred  	%p11487, %p11485, %p11486;
	@%p11487 bra 	$L__BB4_8572;
	add.s32 	%r8848, %r31426, 1;
	mul.wide.u32 	%rd10412, %r31426, 4;
	add.s64 	%rd10413, %rd12, %rd10412;
	st.local.u32 	[%rd10413+24], %r8847;
	mov.u32 	%r31426, %r8848;
$L__BB4_8572:
	setp.ge.u32 	%p11488, %r31426, %r8702;
	@%p11488 bra 	$L__BB4_8663;
	add.s32 	%r8850, %r8718, 34;
	shl.b32 	%r27998, %r31425, 7;
	and.b32  	%r27999, %r27998, 8064;
	add.s32 	%r8851, %r27999, %r2;
	shl.b32 	%r28000, %r31425, 10;
	and.b32  	%r28001, %r28000, 64512;
	add.s32 	%r28002, %r4, %r28001;
	ld.shared.u64 	%rd10414, [%r28002];
	setp.eq.s32 	%p11489, %r8851, 0;
	setp.ne.s64 	%p11490, %rd10414, 0;
	or.pred  	%p11491, %p11489, %p11490;
	@%p11491 bra 	$L__BB4_8575;
	add.s32 	%r8852, %r31426, 1;
	mul.wide.u32 	%rd10416, %r31426, 4;
	add.s64 	%rd10417, %rd12, %rd10416;
	st.local.u32 	[%rd10417+24], %r8851;
	mov.u32 	%r31426, %r8852;
$L__BB4_8575:
	setp.ge.u32 	%p11492, %r31426, %r8702;
	mov.u32 	%r31425, %r8850;
	@%p11492 bra 	$L__BB4_8663;
	add.s32 	%r31425, %r8718, 35;
	shl.b32 	%r28003, %r8850, 7;
	and.b32  	%r28004, %r28003, 8064;
	add.s32 	%r8855, %r28004, %r2;
	shl.b32 	%r28005, %r8850, 10;
	and.b32  	%r28006, %r28005, 64512;
	add.s32 	%r28007, %r4, %r28006;
	ld.shared.u64 	%rd10418, [%r28007];
	setp.eq.s32 	%p11493, %r8855, 0;
	setp.ne.s64 	%p11494, %rd10418, 0;
	or.pred  	%p11495, %p11493, %p11494;
	@%p11495 bra 	$L__BB4_8578;
	add.s32 	%r8856, %r31426, 1;
	mul.wide.u32 	%rd10420, %r31426, 4;
	add.s64 	%rd10421, %rd12, %rd10420;
	st.local.u32 	[%rd10421+24], %r8855;
	mov.u32 	%r31426, %r8856;
$L__BB4_8578:
	setp.ge.u32 	%p11496, %r31426, %r8702;
	@%p11496 bra 	$L__BB4_8663;
	add.s32 	%r8858, %r8718, 36;
	shl.b32 	%r28008, %r31425, 7;
	and.b32  	%r28009, %r28008, 8064;
	add.s32 	%r8859, %r28009, %r2;
	shl.b32 	%r28010, %r31425, 10;
	and.b32  	%r28011, %r28010, 64512;
	add.s32 	%r28012, %r4, %r28011;
	ld.shared.u64 	%rd10422, [%r28012];
	setp.eq.s32 	%p11497, %r8859, 0;
	setp.ne.s64 	%p11498, %rd10422, 0;
	or.pred  	%p11499, %p11497, %p11498;
	@%p11499 bra 	$L__BB4_8581;
	add.s32 	%r8860, %r31426, 1;
	mul.wide.u32 	%rd10424, %r31426, 4;
	add.s64 	%rd10425, %rd12, %rd10424;
	st.local.u32 	[%rd10425+24], %r8859;
	mov.u32 	%r31426, %r8860;
$L__BB4_8581:
	setp.ge.u32 	%p11500, %r31426, %r8702;
	mov.u32 	%r31425, %r8858;
	@%p11500 bra 	$L__BB4_8663;
	add.s32 	%r31425, %r8718, 37;
	shl.b32 	%r28013, %r8858, 7;
	and.b32  	%r28014, %r28013, 8064;
	add.s32 	%r8863, %r28014, %r2;
	shl.b32 	%r28015, %r8858, 10;
	and.b32  	%r28016, %r28015, 64512;
	add.s32 	%r28017, %r4, %r28016;
	ld.shared.u64 	%rd10426, [%r28017];
	setp.eq.s32 	%p11501, %r8863, 0;
	setp.ne.s64 	%p11502, %rd10426, 0;
	or.pred  	%p11503, %p11501, %p11502;
	@%p11503 bra 	$L__BB4_8584;
	add.s32 	%r8864, %r31426, 1;
	mul.wide.u32 	%rd10428, %r31426, 4;
	add.s64 	%rd10429, %rd12, %rd10428;
	st.local.u32 	[%rd10429+24], %r8863;
	mov.u32 	%r31426, %r8864;
$L__BB4_8584:
	setp.ge.u32 	%p11504, %r31426, %r8702;
	@%p11504 bra 	$L__BB4_8663;
	add.s32 	%r8866, %r8718, 38;
	shl.b32 	%r28018, %r31425, 7;
	and.b32  	%r28019, %r28018, 8064;
	add.s32 	%r8867, %r28019, %r2;
	shl.b32 	%r28020, %r31425, 10;
	and.b32  	%r28021, %r28020, 64512;
	add.s32 	%r28022, %r4, %r28021;
	ld.shared.u64 	%rd10430, [%r28022];
	setp.eq.s32 	%p11505, %r8867, 0;
	setp.ne.s64 	%p11506, %rd10430, 0;
	or.pred  	%p11507, %p11505, %p11506;
	@%p11507 bra 	$L__BB4_8587;
	add.s32 	%r8868, %r31426, 1;
	mul.wide.u32 	%rd10432, %r31426, 4;
	add.s64 	%rd10433, %rd12, %rd10432;
	st.local.u32 	[%rd10433+24], %r8867;
	mov.u32 	%r31426, %r8868;
$L__BB4_8587:
	setp.ge.u32 	%p11508, %r31426, %r8702;
	mov.u32 	%r31425, %r8866;
	@%p11508 bra 	$L__BB4_8663;
	add.s32 	%r31425, %r8718, 39;
	shl.b32 	%r28023, %r8866, 7;
	and.b32  	%r28024, %r28023, 8064;
	add.s32 	%r8871, %r28024, %r2;
	shl.b32 	%r28025, %r8866, 10;
	and.b32  	%r28026, %r28025, 64512;
	add.s32 	%r28027, %r4, %r28026;
	ld.shared.u64 	%rd10434, [%r28027];
	setp.eq.s32 	%p11509, %r8871, 0;
	setp.ne.s64 	%p11510, %rd10434, 0;
	or.pred  	%p11511, %p11509, %p11510;
	@%p11511 bra 	$L__BB4_8590;
	add.s32 	%r8872, %r31426, 1;
	mul.wide.u32 	%rd10436, %r31426, 4;
	add.s64 	%rd10437, %rd12, %rd10436;
	st.local.u32 	[%rd10437+24], %r8871;
	mov.u32 	%r31426, %r8872;
$L__BB4_8590:
	setp.ge.u32 	%p11512, %r31426, %r8702;
	@%p11512 bra 	$L__BB4_8663;
	add.s32 	%r8874, %r8718, 40;
	shl.b32 	%r28028, %r31425, 7;
	and.b32  	%r28029, %r28028, 8064;
	add.s32 	%r8875, %r28029, %r2;
	shl.b32 	%r28030, %r31425, 10;
	and.b32  	%r28031, %r28030, 64512;
	add.s32 	%r28032, %r4, %r28031;
	ld.shared.u64 	%rd10438, [%r28032];
	setp.eq.s32 	%p11513, %r8875, 0;
	setp.ne.s64 	%p11514, %rd10438, 0;
	or.pred  	%p11515, %p11513, %p11514;
	@%p11515 bra 	$L__BB4_8593;
	add.s32 	%r8876, %r31426, 1;
	mul.wide.u32 	%rd10440, %r31426, 4;
	add.s64 	%rd10441, %rd12, %rd10440;
	st.local.u32 	[%rd10441+24], %r8875;
	mov.u32 	%r31426, %r8876;
$L__BB4_8593:
	setp.ge.u32 	%p11516, %r31426, %r8702;
	mov.u32 	%r31425, %r8874;
	@%p11516 bra 	$L__BB4_8663;
	add.s32 	%r31425, %r8718, 41;
	shl.b32 	%r28033, %r8874, 7;
	and.b32  	%r28034, %r28033, 8064;
	add.s32 	%r8879, %r28034, %r2;
	shl.b32 	%r28035, %r8874, 10;
	and.b32  	%r28036, %r28035, 64512;
	add.s32 	%r28037, %r4, %r28036;
	ld.shared.u64 	%rd10442, [%r28037];
	setp.eq.s32 	%p11517, %r8879, 0;
	setp.ne.s64 	%p11518, %rd10442, 0;
	or.pred  	%p11519, %p11517, %p11518;
	@%p11519 bra 	$L__BB4_8596;
	add.s32 	%r8880, %r31426, 1;
	mul.wide.u32 	%rd10444, %r31426, 4;
	add.s64 	%rd10445, %rd12, %rd10444;
	st.local.u32 	[%rd10445+24], %r8879;
	mov.u32 	%r31426, %r8880;
$L__BB4_8596:
	setp.ge.u32 	%p11520, %r31426, %r8702;
	@%p11520 bra 	$L__BB4_8663;
	add.s32 	%r8882, %r8718, 42;
	shl.b32 	%r28038, %r31425, 7;
	and.b32  	%r28039, %r28038, 8064;
	add.s32 	%r8883, %r28039, %r2;
	shl.b32 	%r28040, %r31425, 10;
	and.b32  	%r28041, %r28040, 64512;
	add.s32 	%r28042, %r4, %r28041;
	ld.shared.u64 	%rd10446, [%r28042];
	setp.eq.s32 	%p11521, %r8883, 0;
	setp.ne.s64 	%p11522, %rd10446, 0;
	or.pred  	%p11523, %p11521, %p11522;
	@%p11523 bra 	$L__BB4_8599;
	add.s32 	%r8884, %r31426, 1;
	mul.wide.u32 	%rd10448, %r31426, 4;
	add.s64 	%rd10449, %rd12, %rd10448;
	st.local.u32 	[%rd10449+24], %r8883;
	mov.u32 	%r31426, %r8884;
$L__BB4_8599:
	setp.ge.u32 	%p11524, %r31426, %r8702;
	mov.u32 	%r31425, %r8882;
	@%p11524 bra 	$L__BB4_8663;
	add.s32 	%r31425, %r8718, 43;
	shl.b32 	%r28043, %r8882, 7;
	and.b32  	%r28044, %r28043, 8064;
	add.s32 	%r8887, %r28044, %r2;
	shl.b32 	%r28045, %r8882, 10;
	and.b32  	%r28046, %r28045, 64512;
	add.s32 	%r28047, %r4, %r28046;
	ld.shared.u64 	%rd10450, [%r28047];
	setp.eq.s32 	%p11525, %r8887, 0;
	setp.ne.s64 	%p11526, %rd10450, 0;
	or.pred  	%p11527, %p11525, %p11526;
	@%p11527 bra 	$L__BB4_8602;
	add.s32 	%r8888, %r31426, 1;
	mul.wide.u32 	%rd10452, %r31426, 4;
	add.s64 	%rd10453, %rd12, %rd10452;
	st.local.u32 	[%rd10453+24], %r8887;
	mov.u32 	%r31426, %r8888;
$L__BB4_8602:
	setp.ge.u32 	%p11528, %r31426, %r8702;
	@%p11528 bra 	$L__BB4_8663;
	add.s32 	%r8890, %r8718, 44;
	shl.b32 	%r28048, %r31425, 7;
	and.b32  	%r28049, %r28048, 8064;
	add.s32 	%r8891, %r28049, %r2;
	shl.b32 	%r28050, %r31425, 10;
	and.b32  	%r28051, %r28050, 64512;
	add.s32 	%r28052, %r4, %r28051;
	ld.shared.u64 	%rd10454, [%r28052];
	setp.eq.s32 	%p11529, %r8891, 0;
	setp.ne.s64 	%p11530, %rd10454, 0;
	or.pred  	%p11531, %p11529, %p11530;
	@%p11531 bra 	$L__BB4_8605;
	add.s32 	%r8892, %r31426, 1;
	mul.wide.u32 	%rd10456, %r31426, 4;
	add.s64 	%rd10457, %rd12, %rd10456;
	st.local.u32 	[%rd10457+24], %r8891;
	mov.u32 	%r31426, %r8892;
$L__BB4_8605:
	setp.ge.u32 	%p11532, %r31426, %r8702;
	mov.u32 	%r31425, %r8890;
	@%p11532 bra 	$L__BB4_8663;
	add.s32 	%r31425, %r8718, 45;
	shl.b32 	%r28053, %r8890, 7;
	and.b32  	%r28054, %r28053, 8064;
	add.s32 	%r8895, %r28054, %r2;
	shl.b32 	%r28055, %r8890, 10;
	and.b32  	%r28056, %r28055, 64512;
	add.s32 	%r28057, %r4, %r28056;
	ld.shared.u64 	%rd10458, [%r28057];
	setp.eq.s32 	%p11533, %r8895, 0;
	setp.ne.s64 	%p11534, %rd10458, 0;
	or.pred  	%p11535, %p11533, %p11534;
	@%p11535 bra 	$L__BB4_8608;
	add.s32 	%r8896, %r31426, 1;
	mul.wide.u32 	%rd10460, %r31426, 4;
	add.s64 	%rd10461, %rd12, %rd10460;
	st.local.u32 	[%rd10461+24], %r8895;
	mov.u32 	%r31426, %r8896;
$L__BB4_8608:
	setp.ge.u32 	%p11536, %r31426, %r8702;
	@%p11536 bra 	$L__BB4_8663;
	add.s32 	%r8898, %r8718, 46;
	shl.b32 	%r28058, %r31425, 7;
	and.b32  	%r28059, %r28058, 8064;
	add.s32 	%r8899, %r28059, %r2;
	shl.b32 	%r28060, %r31425, 10;
	and.b32  	%r28061, %r28060, 64512;
	add.s32 	%r28062, %r4, %r28061;
	ld.shared.u64 	%rd10462, [%r28062];
	setp.eq.s32 	%p11537, %r8899, 0;
	setp.ne.s64 	%p11538, %rd10462, 0;
	or.pred  	%p11539, %p11537, %p11538;
	@%p11539 bra 	$L__BB4_8611;
	add.s32 	%r8900, %r31426, 1;
	mul.wide.u32 	%rd10464, %r31426, 4;
	add.s64 	%rd10465, %rd12, %rd10464;
	st.local.u32 	[%rd10465+24], %r8899;
	mov.u32 	%r31426, %r8900;
$L__BB4_8611:
	setp.ge.u32 	%p11540, %r31426, %r8702;
	mov.u32 	%r31425, %r8898;
	@%p11540 bra 	$L__BB4_8663;
	add.s32 	%r31425, %r8718, 47;
	shl.b32 	%r28063, %r8898, 7;
	and.b32  	%r28064, %r28063, 8064;
	add.s32 	%r8903, %r28064, %r2;
	shl.b32 	%r28065, %r8898, 10;
	and.b32  	%r28066, %r28065, 64512;
	add.s32 	%r28067, %r4, %r28066;
	ld.shared.u64 	%rd10466, [%r28067];
	setp.eq.s32 	%p11541, %r8903, 0;
	setp.ne.s64 	%p11542, %rd10466, 0;
	or.pred  	%p11543, %p11541, %p11542;
	@%p11543 bra 	$L__BB4_8614;
	add.s32 	%r8904, %r31426, 1;
	mul.wide.u32 	%rd10468, %r31426, 4;
	add.s64 	%rd10469, %rd12, %rd10468;
	st.local.u32 	[%rd10469+24], %r8903;
	mov.u32 	%r31426, %r8904;
$L__BB4_8614:
	setp.ge.u32 	%p11544, %r31426, %r8702;
	@%p11544 bra 	$L__BB4_8663;
	add.s32 	%r8906, %r8718, 48;
	shl.b32 	%r28068, %r31425, 7;
	and.b32  	%r28069, %r28068, 8064;
	add.s32 	%r8907, %r28069, %r2;
	shl.b32 	%r28070, %r31425, 10;
	and.b32  	%r28071, %r28070, 64512;
	add.s32 	%r28072, %r4, %r28071;
	ld.shared.u64 	%rd10470, [%r28072];
	setp.eq.s32 	%p11545, %r8907, 0;
	setp.ne.s64 	%p11546, %rd10470, 0;
	or.pred  	%p11547, %p11545, %p11546;
	@%p11547 bra 	$L__BB4_8617;
	add.s32 	%r8908, %r31426, 1;
	mul.wide.u32 	%rd10472, %r31426, 4;
	add.s64 	%rd10473, %rd12, %rd10472;
	st.local.u32 	[%rd10473+24], %r8907;
	mov.u32 	%r31426, %r8908;
$L__BB4_8617:
	setp.ge.u32 	%p11548, %r31426, %r8702;
	mov.u32 	%r31425, %r8906;
	@%p11548 bra 	$L__BB4_8663;
	add.s32 	%r31425, %r8718, 49;
	shl.b32 	%r28073, %r8906, 7;
	and.b32  	%r28074, %r28073, 8064;
	add.s32 	%r8911, %r28074, %r2;
	shl.b32 	%r28075, %r8906, 10;
	and.b32  	%r28076, %r28075, 64512;
	add.s32 	%r28077, %r4, %r28076;
	ld.shared.u64 	%rd10474, [%r28077];
	setp.eq.s32 	%p11549, %r8911, 0;
	setp.ne.s64 	%p11550, %rd10474, 0;
	or.pred  	%p11551, %p11549, %p11550;
	@%p11551 bra 	$L__BB4_8620;
	add.s32 	%r8912, %r31426, 1;
	mul.wide.u32 	%rd10476, %r31426, 4;
	add.s64 	%rd10477, %rd12, %rd10476;
	st.local.u32 	[%rd10477+24], %r8911;
	mov.u32 	%r31426, %r8912;
$L__BB4_8620:
	setp.ge.u32 	%p11552, %r31426, %r8702;
	@%p11552 bra 	$L__BB4_8663;
	add.s32 	%r8914, %r8718, 50;
	shl.b32 	%r28078, %r31425, 7;
	and.b32  	%r28079, %r28078, 8064;
	add.s32 	%r8915, %r28079, %r2;
	shl.b32 	%r28080, %r31425, 10;
	and.b32  	%r28081, %r28080, 64512;
	add.s32 	%r28082, %r4, %r28081;
	ld.shared.u64 	%rd10478, [%r28082];
	setp.eq.s32 	%p11553, %r8915, 0;
	setp.ne.s64 	%p11554, %rd10478, 0;
	or.pred  	%p11555, %p11553, %p11554;
	@%p11555 bra 	$L__BB4_8623;
	add.s32 	%r8916, %r31426, 1;
	mul.wide.u32 	%rd10480, %r31426, 4;
	add.s64 	%rd10481, %rd12, %rd10480;
	st.local.u32 	[%rd10481+24], %r8915;
	mov.u32 	%r31426, %r8916;
$L__BB4_8623:
	setp.ge.u32 	%p11556, %r31426, %r8702;
	mov.u32 	%r31425, %r8914;
	@%p11556 bra 	$L__BB4_8663;
	add.s32 	%r31425, %r8718, 51;
	shl.b32 	%r28083, %r8914, 7;
	and.b32  	%r28084, %r28083, 8064;
	add.s32 	%r8919, %r28084, %r2;
	shl.b32 	%r28085, %r8914, 10;
	and.b32  	%r28086, %r28085, 64512;
	add.s32 	%r28087, %r4, %r28086;
	ld.shared.u64 	%rd10482, [%r28087];
	setp.eq.s32 	%p11557, %r8919, 0;
	setp.ne.s64 	%p11558, %rd10482, 0;
	or.pred  	%p11559, %p11557, %p11558;
	@%p11559 bra 	$L__BB4_8626;
	add.s32 	%r8920, %r31426, 1;
	mul.wide.u32 	%rd10484, %r31426, 4;
	add.s64 	%rd10485, %rd12, %rd10484;
	st.local.u32 	[%rd10485+24], %r8919;
	mov.u32 	%r31426, %r8920;
$L__BB4_8626:
	setp.ge.u32 	%p11560, %r31426, %r8702;
	@%p11560 bra 	$L__BB4_8663;
	add.s32 	%r8922, %r8718, 52;
	shl.b32 	%r28088, %r31425, 7;
	and.b32  	%r28089, %r28088, 8064;
	add.s32 	%r8923, %r28089, %r2;
	shl.b32 	%r28090, %r31425, 10;
	and.b32  	%r28091, %r28090, 64512;
	add.s32 	%r28092, %r4, %r28091;
	ld.shared.u64 	%rd10486, [%r28092];
	setp.eq.s32 	%p11561, %r8923, 0;
	setp.ne.s64 	%p11562, %rd10486, 0;
	or.pred  	%p11563, %p11561, %p11562;
	@%p11563 bra 	$L__BB4_8629;
	add.s32 	%r8924, %r31426, 1;
	mul.wide.u32 	%rd10488, %r31426, 4;
	add.s64 	%rd10489, %rd12, %rd10488;
	st.local.u32 	[%rd10489+24], %r8923;
	mov.u32 	%r31426, %r8924;
$L__BB4_8629:
	setp.ge.u32 	%p11564, %r31426, %r8702;
	mov.u32 	%r31425, %r8922;
	@%p11564 bra 	$L__BB4_8663;
	add.s32 	%r31425, %r8718, 53;
	shl.b32 	%r28093, %r8922, 7;
	and.b32  	%r28094, %r28093, 8064;
	add.s32 	%r8927, %r28094, %r2;
	shl.b32 	%r28095, %r8922, 10;
	and.b32  	%r28096, %r28095, 64512;
	add.s32 	%r28097, %r4, %r28096;
	ld.shared.u64 	%rd10490, [%r28097];
	setp.eq.s32 	%p11565, %r8927, 0;
	setp.ne.s64 	%p11566, %rd10490, 0;
	or.pred  	%p11567, %p11565, %p11566;
	@%p11567 bra 	$L__BB4_8632;
	add.s32 	%r8928, %r31426, 1;
	mul.wide.u32 	%rd10492, %r31426, 4;
	add.s64 	%rd10493, %rd12, %rd10492;
	st.local.u32 	[%rd10493+24], %r8927;
	mov.u32 	%r31426, %r8928;
$L__BB4_8632:
	setp.ge.u32 	%p11568, %r31426, %r8702;
	@%p11568 bra 	$L__BB4_8663;
	add.s32 	%r8930, %r8718, 54;
	shl.b32 	%r28098, %r31425, 7;
	and.b32  	%r28099, %r28098, 8064;
	add.s32 	%r8931, %r28099, %r2;
	shl.b32 	%r28100, %r31425, 10;
	and.b32  	%r28101, %r28100, 64512;
	add.s32 	%r28102, %r4, %r28101;
	ld.shared.u64 	%rd10494, [%r28102];
	setp.eq.s32 	%p11569, %r8931, 0;
	setp.ne.s64 	%p11570, %rd10494, 0;
	or.pred  	%p11571, %p11569, %p11570;
	@%p11571 bra 	$L__BB4_8635;
	add.s32 	%r8932, %r31426, 1;
	mul.wide.u32 	%rd10496, %r31426, 4;
	add.s64 	%rd10497, %rd12, %rd10496;
	st.local.u32 	[%rd10497+24], %r8931;
	mov.u32 	%r31426, %r8932;
$L__BB4_8635:
	setp.ge.u32 	%p11572, %r31426, %r8702;
	mov.u32 	%r31425, %r8930;
	@%p11572 bra 	$L__BB4_8663;
	add.s32 	%r31425, %r8718, 55;
	shl.b32 	%r28103, %r8930, 7;
	and.b32  	%r28104, %r28103, 8064;
	add.s32 	%r8935, %r28104, %r2;
	shl.b32 	%r28105, %r8930, 10;
	and.b32  	%r28106, %r28105, 64512;
	add.s32 	%r28107, %r4, %r28106;
	ld.shared.u64 	%rd10498, [%r28107];
	setp.eq.s32 	%p11573, %r8935, 0;
	setp.ne.s64 	%p11574, %rd10498, 0;
	or.pred  	%p11575, %p11573, %p11574;
	@%p11575 bra 	$L__BB4_8638;
	add.s32 	%r8936, %r31426, 1;
	mul.wide.u32 	%rd10500, %r31426, 4;
	add.s64 	%rd10501, %rd12, %rd10500;
	st.local.u32 	[%rd10501+24], %r8935;
	mov.u32 	%r31426, %r8936;
$L__BB4_8638:
	setp.ge.u32 	%p11576, %r31426, %r8702;
	@%p11576 bra 	$L__BB4_8663;
	add.s32 	%r8938, %r8718, 56;
	shl.b32 	%r28108, %r31425, 7;
	and.b32  	%r28109, %r28108, 8064;
	add.s32 	%r8939, %r28109, %r2;
	shl.b32 	%r28110, %r31425, 10;
	and.b32  	%r28111, %r28110, 64512;
	add.s32 	%r28112, %r4, %r28111;
	ld.shared.u64 	%rd10502, [%r28112];
	setp.eq.s32 	%p11577, %r8939, 0;
	setp.ne.s64 	%p11578, %rd10502, 0;
	or.pred  	%p11579, %p11577, %p11578;
	@%p11579 bra 	$L__BB4_8641;
	add.s32 	%r8940, %r31426, 1;
	mul.wide.u32 	%rd10504, %r31426, 4;
	add.s64 	%rd10505, %rd12, %rd10504;
	st.local.u32 	[%rd10505+24], %r8939;
	mov.u32 	%r31426, %r8940;
$L__BB4_8641:
	setp.ge.u32 	%p11580, %r31426, %r8702;
	mov.u32 	%r31425, %r8938;
	@%p11580 bra 	$L__BB4_8663;
	add.s32 	%r31425, %r8718, 57;
	shl.b32 	%r28113, %r8938, 7;
	and.b32  	%r28114, %r28113, 8064;
	add.s32 	%r8943, %r28114, %r2;
	shl.b32 	%r28115, %r8938, 10;
	and.b32  	%r28116, %r28115, 64512;
	add.s32 	%r28117, %r4, %r28116;
	ld.shared.u64 	%rd10506, [%r28117];
	setp.eq.s32 	%p11581, %r8943, 0;
	setp.ne.s64 	%p11582, %rd10506, 0;
	or.pred  	%p11583, %p11581, %p11582;
	@%p11583 bra 	$L__BB4_8644;
	add.s32 	%r8944, %r31426, 1;
	mul.wide.u32 	%rd10508, %r31426, 4;
	add.s64 	%rd10509, %rd12, %rd10508;
	st.local.u32 	[%rd10509+24], %r8943;
	mov.u32 	%r31426, %r8944;
$L__BB4_8644:
	setp.ge.u32 	%p11584, %r31426, %r8702;
	@%p11584 bra 	$L__BB4_8663;
	add.s32 	%r8946, %r8718, 58;
	shl.b32 	%r28118, %r31425, 7;
	and.b32  	%r28119, %r28118, 8064;
	add.s32 	%r8947, %r28119, %r2;
	shl.b32 	%r28120, %r31425, 10;
	and.b32  	%r28121, %r28120, 64512;
	add.s32 	%r28122, %r4, %r28121;
	ld.shared.u64 	%rd10510, [%r28122];
	setp.eq.s32 	%p11585, %r8947, 0;
	setp.ne.s64 	%p11586, %rd10510, 0;
	or.pred  	%p11587, %p11585, %p11586;
	@%p11587 bra 	$L__BB4_8647;
	add.s32 	%r8948, %r31426, 1;
	mul.wide.u32 	%rd10512, %r31426, 4;
	add.s64 	%rd10513, %rd12, %rd10512;
	st.local.u32 	[%rd10513+24], %r8947;
	mov.u32 	%r31426, %r8948;
$L__BB4_8647:
	setp.ge.u32 	%p11588, %r31426, %r8702;
	mov.u32 	%r31425, %r8946;
	@%p11588 bra 	$L__BB4_8663;
	add.s32 	%r31425, %r8718, 59;
	shl.b32 	%r28123, %r8946, 7;
	and.b32  	%r28124, %r28123, 8064;
	add.s32 	%r8951, %r28124, %r2;
	shl.b32 	%r28125, %r8946, 10;
	and.b32  	%r28126, %r28125, 64512;
	add.s32 	%r28127, %r4, %r28126;
	ld.shared.u64 	%rd10514, [%r28127];
	setp.eq.s32 	%p11589, %r8951, 0;
	setp.ne.s64 	%p11590, %rd10514, 0;
	or.pred  	%p11591, %p11589, %p11590;
	@%p11591 bra 	$L__BB4_8650;
	add.s32 	%r8952, %r31426, 1;
	mul.wide.u32 	%rd10516, %r31426, 4;
	add.s64 	%rd10517, %rd12, %rd10516;
	st.local.u32 	[%rd10517+24], %r8951;
	mov.u32 	%r31426, %r8952;
$L__BB4_8650:
	setp.ge.u32 	%p11592, %r31426, %r8702;
	@%p11592 bra 	$L__BB4_8663;
	add.s32 	%r8954, %r8718, 60;
	shl.b32 	%r28128, %r31425, 7;
	and.b32  	%r28129, %r28128, 8064;
	add.s32 	%r8955, %r28129, %r2;
	shl.b32 	%r28130, %r31425, 10;
	and.b32  	%r28131, %r28130, 64512;
	add.s32 	%r28132, %r4, %r28131;
	ld.shared.u64 	%rd10518, [%r28132];
	setp.eq.s32 	%p11593, %r8955, 0;
	setp.ne.s64 	%p11594, %rd10518, 0;
	or.pred  	%p11595, %p11593, %p11594;
	@%p11595 bra 	$L__BB4_8653;
	add.s32 	%r8956, %r31426, 1;
	mul.wide.u32 	%rd10520, %r31426, 4;
	add.s64 	%rd10521, %rd12, %rd10520;
	st.local.u32 	[%rd10521+24], %r8955;
	mov.u32 	%r31426, %r8956;
$L__BB4_8653:
	setp.ge.u32 	%p11596, %r31426, %r8702;
	mov.u32 	%r31425, %r8954;
	@%p11596 bra 	$L__BB4_8663;
	add.s32 	%r31425, %r8718, 61;
	shl.b32 	%r28133, %r8954, 7;
	and.b32  	%r28134, %r28133, 8064;
	add.s32 	%r8959, %r28134, %r2;
	shl.b32 	%r28135, %r8954, 10;
	and.b32  	%r28136, %r28135, 64512;
	add.s32 	%r28137, %r4, %r28136;
	ld.shared.u64 	%rd10522, [%r28137];
	setp.eq.s32 	%p11597, %r8959, 0;
	setp.ne.s64 	%p11598, %rd10522, 0;
	or.pred  	%p11599, %p11597, %p11598;
	@%p11599 bra 	$L__BB4_8656;
	add.s32 	%r8960, %r31426, 1;
	mul.wide.u32 	%rd10524, %r31426, 4;
	add.s64 	%rd10525, %rd12, %rd10524;
	st.local.u32 	[%rd10525+24], %r8959;
	mov.u32 	%r31426, %r8960;
$L__BB4_8656:
	setp.ge.u32 	%p11600, %r31426, %r8702;
	@%p11600 bra 	$L__BB4_8663;
	add.s32 	%r8962, %r8718, 62;
	shl.b32 	%r28138, %r31425, 7;
	and.b32  	%r28139, %r28138, 8064;
	add.s32 	%r8963, %r28139, %r2;
	shl.b32 	%r28140, %r31425, 10;
	and.b32  	%r28141, %r28140, 64512;
	add.s32 	%r28142, %r4, %r28141;
	ld.shared.u64 	%rd10526, [%r28142];
	setp.eq.s32 	%p11601, %r8963, 0;
	setp.ne.s64 	%p11602, %rd10526, 0;
	or.pred  	%p11603, %p11601, %p11602;
	@%p11603 bra 	$L__BB4_8659;
	add.s32 	%r8964, %r31426, 1;
	mul.wide.u32 	%rd10528, %r31426, 4;
	add.s64 	%rd10529, %rd12, %rd10528;
	st.local.u32 	[%rd10529+24], %r8963;
	mov.u32 	%r31426, %r8964;
$L__BB4_8659:
	setp.ge.u32 	%p11604, %r31426, %r8702;
	mov.u32 	%r31425, %r8962;
	@%p11604 bra 	$L__BB4_8663;
	shl.b32 	%r28143, %r8962, 7;
	and.b32  	%r28144, %r28143, 8064;
	add.s32 	%r8966, %r28144, %r2;
	shl.b32 	%r28145, %r8962, 10;
	and.b32  	%r28146, %r28145, 64512;
	add.s32 	%r28147, %r4, %r28146;
	ld.shared.u64 	%rd10530, [%r28147];
	setp.eq.s32 	%p11605, %r8966, 0;
	setp.ne.s64 	%p11606, %rd10530, 0;
	or.pred  	%p11607, %p11605, %p11606;
	@%p11607 bra 	$L__BB4_8662;
	add.s32 	%r8967, %r31426, 1;
	mul.wide.u32 	%rd10532, %r31426, 4;
	add.s64 	%rd10533, %rd12, %rd10532;
	st.local.u32 	[%rd10533+24], %r8966;
	mov.u32 	%r31426, %r8967;
$L__BB4_8662:
	setp.lt.u32 	%p11608, %r31426, %r8702;
	selp.b32 	%r28148, 64, 63, %p11608;
	add.s32 	%r31425, %r8718, %r28148;
$L__BB4_8663:
	st.local.u32 	[%rd12+4], %r31425;
$L__BB4_8664:
	setp.eq.s32 	%p11609, %r8703, 0;
	mov.b32 	%r31492, 0;
	@%p11609 bra 	$L__BB4_8855;
	ld.local.u32 	%r8973, [%rd12+8];
	add.s32 	%r31491, %r8973, 1;
	shl.b32 	%r28151, %r8973, 7;
	and.b32  	%r28152, %r28151, 8064;
	add.s32 	%r8975, %r28152, %r2;
	shl.b32 	%r28153, %r8973, 9;
	and.b32  	%r28154, %r28153, 32256;
	add.s32 	%r28155, %r5, %r28154;
	ld.shared.u32 	%r28156, [%r28155];
	setp.eq.s32 	%p11610, %r8975, 0;
	setp.ne.s32 	%p11611, %r28156, 0;
	mov.b32 	%r31428, 0;
	or.pred  	%p11612, %p11610, %p11611;
	@%p11612 bra 	$L__BB4_8667;
	st.local.u32 	[%rd12+280], %r8975;
	mov.b32 	%r31428, 1;
$L__BB4_8667:
	setp.ge.u32 	%p11613, %r31428, %r8703;
	mov.b32 	%r31492, 1;
	@%p11613 bra 	$L__BB4_8854;
	add.s32 	%r8977, %r8973, 2;
	shl.b32 	%r28160, %r31491, 7;
	and.b32  	%r28161, %r28160, 8064;
	add.s32 	%r8978, %r28161, %r2;
	shl.b32 	%r28162, %r31491, 9;
	and.b32  	%r28163, %r28162, 32256;
	add.s32 	%r28164, %r5, %r28163;
	ld.shared.u32 	%r28165, [%r28164];
	setp.eq.s32 	%p11614, %r8978, 0;
	setp.ne.s32 	%p11615, %r28165, 0;
	or.pred  	%p11616, %p11614, %p11615;
	mov.u32 	%r31492, %r31428;
	@%p11616 bra 	$L__BB4_8670;
	add.s32 	%r31492, %r31428, 1;
	mul.wide.u32 	%rd10534, %r31428, 4;
	add.s64 	%rd10535, %rd12, %rd10534;
	st.local.u32 	[%rd10535+280], %r8978;
$L__BB4_8670:
	setp.ge.u32 	%p11617, %r31492, %r8703;
	mov.u32 	%r31491, %r8977;
	@%p11617 bra 	$L__BB4_8854;
	add.s32 	%r31491, %r8973, 3;
	shl.b32 	%r28167, %r8977, 7;
	and.b32  	%r28168, %r28167, 8064;
	add.s32 	%r8982, %r28168, %r2;
	shl.b32 	%r28169, %r8977, 9;
	and.b32  	%r28170, %r28169, 32256;
	add.s32 	%r28171, %r5, %r28170;
	ld.shared.u32 	%r28172, [%r28171];
	setp.eq.s32 	%p11618, %r8982, 0;
	setp.ne.s32 	%p11619, %r28172, 0;
	or.pred  	%p11620, %p11618, %p11619;
	@%p11620 bra 	$L__BB4_8673;
	add.s32 	%r8983, %r31492, 1;
	mul.wide.u32 	%rd10536, %r31492, 4;
	add.s64 	%rd10537, %rd12, %rd10536;
	st.local.u32 	[%rd10537+280], %r8982;
	mov.u32 	%r31492, %r8983;
$L__BB4_8673:
	setp.ge.u32 	%p11621, %r31492, %r8703;
	@%p11621 bra 	$L__BB4_8854;
	add.s32 	%r8985, %r8973, 4;
	shl.b32 	%r28174, %r31491, 7;
	and.b32  	%r28175, %r28174, 8064;
	add.s32 	%r8986, %r28175, %r2;
	shl.b32 	%r28176, %r31491, 9;
	and.b32  	%r28177, %r28176, 32256;
	add.s32 	%r28178, %r5, %r28177;
	ld.shared.u32 	%r28179, [%r28178];
	setp.eq.s32 	%p11622, %r8986, 0;
	setp.ne.s32 	%p11623, %r28179, 0;
	or.pred  	%p11624, %p11622, %p11623;
	@%p11624 bra 	$L__BB4_8676;
	add.s32 	%r8987, %r31492, 1;
	mul.wide.u32 	%rd10538, %r31492, 4;
	add.s64 	%rd10539, %rd12, %rd10538;
	st.local.u32 	[%rd10539+280], %r8986;
	mov.u32 	%r31492, %r8987;
$L__BB4_8676:
	setp.ge.u32 	%p11625, %r31492, %r8703;
	mov.u32 	%r31491, %r8985;
	@%p11625 bra 	$L__BB4_8854;
	add.s32 	%r31491, %r8973, 5;
	shl.b32 	%r28181, %r8985, 7;
	and.b32  	%r28182, %r28181, 8064;
	add.s32 	%r8990, %r28182, %r2;
	shl.b32 	%r28183, %r8985, 9;
	and.b32  	%r28184, %r28183, 32256;
	add.s32 	%r28185, %r5, %r28184;
	ld.shared.u32 	%r28186, [%r28185];
	setp.eq.s32 	%p11626, %r8990, 0;
	setp.ne.s32 	%p11627, %r28186, 0;
	or.pred  	%p11628, %p11626, %p11627;
	@%p11628 bra 	$L__BB4_8679;
	add.s32 	%r8991, %r31492, 1;
	mul.wide.u32 	%rd10540, %r31492, 4;
	add.s64 	%rd10541, %rd12, %rd10540;
	st.local.u32 	[%rd10541+280], %r8990;
	mov.u32 	%r31492, %r8991;
$L__BB4_8679:
	setp.ge.u32 	%p11629, %r31492, %r8703;
	@%p11629 bra 	$L__BB4_8854;
	add.s32 	%r8993, %r8973, 6;
	shl.b32 	%r28188, %r31491, 7;
	and.b32  	%r28189, %r28188, 8064;
	add.s32 	%r8994, %r28189, %r2;
	shl.b32 	%r28190, %r31491, 9;
	and.b32  	%r28191, %r28190, 32256;
	add.s32 	%r28192, %r5, %r28191;
	ld.shared.u32 	%r28193, [%r28192];
	setp.eq.s32 	%p11630, %r8994, 0;
	setp.ne.s32 	%p11631, %r28193, 0;
	or.pred  	%p11632, %p11630, %p11631;
	@%p11632 bra 	$L__BB4_8682;
	add.s32 	%r8995, %r31492, 1;
	mul.wide.u32 	%rd10542, %r31492, 4;
	add.s64 	%rd10543, %rd12, %rd10542;
	st.local.u32 	[%rd10543+280], %r8994;
	mov.u32 	%r31492, %r8995;
$L__BB4_8682:
	setp.ge.u32 	%p11633, %r31492, %r8703;
	mov.u32 	%r31491, %r8993;
	@%p11633 bra 	$L__BB4_8854;
	add.s32 	%r31491, %r8973, 7;
	shl.b32 	%r28195, %r8993, 7;
	and.b32  	%r28196, %r28195, 8064;
	add.s32 	%r8998, %r28196, %r2;
	shl.b32 	%r28197, %r8993, 9;
	and.b32  	%r28198, %r28197, 32256;
	add.s32 	%r28199, %r5, %r28198;
	ld.shared.u32 	%r28200, [%r28199];
	setp.eq.s32 	%p11634, %r8998, 0;
	setp.ne.s32 	%p11635, %r28200, 0;
	or.pred  	%p11636, %p11634, %p11635;
	@%p11636 bra 	$L__BB4_8685;
	add.s32 	%r8999, %r31492, 1;
	mul.wide.u32 	%rd10544, %r31492, 4;
	add.s64 	%rd10545, %rd12, %rd10544;
	st.local.u32 	[%rd10545+280], %r8998;
	mov.u32 	%r31492, %r8999;
$L__BB4_8685:
	setp.ge.u32 	%p11637, %r31492, %r8703;
	@%p11637 bra 	$L__BB4_8854;
	add.s32 	%r9001, %r8973, 8;
	shl.b32 	%r28202, %r31491, 7;
	and.b32  	%r28203, %r28202, 8064;
	add.s32 	%r9002, %r28203, %r2;
	shl.b32 	%r28204, %r31491, 9;
	and.b32  	%r28205, %r28204, 32256;
	add.s32 	%r28206, %r5, %r28205;
	ld.shared.u32 	%r28207, [%r28206];
	setp.eq.s32 	%p11638, %r9002, 0;
	setp.ne.s32 	%p11639, %r28207, 0;
	or.pred  	%p11640, %p11638, %p11639;
	@%p11640 bra 	$L__BB4_8688;
	add.s32 	%r9003, %r31492, 1;
	mul.wide.u32 	%rd10546, %r31492, 4;
	add.s64 	%rd10547, %rd12, %rd10546;
	st.local.u32 	[%rd10547+280], %r9002;
	mov.u32 	%r31492, %r9003;
$L__BB4_8688:
	setp.ge.u32 	%p11641, %r31492, %r8703;
	mov.u32 	%r31491, %r9001;
	@%p11641 bra 	$L__BB4_8854;
	add.s32 	%r31491, %r8973, 9;
	shl.b32 	%r28209, %r9001, 7;
	and.b32  	%r28210, %r28209, 8064;
	add.s32 	%r9006, %r28210, %r2;
	shl.b32 	%r28211, %r9001, 9;
	and.b32  	%r28212, %r28211, 32256;
	add.s32 	%r28213, %r5, %r28212;
	ld.shared.u32 	%r28214, [%r28213];
	setp.eq.s32 	%p11642, %r9006, 0;
	setp.ne.s32 	%p11643, %r28214, 0;
	or.pred  	%p11644, %p11642, %p11643;
	@%p11644 bra 	$L__BB4_8691;
	add.s32 	%r9007, %r31492, 1;
	mul.wide.u32 	%rd10548, %r31492, 4;
	add.s64 	%rd10549, %rd12, %rd10548;
	st.local.u32 	[%rd10549+280], %r9006;
	mov.u32 	%r31492, %r9007;
$L__BB4_8691:
	setp.ge.u32 	%p11645, %r31492, %r8703;
	@%p11645 bra 	$L__BB4_8854;
	add.s32 	%r9009, %r8973, 10;
	shl.b32 	%r28216, %r31491, 7;
	and.b32  	%r28217, %r28216, 8064;
	add.s32 	%r9010, %r28217, %r2;
	shl.b32 	%r28218, %r31491, 9;
	and.b32  	%r28219, %r28218, 32256;
	add.s32 	%r28220, %r5, %r28219;
	ld.shared.u32 	%r28221, [%r28220];
	setp.eq.s32 	%p11646, %r9010, 0;
	setp.ne.s32 	%p11647, %r28221, 0;
	or.pred  	%p11648, %p11646, %p11647;
	@%p11648 bra 	$L__BB4_8694;
	add.s32 	%r9011, %r31492, 1;
	mul.wide.u32 	%rd10550, %r31492, 4;
	add.s64 	%rd10551, %rd12, %rd10550;
	st.local.u32 	[%rd10551+280], %r9010;
	mov.u32 	%r31492, %r9011;
$L__BB4_8694:
	setp.ge.u32 	%p11649, %r31492, %r8703;
	mov.u32 	%r31491, %r9009;
	@%p11649 bra 	$L__BB4_8854;
	add.s32 	%r31491, %r8973, 11;
	shl.b32 	%r28223, %r9009, 7;
	and.b32  	%r28224, %r28223, 8064;
	add.s32 	%r9014, %r28224, %r2;
	shl.b32 	%r28225, %r9009, 9;
	and.b32  	%r28226, %r28225, 32256;
	add.s32 	%r28227, %r5, %r28226;
	ld.shared.u32 	%r28228, [%r28227];
	setp.eq.s32 	%p11650, %r9014, 0;
	setp.ne.s32 	%p11651, %r28228, 0;
	or.pred  	%p11652, %p11650, %p11651;
	@%p11652 bra 	$L__BB4_8697;
	add.s32 	%r9015, %r31492, 1;
	mul.wide.u32 	%rd10552, %r31492, 4;
	add.s64 	%rd10553, %rd12, %rd10552;
	st.local.u32 	[%rd10553+280], %r9014;
	mov.u32 	%r31492, %r9015;
$L__BB4_8697:
	setp.ge.u32 	%p11653, %r31492, %r8703;
	@%p11653 bra 	$L__BB4_8854;
	add.s32 	%r9017, %r8973, 12;
	shl.b32 	%r28230, %r31491, 7;
	and.b32  	%r28231, %r28230, 8064;
	add.s32 	%r9018, %r28231, %r2;
	shl.b32 	%r28232, %r31491, 9;
	and.b32  	%r28233, %r28232, 32256;
	add.s32 	%r28234, %r5, %r28233;
	ld.shared.u32 	%r28235, [%r28234];
	setp.eq.s32 	%p11654, %r9018, 0;
	setp.ne.s32 	%p11655, %r28235, 0;
	or.pred  	%p11656, %p11654, %p11655;
	@%p11656 bra 	$L__BB4_8700;
	add.s32 	%r9019, %r31492, 1;
	mul.wide.u32 	%rd10554, %r31492, 4;
	add.s64 	%rd10555, %rd12, %rd10554;
	st.local.u32 	[%rd10555+280], %r9018;
	mov.u32 	%r31492, %r9019;
$L__BB4_8700:
	setp.ge.u32 	%p11657, %r31492, %r8703;
	mov.u32 	%r31491, %r9017;
	@%p11657 bra 	$L__BB4_8854;
	add.s32 	%r31491, %r8973, 13;
	shl.b32 	%r28237, %r9017, 7;
	and.b32  	%r28238, %r28237, 8064;
	add.s32 	%r9022, %r28238, %r2;
	shl.b32 	%r28239, %r9017, 9;
	and.b32  	%r28240, %r28239, 32256;
	add.s32 	%r28241, %r5, %r28240;
	ld.shared.u32 	%r28242, [%r28241];
	setp.eq.s32 	%p11658, %r9022, 0;
	setp.ne.s32 	%p11659, %r28242, 0;
	or.pred  	%p11660, %p11658, %p11659;
	@%p11660 bra 	$L__BB4_8703;
	add.s32 	%r9023, %r31492, 1;
	mul.wide.u32 	%rd10556, %r31492, 4;
	add.s64 	%rd10557, %rd12, %rd10556;
	st.local.u32 	[%rd10557+280], %r9022;
	mov.u32 	%r31492, %r9023;
$L__BB4_8703:
	setp.ge.u32 	%p11661, %r31492, %r8703;
	@%p11661 bra 	$L__BB4_8854;
	add.s32 	%r9025, %r8973, 14;
	shl.b32 	%r28244, %r31491, 7;
	and.b32  	%r28245, %r28244, 8064;
	add.s32 	%r9026, %r28245, %r2;
	shl.b32 	%r28246, %r31491, 9;
	and.b32  	%r28247, %r28246, 32256;
	add.s32 	%r28248, %r5, %r28247;
	ld.shared.u32 	%r28249, [%r28248];
	setp.eq.s32 	%p11662, %r9026, 0;
	setp.ne.s32 	%p11663, %r28249, 0;
	or.pred  	%p11664, %p11662, %p11663;
	@%p11664 bra 	$L__BB4_8706;
	add.s32 	%r9027, %r31492, 1;
	mul.wide.u32 	%rd10558, %r31492, 4;
	add.s64 	%rd10559, %rd12, %rd10558;
	st.local.u32 	[%rd10559+280], %r9026;
	mov.u32 	%r31492, %r9027;
$L__BB4_8706:
	setp.ge.u32 	%p11665, %r31492, %r8703;
	mov.u32 	%r31491, %r9025;
	@%p11665 bra 	$L__BB4_8854;
	add.s32 	%r31491, %r8973, 15;
	shl.b32 	%r28251, %r9025, 7;
	and.b32  	%r28252, %r28251, 8064;
	add.s32 	%r9030, %r28252, %r2;
	shl.b32 	%r28253, %r9025, 9;
	and.b32  	%r28254, %r28253, 32256;
	add.s32 	%r28255, %r5, %r28254;
	ld.shared.u32 	%r28256, [%r28255];
	setp.eq.s32 	%p11666, %r9030, 0;
	setp.ne.s32 	%p11667, %r28256, 0;
	or.pred  	%p11668, %p11666, %p11667;
	@%p11668 bra 	$L__BB4_8709;
	add.s32 	%r9031, %r31492, 1;
	mul.wide.u32 	%rd10560, %r31492, 4;
	add.s64 	%rd10561, %rd12, %rd10560;
	st.local.u32 	[%rd10561+280], %r9030;
	mov.u32 	%r31492, %r9031;
$L__BB4_8709:
	setp.ge.u32 	%p11669, %r31492, %r8703;
	@%p11669 bra 	$L__BB4_8854;
	add.s32 	%r9033, %r8973, 16;
	shl.b32 	%r28258, %r31491, 7;
	and.b32  	%r28259, %r28258, 8064;
	add.s32 	%r9034, %r28259, %r2;
	shl.b32 	%r28260, %r31491, 9;
	and.b32  	%r28261, %r28260, 32256;
	add.s32 	%r28262, %r5, %r28261;
	ld.shared.u32 	%r28263, [%r28262];
	setp.eq.s32 	%p11670, %r9034, 0;
	setp.ne.s32 	%p11671, %r28263, 0;
	or.pred  	%p11672, %p11670, %p11671;
	@%p11672 bra 	$L__BB4_8712;
	add.s32 	%r9035, %r31492, 1;
	mul.wide.u32 	%rd10562, %r31492, 4;
	add.s64 	%rd10563, %rd12, %rd10562;
	st.local.u32 	[%rd10563+280], %r9034;
	mov.u32 	%r31492, %r9035;
$L__BB4_8712:
	setp.ge.u32 	%p11673, %r31492, %r8703;
	mov.u32 	%r31491, %r9033;
	@%p11673 bra 	$L__BB4_8854;
	add.s32 	%r31491, %r8973, 17;
	shl.b32 	%r28265, %r9033, 7;
	and.b32  	%r28266, %r28265, 8064;
	add.s32 	%r9038, %r28266, %r2;
	shl.b32 	%r28267, %r9033, 9;
	and.b32  	%r28268, %r28267, 32256;
	add.s32 	%r28269, %r5, %r28268;
	ld.shared.u32 	%r28270, [%r28269];
	setp.eq.s32 	%p11674, %r9038, 0;
	setp.ne.s32 	%p11675, %r28270, 0;
	or.pred  	%p11676, %p11674, %p11675;
	@%p11676 bra 	$L__BB4_8715;
	add.s32 	%r9039, %r31492, 1;
	mul.wide.u32 	%rd10564, %r31492, 4;
	add.s64 	%rd10565, %rd12, %rd10564;
	st.local.u32 	[%rd10565+280], %r9038;
	mov.u32 	%r31492, %r9039;
$L__BB4_8715:
	setp.ge.u32 	%p11677, %r31492, %r8703;
	@%p11677 bra 	$L__BB4_8854;
	add.s32 	%r9041, %r8973, 18;
	shl.b32 	%r28272, %r31491, 7;
	and.b32  	%r28273, %r28272, 8064;
	add.s32 	%r9042, %r28273, %r2;
	shl.b32 	%r28274, %r31491, 9;
	and.b32  	%r28275, %r28274, 32256;
	add.s32 	%r28276, %r5, %r28275;
	ld.shared.u32 	%r28277, [%r28276];
	setp.eq.s32 	%p11678, %r9042, 0;
	setp.ne.s32 	%p11679, %r28277, 0;
	or.pred  	%p11680, %p11678, %p11679;
	@%p11680 bra 	$L__BB4_8718;
	add.s32 	%r9043, %r31492, 1;
	mul.wide.u32 	%rd10566, %r31492, 4;
	add.s64 	%rd10567, %rd12, %rd10566;
	st.local.u32 	[%rd10567+280], %r9042;
	mov.u32 	%r31492, %r9043;
$L__BB4_8718:
	setp.ge.u32 	%p11681, %r31492, %r8703;
	mov.u32 	%r31491, %r9041;
	@%p11681 bra 	$L__BB4_8854;
	add.s32 	%r31491, %r8973, 19;
	shl.b32 	%r28279, %r9041, 7;
	and.b32  	%r28280, %r28279, 8064;
	add.s32 	%r9046, %r28280, %r2;
	shl.b32 	%r28281, %r9041, 9;
	and.b32  	%r28282, %r28281, 32256;
	add.s32 	%r28283, %r5, %r28282;
	ld.shared.u32 	%r28284, [%r28283];
	setp.eq.s32 	%p11682, %r9046, 0;
	setp.ne.s32 	%p11683, %r28284, 0;
	or.pred  	%p11684, %p11682, %p11683;
	@%p11684 bra 	$L__BB4_8721;
	add.s32 	%r9047, %r31492, 1;
	mul.wide.u32 	%rd10568, %r31492, 4;
	add.s64 	%rd10569, %rd12, %rd10568;
	st.local.u32 	[%rd10569+280], %r9046;
	mov.u32 	%r31492, %r9047;
$L__BB4_8721:
	setp.ge.u32 	%p11685, %r31492, %r8703;
	@%p11685 bra 	$L__BB4_8854;
	add.s32 	%r9049, %r8973, 20;
	shl.b32 	%r28286, %r31491, 7;
	and.b32  	%r28287, %r28286, 8064;
	add.s32 	%r9050, %r28287, %r2;
	shl.b32 	%r28288, %r31491, 9;
	and.b32  	%r28289, %r28288, 32256;
	add.s32 	%r28290, %r5, %r28289;
	ld.shared.u32 	%r28291, [%r28290];
	setp.eq.s32 	%p11686, %r9050, 0;
	setp.ne.s32 	%p11687, %r28291, 0;
	or.pred  	%p11688, %p11686, %p11687;
	@%p11688 bra 	$L__BB4_8724;
	add.s32 	%r9051, %r31492, 1;
	mul.wide.u32 	%rd10570, %r31492, 4;
	add.s64 	%rd10571, %rd12, %rd10570;
	st.local.u32 	[%rd10571+280], %r9050;
	mov.u32 	%r31492, %r9051;
$L__BB4_8724:
	setp.ge.u32 	%p11689, %r31492, %r8703;
	mov.u32 	%r31491, %r9049;
	@%p11689 bra 	$L__BB4_8854;
	add.s32 	%r31491, %r8973, 21;
	shl.b32 	%r28293, %r9049, 7;
	and.b32  	%r28294, %r28293, 8064;
	add.s32 	%r9054, %r28294, %r2;
	shl.b32 	%r28295, %r9049, 9;
	and.b32  	%r28296, %r28295, 32256;
	add.s32 	%r28297, %r5, %r28296;
	ld.shared.u32 	%r28298, [%r28297];
	setp.eq.s32 	%p11690, %r9054, 0;
	setp.ne.s32 	%p11691, %r28298, 0;
	or.pred  	%p11692, %p11690, %p11691;
	@%p11692 bra 	$L__BB4_8727;
	add.s32 	%r9055, %r31492, 1;
	mul.wide.u32 	%rd10572, %r31492, 4;
	add.s64 	%rd10573, %rd12, %rd10572;
	st.local.u32 	[%rd10573+280], %r9054;
	mov.u32 	%r31492, %r9055;
$L__BB4_8727:
	setp.ge.u32 	%p11693, %r31492, %r8703;
	@%p11693 bra 	$L__BB4_8854;
	add.s32 	%r9057, %r8973, 22;
	shl.b32 	%r28300, %r31491, 7;
	and.b32  	%r28301, %r28300, 8064;
	add.s32 	%r9058, %r28301, %r2;
	shl.b32 	%r28302, %r31491, 9;
	and.b32  	%r28303, %r28302, 32256;
	add.s32 	%r28304, %r5, %r28303;
	ld.shared.u32 	%r28305, [%r28304];
	setp.eq.s32 	%p11694, %r9058, 0;
	setp.ne.s32 	%p11695, %r28305, 0;
	or.pred  	%p11696, %p11694, %p11695;
	@%p11696 bra 	$L__BB4_8730;
	add.s32 	%r9059, %r31492, 1;
	mul.wide.u32 	%rd10574, %r31492, 4;
	add.s64 	%rd10575, %rd12, %rd10574;
	st.local.u32 	[%rd10575+280], %r9058;
	mov.u32 	%r31492, %r9059;
$L__BB4_8730:
	setp.ge.u32 	%p11697, %r31492, %r8703;
	mov.u32 	%r31491, %r9057;
	@%p11697 bra 	$L__BB4_8854;
	add.s32 	%r31491, %r8973, 23;
	shl.b32 	%r28307, %r9057, 7;
	and.b32  	%r28308, %r28307, 8064;
	add.s32 	%r9062, %r28308, %r2;
	shl.b32 	%r28309, %r9057, 9;
	and.b32  	%r28310, %r28309, 32256;
	add.s32 	%r28311, %r5, %r28310;
	ld.shared.u32 	%r28312, [%r28311];
	setp.eq.s32 	%p11698, %r9062, 0;
	setp.ne.s32 	%p11699, %r28312, 0;
	or.pred  	%p11700, %p11698, %p11699;
	@%p11700 bra 	$L__BB4_8733;
	add.s32 	%r9063, %r31492, 1;
	mul.wide.u32 	%rd10576, %r31492, 4;
	add.s64 	%rd10577, %rd12, %rd10576;
	st.local.u32 	[%rd10577+280], %r9062;
	mov.u32 	%r31492, %r9063;
$L__BB4_8733:
	setp.ge.u32 	%p11701, %r31492, %r8703;
	@%p11701 bra 	$L__BB4_8854;
	add.s32 	%r9065, %r8973, 24;
	shl.b32 	%r28314, %r31491, 7;
	and.b32  	%r28315, %r28314, 8064;
	add.s32 	%r9066, %r28315, %r2;
	shl.b32 	%r28316, %r31491, 9;
	and.b32  	%r28317, %r28316, 32256;
	add.s32 	%r28318, %r5, %r28317;
	ld.shared.u32 	%r28319, [%r28318];
	setp.eq.s32 	%p11702, %r9066, 0;
	setp.ne.s32 	%p11703, %r28319, 0;
	or.pred  	%p11704, %p11702, %p11703;
	@%p11704 bra 	$L__BB4_8736;
	add.s32 	%r9067, %r31492, 1;
	mul.wide.u32 	%rd10578, %r31492, 4;
	add.s64 	%rd10579, %rd12, %rd10578;
	st.local.u32 	[%rd10579+280], %r9066;
	mov.u32 	%r31492, %r9067;
$L__BB4_8736:
	setp.ge.u32 	%p11705, %r31492, %r8703;
	mov.u32 	%r31491, %r9065;
	@%p11705 bra 	$L__BB4_8854;
	add.s32 	%r31491, %r8973, 25;
	shl.b32 	%r28321, %r9065, 7;
	and.b32  	%r28322, %r28321, 8064;
	add.s32 	%r9070, %r28322, %r2;
	shl.b32 	%r28323, %r9065, 9;
	and.b32  	%r28324, %r28323, 32256;
	add.s32 	%r28325, %r5, %r28324;
	ld.shared.u32 	%r28326, [%r28325];
	setp.eq.s32 	%p11706, %r9070, 0;
	setp.ne.s32 	%p11707, %r28326, 0;
	or.pred  	%p11708, %p11706, %p11707;
	@%p11708 bra 	$L__BB4_8739;
	add.s32 	%r9071, %r31492, 1;
	mul.wide.u32 	%rd10580, %r31492, 4;
	add.s64 	%rd10581, %rd12, %rd10580;
	st.local.u32 	[%rd10581+280], %r9070;
	mov.u32 	%r31492, %r9071;
$L__BB4_8739:
	setp.ge.u32 	%p11709, %r31492, %r8703;
	@%p11709 bra 	$L__BB4_8854;
	add.s32 	%r9073, %r8973, 26;
	shl.b32 	%r28328, %r31491, 7;
	and.b32  	%r28329, %r28328, 8064;
	add.s32 	%r9074, %r28329, %r2;
	shl.b32 	%r28330, %r31491, 9;
	and.b32  	%r28331, %r28330, 32256;
	add.s32 	%r28332, %r5, %r28331;
	ld.shared.u32 	%r28333, [%r28332];
	setp.eq.s32 	%p11710, %r9074, 0;
	setp.ne.s32 	%p11711, %r28333, 0;
	or.pred  	%p11712, %p11710, %p11711;
	@%p11712 bra 	$L__BB4_8742;
	add.s32 	%r9075, %r31492, 1;
	mul.wide.u32 	%rd10582, %r31492, 4;
	add.s64 	%rd10583, %rd12, %rd10582;
	st.local.u32 	[%rd10583+280], %r9074;
	mov.u32 	%r31492, %r9075;
$L__BB4_8742:
	setp.ge.u32 	%p11713, %r31492, %r8703;
	mov.u32 	%r31491, %r9073;
	@%p11713 bra 	$L__BB4_8854;
	add.s32 	%r31491, %r8973, 27;
	shl.b32 	%r28335, %r9073, 7;
	and.b32  	%r28336, %r28335, 8064;
	add.s32 	%r9078, %r28336, %r2;
	shl.b32 	%r28337, %r9073, 9;
	and.b32  	%r28338, %r28337, 32256;
	add.s32 	%r28339, %r5, %r28338;
	ld.shared.u32 	%r28340, [%r28339];
	setp.eq.s32 	%p11714, %r9078, 0;
	setp.ne.s32 	%p11715, %r28340, 0;
	or.pred  	%p11716, %p11714, %p11715;
	@%p11716 bra 	$L__BB4_8745;
	add.s32 	%r9079, %r31492, 1;
	mul.wide.u32 	%rd10584, %r31492, 4;
	add.s64 	%rd10585, %rd12, %rd10584;
	st.local.u32 	[%rd10585+280], %r9078;
	mov.u32 	%r31492, %r9079;
$L__BB4_8745:
	setp.ge.u32 	%p11717, %r31492, %r8703;
	@%p11717 bra 	$L__BB4_8854;
	add.s32 	%r9081, %r8973, 28;
	shl.b32 	%r28342, %r31491, 7;
	and.b32  	%r28343, %r28342, 8064;
	add.s32 	%r9082, %r28343, %r2;
	shl.b32 	%r28344, %r31491, 9;
	and.b32  	%r28345, %r28344, 32256;
	add.s32 	%r28346, %r5, %r28345;
	ld.shared.u32 	%r28347, [%r28346];
	setp.eq.s32 	%p11718, %r9082, 0;
	setp.ne.s32 	%p11719, %r28347, 0;
	or.pred  	%p11720, %p11718, %p11719;
	@%p11720 bra 	$L__BB4_8748;
	add.s32 	%r9083, %r31492, 1;
	mul.wide.u32 	%rd10586, %r31492, 4;
	add.s64 	%rd10587, %rd12, %rd10586;
	st.local.u32 	[%rd10587+280], %r9082;
	mov.u32 	%r31492, %r9083;
$L__BB4_8748:
	setp.ge.u32 	%p11721, %r31492, %r8703;
	mov.u32 	%r31491, %r9081;
	@%p11721 bra 	$L__BB4_8854;
	add.s32 	%r31491, %r8973, 29;
	shl.b32 	%r28349, %r9081, 7;
	and.b32  	%r28350, %r28349, 8064;
	add.s32 	%r9086, %r28350, %r2;
	shl.b32 	%r28351, %r9081, 9;
	and.b32  	%r28352, %r28351, 32256;
	add.s32 	%r28353, %r5, %r28352;
	ld.shared.u32 	%r28354, [%r28353];
	setp.eq.s32 	%p11722, %r9086, 0;
	setp.ne.s32 	%p11723, %r28354, 0;
	or.pred  	%p11724, %p11722, %p11723;
	@%p11724 bra 	$L__BB4_8751;
	add.s32 	%r9087, %r31492, 1;
	mul.wide.u32 	%rd10588, %r31492, 4;
	add.s64 	%rd10589, %rd12, %rd10588;
	st.local.u32 	[%rd10589+280], %r9086;
	mov.u32 	%r31492, %r9087;
$L__BB4_8751:
	setp.ge.u32 	%p11725, %r31492, %r8703;
	@%p11725 bra 	$L__BB4_8854;
	add.s32 	%r9089, %r8973, 30;
	shl.b32 	%r28356, %r31491, 7;
	and.b32  	%r28357, %r28356, 8064;
	add.s32 	%r9090, %r28357, %r2;
	shl.b32 	%r28358, %r31491, 9;
	and.b32  	%r28359, %r28358, 32256;
	add.s32 	%r28360, %r5, %r28359;
	ld.shared.u32 	%r28361, [%r28360];
	setp.eq.s32 	%p11726, %r9090, 0;
	setp.ne.s32 	%p11727, %r28361, 0;
	or.pred  	%p11728, %p11726, %p11727;
	@%p11728 bra 	$L__BB4_8754;
	add.s32 	%r9091, %r31492, 1;
	mul.wide.u32 	%rd10590, %r31492, 4;
	add.s64 	%rd10591, %rd12, %rd10590;
	st.local.u32 	[%rd10591+280], %r9090;
	mov.u32 	%r31492, %r9091;
$L__BB4_8754:
	setp.ge.u32 	%p11729, %r31492, %r8703;
	mov.u32 	%r31491, %r9089;
	@%p11729 bra 	$L__BB4_8854;
	add.s32 	%r31491, %r8973, 31;
	shl.b32 	%r28363, %r9089, 7;
	and.b32  	%r28364, %r28363, 8064;
	add.s32 	%r9094, %r28364, %r2;
	shl.b32 	%r28365, %r9089, 9;
	and.b32  	%r28366, %r28365, 32256;
	add.s32 	%r28367, %r5, %r28366;
	ld.shared.u32 	%r28368, [%r28367];
	setp.eq.s32 	%p11730, %r9094, 0;
	setp.ne.s32 	%p11731, %r28368, 0;
	or.pred  	%p11732, %p11730, %p11731;
	@%p11732 bra 	$L__BB4_8757;
	add.s32 	%r9095, %r31492, 1;
	mul.wide.u32 	%rd10592, %r31492, 4;
	add.s64 	%rd10593, %rd12, %rd10592;
	st.local.u32 	[%rd10593+280], %r9094;
	mov.u32 	%r31492, %r9095;
$L__BB4_8757:
	setp.ge.u32 	%p11733, %r31492, %r8703;
	@%p11733 bra 	$L__BB4_8854;
	add.s32 	%r9097, %r8973, 32;
	shl.b32 	%r28370, %r31491, 7;
	and.b32  	%r28371, %r28370, 8064;
	add.s32 	%r9098, %r28371, %r2;
	shl.b32 	%r28372, %r31491, 9;
	and.b32  	%r28373, %r28372, 32256;
	add.s32 	%r28374, %r5, %r28373;
	ld.shared.u32 	%r28375, [%r28374];
	setp.eq.s32 	%p11734, %r9098, 0;
	setp.ne.s32 	%p11735, %r28375, 0;
	or.pred  	%p11736, %p11734, %p11735;
	@%p11736 bra 	$L__BB4_8760;
	add.s32 	%r9099, %r31492, 1;
	mul.wide.u32 	%rd10594, %r31492, 4;
	add.s64 	%rd10595, %rd12, %rd10594;
	st.local.u32 	[%rd10595+280], %r9098;
	mov.u32 	%r31492, %r9099;
$L__BB4_8760:
	setp.ge.u32 	%p11737, %r31492, %r8703;
	mov.u32 	%r31491, %r9097;
	@%p11737 bra 	$L__BB4_8854;
	add.s32 	%r31491, %r8973, 33;
	shl.b32 	%r28377, %r9097, 7;
	and.b32  	%r28378, %r28377, 8064;
	add.s32 	%r9102, %r28378, %r2;
	shl.b32 	%r28379, %r9097, 9;
	and.b32  	%r28380, %r28379, 32256;
	add.s32 	%r28381, %r5, %r28380;
	ld.shared.u32 	%r28382, [%r28381];
	setp.eq.s32 	%p11738, %r9102, 0;
	setp.ne.s32 	%p11739, %r28382, 0;
	or.pred  	%p11740, %p11738, %p11739;
	@%p11740 bra 	$L__BB4_8763;
	add.s32 	%r9103, %r31492, 1;
	mul.wide.u32 	%rd10596, %r31492, 4;
	add.s64 	%rd10597, %rd12, %rd10596;
	st.local.u32 	[%rd10597+280], %r9102;
	mov.u32 	%r31492, %r9103;
$L__BB4_8763:
	setp.ge.u32 	%p11741, %r31492, %r8703;
	@%p11741 bra 	$L__BB4_8854;
	add.s32 	%r9105, %r8973, 34;
	shl.b32 	%r28384, %r31491, 7;
	and.b32  	%r28385, %r28384, 8064;
	add.s32 	%r9106, %r28385, %r2;
	shl.b32 	%r28386, %r31491, 9;
	and.b32  	%r28387, %r28386, 32256;
	add.s32 	%r28388, %r5, %r28387;
	ld.shared.u32 	%r28389, [%r28388];
	setp.eq.s32 	%p11742, %r9106, 0;
	setp.ne.s32 	%p11743, %r28389, 0;
	or.pred  	%p11744, %p11742, %p11743;
	@%p11744 bra 	$L__BB4_8766;
	add.s32 	%r9107, %r31492, 1;
	mul.wide.u32 	%rd10598, %r31492, 4;
	add.s64 	%rd10599, %rd12, %rd10598;
	st.local.u32 	[%rd10599+280], %r9106;
	mov.u32 	%r31492, %r9107;
$L__BB4_8766:
	setp.ge.u32 	%p11745, %r31492, %r8703;
	mov.u32 	%r31491, %r9105;
	@%p11745 bra 	$L__BB4_8854;
	add.s32 	%r31491, %r8973, 35;
	shl.b32 	%r28391, %r9105, 7;
	and.b32  	%r28392, %r28391, 8064;
	add.s32 	%r9110, %r28392, %r2;
	shl.b32 	%r28393, %r9105, 9;
	and.b32  	%r28394, %r28393, 32256;
	add.s32 	%r28395, %r5, %r28394;
	ld.shared.u32 	%r28396, [%r28395];
	setp.eq.s32 	%p11746, %r9110, 0;
	setp.ne.s32 	%p11747, %r28396, 0;
	or.pred  	%p11748, %p11746, %p11747;
	@%p11748 bra 	$L__BB4_8769;
	add.s32 	%r9111, %r31492, 1;
	mul.wide.u32 	%rd10600, %r31492, 4;
	add.s64 	%rd10601, %rd12, %rd10600;
	st.local.u32 	[%rd10601+280], %r9110;
	mov.u32 	%r31492, %r9111;
$L__BB4_8769:
	setp.ge.u32 	%p11749, %r31492, %r8703;
	@%p11749 bra 	$L__BB4_8854;
	add.s32 	%r9113, %r8973, 36;
	shl.b32 	%r28398, %r31491, 7;
	and.b32  	%r28399, %r28398, 8064;
	add.s32 	%r9114, %r28399, %r2;
	shl.b32 	%r28400, %r31491, 9;
	and.b32  	%r28401, %r28400, 32256;
	add.s32 	%r28402, %r5, %r28401;
	ld.shared.u32 	%r28403, [%r28402];
	setp.eq.s32 	%p11750, %r9114, 0;
	setp.ne.s32 	%p11751, %r28403, 0;
	or.pred  	%p11752, %p11750, %p11751;
	@%p11752 bra 	$L__BB4_8772;
	add.s32 	%r9115, %r31492, 1;
	mul.wide.u32 	%rd10602, %r31492, 4;
	add.s64 	%rd10603, %rd12, %rd10602;
	st.local.u32 	[%rd10603+280], %r9114;
	mov.u32 	%r31492, %r9115;
$L__BB4_8772:
	setp.ge.u32 	%p11753, %r31492, %r8703;
	mov.u32 	%r31491, %r9113;
	@%p11753 bra 	$L__BB4_8854;
	add.s32 	%r31491, %r8973, 37;
	shl.b32 	%r28405, %r9113, 7;
	and.b32  	%r28406, %r28405, 8064;
	add.s32 	%r9118, %r28406, %r2;
	shl.b32 	%r28407, %r9113, 9;
	and.b32  	%r28408, %r28407, 32256;
	add.s32 	%r28409, %r5, %r28408;
	ld.shared.u32 	%r28410, [%r28409];
	setp.eq.s32 	%p11754, %r9118, 0;
	setp.ne.s32 	%p11755, %r28410, 0;
	or.pred  	%p11756, %p11754, %p11755;
	@%p11756 bra 	$L__BB4_8775;
	add.s32 	%r9119, %r31492, 1;
	mul.wide.u32 	%rd10604, %r31492, 4;
	add.s64 	%rd10605, %rd12, %rd10604;
	st.local.u32 	[%rd10605+280], %r9118;
	mov.u32 	%r31492, %r9119;
$L__BB4_8775:
	setp.ge.u32 	%p11757, %r31492, %r8703;
	@%p11757 bra 	$L__BB4_8854;
	add.s32 	%r9121, %r8973, 38;
	shl.b32 	%r28412, %r31491, 7;
	and.b32  	%r28413, %r28412, 8064;
	add.s32 	%r9122, %r28413, %r2;
	shl.b32 	%r28414, %r31491, 9;
	and.b32  	%r28415, %r28414, 32256;
	add.s32 	%r28416, %r5, %r28415;
	ld.shared.u32 	%r28417, [%r28416];
	setp.eq.s32 	%p11758, %r9122, 0;
	setp.ne.s32 	%p11759, %r28417, 0;
	or.pred  	%p11760, %p11758, %p11759;
	@%p11760 bra 	$L__BB4_8778;
	add.s32 	%r9123, %r31492, 1;
	mul.wide.u32 	%rd10606, %r31492, 4;
	add.s64 	%rd10607, %rd12, %rd10606;
	st.local.u32 	[%rd10607+280], %r9122;
	mov.u32 	%r31492, %r9123;
$L__BB4_8778:
	setp.ge.u32 	%p11761, %r31492, %r8703;
	mov.u32 	%r31491, %r9121;
	@%p11761 bra 	$L__BB4_8854;
	add.s32 	%r31491, %r8973, 39;
	shl.b32 	%r28419, %r9121, 7;
	and.b32  	%r28420, %r28419, 8064;
	add.s32 	%r9126, %r28420, %r2;
	shl.b32 	%r28421, %r9121, 9;
	and.b32  	%r28422, %r28421, 32256;
	add.s32 	%r28423, %r5, %r28422;
	ld.shared.u32 	%r28424, [%r28423];
	setp.eq.s32 	%p11762, %r9126, 0;
	setp.ne.s32 	%p11763, %r28424, 0;
	or.pred  	%p11764, %p11762, %p11763;
	@%p11764 bra 	$L__BB4_8781;
	add.s32 	%r9127, %r31492, 1;
	mul.wide.u32 	%rd10608, %r31492, 4;
	add.s64 	%rd10609, %rd12, %rd10608;
	st.local.u32 	[%rd10609+280], %r9126;
	mov.u32 	%r31492, %r9127;
$L__BB4_8781:
	setp.ge.u32 	%p11765, %r31492, %r8703;
	@%p11765 bra 	$L__BB4_8854;
	add.s32 	%r9129, %r8973, 40;
	shl.b32 	%r28426, %r31491, 7;
	and.b32  	%r28427, %r28426, 8064;
	add.s32 	%r9130, %r28427, %r2;
	shl.b32 	%r28428, %r31491, 9;
	and.b32  	%r28429, %r28428, 32256;
	add.s32 	%r28430, %r5, %r28429;
	ld.shared.u32 	%r28431, [%r28430];
	setp.eq.s32 	%p11766, %r9130, 0;
	setp.ne.s32 	%p11767, %r28431, 0;
	or.pred  	%p11768, %p11766, %p11767;
	@%p11768 bra 	$L__BB4_8784;
	add.s32 	%r9131, %r31492, 1;
	mul.wide.u32 	%rd10610, %r31492, 4;
	add.s64 	%rd10611, %rd12, %rd10610;
	st.local.u32 	[%rd10611+280], %r9130;
	mov.u32 	%r31492, %r9131;
$L__BB4_8784:
	setp.ge.u32 	%p11769, %r31492, %r8703;
	mov.u32 	%r31491, %r9129;
	@%p11769 bra 	$L__BB4_8854;
	add.s32 	%r31491, %r8973, 41;
	shl.b32 	%r28433, %r9129, 7;
	and.b32  	%r28434, %r28433, 8064;
	add.s32 	%r9134, %r28434, %r2;
	shl.b32 	%r28435, %r9129, 9;
	and.b32  	%r28436, %r28435, 32256;
	add.s32 	%r28437, %r5, %r28436;
	ld.shared.u32 	%r28438, [%r28437];
	setp.eq.s32 	%p11770, %r9134, 0;
	setp.ne.s32 	%p11771, %r28438, 0;
	or.pred  	%p11772, %p11770, %p11771;
	@%p11772 bra 	$L__BB4_8787;
	add.s32 	%r9135, %r31492, 1;
	mul.wide.u32 	%rd10612, %r31492, 4;
	add.s64 	%rd10613, %rd12, %rd10612;
	st.local.u32 	[%rd10613+280], %r9134;
	mov.u32 	%r31492, %r9135;
$L__BB4_8787:
	setp.ge.u32 	%p11773, %r31492, %r8703;
	@%p11773 bra 	$L__BB4_8854;
	add.s32 	%r9137, %r8973, 42;
	shl.b32 	%r28440, %r31491, 7;
	and.b32  	%r28441, %r28440, 8064;
	add.s32 	%r9138, %r28441, %r2;
	shl.b32 	%r28442, %r31491, 9;
	and.b32  	%r28443, %r28442, 32256;
	add.s32 	%r28444, %r5, %r28443;
	ld.shared.u32 	%r28445, [%r28444];
	setp.eq.s32 	%p11774, %r9138, 0;
	setp.ne.s32 	%p11775, %r28445, 0;
	or.pred  	%p11776, %p11774, %p11775;
	@%p11776 bra 	$L__BB4_8790;
	add.s32 	%r9139, %r31492, 1;
	mul.wide.u32 	%rd10614, %r31492, 4;
	add.s64 	%rd10615, %rd12, %rd10614;
	st.local.u32 	[%rd10615+280], %r9138;
	mov.u32 	%r31492, %r9139;
$L__BB4_8790:
	setp.ge.u32 	%p11777, %r31492, %r8703;
	mov.u32 	%r31491, %r9137;
	@%p11777 bra 	$L__BB4_8854;
	add.s32 	%r31491, %r8973, 43;
	shl.b32 	%r28447, %r9137, 7;
	and.b32  	%r28448, %r28447, 8064;
	add.s32 	%r9142, %r28448, %r2;
	shl.b32 	%r28449, %r9137, 9;
	and.b32  	%r28450, %r28449, 32256;
	add.s32 	%r28451, %r5, %r28450;
	ld.shared.u32 	%r28452, [%r28451];
	setp.eq.s32 	%p11778, %r9142, 0;
	setp.ne.s32 	%p11779, %r28452, 0;
	or.pred  	%p11780, %p11778, %p11779;
	@%p11780 bra 	$L__BB4_8793;
	add.s32 	%r9143, %r31492, 1;
	mul.wide.u32 	%rd10616, %r31492, 4;
	add.s64 	%rd10617, %rd12, %rd10616;
	st.local.u32 	[%rd10617+280], %r9142;
	mov.u32 	%r31492, %r9143;
$L__BB4_8793:
	setp.ge.u32 	%p11781, %r31492, %r8703;
	@%p11781 bra 	$L__BB4_8854;
	add.s32 	%r9145, %r8973, 44;
	shl.b32 	%r28454, %r31491, 7;
	and.b32  	%r28455, %r28454, 8064;
	add.s32 	%r9146, %r28455, %r2;
	shl.b32 	%r28456, %r31491, 9;
	and.b32  	%r28457, %r28456, 32256;
	add.s32 	%r28458, %r5, %r28457;
	ld.shared.u32 	%r28459, [%r28458];
	setp.eq.s32 	%p11782, %r9146, 0;
	setp.ne.s32 	%p11783, %r28459, 0;
	or.pred  	%p11784, %p11782, %p11783;
	@%p11784 bra 	$L__BB4_8796;
	add.s32 	%r9147, %r31492, 1;
	mul.wide.u32 	%rd10618, %r31492, 4;
	add.s64 	%rd10619, %rd12, %rd10618;
	st.local.u32 	[%rd10619+280], %r9146;
	mov.u32 	%r31492, %r9147;
$L__BB4_8796:
	setp.ge.u32 	%p11785, %r31492, %r8703;
	mov.u32 	%r31491, %r9145;
	@%p11785 bra 	$L__BB4_8854;
	add.s32 	%r31491, %r8973, 45;
	shl.b32 	%r28461, %r9145, 7;
	and.b32  	%r28462, %r28461, 8064;
	add.s32 	%r9150, %r28462, %r2;
	shl.b32 	%r28463, %r9145, 9;
	and.b32  	%r28464, %r28463, 32256;
	add.s32 	%r28465, %r5, %r28464;
	ld.shared.u32 	%r28466, [%r28465];
	setp.eq.s32 	%p11786, %r9150, 0;
	setp.ne.s32 	%p11787, %r28466, 0;
	or.pred  	%p11788, %p11786, %p11787;
	@%p11788 bra 	$L__BB4_8799;
	add.s32 	%r9151, %r31492, 1;
	mul.wide.u32 	%rd10620, %r31492, 4;
	add.s64 	%rd10621, %rd12, %rd10620;
	st.local.u32 	[%rd10621+280], %r9150;
	mov.u32 	%r31492, %r9151;
$L__BB4_8799:
	setp.ge.u32 	%p11789, %r31492, %r8703;
	@%p11789 bra 	$L__BB4_8854;
	add.s32 	%r9153, %r8973, 46;
	shl.b32 	%r28468, %r31491, 7;
	and.b32  	%r28469, %r28468, 8064;
	add.s32 	%r9154, %r28469, %r2;
	shl.b32 	%r28470, %r31491, 9;
	and.b32  	%r28471, %r28470, 32256;
	add.s32 	%r28472, %r5, %r28471;
	ld.shared.u32 	%r28473, [%r28472];
	setp.eq.s32 	%p11790, %r9154, 0;
	setp.ne.s32 	%p11791, %r28473, 0;
	or.pred  	%p11792, %p11790, %p11791;
	@%p11792 bra 	$L__BB4_8802;
	add.s32 	%r9155, %r31492, 1;
	mul.wide.u32 	%rd10622, %r31492, 4;
	add.s64 	%rd10623, %rd12, %rd10622;
	st.local.u32 	[%rd10623+280], %r9154;
	mov.u32 	%r31492, %r9155;
$L__BB4_8802:
	setp.ge.u32 	%p11793, %r31492, %r8703;
	mov.u32 	%r31491, %r9153;
	@%p11793 bra 	$L__BB4_8854;
	add.s32 	%r31491, %r8973, 47;
	shl.b32 	%r28475, %r9153, 7;
	and.b32  	%r28476, %r28475, 8064;
	add.s32 	%r9158, %r28476, %r2;
	shl.b32 	%r28477, %r9153, 9;
	and.b32  	%r28478, %r28477, 32256;
	add.s32 	%r28479, %r5, %r28478;
	ld.shared.u32 	%r28480, [%r28479];
	setp.eq.s32 	%p11794, %r9158, 0;
	setp.ne.s32 	%p11795, %r28480, 0;
	or.pred  	%p11796, %p11794, %p11795;
	@%p11796 bra 	$L__BB4_8805;
	add.s32 	%r9159, %r31492, 1;
	mul.wide.u32 	%rd10624, %r31492, 4;
	add.s64 	%rd10625, %rd12, %rd10624;
	st.local.u32 	[%rd10625+280], %r9158;
	mov.u32 	%r31492, %r9159;
$L__BB4_8805:
	setp.ge.u32 	%p11797, %r31492, %r8703;
	@%p11797 bra 	$L__BB4_8854;
	add.s32 	%r9161, %r8973, 48;
	shl.b32 	%r28482, %r31491, 7;
	and.b32  	%r28483, %r28482, 8064;
	add.s32 	%r9162, %r28483, %r2;
	shl.b32 	%r28484, %r31491, 9;
	and.b32  	%r28485, %r28484, 32256;
	add.s32 	%r28486, %r5, %r28485;
	ld.shared.u32 	%r28487, [%r28486];
	setp.eq.s32 	%p11798, %r9162, 0;
	setp.ne.s32 	%p11799, %r28487, 0;
	or.pred  	%p11800, %p11798, %p11799;
	@%p11800 bra 	$L__BB4_8808;
	add.s32 	%r9163, %r31492, 1;
	mul.wide.u32 	%rd10626, %r31492, 4;
	add.s64 	%rd10627, %rd12, %rd10626;
	st.local.u32 	[%rd10627+280], %r9162;
	mov.u32 	%r31492, %r9163;
$L__BB4_8808:
	setp.ge.u32 	%p11801, %r31492, %r8703;
	mov.u32 	%r31491, %r9161;
	@%p11801 bra 	$L__BB4_8854;
	add.s32 	%r31491, %r8973, 49;
	shl.b32 	%r28489, %r9161, 7;
	and.b32  	%r28490, %r28489, 8064;
	add.s32 	%r9166, %r28490, %r2;
	shl.b32 	%r28491, %r9161, 9;
	and.b32  	%r28492, %r28491, 32256;
	add.s32 	%r28493, %r5, %r28492;
	ld.shared.u32 	%r28494, [%r28493];
	setp.eq.s32 	%p11802, %r9166, 0;
	setp.ne.s32 	%p11803, %r28494, 0;
	or.pred  	%p11804, %p11802, %p11803;
	@%p11804 bra 	$L__BB4_8811;
	add.s32 	%r9167, %r31492, 1;
	mul.wide.u32 	%rd10628, %r31492, 4;
	add.s64 	%rd10629, %rd12, %rd10628;
	st.local.u32 	[%rd10629+280], %r9166;
	mov.u32 	%r31492, %r9167;
$L__BB4_8811:
	setp.ge.u32 	%p11805, %r31492, %r8703;
	@%p11805 bra 	$L__BB4_8854;
	add.s32 	%r9169, %r8973, 50;
	shl.b32 	%r28496, %r31491, 7;
	and.b32  	%r28497, %r28496, 8064;
	add.s32 	%r9170, %r28497, %r2;
	shl.b32 	%r28498, %r31491, 9;
	and.b32  	%r28499, %r28498, 32256;
	add.s32 	%r28500, %r5, %r28499;
	ld.shared.u32 	%r28501, [%r28500];
	setp.eq.s32 	%p11806, %r9170, 0;
	setp.ne.s32 	%p11807, %r28501, 0;
	or.pred  	%p11808, %p11806, %p11807;
	@%p11808 bra 	$L__BB4_8814;
	add.s32 	%r9171, %r31492, 1;
	mul.wide.u32 	%rd10630, %r31492, 4;
	add.s64 	%rd10631, %rd12, %rd10630;
	st.local.u32 	[%rd10631+280], %r9170;
	mov.u32 	%r31492, %r9171;
$L__BB4_8814:
	setp.ge.u32 	%p11809, %r31492, %r8703;
	mov.u32 	%r31491, %r9169;
	@%p11809 bra 	$L__BB4_8854;
	add.s32 	%r31491, %r8973, 51;
	shl.b32 	%r28503, %r9169, 7;
	and.b32  	%r28504, %r28503, 8064;
	add.s32 	%r9174, %r28504, %r2;
	shl.b32 	%r28505, %r9169, 9;
	and.b32  	%r28506, %r28505, 32256;
	add.s32 	%r28507, %r5, %r28506;
	ld.shared.u32 	%r28508, [%r28507];
	setp.eq.s32 	%p11810, %r9174, 0;
	setp.ne.s32 	%p11811, %r28508, 0;
	or.pred  	%p11812, %p11810, %p11811;
	@%p11812 bra 	$L__BB4_8817;
	add.s32 	%r9175, %r31492, 1;
	mul.wide.u32 	%rd10632, %r31492, 4;
	add.s64 	%rd10633, %rd12, %rd10632;
	st.local.u32 	[%rd10633+280], %r9174;
	mov.u32 	%r31492, %r9175;
$L__BB4_8817:
	setp.ge.u32 	%p11813, %r31492, %r8703;
	@%p11813 bra 	$L__BB4_8854;
	add.s32 	%r9177, %r8973, 52;
	shl.b32 	%r28510, %r31491, 7;
	and.b32  	%r28511, %r28510, 8064;
	add.s32 	%r9178, %r28511, %r2;
	shl.b32 	%r28512, %r31491, 9;
	and.b32  	%r28513, %r28512, 32256;
	add.s32 	%r28514, %r5, %r28513;
	ld.shared.u32 	%r28515, [%r28514];
	setp.eq.s32 	%p11814, %r9178, 0;
	setp.ne.s32 	%p11815, %r28515, 0;
	or.pred  	%p11816, %p11814, %p11815;
	@%p11816 bra 	$L__BB4_8820;
	add.s32 	%r9179, %r31492, 1;
	mul.wide.u32 	%rd10634, %r31492, 4;
	add.s64 	%rd10635, %rd12, %rd10634;
	st.local.u32 	[%rd10635+280], %r9178;
	mov.u32 	%r31492, %r9179;
$L__BB4_8820:
	setp.ge.u32 	%p11817, %r31492, %r8703;
	mov.u32 	%r31491, %r9177;
	@%p11817 bra 	$L__BB4_8854;
	add.s32 	%r31491, %r8973, 53;
	shl.b32 	%r28517, %r9177, 7;
	and.b32  	%r28518, %r28517, 8064;
	add.s32 	%r9182, %r28518, %r2;
	shl.b32 	%r28519, %r9177, 9;
	and.b32  	%r28520, %r28519, 32256;
	add.s32 	%r28521, %r5, %r28520;
	ld.shared.u32 	%r28522, [%r28521];
	setp.eq.s32 	%p11818, %r9182, 0;
	setp.ne.s32 	%p11819, %r28522, 0;
	or.pred  	%p11820, %p11818, %p11819;
	@%p11820 bra 	$L__BB4_8823;
	add.s32 	%r9183, %r31492, 1;
	mul.wide.u32 	%rd10636, %r31492, 4;
	add.s64 	%rd10637, %rd12, %rd10636;
	st.local.u32 	[%rd10637+280], %r9182;
	mov.u32 	%r31492, %r9183;
$L__BB4_8823:
	setp.ge.u32 	%p11821, %r31492, %r8703;
	@%p11821 bra 	$L__BB4_8854;
	add.s32 	%r9185, %r8973, 54;
	shl.b32 	%r28524, %r31491, 7;
	and.b32  	%r28525, %r28524, 8064;
	add.s32 	%r9186, %r28525, %r2;
	shl.b32 	%r28526, %r31491, 9;
	and.b32  	%r28527, %r28526, 32256;
	add.s32 	%r28528, %r5, %r28527;
	ld.shared.u32 	%r28529, [%r28528];
	setp.eq.s32 	%p11822, %r9186, 0;
	setp.ne.s32 	%p11823, %r28529, 0;
	or.pred  	%p11824, %p11822, %p11823;
	@%p11824 bra 	$L__BB4_8826;
	add.s32 	%r9187, %r31492, 1;
	mul.wide.u32 	%rd10638, %r31492, 4;
	add.s64 	%rd10639, %rd12, %rd10638;
	st.local.u32 	[%rd10639+280], %r9186;
	mov.u32 	%r31492, %r9187;
$L__BB4_8826:
	setp.ge.u32 	%p11825, %r31492, %r8703;
	mov.u32 	%r31491, %r9185;
	@%p11825 bra 	$L__BB4_8854;
	add.s32 	%r31491, %r8973, 55;
	shl.b32 	%r28531, %r9185, 7;
	and.b32  	%r28532, %r28531, 8064;
	add.s32 	%r9190, %r28532, %r2;
	shl.b32 	%r28533, %r9185, 9;
	and.b32  	%r28534, %r28533, 32256;
	add.s32 	%r28535, %r5, %r28534;
	ld.shared.u32 	%r28536, [%r28535];
	setp.eq.s32 	%p11826, %r9190, 0;
	setp.ne.s32 	%p11827, %r28536, 0;
	or.pred  	%p11828, %p11826, %p11827;
	@%p11828 bra 	$L__BB4_8829;
	add.s32 	%r9191, %r31492, 1;
	mul.wide.u32 	%rd10640, %r31492, 4;
	add.s64 	%rd10641, %rd12, %rd10640;
	st.local.u32 	[%rd10641+280], %r9190;
	mov.u32 	%r31492, %r9191;
$L__BB4_8829:
	setp.ge.u32 	%p11829, %r31492, %r8703;
	@%p11829 bra 	$L__BB4_8854;
	add.s32 	%r9193, %r8973, 56;
	shl.b32 	%r28538, %r31491, 7;
	and.b32  	%r28539, %r28538, 8064;
	add.s32 	%r9194, %r28539, %r2;
	shl.b32 	%r28540, %r31491, 9;
	and.b32  	%r28541, %r28540, 32256;
	add.s32 	%r28542, %r5, %r28541;
	ld.shared.u32 	%r28543, [%r28542];
	setp.eq.s32 	%p11830, %r9194, 0;
	setp.ne.s32 	%p11831, %r28543, 0;
	or.pred  	%p11832, %p11830, %p11831;
	@%p11832 bra 	$L__BB4_8832;
	add.s32 	%r9195, %r31492, 1;
	mul.wide.u32 	%rd10642, %r31492, 4;
	add.s64 	%rd10643, %rd12, %rd10642;
	st.local.u32 	[%rd10643+280], %r9194;
	mov.u32 	%r31492, %r9195;
$L__BB4_8832:
	setp.ge.u32 	%p11833, %r31492, %r8703;
	mov.u32 	%r31491, %r9193;
	@%p11833 bra 	$L__BB4_8854;
	add.s32 	%r31491, %r8973, 57;
	shl.b32 	%r28545, %r9193, 7;
	and.b32  	%r28546, %r28545, 8064;
	add.s32 	%r9198, %r28546, %r2;
	shl.b32 	%r28547, %r9193, 9;
	and.b32  	%r28548, %r28547, 32256;
	add.s32 	%r28549, %r5, %r28548;
	ld.shared.u32 	%r28550, [%r28549];
	setp.eq.s32 	%p11834, %r9198, 0;
	setp.ne.s32 	%p11835, %r28550, 0;
	or.pred  	%p11836, %p11834, %p11835;
	@%p11836 bra 	$L__BB4_8835;
	add.s32 	%r9199, %r31492, 1;
	mul.wide.u32 	%rd10644, %r31492, 4;
	add.s64 	%rd10645, %rd12, %rd10644;
	st.local.u32 	[%rd10645+280], %r9198;
	mov.u32 	%r31492, %r9199;
$L__BB4_8835:
	setp.ge.u32 	%p11837, %r31492, %r8703;
	@%p11837 bra 	$L__BB4_8854;
	add.s32 	%r9201, %r8973, 58;
	shl.b32 	%r28552, %r31491, 7;
	and.b32  	%r28553, %r28552, 8064;
	add.s32 	%r9202, %r28553, %r2;
	shl.b32 	%r28554, %r31491, 9;
	and.b32  	%r28555, %r28554, 32256;
	add.s32 	%r28556, %r5, %r28555;
	ld.shared.u32 	%r28557, [%r28556];
	setp.eq.s32 	%p11838, %r9202, 0;
	setp.ne.s32 	%p11839, %r28557, 0;
	or.pred  	%p11840, %p11838, %p11839;
	@%p11840 bra 	$L__BB4_8838;
	add.s32 	%r9203, %r31492, 1;
	mul.wide.u32 	%rd10646, %r31492, 4;
	add.s64 	%rd10647, %rd12, %rd10646;
	st.local.u32 	[%rd10647+280], %r9202;
	mov.u32 	%r31492, %r9203;
$L__BB4_8838:
	setp.ge.u32 	%p11841, %r31492, %r8703;
	mov.u32 	%r31491, %r9201;
	@%p11841 bra 	$L__BB4_8854;
	add.s32 	%r31491, %r8973, 59;
	shl.b32 	%r28559, %r9201, 7;
	and.b32  	%r28560, %r28559, 8064;
	add.s32 	%r9206, %r28560, %r2;
	shl.b32 	%r28561, %r9201, 9;
	and.b32  	%r28562, %r28561, 32256;
	add.s32 	%r28563, %r5, %r28562;
	ld.shared.u32 	%r28564, [%r28563];
	setp.eq.s32 	%p11842, %r9206, 0;
	setp.ne.s32 	%p11843, %r28564, 0;
	or.pred  	%p11844, %p11842, %p11843;
	@%p11844 bra 	$L__BB4_8841;
	add.s32 	%r9207, %r31492, 1;
	mul.wide.u32 	%rd10648, %r31492, 4;
	add.s64 	%rd10649, %rd12, %rd10648;
	st.local.u32 	[%rd10649+280], %r9206;
	mov.u32 	%r31492, %r9207;
$L__BB4_8841:
	setp.ge.u32 	%p11845, %r31492, %r8703;
	@%p11845 bra 	$L__BB4_8854;
	add.s32 	%r9209, %r8973, 60;
	shl.b32 	%r28566, %r31491, 7;
	and.b32  	%r28567, %r28566, 8064;
	add.s32 	%r9210, %r28567, %r2;
	shl.b32 	%r28568, %r31491, 9;
	and.b32  	%r28569, %r28568, 32256;
	add.s32 	%r28570, %r5, %r28569;
	ld.shared.u32 	%r28571, [%r28570];
	setp.eq.s32 	%p11846, %r9210, 0;
	setp.ne.s32 	%p11847, %r28571, 0;
	or.pred  	%p11848, %p11846, %p11847;
	@%p11848 bra 	$L__BB4_8844;
	add.s32 	%r9211, %r31492, 1;
	mul.wide.u32 	%rd10650, %r31492, 4;
	add.s64 	%rd10651, %rd12, %rd10650;
	st.local.u32 	[%rd10651+280], %r9210;
	mov.u32 	%r31492, %r9211;
$L__BB4_8844:
	setp.ge.u32 	%p11849, %r31492, %r8703;
	mov.u32 	%r31491, %r9209;
	@%p11849 bra 	$L__BB4_8854;
	add.s32 	%r31491, %r8973, 61;
	shl.b32 	%r28573, %r9209, 7;
	and.b32  	%r28574, %r28573, 8064;
	add.s32 	%r9214, %r28574, %r2;
	shl.b32 	%r28575, %r9209, 9;
	and.b32  	%r28576, %r28575, 32256;
	add.s32 	%r28577, %r5, %r28576;
	ld.shared.u32 	%r28578, [%r28577];
	setp.eq.s32 	%p11850, %r9214, 0;
	setp.ne.s32 	%p11851, %r28578, 0;
	or.pred  	%p11852, %p11850, %p11851;
	@%p11852 bra 	$L__BB4_8847;
	add.s32 	%r9215, %r31492, 1;
	mul.wide.u32 	%rd10652, %r31492, 4;
	add.s64 	%rd10653, %rd12, %rd10652;
	st.local.u32 	[%rd10653+280], %r9214;
	mov.u32 	%r31492, %r9215;
$L__BB4_8847:
	setp.ge.u32 	%p11853, %r31492, %r8703;
	@%p11853 bra 	$L__BB4_8854;
	add.s32 	%r9217, %r8973, 62;
	shl.b32 	%r28580, %r31491, 7;
	and.b32  	%r28581, %r28580, 8064;
	add.s32 	%r9218, %r28581, %r2;
	shl.b32 	%r28582, %r31491, 9;
	and.b32  	%r28583, %r28582, 32256;
	add.s32 	%r28584, %r5, %r28583;
	ld.shared.u32 	%r28585, [%r28584];
	setp.eq.s32 	%p11854, %r9218, 0;
	setp.ne.s32 	%p11855, %r28585, 0;
	or.pred  	%p11856, %p11854, %p11855;
	@%p11856 bra 	$L__BB4_8850;
	add.s32 	%r9219, %r31492, 1;
	mul.wide.u32 	%rd10654, %r31492, 4;
	add.s64 	%rd10655, %rd12, %rd10654;
	st.local.u32 	[%rd10655+280], %r9218;
	mov.u32 	%r31492, %r9219;
$L__BB4_8850:
	setp.ge.u32 	%p11857, %r31492, %r8703;
	mov.u32 	%r31491, %r9217;
	@%p11857 bra 	$L__BB4_8854;
	shl.b32 	%r28587, %r9217, 7;
	and.b32  	%r28588, %r28587, 8064;
	add.s32 	%r9221, %r28588, %r2;
	shl.b32 	%r28589, %r9217, 9;
	and.b32  	%r28590, %r28589, 32256;
	add.s32 	%r28591, %r5, %r28590;
	ld.shared.u32 	%r28592, [%r28591];
	setp.eq.s32 	%p11858, %r9221, 0;
	setp.ne.s32 	%p11859, %r28592, 0;
	or.pred  	%p11860, %p11858, %p11859;
	@%p11860 bra 	$L__BB4_8853;
	add.s32 	%r9222, %r31492, 1;
	mul.wide.u32 	%rd10656, %r31492, 4;
	add.s64 	%rd10657, %rd12, %rd10656;
	st.local.u32 	[%rd10657+280], %r9221;
	mov.u32 	%r31492, %r9222;
$L__BB4_8853:
	setp.lt.u32 	%p11861, %r31492, %r8703;
	selp.b32 	%r28594, 64, 63, %p11861;
	add.s32 	%r31491, %r8973, %r28594;
$L__BB4_8854:
	st.local.u32 	[%rd12+8], %r31491;
$L__BB4_8855:
	add.s32 	%r28595, %r8701, 1;
	setp.lt.u32 	%p11862, %r8704, %r28595;
	setp.lt.u32 	%p11863, %r31426, %r8702;
	or.pred  	%p11864, %p11862, %p11863;
	setp.lt.u32 	%p11865, %r31492, %r8703;
	or.pred  	%p11866, %p11864, %p11865;
	@%p11866 bra 	$L__BB4_10223;
	ld.global.u32 	%r31495, [%rd606+268];
	setp.eq.s32 	%p11867, %r31495, 0;
	@%p11867 bra 	$L__BB4_8860;
	mov.b32 	%r31496, 0;
$L__BB4_8858:
	mul.wide.u32 	%rd10658, %r31496, 4;
	add.s64 	%rd10659, %rd12, %rd10658;
	ld.local.u32 	%r9233, [%rd10659+280];
	setp.gt.u32 	%p11868, %r9233, 8191;
	@%p11868 bra 	$L__BB4_8864;
	shl.b32 	%r28598, %r9233, 2;
	mov.u32 	%r28599, shared_mem;
	add.s32 	%r28600, %r28599, %r28598;
	atom.shared.exch.b32 	%r28601, [%r28600+65536], -1;
	bra.uni 	$L__BB4_8865;
$L__BB4_8860:
	ld.global.u32 	%r31498, [%rd606+264];
	setp.eq.s32 	%p11870, %r31498, 0;
	@%p11870 bra 	$L__BB4_8866;
	mov.b32 	%r31499, 0;
$L__BB4_8862:
	mul.wide.u32 	%rd10662, %r31499, 4;
	add.s64 	%rd10663, %rd12, %rd10662;
	ld.local.u32 	%r9240, [%rd10663+24];
	mul.wide.u32 	%rd10664, %r31499, 8;
	add.s64 	%rd10665, %rd606, %rd10664;
	ld.global.u64 	%rd618, [%rd10665+792];
	cvt.u32.u64 	%r9241, %rd618;
	shr.u32 	%r31500, %r9241, 3;
	and.b64  	%rd10666, %rd618, 4;
	setp.eq.s64 	%p11871, %rd10666, 0;
	@%p11871 bra 	$L__BB4_8870;
	mul.wide.u32 	%rd10667, %r31500, 4;
	add.s64 	%rd10668, %rd12, %rd10667;
	ld.local.u32 	%r31500, [%rd10668+24];
	bra.uni 	$L__BB4_8872;
$L__BB4_8864:
	mul.wide.u32 	%rd10660, %r9233, 4;
	add.s64 	%rd10661, %rd13, %rd10660;
	atom.global.exch.b32 	%r28597, [%rd10661], -1;
	ld.global.u32 	%r31495, [%rd606+268];
$L__BB4_8865:
	add.s32 	%r31496, %r31496, 1;
	setp.lt.u32 	%p11869, %r31496, %r31495;
	@%p11869 bra 	$L__BB4_8858;
	bra.uni 	$L__BB4_8860;
$L__BB4_8866:
	ld.global.u32 	%r28612, [%rd606+260];
	setp.eq.s32 	%p11877, %r28612, 0;
	@%p11877 bra 	$L__BB4_8918;
	ld.local.u32 	%r31517, [%rd12+536];
	mov.b32 	%r31504, 0;
$L__BB4_8868:
	mul.wide.u32 	%rd10685, %r31504, 8;
	add.s64 	%rd10686, %rd606, %rd10685;
	ld.global.u64 	%rd621, [%rd10686+280];
	cvt.u32.u64 	%r9256, %rd621;
	shr.u32 	%r31505, %r9256, 3;
	and.b64  	%rd10687, %rd621, 4;
	setp.eq.s64 	%p11878, %rd10687, 0;
	@%p11878 bra 	$L__BB4_8880;
	mul.wide.u32 	%rd10688, %r31505, 4;
	add.s64 	%rd10689, %rd12, %rd10688;
	ld.local.u32 	%r31505, [%rd10689+24];
	bra.uni 	$L__BB4_8882;
$L__BB4_8870:
	and.b64  	%rd10669, %rd618, 3;
	setp.ne.s64 	%p11872, %rd10669, 0;
	@%p11872 bra 	$L__BB4_8872;
	mul.wide.u32 	%rd10670, %r31500, 4;
	add.s64 	%rd10671, %rd12, %rd10670;
	ld.local.u32 	%r31500, [%rd10671+280];
$L__BB4_8872:
	shl.b32 	%r28603, %r31500, 3;
	and.b32  	%r28604, %r9241, 7;
	or.b32  	%r9246, %r28603, %r28604;
	shr.u64 	%rd619, %rd618, 35;
	and.b64  	%rd10672, %rd618, 17179869184;
	setp.eq.s64 	%p11873, %rd10672, 0;
	@%p11873 bra 	$L__BB4_8874;
	shl.b64 	%rd10673, %rd619, 2;
	add.s64 	%rd10674, %rd12, %rd10673;
	ld.local.u32 	%r31501, [%rd10674+24];
	bra.uni 	$L__BB4_8876;
$L__BB4_8874:
	cvt.u32.u64 	%r31501, %rd619;
	and.b64  	%rd10675, %rd618, 12884901888;
	setp.ne.s64 	%p11874, %rd10675, 0;
	@%p11874 bra 	$L__BB4_8876;
	shl.b64 	%rd10676, %rd619, 2;
	add.s64 	%rd10677, %rd12, %rd10676;
	ld.local.u32 	%r31501, [%rd10677+280];
$L__BB4_8876:
	shl.b32 	%r28605, %r31501, 3;
	{ .reg .b32 tmp; mov.b64 {tmp, %r28606}, %rd618; }
	and.b32  	%r28607, %r28606, 7;
	or.b32  	%r28608, %r28605, %r28607;
	cvt.u64.u32 	%rd10678, %r28608;
	shl.b64 	%rd10679, %rd10678, 32;
	cvt.u64.u32 	%rd10680, %r9246;
	or.b64  	%rd620, %rd10679, %rd10680;
	setp.gt.u32 	%p11875, %r9240, 8191;
	@%p11875 bra 	$L__BB4_8878;
	shl.b32 	%r28609, %r9240, 3;
	mov.u32 	%r28610, shared_mem;
	add.s32 	%r28611, %r28610, %r28609;
	atom.shared.exch.b64 	%rd10684, [%r28611], %rd620;
	bra.uni 	$L__BB4_8879;
$L__BB4_8878:
	mul.wide.u32 	%rd10681, %r9240, 8;
	add.s64 	%rd10682, %rd1, %rd10681;
	atom.global.exch.b64 	%rd10683, [%rd10682+201326600], %rd620;
	ld.global.u32 	%r31498, [%rd606+264];
$L__BB4_8879:
	add.s32 	%r31499, %r31499, 1;
	setp.lt.u32 	%p11876, %r31499, %r31498;
	@%p11876 bra 	$L__BB4_8862;
	bra.uni 	$L__BB4_8866;
$L__BB4_8880:
	and.b64  	%rd10690, %rd621, 3;
	setp.ne.s64 	%p11879, %rd10690, 0;
	@%p11879 bra 	$L__BB4_8882;
	mul.wide.u32 	%rd10691, %r31505, 4;
	add.s64 	%rd10692, %rd12, %rd10691;
	ld.local.u32 	%r31505, [%rd10692+280];
$L__BB4_8882:
	shl.b32 	%r9261, %r31505, 3;
	shr.u64 	%rd622, %rd621, 35;
	and.b64  	%rd10693, %rd621, 17179869184;
	setp.eq.s64 	%p11880, %rd10693, 0;
	@%p11880 bra 	$L__BB4_8884;
	shl.b64 	%rd10694, %rd622, 2;
	add.s64 	%rd10695, %rd12, %rd10694;
	ld.local.u32 	%r31506, [%rd10695+24];
	bra.uni 	$L__BB4_8886;
$L__BB4_8884:
	cvt.u32.u64 	%r31506, %rd622;
	and.b64  	%rd10696, %rd621, 12884901888;
	setp.ne.s64 	%p11881, %rd10696, 0;
	@%p11881 bra 	$L__BB4_8886;
	shl.b64 	%rd10697, %rd622, 2;
	add.s64 	%rd10698, %rd12, %rd10697;
	ld.local.u32 	%r31506, [%rd10698+280];
$L__BB4_8886:
	and.b32  	%r28614, %r9256, 7;
	add.s32 	%r28615, %r9261, %r28614;
	{ .reg .b32 tmp; mov.b64 {tmp, %r28616}, %rd621; }
	and.b32  	%r28617, %r28616, 7;
	shl.b32 	%r28618, %r31506, 3;
	or.b32  	%r28619, %r28618, %r28617;
	setp.ne.s32 	%p11882, %r28614, 0;
	setp.eq.s32 	%p11883, %r28617, 0;
	and.pred  	%p11884, %p11882, %p11883;
	selp.b32 	%r31509, %r28619, %r28615, %p11884;
	selp.b32 	%r9278, %r28615, %r28619, %p11884;
	and.b32  	%r28620, %r31509, 7;
	setp.ne.s32 	%p11885, %r28620, 0;
	@%p11885 bra 	$L__BB4_8890;
$L__BB4_8887:
	and.b32  	%r28621, %r9278, 7;
	setp.ne.s32 	%p11886, %r28621, 0;
	@%p11886 bra 	$L__BB4_8898;
$L__BB4_8888:
	shr.u32 	%r28622, %r9278, 3;
	setp.gt.u32 	%p11887, %r9278, 65535;
	shr.u32 	%r28623, %r9278, 1;
	mov.u32 	%r28624, shared_mem;
	add.s32 	%r28625, %r28624, %r28623;
	add.s32 	%r9274, %r28625, 65536;
	mul.wide.u32 	%rd10699, %r28622, 4;
	add.s64 	%rd624, %rd13, %rd10699;
	@%p11887 bra 	$L__BB4_8892;
	atom.shared.exch.b32 	%r31512, [%r9274], -1;
	bra.uni 	$L__BB4_8893;
$L__BB4_8890:
	cvt.u64.u32 	%rd10716, %r9278;
	shl.b64 	%rd10717, %rd10716, 32;
	cvt.u64.u32 	%rd10718, %r31509;
	or.b64  	%rd623, %rd10717, %rd10718;
	mul.wide.u32 	%rd10719, %r31509, 8;
	and.b32  	%r28646, %r9278, 7;
	cvt.u64.u32 	%rd10720, %r28646;
	mov.b64 	%rd10721, 56;
	cvt.u32.u64 	%r28647, %rd10721;
	cvt.u32.u64 	%r28648, %rd10719;
	and.b32  	%r28649, %r28648, %r28647;
	cvt.u32.u64 	%r28650, %rd10720;
	or.b32  	%r28651, %r28649, %r28650;
	mov.b64 	%rd10722, 9130730411292422402;
	shr.u64 	%rd10723, %rd10722, %r28651;
	mov.b64 	%rd10724, 1736168554312260608;
	shr.u64 	%rd10725, %rd10724, %r28651;
	mov.b64 	%rd10726, -506390041275138048;
	shr.u64 	%rd10727, %rd10726, %r28651;
	shl.b64 	%rd10728, %rd10727, 2;
	cvt.u32.u64 	%r28652, %rd10725;
	mov.b64 	%rd10729, 2;
	cvt.u32.u64 	%r28653, %rd10729;
	and.b32  	%r28654, %r28652, %r28653;
	cvt.u32.u64 	%r28655, %rd10723;
	mov.b64 	%rd10730, 1;
	cvt.u32.u64 	%r28656, %rd10730;
	and.b32  	%r28657, %r28655, %r28656;
	or.b32  	%r28658, %r28657, %r28654;
	cvt.u32.u64 	%r28659, %rd10728;
	mov.b64 	%rd10731, 4;
	cvt.u32.u64 	%r28660, %rd10731;
	and.b32  	%r28661, %r28659, %r28660;
	or.b32  	%r28662, %r28658, %r28661;
	mov.b16 	%rs514, 1;
	shl.b16 	%rs515, %rs514, %r28662;
	and.b16  	%rs516, %rs515, 29;
	setp.eq.s16 	%p11909, %rs516, 0;
	@%p11909 bra 	$L__BB4_8916;
	add.s32 	%r9272, %r31517, 1;
	st.local.u32 	[%rd12+536], %r9272;
	mul.wide.u32 	%rd10732, %r31517, 8;
	add.s64 	%rd10733, %rd12, %rd10732;
	st.local.u64 	[%rd10733+544], %rd623;
	mov.u32 	%r31517, %r9272;
	bra.uni 	$L__BB4_8917;
$L__BB4_8892:
	atom.global.exch.b32 	%r31512, [%rd624], -1;
$L__BB4_8893:
	add.s32 	%r28626, %r31512, 1;
	setp.lt.u32 	%p11888, %r28626, 2;
	@%p11888 bra 	$L__BB4_8898;
	setp.gt.u32 	%p11889, %r9278, 65535;
	@%p11889 bra 	$L__BB4_8896;
	atom.shared.exch.b32 	%r28628, [%r9274], 0;
	bra.uni 	$L__BB4_8897;
$L__BB4_8896:
	atom.global.exch.b32 	%r28627, [%rd624], 0;
$L__BB4_8897:
	and.b32  	%r28629, %r31512, 7;
	setp.eq.s32 	%p11890, %r28629, 0;
	mov.u32 	%r9278, %r31512;
	@%p11890 bra 	$L__BB4_8888;
$L__BB4_8898:
	setp.lt.u32 	%p11891, %r31509, 65529;
	@%p11891 bra 	$L__BB4_8910;
	and.b32  	%r9279, %r9278, 4;
	setp.eq.s32 	%p11892, %r9279, 0;
	and.b32  	%r28630, %r9278, 3;
	setp.ne.s32 	%p11893, %r28630, 0;
	and.pred  	%p11894, %p11892, %p11893;
	setp.gt.u32 	%p11895, %r9278, 65535;
	or.pred  	%p11896, %p11895, %p11894;
	@%p11896 bra 	$L__BB4_8903;
	and.b32  	%r28631, %r9278, 7;
	setp.eq.s32 	%p11897, %r28631, 0;
	mov.u32 	%r31515, %r9278;
	mov.u32 	%r31516, %r31509;
	@%p11897 bra 	$L__BB4_8915;
	setp.eq.s32 	%p11898, %r9279, 0;
	@%p11898 bra 	$L__BB4_8903;
	cvt.u64.u32 	%rd10700, %r9278;
	shl.b64 	%rd10701, %rd10700, 32;
	cvt.u64.u32 	%rd10702, %r31509;
	or.b64  	%rd10703, %rd10701, %rd10702;
	add.s32 	%r9280, %r31517, 1;
	st.local.u32 	[%rd12+536], %r9280;
	mul.wide.u32 	%rd10704, %r31517, 8;
	add.s64 	%rd10705, %rd12, %rd10704;
	st.local.u64 	[%rd10705+544], %rd10703;
	mov.u32 	%r31517, %r9280;
	bra.uni 	$L__BB4_8917;
$L__BB4_8903:
	shr.u32 	%r9281, %r31509, 3;
	setp.gt.u32 	%p11899, %r31509, 65535;
	@%p11899 bra 	$L__BB4_8905;
	shl.b32 	%r28632, %r9281, 2;
	mov.u32 	%r28633, shared_mem;
	add.s32 	%r28634, %r28633, %r28632;
	ld.shared.u32 	%r31514, [%r28634+65536];
	bra.uni 	$L__BB4_8906;
$L__BB4_8905:
	mul.wide.u32 	%rd10706, %r9281, 4;
	add.s64 	%rd10707, %rd13, %rd10706;
	ld.global.u32 	%r31514, [%rd10707];
$L__BB4_8906:
	setp.ne.s32 	%p11900, %r31514, 0;
	@%p11900 bra 	$L__BB4_8910;
	cvt.u64.u32 	%rd10708, %r9278;
	shl.b64 	%rd10709, %rd10708, 32;
	cvt.u64.u32 	%rd10710, %r31509;
	or.b64  	%rd625, %rd10709, %rd10710;
	and.b32  	%r28635, %r9278, 7;
	setp.eq.s32 	%p11901, %r28635, 1;
	@%p11901 bra 	$L__BB4_8909;
	add.s32 	%r9285, %r31517, 1;
	st.local.u32 	[%rd12+536], %r9285;
	mul.wide.u32 	%rd10711, %r31517, 8;
	add.s64 	%rd10712, %rd12, %rd10711;
	st.local.u64 	[%rd10712+544], %rd625;
	mov.u32 	%r31517, %r9285;
	bra.uni 	$L__BB4_8917;
$L__BB4_8909:
	ld.local.u32 	%r28636, [%rd12+2592];
	add.s32 	%r28637, %r28636, 1;
	st.local.u32 	[%rd12+2592], %r28637;
	mul.wide.u32 	%rd10713, %r28636, 8;
	add.s64 	%rd10714, %rd12, %rd10713;
	st.local.u64 	[%rd10714+2600], %rd625;
	bra.uni 	$L__BB4_8917;
$L__BB4_8910:
	shr.u32 	%r9286, %r31509, 3;
	setp.gt.u32 	%p11902, %r31509, 65535;
	@%p11902 bra 	$L__BB4_8913;
	shl.b32 	%r28639, %r9286, 2;
	mov.u32 	%r28640, shared_mem;
	add.s32 	%r28641, %r28640, %r28639;
	add.s32 	%r9287, %r28641, 65536;
	atom.shared.exch.b32 	%r31515, [%r28641+65536], %r9278;
	setp.eq.s32 	%p11904, %r31515, -1;
	@%p11904 bra 	$L__BB4_8917;
	atom.shared.exch.b32 	%r28642, [%r9287], 0;
	mov.u32 	%r31516, %r9278;
	bra.uni 	$L__BB4_8915;
$L__BB4_8913:
	mul.wide.u32 	%rd10715, %r9286, 4;
	add.s64 	%rd626, %rd13, %rd10715;
	atom.global.exch.b32 	%r31515, [%rd626], %r9278;
	setp.eq.s32 	%p11903, %r31515, -1;
	@%p11903 bra 	$L__BB4_8917;
	atom.global.exch.b32 	%r28638, [%rd626], 0;
	mov.u32 	%r31516, %r9278;
$L__BB4_8915:
	and.b32  	%r28643, %r31515, 7;
	setp.ne.s32 	%p11905, %r28643, 0;
	and.b32  	%r28644, %r31516, 7;
	setp.eq.s32 	%p11906, %r28644, 0;
	and.pred  	%p11907, %p11905, %p11906;
	selp.b32 	%r31509, %r31516, %r31515, %p11907;
	selp.b32 	%r9278, %r31515, %r31516, %p11907;
	and.b32  	%r28645, %r31509, 7;
	setp.eq.s32 	%p11908, %r28645, 0;
	@%p11908 bra 	$L__BB4_8887;
	bra.uni 	$L__BB4_8890;
$L__BB4_8916:
	ld.local.u32 	%r28663, [%rd12+2592];
	add.s32 	%r28664, %r28663, 1;
	st.local.u32 	[%rd12+2592], %r28664;
	mul.wide.u32 	%rd10734, %r28663, 8;
	add.s64 	%rd10735, %rd12, %rd10734;
	st.local.u64 	[%rd10735+2600], %rd623;
$L__BB4_8917:
	add.s32 	%r31504, %r31504, 1;
	ld.global.u32 	%r28665, [%rd606+260];
	setp.lt.u32 	%p11910, %r31504, %r28665;
	@%p11910 bra 	$L__BB4_8868;
$L__BB4_8918:
	ld.global.u32 	%r9296, [%rd606+272];
	shr.u32 	%r31518, %r9296, 3;
	and.b32  	%r28666, %r9296, 4;
	setp.eq.s32 	%p11911, %r28666, 0;
	@%p11911 bra 	$L__BB4_8920;
	mul.wide.u32 	%rd10736, %r31518, 4;
	add.s64 	%rd10737, %rd12, %rd10736;
	ld.local.u32 	%r31518, [%rd10737+24];
	bra.uni 	$L__BB4_8922;
$L__BB4_8920:
	and.b32  	%r28667, %r9296, 3;
	setp.ne.s32 	%p11912, %r28667, 0;
	@%p11912 bra 	$L__BB4_8922;
	mul.wide.u32 	%rd10738, %r31518, 4;
	add.s64 	%rd10739, %rd12, %rd10738;
	ld.local.u32 	%r31518, [%rd10739+280];
$L__BB4_8922:
	and.b32  	%r28668, %r9296, 7;
	shl.b32 	%r28669, %r31518, 3;
	or.b32  	%r28670, %r28669, %r28668;
	setp.ne.s32 	%p11913, %r28668, 0;
	setp.eq.s32 	%p11914, %r8645, 0;
	and.pred  	%p11915, %p11913, %p11914;
	selp.b32 	%r31521, %r8513, %r28670, %p11915;
	selp.b32 	%r9312, %r28670, %r8513, %p11915;
	and.b32  	%r28672, %r31521, 7;
	setp.ne.s32 	%p11916, %r28672, 0;
	@%p11916 bra 	$L__BB4_8926;
$L__BB4_8923:
	and.b32  	%r28673, %r9312, 7;
	setp.ne.s32 	%p11917, %r28673, 0;
	@%p11917 bra 	$L__BB4_8935;
$L__BB4_8924:
	shr.u32 	%r28674, %r9312, 3;
	setp.gt.u32 	%p11918, %r9312, 65535;
	shr.u32 	%r28675, %r9312, 1;
	mov.u32 	%r28676, shared_mem;
	add.s32 	%r28677, %r28676, %r28675;
	add.s32 	%r9308, %r28677, 65536;
	mul.wide.u32 	%rd10740, %r28674, 4;
	add.s64 	%rd628, %rd13, %rd10740;
	@%p11918 bra 	$L__BB4_8929;
	atom.shared.exch.b32 	%r31524, [%r9308], -1;
	bra.uni 	$L__BB4_8930;
$L__BB4_8926:
	cvt.u64.u32 	%rd10757, %r9312;
	shl.b64 	%rd10758, %rd10757, 32;
	cvt.u64.u32 	%rd10759, %r31521;
	or.b64  	%rd627, %rd10758, %rd10759;
	mul.wide.u32 	%rd10760, %r31521, 8;
	and.b32  	%r28702, %r9312, 7;
	cvt.u64.u32 	%rd10761, %r28702;
	mov.b64 	%rd10762, 56;
	cvt.u32.u64 	%r28703, %rd10762;
	cvt.u32.u64 	%r28704, %rd10760;
	and.b32  	%r28705, %r28704, %r28703;
	cvt.u32.u64 	%r28706, %rd10761;
	or.b32  	%r28707, %r28705, %r28706;
	mov.b64 	%rd10763, 9130730411292422402;
	shr.u64 	%rd10764, %rd10763, %r28707;
	mov.b64 	%rd10765, 1736168554312260608;
	shr.u64 	%rd10766, %rd10765, %r28707;
	mov.b64 	%rd10767, -506390041275138048;
	shr.u64 	%rd10768, %rd10767, %r28707;
	shl.b64 	%rd10769, %rd10768, 2;
	cvt.u32.u64 	%r28708, %rd10766;
	mov.b64 	%rd10770, 2;
	cvt.u32.u64 	%r28709, %rd10770;
	and.b32  	%r28710, %r28708, %r28709;
	cvt.u32.u64 	%r28711, %rd10764;
	mov.b64 	%rd10771, 1;
	cvt.u32.u64 	%r28712, %rd10771;
	and.b32  	%r28713, %r28711, %r28712;
	or.b32  	%r28714, %r28713, %r28710;
	cvt.u32.u64 	%r28715, %rd10769;
	mov.b64 	%rd10772, 4;
	cvt.u32.u64 	%r28716, %rd10772;
	and.b32  	%r28717, %r28715, %r28716;
	or.b32  	%r28718, %r28714, %r28717;
	mov.b16 	%rs517, 1;
	shl.b16 	%rs518, %rs517, %r28718;
	and.b16  	%rs519, %rs518, 29;
	setp.eq.s16 	%p11940, %rs519, 0;
	@%p11940 bra 	$L__BB4_8928;
	ld.local.u32 	%r28719, [%rd12+536];
	add.s32 	%r28720, %r28719, 1;
	st.local.u32 	[%rd12+536], %r28720;
	mul.wide.u32 	%rd10773, %r28719, 8;
	add.s64 	%rd10774, %rd12, %rd10773;
	st.local.u64 	[%rd10774+544], %rd627;
	bra.uni 	$L__BB4_10226;
$L__BB4_8928:
	ld.local.u32 	%r28721, [%rd12+2592];
	add.s32 	%r28722, %r28721, 1;
	st.local.u32 	[%rd12+2592], %r28722;
	mul.wide.u32 	%rd10775, %r28721, 8;
	add.s64 	%rd10776, %rd12, %rd10775;
	st.local.u64 	[%rd10776+2600], %rd627;
	bra.uni 	$L__BB4_10226;
$L__BB4_8929:
	atom.global.exch.b32 	%r31524, [%rd628], -1;
$L__BB4_8930:
	add.s32 	%r28678, %r31524, 1;
	setp.lt.u32 	%p11919, %r28678, 2;
	@%p11919 bra 	$L__BB4_8935;
	setp.gt.u32 	%p11920, %r9312, 65535;
	@%p11920 bra 	$L__BB4_8933;
	atom.shared.exch.b32 	%r28680, [%r9308], 0;
	bra.uni 	$L__BB4_8934;
$L__BB4_8933:
	atom.global.exch.b32 	%r28679, [%rd628], 0;
$L__BB4_8934:
	and.b32  	%r28681, %r31524, 7;
	setp.eq.s32 	%p11921, %r28681, 0;
	mov.u32 	%r9312, %r31524;
	@%p11921 bra 	$L__BB4_8924;
$L__BB4_8935:
	setp.lt.u32 	%p11922, %r31521, 65529;
	@%p11922 bra 	$L__BB4_8947;
	and.b32  	%r9313, %r9312, 4;
	setp.eq.s32 	%p11923, %r9313, 0;
	and.b32  	%r28682, %r9312, 3;
	setp.ne.s32 	%p11924, %r28682, 0;
	and.pred  	%p11925, %p11923, %p11924;
	setp.gt.u32 	%p11926, %r9312, 65535;
	or.pred  	%p11927, %p11926, %p11925;
	@%p11927 bra 	$L__BB4_8940;
	and.b32  	%r28683, %r9312, 7;
	setp.eq.s32 	%p11928, %r28683, 0;
	mov.u32 	%r31527, %r9312;
	mov.u32 	%r31528, %r31521;
	@%p11928 bra 	$L__BB4_8952;
	setp.eq.s32 	%p11929, %r9313, 0;
	@%p11929 bra 	$L__BB4_8940;
	cvt.u64.u32 	%rd10741, %r9312;
	shl.b64 	%rd10742, %rd10741, 32;
	cvt.u64.u32 	%rd10743, %r31521;
	or.b64  	%rd10744, %rd10742, %rd10743;
	ld.local.u32 	%r28684, [%rd12+536];
	add.s32 	%r28685, %r28684, 1;
	st.local.u32 	[%rd12+536], %r28685;
	mul.wide.u32 	%rd10745, %r28684, 8;
	add.s64 	%rd10746, %rd12, %rd10745;
	st.local.u64 	[%rd10746+544], %rd10744;
	bra.uni 	$L__BB4_10226;
$L__BB4_8940:
	shr.u32 	%r9314, %r31521, 3;
	setp.gt.u32 	%p11930, %r31521, 65535;
	@%p11930 bra 	$L__BB4_8942;
	shl.b32 	%r28686, %r9314, 2;
	mov.u32 	%r28687, shared_mem;
	add.s32 	%r28688, %r28687, %r28686;
	ld.shared.u32 	%r31526, [%r28688+65536];
	bra.uni 	$L__BB4_8943;
$L__BB4_8942:
	mul.wide.u32 	%rd10747, %r9314, 4;
	add.s64 	%rd10748, %rd13, %rd10747;
	ld.global.u32 	%r31526, [%rd10748];
$L__BB4_8943:
	setp.ne.s32 	%p11931, %r31526, 0;
	@%p11931 bra 	$L__BB4_8947;
	cvt.u64.u32 	%rd10749, %r9312;
	shl.b64 	%rd10750, %rd10749, 32;
	cvt.u64.u32 	%rd10751, %r31521;
	or.b64  	%rd629, %rd10750, %rd10751;
	and.b32  	%r28689, %r9312, 7;
	setp.eq.s32 	%p11932, %r28689, 1;
	@%p11932 bra 	$L__BB4_8946;
	ld.local.u32 	%r28690, [%rd12+536];
	add.s32 	%r28691, %r28690, 1;
	st.local.u32 	[%rd12+536], %r28691;
	mul.wide.u32 	%rd10752, %r28690, 8;
	add.s64 	%rd10753, %rd12, %rd10752;
	st.local.u64 	[%rd10753+544], %rd629;
	bra.uni 	$L__BB4_10226;
$L__BB4_8946:
	ld.local.u32 	%r28692, [%rd12+2592];
	add.s32 	%r28693, %r28692, 1;
	st.local.u32 	[%rd12+2592], %r28693;
	mul.wide.u32 	%rd10754, %r28692, 8;
	add.s64 	%rd10755, %rd12, %rd10754;
	st.local.u64 	[%rd10755+2600], %rd629;
	bra.uni 	$L__BB4_10226;
$L__BB4_8947:
	shr.u32 	%r9318, %r31521, 3;
	setp.gt.u32 	%p11933, %r31521, 65535;
	@%p11933 bra 	$L__BB4_8950;
	shl.b32 	%r28695, %r9318, 2;
	mov.u32 	%r28696, shared_mem;
	add.s32 	%r28697, %r28696, %r28695;
	add.s32 	%r9319, %r28697, 65536;
	atom.shared.exch.b32 	%r31527, [%r28697+65536], %r9312;
	setp.eq.s32 	%p11935, %r31527, -1;
	@%p11935 bra 	$L__BB4_10226;
	atom.shared.exch.b32 	%r28698, [%r9319], 0;
	mov.u32 	%r31528, %r9312;
	bra.uni 	$L__BB4_8952;
$L__BB4_8950:
	mul.wide.u32 	%rd10756, %r9318, 4;
	add.s64 	%rd630, %rd13, %rd10756;
	atom.global.exch.b32 	%r31527, [%rd630], %r9312;
	setp.eq.s32 	%p11934, %r31527, -1;
	@%p11934 bra 	$L__BB4_10226;
	atom.global.exch.b32 	%r28694, [%rd630], 0;
	mov.u32 	%r31528, %r9312;
$L__BB4_8952:
	and.b32  	%r28699, %r31527, 7;
	setp.ne.s32 	%p11936, %r28699, 0;
	and.b32  	%r28700, %r31528, 7;
	setp.eq.s32 	%p11937, %r28700, 0;
	and.pred  	%p11938, %p11936, %p11937;
	selp.b32 	%r31521, %r31528, %r31527, %p11938;
	selp.b32 	%r9312, %r31527, %r31528, %p11938;
	and.b32  	%r28701, %r31521, 7;
	setp.eq.s32 	%p11939, %r28701, 0;
	@%p11939 bra 	$L__BB4_8923;
	bra.uni 	$L__BB4_8926;
$L__BB4_8953:
	setp.eq.s16 	%p9650, %rs19, 2;
	@%p9650 bra 	$L__BB4_10226;
	ld.local.u32 	%r9326, [%rd12+2592];
	sub.s32 	%r27455, 256, %r9326;
	sub.s32 	%r27456, 257, %r8510;
	min.u32 	%r27457, %r27455, %r27456;
	setp.lt.u32 	%p11138, %r27457, 2;
	@%p11138 bra 	$L__BB4_10223;
	shr.u32 	%r9327, %r8513, 3;
	setp.gt.u32 	%p11139, %r8513, 65535;
	@%p11139 bra 	$L__BB4_8957;
	shl.b32 	%r27458, %r9327, 3;
	mov.u32 	%r27459, shared_mem;
	add.s32 	%r27460, %r27459, %r27458;
	atom.shared.exch.b64 	%rd10915, [%r27460], 0;
	bra.uni 	$L__BB4_8958;
$L__BB4_8957:
	mul.wide.u32 	%rd10016, %r9327, 8;
	add.s64 	%rd10017, %rd1, %rd10016;
	atom.global.exch.b64 	%rd10915, [%rd10017+201326600], 0;
$L__BB4_8958:
	cvt.u32.u64 	%r27461, %rd10915;
	{ .reg .b32 tmp; mov.b64 {tmp, %r9328}, %rd10915; }
	and.b32  	%r9329, %r8514, 7;
	setp.ne.s32 	%p11140, %r9329, 0;
	and.b32  	%r27462, %r27461, 7;
	setp.eq.s32 	%p11141, %r27462, 0;
	and.pred  	%p11142, %p11140, %p11141;
	selp.b32 	%r31531, %r27461, %r8514, %p11142;
	selp.b32 	%r9341, %r8514, %r27461, %p11142;
	and.b32  	%r27463, %r31531, 7;
	setp.ne.s32 	%p11143, %r27463, 0;
	@%p11143 bra 	$L__BB4_8962;
$L__BB4_8959:
	and.b32  	%r27464, %r9341, 7;
	setp.ne.s32 	%p11144, %r27464, 0;
	@%p11144 bra 	$L__BB4_8970;
$L__BB4_8960:
	shr.u32 	%r27465, %r9341, 3;
	setp.gt.u32 	%p11145, %r9341, 65535;
	shr.u32 	%r27466, %r9341, 1;
	mov.u32 	%r27467, shared_mem;
	add.s32 	%r27468, %r27467, %r27466;
	add.s32 	%r9337, %r27468, 65536;
	mul.wide.u32 	%rd10018, %r27465, 4;
	add.s64 	%rd635, %rd13, %rd10018;
	@%p11145 bra 	$L__BB4_8964;
	atom.shared.exch.b32 	%r31534, [%r9337], -1;
	bra.uni 	$L__BB4_8965;
$L__BB4_8962:
	cvt.u64.u32 	%rd10035, %r9341;
	shl.b64 	%rd10036, %rd10035, 32;
	cvt.u64.u32 	%rd10037, %r31531;
	or.b64  	%rd634, %rd10036, %rd10037;
	mul.wide.u32 	%rd10038, %r31531, 8;
	and.b32  	%r27488, %r9341, 7;
	cvt.u64.u32 	%rd10039, %r27488;
	mov.b64 	%rd10040, 56;
	cvt.u32.u64 	%r27489, %rd10040;
	cvt.u32.u64 	%r27490, %rd10038;
	and.b32  	%r27491, %r27490, %r27489;
	cvt.u32.u64 	%r27492, %rd10039;
	or.b32  	%r27493, %r27491, %r27492;
	mov.b64 	%rd10041, 9130730411292422402;
	shr.u64 	%rd10042, %rd10041, %r27493;
	mov.b64 	%rd10043, 1736168554312260608;
	shr.u64 	%rd10044, %rd10043, %r27493;
	mov.b64 	%rd10045, -506390041275138048;
	shr.u64 	%rd10046, %rd10045, %r27493;
	shl.b64 	%rd10047, %rd10046, 2;
	cvt.u32.u64 	%r27494, %rd10044;
	mov.b64 	%rd10048, 2;
	cvt.u32.u64 	%r27495, %rd10048;
	and.b32  	%r27496, %r27494, %r27495;
	cvt.u32.u64 	%r27497, %rd10042;
	mov.b64 	%rd10049, 1;
	cvt.u32.u64 	%r27498, %rd10049;
	and.b32  	%r27499, %r27497, %r27498;
	or.b32  	%r27500, %r27499, %r27496;
	cvt.u32.u64 	%r27501, %rd10047;
	mov.b64 	%rd10050, 4;
	cvt.u32.u64 	%r27502, %rd10050;
	and.b32  	%r27503, %r27501, %r27502;
	or.b32  	%r27504, %r27500, %r27503;
	mov.b16 	%rs495, 1;
	shl.b16 	%rs496, %rs495, %r27504;
	and.b16  	%rs497, %rs496, 29;
	setp.eq.s16 	%p11167, %rs497, 0;
	@%p11167 bra 	$L__BB4_8988;
	st.local.u32 	[%rd12+536], %r8510;
	mul.wide.u32 	%rd10051, %r8511, 8;
	add.s64 	%rd10052, %rd12, %rd10051;
	st.local.u64 	[%rd10052+544], %rd634;
	mov.u32 	%r8511, %r8510;
	bra.uni 	$L__BB4_8989;
$L__BB4_8964:
	atom.global.exch.b32 	%r31534, [%rd635], -1;
$L__BB4_8965:
	add.s32 	%r27469, %r31534, 1;
	setp.lt.u32 	%p11146, %r27469, 2;
	@%p11146 bra 	$L__BB4_8970;
	setp.gt.u32 	%p11147, %r9341, 65535;
	@%p11147 bra 	$L__BB4_8968;
	atom.shared.exch.b32 	%r27471, [%r9337], 0;
	bra.uni 	$L__BB4_8969;
$L__BB4_8968:
	atom.global.exch.b32 	%r27470, [%rd635], 0;
$L__BB4_8969:
	and.b32  	%r27472, %r31534, 7;
	setp.eq.s32 	%p11148, %r27472, 0;
	mov.u32 	%r9341, %r31534;
	@%p11148 bra 	$L__BB4_8960;
$L__BB4_8970:
	setp.lt.u32 	%p11149, %r31531, 65529;
	@%p11149 bra 	$L__BB4_8982;
	and.b32  	%r9342, %r9341, 4;
	setp.eq.s32 	%p11150, %r9342, 0;
	and.b32  	%r27473, %r9341, 3;
	setp.ne.s32 	%p11151, %r27473, 0;
	and.pred  	%p11152, %p11150, %p11151;
	setp.gt.u32 	%p11153, %r9341, 65535;
	or.pred  	%p11154, %p11153, %p11152;
	@%p11154 bra 	$L__BB4_8975;
	and.b32  	%r27474, %r9341, 7;
	setp.eq.s32 	%p11155, %r27474, 0;
	mov.u32 	%r31537, %r9341;
	mov.u32 	%r31538, %r31531;
	@%p11155 bra 	$L__BB4_8987;
	setp.eq.s32 	%p11156, %r9342, 0;
	@%p11156 bra 	$L__BB4_8975;
	cvt.u64.u32 	%rd10019, %r9341;
	shl.b64 	%rd10020, %rd10019, 32;
	cvt.u64.u32 	%rd10021, %r31531;
	or.b64  	%rd10022, %rd10020, %rd10021;
	st.local.u32 	[%rd12+536], %r8510;
	mul.wide.u32 	%rd10023, %r8511, 8;
	add.s64 	%rd10024, %rd12, %rd10023;
	st.local.u64 	[%rd10024+544], %rd10022;
	mov.u32 	%r8511, %r8510;
	bra.uni 	$L__BB4_8989;
$L__BB4_8975:
	shr.u32 	%r9343, %r31531, 3;
	setp.gt.u32 	%p11157, %r31531, 65535;
	@%p11157 bra 	$L__BB4_8977;
	shl.b32 	%r27475, %r9343, 2;
	mov.u32 	%r27476, shared_mem;
	add.s32 	%r27477, %r27476, %r27475;
	ld.shared.u32 	%r31536, [%r27477+65536];
	bra.uni 	$L__BB4_8978;
$L__BB4_8977:
	mul.wide.u32 	%rd10025, %r9343, 4;
	add.s64 	%rd10026, %rd13, %rd10025;
	ld.global.u32 	%r31536, [%rd10026];
$L__BB4_8978:
	setp.ne.s32 	%p11158, %r31536, 0;
	@%p11158 bra 	$L__BB4_8982;
	cvt.u64.u32 	%rd10027, %r9341;
	shl.b64 	%rd10028, %rd10027, 32;
	cvt.u64.u32 	%rd10029, %r31531;
	or.b64  	%rd636, %rd10028, %rd10029;
	and.b32  	%r27478, %r9341, 7;
	setp.eq.s32 	%p11159, %r27478, 1;
	@%p11159 bra 	$L__BB4_8981;
	st.local.u32 	[%rd12+536], %r8510;
	mul.wide.u32 	%rd10030, %r8511, 8;
	add.s64 	%rd10031, %rd12, %rd10030;
	st.local.u64 	[%rd10031+544], %rd636;
	mov.u32 	%r8511, %r8510;
	bra.uni 	$L__BB4_8989;
$L__BB4_8981:
	add.s32 	%r27479, %r9326, 1;
	st.local.u32 	[%rd12+2592], %r27479;
	mul.wide.u32 	%rd10032, %r9326, 8;
	add.s64 	%rd10033, %rd12, %rd10032;
	st.local.u64 	[%rd10033+2600], %rd636;
	bra.uni 	$L__BB4_8989;
$L__BB4_8982:
	shr.u32 	%r9347, %r31531, 3;
	setp.gt.u32 	%p11160, %r31531, 65535;
	@%p11160 bra 	$L__BB4_8985;
	shl.b32 	%r27481, %r9347, 2;
	mov.u32 	%r27482, shared_mem;
	add.s32 	%r27483, %r27482, %r27481;
	add.s32 	%r9348, %r27483, 65536;
	atom.shared.exch.b32 	%r31537, [%r27483+65536], %r9341;
	setp.eq.s32 	%p11162, %r31537, -1;
	@%p11162 bra 	$L__BB4_8989;
	atom.shared.exch.b32 	%r27484, [%r9348], 0;
	mov.u32 	%r31538, %r9341;
	bra.uni 	$L__BB4_8987;
$L__BB4_8985:
	mul.wide.u32 	%rd10034, %r9347, 4;
	add.s64 	%rd637, %rd13, %rd10034;
	atom.global.exch.b32 	%r31537, [%rd637], %r9341;
	setp.eq.s32 	%p11161, %r31537, -1;
	@%p11161 bra 	$L__BB4_8989;
	atom.global.exch.b32 	%r27480, [%rd637], 0;
	mov.u32 	%r31538, %r9341;
$L__BB4_8987:
	and.b32  	%r27485, %r31537, 7;
	setp.ne.s32 	%p11163, %r27485, 0;
	and.b32  	%r27486, %r31538, 7;
	setp.eq.s32 	%p11164, %r27486, 0;
	and.pred  	%p11165, %p11163, %p11164;
	selp.b32 	%r31531, %r31538, %r31537, %p11165;
	selp.b32 	%r9341, %r31537, %r31538, %p11165;
	and.b32  	%r27487, %r31531, 7;
	setp.eq.s32 	%p11166, %r27487, 0;
	@%p11166 bra 	$L__BB4_8959;
	bra.uni 	$L__BB4_8962;
$L__BB4_8988:
	add.s32 	%r27505, %r9326, 1;
	st.local.u32 	[%rd12+2592], %r27505;
	mul.wide.u32 	%rd10053, %r9326, 8;
	add.s64 	%rd10054, %rd12, %rd10053;
	st.local.u64 	[%rd10054+2600], %rd634;
$L__BB4_8989:
	setp.ne.s32 	%p11168, %r9329, 0;
	and.b32  	%r27506, %r9328, 7;
	setp.eq.s32 	%p11169, %r27506, 0;
	and.pred  	%p11170, %p11168, %p11169;
	selp.b32 	%r31542, %r9328, %r8514, %p11170;
	selp.b32 	%r9367, %r8514, %r9328, %p11170;
	and.b32  	%r27507, %r31542, 7;
	setp.ne.s32 	%p11171, %r27507, 0;
	@%p11171 bra 	$L__BB4_8993;
$L__BB4_8990:
	and.b32  	%r27508, %r9367, 7;
	setp.ne.s32 	%p11172, %r27508, 0;
	@%p11172 bra 	$L__BB4_9002;
$L__BB4_8991:
	shr.u32 	%r27509, %r9367, 3;
	setp.gt.u32 	%p11173, %r9367, 65535;
	shr.u32 	%r27510, %r9367, 1;
	mov.u32 	%r27511, shared_mem;
	add.s32 	%r27512, %r27511, %r27510;
	add.s32 	%r9363, %r27512, 65536;
	mul.wide.u32 	%rd10055, %r27509, 4;
	add.s64 	%rd639, %rd13, %rd10055;
	@%p11173 bra 	$L__BB4_8996;
	atom.shared.exch.b32 	%r31545, [%r9363], -1;
	bra.uni 	$L__BB4_8997;
$L__BB4_8993:
	cvt.u64.u32 	%rd10072, %r9367;
	shl.b64 	%rd10073, %rd10072, 32;
	cvt.u64.u32 	%rd10074, %r31542;
	or.b64  	%rd638, %rd10073, %rd10074;
	mul.wide.u32 	%rd10075, %r31542, 8;
	and.b32  	%r27535, %r9367, 7;
	cvt.u64.u32 	%rd10076, %r27535;
	mov.b64 	%rd10077, 56;
	cvt.u32.u64 	%r27536, %rd10077;
	cvt.u32.u64 	%r27537, %rd10075;
	and.b32  	%r27538, %r27537, %r27536;
	cvt.u32.u64 	%r27539, %rd10076;
	or.b32  	%r27540, %r27538, %r27539;
	mov.b64 	%rd10078, 9130730411292422402;
	shr.u64 	%rd10079, %rd10078, %r27540;
	mov.b64 	%rd10080, 1736168554312260608;
	shr.u64 	%rd10081, %rd10080, %r27540;
	mov.b64 	%rd10082, -506390041275138048;
	shr.u64 	%rd10083, %rd10082, %r27540;
	shl.b64 	%rd10084, %rd10083, 2;
	cvt.u32.u64 	%r27541, %rd10081;
	mov.b64 	%rd10085, 2;
	cvt.u32.u64 	%r27542, %rd10085;
	and.b32  	%r27543, %r27541, %r27542;
	cvt.u32.u64 	%r27544, %rd10079;
	mov.b64 	%rd10086, 1;
	cvt.u32.u64 	%r27545, %rd10086;
	and.b32  	%r27546, %r27544, %r27545;
	or.b32  	%r27547, %r27546, %r27543;
	cvt.u32.u64 	%r27548, %rd10084;
	mov.b64 	%rd10087, 4;
	cvt.u32.u64 	%r27549, %rd10087;
	and.b32  	%r27550, %r27548, %r27549;
	or.b32  	%r27551, %r27547, %r27550;
	mov.b16 	%rs498, 1;
	shl.b16 	%rs499, %rs498, %r27551;
	and.b16  	%rs500, %rs499, 29;
	setp.eq.s16 	%p11195, %rs500, 0;
	@%p11195 bra 	$L__BB4_8995;
	add.s32 	%r27552, %r8511, 1;
	st.local.u32 	[%rd12+536], %r27552;
	mul.wide.u32 	%rd10088, %r8511, 8;
	add.s64 	%rd10089, %rd12, %rd10088;
	st.local.u64 	[%rd10089+544], %rd638;
	bra.uni 	$L__BB4_10226;
$L__BB4_8995:
	ld.local.u32 	%r27553, [%rd12+2592];
	add.s32 	%r27554, %r27553, 1;
	st.local.u32 	[%rd12+2592], %r27554;
	mul.wide.u32 	%rd10090, %r27553, 8;
	add.s64 	%rd10091, %rd12, %rd10090;
	st.local.u64 	[%rd10091+2600], %rd638;
	bra.uni 	$L__BB4_10226;
$L__BB4_8996:
	atom.global.exch.b32 	%r31545, [%rd639], -1;
$L__BB4_8997:
	add.s32 	%r27513, %r31545, 1;
	setp.lt.u32 	%p11174, %r27513, 2;
	@%p11174 bra 	$L__BB4_9002;
	setp.gt.u32 	%p11175, %r9367, 65535;
	@%p11175 bra 	$L__BB4_9000;
	atom.shared.exch.b32 	%r27515, [%r9363], 0;
	bra.uni 	$L__BB4_9001;
$L__BB4_9000:
	atom.global.exch.b32 	%r27514, [%rd639], 0;
$L__BB4_9001:
	and.b32  	%r27516, %r31545, 7;
	setp.eq.s32 	%p11176, %r27516, 0;
	mov.u32 	%r9367, %r31545;
	@%p11176 bra 	$L__BB4_8991;
$L__BB4_9002:
	setp.lt.u32 	%p11177, %r31542, 65529;
	@%p11177 bra 	$L__BB4_9014;
	and.b32  	%r9368, %r9367, 4;
	setp.eq.s32 	%p11178, %r9368, 0;
	and.b32  	%r27517, %r9367, 3;
	setp.ne.s32 	%p11179, %r27517, 0;
	and.pred  	%p11180, %p11178, %p11179;
	setp.gt.u32 	%p11181, %r9367, 65535;
	or.pred  	%p11182, %p11181, %p11180;
	@%p11182 bra 	$L__BB4_9007;
	and.b32  	%r27518, %r9367, 7;
	setp.eq.s32 	%p11183, %r27518, 0;
	mov.u32 	%r31548, %r9367;
	mov.u32 	%r31549, %r31542;
	@%p11183 bra 	$L__BB4_9019;
	setp.eq.s32 	%p11184, %r9368, 0;
	@%p11184 bra 	$L__BB4_9007;
	cvt.u64.u32 	%rd10056, %r9367;
	shl.b64 	%rd10057, %rd10056, 32;
	cvt.u64.u32 	%rd10058, %r31542;
	or.b64  	%rd10059, %rd10057, %rd10058;
	add.s32 	%r27519, %r8511, 1;
	st.local.u32 	[%rd12+536], %r27519;
	mul.wide.u32 	%rd10060, %r8511, 8;
	add.s64 	%rd10061, %rd12, %rd10060;
	st.local.u64 	[%rd10061+544], %rd10059;
	bra.uni 	$L__BB4_10226;
$L__BB4_9007:
	shr.u32 	%r9369, %r31542, 3;
	setp.gt.u32 	%p11185, %r31542, 65535;
	@%p11185 bra 	$L__BB4_9009;
	shl.b32 	%r27520, %r9369, 2;
	mov.u32 	%r27521, shared_mem;
	add.s32 	%r27522, %r27521, %r27520;
	ld.shared.u32 	%r31547, [%r27522+65536];
	bra.uni 	$L__BB4_9010;
$L__BB4_9009:
	mul.wide.u32 	%rd10062, %r9369, 4;
	add.s64 	%rd10063, %rd13, %rd10062;
	ld.global.u32 	%r31547, [%rd10063];
$L__BB4_9010:
	setp.ne.s32 	%p11186, %r31547, 0;
	@%p11186 bra 	$L__BB4_9014;
	cvt.u64.u32 	%rd10064, %r9367;
	shl.b64 	%rd10065, %rd10064, 32;
	cvt.u64.u32 	%rd10066, %r31542;
	or.b64  	%rd640, %rd10065, %rd10066;
	and.b32  	%r27523, %r9367, 7;
	setp.eq.s32 	%p11187, %r27523, 1;
	@%p11187 bra 	$L__BB4_9013;
	add.s32 	%r27524, %r8511, 1;
	st.local.u32 	[%rd12+536], %r27524;
	mul.wide.u32 	%rd10067, %r8511, 8;
	add.s64 	%rd10068, %rd12, %rd10067;
	st.local.u64 	[%rd10068+544], %rd640;
	bra.uni 	$L__BB4_10226;
$L__BB4_9013:
	ld.local.u32 	%r27525, [%rd12+2592];
	add.s32 	%r27526, %r27525, 1;
	st.local.u32 	[%rd12+2592], %r27526;
	mul.wide.u32 	%rd10069, %r27525, 8;
	add.s64 	%rd10070, %rd12, %rd10069;
	st.local.u64 	[%rd10070+2600], %rd640;
	bra.uni 	$L__BB4_10226;
$L__BB4_9014:
	shr.u32 	%r9373, %r31542, 3;
	setp.gt.u32 	%p11188, %r31542, 65535;
	@%p11188 bra 	$L__BB4_9017;
	shl.b32 	%r27528, %r9373, 2;
	mov.u32 	%r27529, shared_mem;
	add.s32 	%r27530, %r27529, %r27528;
	add.s32 	%r9374, %r27530, 65536;
	atom.shared.exch.b32 	%r31548, [%r27530+65536], %r9367;
	setp.eq.s32 	%p11190, %r31548, -1;
	@%p11190 bra 	$L__BB4_10226;
	atom.shared.exch.b32 	%r27531, [%r9374], 0;
	mov.u32 	%r31549, %r9367;
	bra.uni 	$L__BB4_9019;
$L__BB4_9017:
	mul.wide.u32 	%rd10071, %r9373, 4;
	add.s64 	%rd641, %rd13, %rd10071;
	atom.global.exch.b32 	%r31548, [%rd641], %r9367;
	setp.eq.s32 	%p11189, %r31548, -1;
	@%p11189 bra 	$L__BB4_10226;
	atom.global.exch.b32 	%r27527, [%rd641], 0;
	mov.u32 	%r31549, %r9367;
$L__BB4_9019:
	and.b32  	%r27532, %r31548, 7;
	setp.ne.s32 	%p11191, %r27532, 0;
	and.b32  	%r27533, %r31549, 7;
	setp.eq.s32 	%p11192, %r27533, 0;
	and.pred  	%p11193, %p11191, %p11192;
	selp.b32 	%r31542, %r31549, %r31548, %p11193;
	selp.b32 	%r9367, %r31548, %r31549, %p11193;
	and.b32  	%r27534, %r31542, 7;
	setp.eq.s32 	%p11194, %r27534, 0;
	@%p11194 bra 	$L__BB4_8990;
	bra.uni 	$L__BB4_8993;
$L__BB4_9020:
	mul.wide.u32 	%rd9938, %r9382, 8;
	add.s64 	%rd9939, %rd1, %rd9938;
	atom.global.exch.b64 	%rd10916, [%rd9939+201326600], 0;
$L__BB4_9021:
	shr.u32 	%r9383, %r8513, 3;
	setp.gt.u32 	%p11081, %r8513, 65535;
	@%p11081 bra 	$L__BB4_9023;
	shl.b32 	%r27354, %r9383, 3;
	mov.u32 	%r27355, shared_mem;
	add.s32 	%r27356, %r27355, %r27354;
	atom.shared.exch.b64 	%rd10917, [%r27356], 0;
	bra.uni 	$L__BB4_9024;
$L__BB4_9023:
	mul.wide.u32 	%rd9940, %r9383, 8;
	add.s64 	%rd9941, %rd1, %rd9940;
	atom.global.exch.b64 	%rd10917, [%rd9941+201326600], 0;
$L__BB4_9024:
	cvt.u32.u64 	%r27357, %rd10917;
	{ .reg .b32 tmp; mov.b64 {tmp, %r9384}, %rd10917; }
	cvt.u32.u64 	%r27358, %rd10916;
	and.b32  	%r27359, %r27358, 7;
	setp.ne.s32 	%p11082, %r27359, 0;
	and.b32  	%r27360, %r27357, 7;
	setp.eq.s32 	%p11083, %r27360, 0;
	and.pred  	%p11084, %p11082, %p11083;
	selp.b32 	%r31552, %r27357, %r27358, %p11084;
	selp.b32 	%r9396, %r27358, %r27357, %p11084;
	and.b32  	%r27361, %r31552, 7;
	setp.ne.s32 	%p11085, %r27361, 0;
	@%p11085 bra 	$L__BB4_9028;
$L__BB4_9025:
	and.b32  	%r27362, %r9396, 7;
	setp.ne.s32 	%p11086, %r27362, 0;
	@%p11086 bra 	$L__BB4_9036;
$L__BB4_9026:
	shr.u32 	%r27363, %r9396, 3;
	setp.gt.u32 	%p11087, %r9396, 65535;
	shr.u32 	%r27364, %r9396, 1;
	mov.u32 	%r27365, shared_mem;
	add.s32 	%r27366, %r27365, %r27364;
	add.s32 	%r9392, %r27366, 65536;
	mul.wide.u32 	%rd9942, %r27363, 4;
	add.s64 	%rd649, %rd13, %rd9942;
	@%p11087 bra 	$L__BB4_9030;
	atom.shared.exch.b32 	%r31555, [%r9392], -1;
	bra.uni 	$L__BB4_9031;
$L__BB4_9028:
	cvt.u64.u32 	%rd9959, %r9396;
	shl.b64 	%rd9960, %rd9959, 32;
	cvt.u64.u32 	%rd9961, %r31552;
	or.b64  	%rd648, %rd9960, %rd9961;
	mul.wide.u32 	%rd9962, %r31552, 8;
	and.b32  	%r27386, %r9396, 7;
	cvt.u64.u32 	%rd9963, %r27386;
	mov.b64 	%rd9964, 56;
	cvt.u32.u64 	%r27387, %rd9964;
	cvt.u32.u64 	%r27388, %rd9962;
	and.b32  	%r27389, %r27388, %r27387;
	cvt.u32.u64 	%r27390, %rd9963;
	or.b32  	%r27391, %r27389, %r27390;
	mov.b64 	%rd9965, 9130730411292422402;
	shr.u64 	%rd9966, %rd9965, %r27391;
	mov.b64 	%rd9967, 1736168554312260608;
	shr.u64 	%rd9968, %rd9967, %r27391;
	mov.b64 	%rd9969, -506390041275138048;
	shr.u64 	%rd9970, %rd9969, %r27391;
	shl.b64 	%rd9971, %rd9970, 2;
	cvt.u32.u64 	%r27392, %rd9968;
	mov.b64 	%rd9972, 2;
	cvt.u32.u64 	%r27393, %rd9972;
	and.b32  	%r27394, %r27392, %r27393;
	cvt.u32.u64 	%r27395, %rd9966;
	mov.b64 	%rd9973, 1;
	cvt.u32.u64 	%r27396, %rd9973;
	and.b32  	%r27397, %r27395, %r27396;
	or.b32  	%r27398, %r27397, %r27394;
	cvt.u32.u64 	%r27399, %rd9971;
	mov.b64 	%rd9974, 4;
	cvt.u32.u64 	%r27400, %rd9974;
	and.b32  	%r27401, %r27399, %r27400;
	or.b32  	%r27402, %r27398, %r27401;
	mov.b16 	%rs489, 1;
	shl.b16 	%rs490, %rs489, %r27402;
	and.b16  	%rs491, %rs490, 29;
	setp.eq.s16 	%p11109, %rs491, 0;
	@%p11109 bra 	$L__BB4_9054;
	st.local.u32 	[%rd12+536], %r8510;
	mul.wide.u32 	%rd9975, %r8511, 8;
	add.s64 	%rd9976, %rd12, %rd9975;
	st.local.u64 	[%rd9976+544], %rd648;
	mov.u32 	%r8511, %r8510;
	bra.uni 	$L__BB4_9055;
$L__BB4_9030:
	atom.global.exch.b32 	%r31555, [%rd649], -1;
$L__BB4_9031:
	add.s32 	%r27367, %r31555, 1;
	setp.lt.u32 	%p11088, %r27367, 2;
	@%p11088 bra 	$L__BB4_9036;
	setp.gt.u32 	%p11089, %r9396, 65535;
	@%p11089 bra 	$L__BB4_9034;
	atom.shared.exch.b32 	%r27369, [%r9392], 0;
	bra.uni 	$L__BB4_9035;
$L__BB4_9034:
	atom.global.exch.b32 	%r27368, [%rd649], 0;
$L__BB4_9035:
	and.b32  	%r27370, %r31555, 7;
	setp.eq.s32 	%p11090, %r27370, 0;
	mov.u32 	%r9396, %r31555;
	@%p11090 bra 	$L__BB4_9026;
$L__BB4_9036:
	setp.lt.u32 	%p11091, %r31552, 65529;
	@%p11091 bra 	$L__BB4_9048;
	and.b32  	%r9397, %r9396, 4;
	setp.eq.s32 	%p11092, %r9397, 0;
	and.b32  	%r27371, %r9396, 3;
	setp.ne.s32 	%p11093, %r27371, 0;
	and.pred  	%p11094, %p11092, %p11093;
	setp.gt.u32 	%p11095, %r9396, 65535;
	or.pred  	%p11096, %p11095, %p11094;
	@%p11096 bra 	$L__BB4_9041;
	and.b32  	%r27372, %r9396, 7;
	setp.eq.s32 	%p11097, %r27372, 0;
	mov.u32 	%r31558, %r9396;
	mov.u32 	%r31559, %r31552;
	@%p11097 bra 	$L__BB4_9053;
	setp.eq.s32 	%p11098, %r9397, 0;
	@%p11098 bra 	$L__BB4_9041;
	cvt.u64.u32 	%rd9943, %r9396;
	shl.b64 	%rd9944, %rd9943, 32;
	cvt.u64.u32 	%rd9945, %r31552;
	or.b64  	%rd9946, %rd9944, %rd9945;
	st.local.u32 	[%rd12+536], %r8510;
	mul.wide.u32 	%rd9947, %r8511, 8;
	add.s64 	%rd9948, %rd12, %rd9947;
	st.local.u64 	[%rd9948+544], %rd9946;
	mov.u32 	%r8511, %r8510;
	bra.uni 	$L__BB4_9055;
$L__BB4_9041:
	shr.u32 	%r9398, %r31552, 3;
	setp.gt.u32 	%p11099, %r31552, 65535;
	@%p11099 bra 	$L__BB4_9043;
	shl.b32 	%r27373, %r9398, 2;
	mov.u32 	%r27374, shared_mem;
	add.s32 	%r27375, %r27374, %r27373;
	ld.shared.u32 	%r31557, [%r27375+65536];
	bra.uni 	$L__BB4_9044;
$L__BB4_9043:
	mul.wide.u32 	%rd9949, %r9398, 4;
	add.s64 	%rd9950, %rd13, %rd9949;
	ld.global.u32 	%r31557, [%rd9950];
$L__BB4_9044:
	setp.ne.s32 	%p11100, %r31557, 0;
	@%p11100 bra 	$L__BB4_9048;
	cvt.u64.u32 	%rd9951, %r9396;
	shl.b64 	%rd9952, %rd9951, 32;
	cvt.u64.u32 	%rd9953, %r31552;
	or.b64  	%rd650, %rd9952, %rd9953;
	and.b32  	%r27376, %r9396, 7;
	setp.eq.s32 	%p11101, %r27376, 1;
	@%p11101 bra 	$L__BB4_9047;
	st.local.u32 	[%rd12+536], %r8510;
	mul.wide.u32 	%rd9954, %r8511, 8;
	add.s64 	%rd9955, %rd12, %rd9954;
	st.local.u64 	[%rd9955+544], %rd650;
	mov.u32 	%r8511, %r8510;
	bra.uni 	$L__BB4_9055;
$L__BB4_9047:
	add.s32 	%r27377, %r9381, 1;
	st.local.u32 	[%rd12+2592], %r27377;
	mul.wide.u32 	%rd9956, %r9381, 8;
	add.s64 	%rd9957, %rd12, %rd9956;
	st.local.u64 	[%rd9957+2600], %rd650;
	bra.uni 	$L__BB4_9055;
$L__BB4_9048:
	shr.u32 	%r9402, %r31552, 3;
	setp.gt.u32 	%p11102, %r31552, 65535;
	@%p11102 bra 	$L__BB4_9051;
	shl.b32 	%r27379, %r9402, 2;
	mov.u32 	%r27380, shared_mem;
	add.s32 	%r27381, %r27380, %r27379;
	add.s32 	%r9403, %r27381, 65536;
	atom.shared.exch.b32 	%r31558, [%r27381+65536], %r9396;
	setp.eq.s32 	%p11104, %r31558, -1;
	@%p11104 bra 	$L__BB4_9055;
	atom.shared.exch.b32 	%r27382, [%r9403], 0;
	mov.u32 	%r31559, %r9396;
	bra.uni 	$L__BB4_9053;
$L__BB4_9051:
	mul.wide.u32 	%rd9958, %r9402, 4;
	add.s64 	%rd651, %rd13, %rd9958;
	atom.global.exch.b32 	%r31558, [%rd651], %r9396;
	setp.eq.s32 	%p11103, %r31558, -1;
	@%p11103 bra 	$L__BB4_9055;
	atom.global.exch.b32 	%r27378, [%rd651], 0;
	mov.u32 	%r31559, %r9396;
$L__BB4_9053:
	and.b32  	%r27383, %r31558, 7;
	setp.ne.s32 	%p11105, %r27383, 0;
	and.b32  	%r27384, %r31559, 7;
	setp.eq.s32 	%p11106, %r27384, 0;
	and.pred  	%p11107, %p11105, %p11106;
	selp.b32 	%r31552, %r31559, %r31558, %p11107;
	selp.b32 	%r9396, %r31558, %r31559, %p11107;
	and.b32  	%r27385, %r31552, 7;
	setp.eq.s32 	%p11108, %r27385, 0;
	@%p11108 bra 	$L__BB4_9025;
	bra.uni 	$L__BB4_9028;
$L__BB4_9054:
	add.s32 	%r27403, %r9381, 1;
	st.local.u32 	[%rd12+2592], %r27403;
	mul.wide.u32 	%rd9977, %r9381, 8;
	add.s64 	%rd9978, %rd12, %rd9977;
	st.local.u64 	[%rd9978+2600], %rd648;
$L__BB4_9055:
	{ .reg .b32 tmp; mov.b64 {tmp, %r27404}, %rd10916; }
	and.b32  	%r27405, %r27404, 7;
	setp.ne.s32 	%p11110, %r27405, 0;
	and.b32  	%r27406, %r9384, 7;
	setp.eq.s32 	%p11111, %r27406, 0;
	and.pred  	%p11112, %p11110, %p11111;
	selp.b32 	%r31563, %r9384, %r27404, %p11112;
	selp.b32 	%r9422, %r27404, %r9384, %p11112;
	and.b32  	%r27407, %r31563, 7;
	setp.ne.s32 	%p11113, %r27407, 0;
	@%p11113 bra 	$L__BB4_9059;
$L__BB4_9056:
	and.b32  	%r27408, %r9422, 7;
	setp.ne.s32 	%p11114, %r27408, 0;
	@%p11114 bra 	$L__BB4_9068;
$L__BB4_9057:
	shr.u32 	%r27409, %r9422, 3;
	setp.gt.u32 	%p11115, %r9422, 65535;
	shr.u32 	%r27410, %r9422, 1;
	mov.u32 	%r27411, shared_mem;
	add.s32 	%r27412, %r27411, %r27410;
	add.s32 	%r9418, %r27412, 65536;
	mul.wide.u32 	%rd9979, %r27409, 4;
	add.s64 	%rd653, %rd13, %rd9979;
	@%p11115 bra 	$L__BB4_9062;
	atom.shared.exch.b32 	%r31566, [%r9418], -1;
	bra.uni 	$L__BB4_9063;
$L__BB4_9059:
	cvt.u64.u32 	%rd9996, %r9422;
	shl.b64 	%rd9997, %rd9996, 32;
	cvt.u64.u32 	%rd9998, %r31563;
	or.b64  	%rd652, %rd9997, %rd9998;
	mul.wide.u32 	%rd9999, %r31563, 8;
	and.b32  	%r27435, %r9422, 7;
	cvt.u64.u32 	%rd10000, %r27435;
	mov.b64 	%rd10001, 56;
	cvt.u32.u64 	%r27436, %rd10001;
	cvt.u32.u64 	%r27437, %rd9999;
	and.b32  	%r27438, %r27437, %r27436;
	cvt.u32.u64 	%r27439, %rd10000;
	or.b32  	%r27440, %r27438, %r27439;
	mov.b64 	%rd10002, 9130730411292422402;
	shr.u64 	%rd10003, %rd10002, %r27440;
	mov.b64 	%rd10004, 1736168554312260608;
	shr.u64 	%rd10005, %rd10004, %r27440;
	mov.b64 	%rd10006, -506390041275138048;
	shr.u64 	%rd10007, %rd10006, %r27440;
	shl.b64 	%rd10008, %rd10007, 2;
	cvt.u32.u64 	%r27441, %rd10005;
	mov.b64 	%rd10009, 2;
	cvt.u32.u64 	%r27442, %rd10009;
	and.b32  	%r27443, %r27441, %r27442;
	cvt.u32.u64 	%r27444, %rd10003;
	mov.b64 	%rd10010, 1;
	cvt.u32.u64 	%r27445, %rd10010;
	and.b32  	%r27446, %r27444, %r27445;
	or.b32  	%r27447, %r27446, %r27443;
	cvt.u32.u64 	%r27448, %rd10008;
	mov.b64 	%rd10011, 4;
	cvt.u32.u64 	%r27449, %rd10011;
	and.b32  	%r27450, %r27448, %r27449;
	or.b32  	%r27451, %r27447, %r27450;
	mov.b16 	%rs492, 1;
	shl.b16 	%rs493, %rs492, %r27451;
	and.b16  	%rs494, %rs493, 29;
	setp.eq.s16 	%p11137, %rs494, 0;
	@%p11137 bra 	$L__BB4_9061;
	add.s32 	%r27452, %r8511, 1;
	st.local.u32 	[%rd12+536], %r27452;
	mul.wide.u32 	%rd10012, %r8511, 8;
	add.s64 	%rd10013, %rd12, %rd10012;
	st.local.u64 	[%rd10013+544], %rd652;
	bra.uni 	$L__BB4_10226;
$L__BB4_9061:
	ld.local.u32 	%r27453, [%rd12+2592];
	add.s32 	%r27454, %r27453, 1;
	st.local.u32 	[%rd12+2592], %r27454;
	mul.wide.u32 	%rd10014, %r27453, 8;
	add.s64 	%rd10015, %rd12, %rd10014;
	st.local.u64 	[%rd10015+2600], %rd652;
	bra.uni 	$L__BB4_10226;
$L__BB4_9062:
	atom.global.exch.b32 	%r31566, [%rd653], -1;
$L__BB4_9063:
	add.s32 	%r27413, %r31566, 1;
	setp.lt.u32 	%p11116, %r27413, 2;
	@%p11116 bra 	$L__BB4_9068;
	setp.gt.u32 	%p11117, %r9422, 65535;
	@%p11117 bra 	$L__BB4_9066;
	atom.shared.exch.b32 	%r27415, [%r9418], 0;
	bra.uni 	$L__BB4_9067;
$L__BB4_9066:
	atom.global.exch.b32 	%r27414, [%rd653], 0;
$L__BB4_9067:
	and.b32  	%r27416, %r31566, 7;
	setp.eq.s32 	%p11118, %r27416, 0;
	mov.u32 	%r9422, %r31566;
	@%p11118 bra 	$L__BB4_9057;
$L__BB4_9068:
	setp.lt.u32 	%p11119, %r31563, 65529;
	@%p11119 bra 	$L__BB4_9080;
	and.b32  	%r9423, %r9422, 4;
	setp.eq.s32 	%p11120, %r9423, 0;
	and.b32  	%r27417, %r9422, 3;
	setp.ne.s32 	%p11121, %r27417, 0;
	and.pred  	%p11122, %p11120, %p11121;
	setp.gt.u32 	%p11123, %r9422, 65535;
	or.pred  	%p11124, %p11123, %p11122;
	@%p11124 bra 	$L__BB4_9073;
	and.b32  	%r27418, %r9422, 7;
	setp.eq.s32 	%p11125, %r27418, 0;
	mov.u32 	%r31569, %r9422;
	mov.u32 	%r31570, %r31563;
	@%p11125 bra 	$L__BB4_9085;
	setp.eq.s32 	%p11126, %r9423, 0;
	@%p11126 bra 	$L__BB4_9073;
	cvt.u64.u32 	%rd9980, %r9422;
	shl.b64 	%rd9981, %rd9980, 32;
	cvt.u64.u32 	%rd9982, %r31563;
	or.b64  	%rd9983, %rd9981, %rd9982;
	add.s32 	%r27419, %r8511, 1;
	st.local.u32 	[%rd12+536], %r27419;
	mul.wide.u32 	%rd9984, %r8511, 8;
	add.s64 	%rd9985, %rd12, %rd9984;
	st.local.u64 	[%rd9985+544], %rd9983;
	bra.uni 	$L__BB4_10226;
$L__BB4_9073:
	shr.u32 	%r9424, %r31563, 3;
	setp.gt.u32 	%p11127, %r31563, 65535;
	@%p11127 bra 	$L__BB4_9075;
	shl.b32 	%r27420, %r9424, 2;
	mov.u32 	%r27421, shared_mem;
	add.s32 	%r27422, %r27421, %r27420;
	ld.shared.u32 	%r31568, [%r27422+65536];
	bra.uni 	$L__BB4_9076;
$L__BB4_9075:
	mul.wide.u32 	%rd9986, %r9424, 4;
	add.s64 	%rd9987, %rd13, %rd9986;
	ld.global.u32 	%r31568, [%rd9987];
$L__BB4_9076:
	setp.ne.s32 	%p11128, %r31568, 0;
	@%p11128 bra 	$L__BB4_9080;
	cvt.u64.u32 	%rd9988, %r9422;
	shl.b64 	%rd9989, %rd9988, 32;
	cvt.u64.u32 	%rd9990, %r31563;
	or.b64  	%rd654, %rd9989, %rd9990;
	and.b32  	%r27423, %r9422, 7;
	setp.eq.s32 	%p11129, %r27423, 1;
	@%p11129 bra 	$L__BB4_9079;
	add.s32 	%r27424, %r8511, 1;
	st.local.u32 	[%rd12+536], %r27424;
	mul.wide.u32 	%rd9991, %r8511, 8;
	add.s64 	%rd9992, %rd12, %rd9991;
	st.local.u64 	[%rd9992+544], %rd654;
	bra.uni 	$L__BB4_10226;
$L__BB4_9079:
	ld.local.u32 	%r27425, [%rd12+2592];
	add.s32 	%r27426, %r27425, 1;
	st.local.u32 	[%rd12+2592], %r27426;
	mul.wide.u32 	%rd9993, %r27425, 8;
	add.s64 	%rd9994, %rd12, %rd9993;
	st.local.u64 	[%rd9994+2600], %rd654;
	bra.uni 	$L__BB4_10226;
$L__BB4_9080:
	shr.u32 	%r9428, %r31563, 3;
	setp.gt.u32 	%p11130, %r31563, 65535;
	@%p11130 bra 	$L__BB4_9083;
	shl.b32 	%r27428, %r9428, 2;
	mov.u32 	%r27429, shared_mem;
	add.s32 	%r27430, %r27429, %r27428;
	add.s32 	%r9429, %r27430, 65536;
	atom.shared.exch.b32 	%r31569, [%r27430+65536], %r9422;
	setp.eq.s32 	%p11132, %r31569, -1;
	@%p11132 bra 	$L__BB4_10226;
	atom.shared.exch.b32 	%r27431, [%r9429], 0;
	mov.u32 	%r31570, %r9422;
	bra.uni 	$L__BB4_9085;
$L__BB4_9083:
	mul.wide.u32 	%rd9995, %r9428, 4;
	add.s64 	%rd655, %rd13, %rd9995;
	atom.global.exch.b32 	%r31569, [%rd655], %r9422;
	setp.eq.s32 	%p11131, %r31569, -1;
	@%p11131 bra 	$L__BB4_10226;
	atom.global.exch.b32 	%r27427, [%rd655], 0;
	mov.u32 	%r31570, %r9422;
$L__BB4_9085:
	and.b32  	%r27432, %r31569, 7;
	setp.ne.s32 	%p11133, %r27432, 0;
	and.b32  	%r27433, %r31570, 7;
	setp.eq.s32 	%p11134, %r27433, 0;
	and.pred  	%p11135, %p11133, %p11134;
	selp.b32 	%r31563, %r31570, %r31569, %p11135;
	selp.b32 	%r9422, %r31569, %r31570, %p11135;
	and.b32  	%r27434, %r31563, 7;
	setp.eq.s32 	%p11136, %r27434, 0;
	@%p11136 bra 	$L__BB4_9056;
	bra.uni 	$L__BB4_9059;
$L__BB4_9086:
	ld.local.u32 	%r26249, [%rd12+2592];
	sub.s32 	%r26250, 256, %r26249;
	sub.s32 	%r26251, 257, %r8510;
	min.u32 	%r9436, %r26250, %r26251;
	ld.local.u32 	%r26252, [%rd12+12];
	setp.eq.s32 	%p10386, %r26252, 2;
	@%p10386 bra 	$L__BB4_9099;
	mov.b32 	%r31571, 0;
	mov.u32 	%r31641, %r31571;
$L__BB4_9088:
	ld.global.u32 	%r26254, [%rd20];
	and.b32  	%r26255, %r26254, 32767;
	add.s32 	%r9439, %r26255, %r8509;
	mul.wide.u32 	%rd9370, %r9439, 8;
	add.s64 	%rd9371, %rd1, %rd9370;
	ld.global.u64 	%rd9372, [%rd9371+201326600];
	add.s32 	%r26256, %r26254, 1;
	st.global.u32 	[%rd20], %r26256;
	setp.lt.u32 	%p10387, %r9439, 8192;
	setp.ne.s64 	%p10388, %rd9372, 0;
	or.pred  	%p10389, %p10387, %p10388;
	@%p10389 bra 	$L__BB4_9090;
	add.s32 	%r9440, %r31641, 1;
	mul.wide.u32 	%rd9374, %r31641, 4;
	add.s64 	%rd9375, %rd12, %rd9374;
	st.local.u32 	[%rd9375+24], %r9439;
	mov.u32 	%r31641, %r9440;
$L__BB4_9090:
	add.s32 	%r31571, %r31571, 1;
	setp.lt.u32 	%p10390, %r31571, 32768;
	@%p10390 bra 	$L__BB4_9092;
	mov.u64 	%rd9376, $str$1;
	cvta.global.u64 	%rd9377, %rd9376;
	{ // callseq 42, 0
	.param .b64 param0;
	st.param.b64 	[param0], %rd9377;
	.param .b64 param1;
	st.param.b64 	[param1], 0;
	.param .b32 retval0;
	call.uni (retval0), 
	vprintf, 
	(
	param0, 
	param1
	);
	ld.param.b32 	%r26257, [retval0];
	} // callseq 42
$L__BB4_9092:
	setp.lt.u32 	%p10391, %r31641, 4;
	@%p10391 bra 	$L__BB4_9088;
	mov.b32 	%r31574, 0;
	mov.u32 	%r31576, %r31574;
$L__BB4_9094:
	ld.global.u32 	%r26260, [%rd20+65536];
	and.b32  	%r26261, %r26260, 32767;
	add.s32 	%r9445, %r26261, %r8509;
	mul.wide.u32 	%rd9378, %r9445, 4;
	add.s64 	%rd9379, %rd13, %rd9378;
	ld.global.u32 	%r26262, [%rd9379];
	add.s32 	%r26264, %r26260, 1;
	st.global.u32 	[%rd20+65536], %r26264;
	setp.lt.u32 	%p10392, %r9445, 8192;
	setp.ne.s32 	%p10393, %r26262, 0;
	or.pred  	%p10394, %p10392, %p10393;
	@%p10394 bra 	$L__BB4_9096;
	add.s32 	%r9446, %r31576, 1;
	mul.wide.u32 	%rd9380, %r31576, 4;
	add.s64 	%rd9381, %rd12, %rd9380;
	st.local.u32 	[%rd9381+280], %r9445;
	mov.u32 	%r31576, %r9446;
$L__BB4_9096:
	add.s32 	%r31574, %r31574, 1;
	setp.lt.u32 	%p10395, %r31574, 32768;
	@%p10395 bra 	$L__BB4_9098;
	mov.u64 	%rd9382, $str$1;
	cvta.global.u64 	%rd9383, %rd9382;
	{ // callseq 43, 0
	.param .b64 param0;
	st.param.b64 	[param0], %rd9383;
	.param .b64 param1;
	st.param.b64 	[param1], 0;
	.param .b32 retval0;
	call.uni (retval0), 
	vprintf, 
	(
	param0, 
	param1
	);
	ld.param.b32 	%r26265, [retval0];
	} // callseq 43
$L__BB4_9098:
	setp.lt.u32 	%p10397, %r31576, 4;
	mov.pred 	%p12036, 0;
	@%p10397 bra 	$L__BB4_9094;
	bra.uni 	$L__BB4_9472;
$L__BB4_9099:
	ld.local.u32 	%r9449, [%rd12+4];
	shl.b32 	%r9450, %r9449, 7;
	and.b32  	%r26268, %r9450, 8064;
	add.s32 	%r9451, %r26268, %r2;
	shl.b32 	%r26269, %r9449, 10;
	and.b32  	%r26270, %r26269, 64512;
	add.s32 	%r26271, %r4, %r26270;
	ld.shared.u64 	%rd9384, [%r26271];
	setp.eq.s32 	%p10398, %r9451, 0;
	setp.ne.s64 	%p10399, %rd9384, 0;
	mov.b32 	%r31578, 0;
	or.pred  	%p10400, %p10398, %p10399;
	@%p10400 bra 	$L__BB4_9101;
	st.local.u32 	[%rd12+24], %r9451;
	mov.b32 	%r31578, 1;
$L__BB4_9101:
	add.s32 	%r26273, %r9450, 128;
	and.b32  	%r26274, %r26273, 8064;
	add.s32 	%r9453, %r26274, %r2;
	shl.b32 	%r26275, %r26273, 3;
	and.b32  	%r26276, %r26275, 64512;
	add.s32 	%r26277, %r4, %r26276;
	ld.shared.u64 	%rd9386, [%r26277];
	setp.eq.s32 	%p10401, %r9453, 0;
	setp.ne.s64 	%p10402, %rd9386, 0;
	or.pred  	%p10403, %p10401, %p10402;
	@%p10403 bra 	$L__BB4_9103;
	add.s32 	%r9454, %r31578, 1;
	mul.wide.u32 	%rd9388, %r31578, 4;
	add.s64 	%rd9389, %rd12, %rd9388;
	st.local.u32 	[%rd9389+24], %r9453;
	mov.u32 	%r31578, %r9454;
$L__BB4_9103:
	add.s32 	%r26278, %r9450, 256;
	and.b32  	%r26279, %r26278, 8064;
	add.s32 	%r9456, %r26279, %r2;
	shl.b32 	%r26280, %r26278, 3;
	and.b32  	%r26281, %r26280, 64512;
	add.s32 	%r26282, %r4, %r26281;
	ld.shared.u64 	%rd9390, [%r26282];
	setp.eq.s32 	%p10404, %r9456, 0;
	setp.ne.s64 	%p10405, %rd9390, 0;
	or.pred  	%p10406, %p10404, %p10405;
	@%p10406 bra 	$L__BB4_9105;
	add.s32 	%r9457, %r31578, 1;
	mul.wide.u32 	%rd9392, %r31578, 4;
	add.s64 	%rd9393, %rd12, %rd9392;
	st.local.u32 	[%rd9393+24], %r9456;
	mov.u32 	%r31578, %r9457;
$L__BB4_9105:
	add.s32 	%r31640, %r9449, 4;
	add.s32 	%r26283, %r9450, 384;
	and.b32  	%r26284, %r26283, 8064;
	add.s32 	%r9460, %r26284, %r2;
	shl.b32 	%r26285, %r26283, 3;
	and.b32  	%r26286, %r26285, 64512;
	add.s32 	%r26287, %r4, %r26286;
	ld.shared.u64 	%rd9394, [%r26287];
	setp.eq.s32 	%p10407, %r9460, 0;
	setp.ne.s64 	%p10408, %rd9394, 0;
	or.pred  	%p10409, %p10407, %p10408;
	@%p10409 bra 	$L__BB4_9107;
	add.s32 	%r9461, %r31578, 1;
	mul.wide.u32 	%rd9396, %r31578, 4;
	add.s64 	%rd9397, %rd12, %rd9396;
	st.local.u32 	[%rd9397+24], %r9460;
	mov.u32 	%r31578, %r9461;
$L__BB4_9107:
	setp.gt.u32 	%p10410, %r31578, 3;
	mov.b32 	%r31641, 4;
	@%p10410 bra 	$L__BB4_9285;
	add.s32 	%r9463, %r9449, 5;
	shl.b32 	%r26289, %r31640, 7;
	and.b32  	%r26290, %r26289, 8064;
	add.s32 	%r9464, %r26290, %r2;
	shl.b32 	%r26291, %r31640, 10;
	and.b32  	%r26292, %r26291, 64512;
	add.s32 	%r26293, %r4, %r26292;
	ld.shared.u64 	%rd9398, [%r26293];
	setp.eq.s32 	%p10411, %r9464, 0;
	setp.ne.s64 	%p10412, %rd9398, 0;
	or.pred  	%p10413, %p10411, %p10412;
	@%p10413 bra 	$L__BB4_9110;
	add.s32 	%r9465, %r31578, 1;
	mul.wide.u32 	%rd9400, %r31578, 4;
	add.s64 	%rd9401, %rd12, %rd9400;
	st.local.u32 	[%rd9401+24], %r9464;
	mov.u32 	%r31578, %r9465;
$L__BB4_9110:
	setp.gt.u32 	%p10414, %r31578, 3;
	mov.u32 	%r31640, %r9463;
	@%p10414 bra 	$L__BB4_9285;
	add.s32 	%r31640, %r9449, 6;
	shl.b32 	%r26295, %r9463, 7;
	and.b32  	%r26296, %r26295, 8064;
	add.s32 	%r9468, %r26296, %r2;
	shl.b32 	%r26297, %r9463, 10;
	and.b32  	%r26298, %r26297, 64512;
	add.s32 	%r26299, %r4, %r26298;
	ld.shared.u64 	%rd9402, [%r26299];
	setp.eq.s32 	%p10415, %r9468, 0;
	setp.ne.s64 	%p10416, %rd9402, 0;
	or.pred  	%p10417, %p10415, %p10416;
	@%p10417 bra 	$L__BB4_9113;
	add.s32 	%r9469, %r31578, 1;
	mul.wide.u32 	%rd9404, %r31578, 4;
	add.s64 	%rd9405, %rd12, %rd9404;
	st.local.u32 	[%rd9405+24], %r9468;
	mov.u32 	%r31578, %r9469;
$L__BB4_9113:
	setp.gt.u32 	%p10418, %r31578, 3;
	@%p10418 bra 	$L__BB4_9285;
	add.s32 	%r9471, %r9449, 7;
	shl.b32 	%r26301, %r31640, 7;
	and.b32  	%r26302, %r26301, 8064;
	add.s32 	%r9472, %r26302, %r2;
	shl.b32 	%r26303, %r31640, 10;
	and.b32  	%r26304, %r26303, 64512;
	add.s32 	%r26305, %r4, %r26304;
	ld.shared.u64 	%rd9406, [%r26305];
	setp.eq.s32 	%p10419, %r9472, 0;
	setp.ne.s64 	%p10420, %rd9406, 0;
	or.pred  	%p10421, %p10419, %p10420;
	@%p10421 bra 	$L__BB4_9116;
	add.s32 	%r9473, %r31578, 1;
	mul.wide.u32 	%rd9408, %r31578, 4;
	add.s64 	%rd9409, %rd12, %rd9408;
	st.local.u32 	[%rd9409+24], %r9472;
	mov.u32 	%r31578, %r9473;
$L__BB4_9116:
	setp.gt.u32 	%p10422, %r31578, 3;
	mov.u32 	%r31640, %r9471;
	@%p10422 bra 	$L__BB4_9285;
	add.s32 	%r31640, %r9449, 8;
	shl.b32 	%r26307, %r9471, 7;
	and.b32  	%r26308, %r26307, 8064;
	add.s32 	%r9476, %r26308, %r2;
	shl.b32 	%r26309, %r9471, 10;
	and.b32  	%r26310, %r26309, 64512;
	add.s32 	%r26311, %r4, %r26310;
	ld.shared.u64 	%rd9410, [%r26311];
	setp.eq.s32 	%p10423, %r9476, 0;
	setp.ne.s64 	%p10424, %rd9410, 0;
	or.pred  	%p10425, %p10423, %p10424;
	@%p10425 bra 	$L__BB4_9119;
	add.s32 	%r9477, %r31578, 1;
	mul.wide.u32 	%rd9412, %r31578, 4;
	add.s64 	%rd9413, %rd12, %rd9412;
	st.local.u32 	[%rd9413+24], %r9476;
	mov.u32 	%r31578, %r9477;
$L__BB4_9119:
	setp.gt.u32 	%p10426, %r31578, 3;
	@%p10426 bra 	$L__BB4_9285;
	add.s32 	%r9479, %r9449, 9;
	shl.b32 	%r26313, %r31640, 7;
	and.b32  	%r26314, %r26313, 8064;
	add.s32 	%r9480, %r26314, %r2;
	shl.b32 	%r26315, %r31640, 10;
	and.b32  	%r26316, %r26315, 64512;
	add.s32 	%r26317, %r4, %r26316;
	ld.shared.u64 	%rd9414, [%r26317];
	setp.eq.s32 	%p10427, %r9480, 0;
	setp.ne.s64 	%p10428, %rd9414, 0;
	or.pred  	%p10429, %p10427, %p10428;
	@%p10429 bra 	$L__BB4_9122;
	add.s32 	%r9481, %r31578, 1;
	mul.wide.u32 	%rd9416, %r31578, 4;
	add.s64 	%rd9417, %rd12, %rd9416;
	st.local.u32 	[%rd9417+24], %r9480;
	mov.u32 	%r31578, %r9481;
$L__BB4_9122:
	setp.gt.u32 	%p10430, %r31578, 3;
	mov.u32 	%r31640, %r9479;
	@%p10430 bra 	$L__BB4_9285;
	add.s32 	%r31640, %r9449, 10;
	shl.b32 	%r26319, %r9479, 7;
	and.b32  	%r26320, %r26319, 8064;
	add.s32 	%r9484, %r26320, %r2;
	shl.b32 	%r26321, %r9479, 10;
	and.b32  	%r26322, %r26321, 64512;
	add.s32 	%r26323, %r4, %r26322;
	ld.shared.u64 	%rd9418, [%r26323];
	setp.eq.s32 	%p10431, %r9484, 0;
	setp.ne.s64 	%p10432, %rd9418, 0;
	or.pred  	%p10433, %p10431, %p10432;
	@%p10433 bra 	$L__BB4_9125;
	add.s32 	%r9485, %r31578, 1;
	mul.wide.u32 	%rd9420, %r31578, 4;
	add.s64 	%rd9421, %rd12, %rd9420;
	st.local.u32 	[%rd9421+24], %r9484;
	mov.u32 	%r31578, %r9485;
$L__BB4_9125:
	setp.gt.u32 	%p10434, %r31578, 3;
	@%p10434 bra 	$L__BB4_9285;
	add.s32 	%r9487, %r9449, 11;
	shl.b32 	%r26325, %r31640, 7;
	and.b32  	%r26326, %r26325, 8064;
	add.s32 	%r9488, %r26326, %r2;
	shl.b32 	%r26327, %r31640, 10;
	and.b32  	%r26328, %r26327, 64512;
	add.s32 	%r26329, %r4, %r26328;
	ld.shared.u64 	%rd9422, [%r26329];
	setp.eq.s32 	%p10435, %r9488, 0;
	setp.ne.s64 	%p10436, %rd9422, 0;
	or.pred  	%p10437, %p10435, %p10436;
	@%p10437 bra 	$L__BB4_9128;
	add.s32 	%r9489, %r31578, 1;
	mul.wide.u32 	%rd9424, %r31578, 4;
	add.s64 	%rd9425, %rd12, %rd9424;
	st.local.u32 	[%rd9425+24], %r9488;
	mov.u32 	%r31578, %r9489;
$L__BB4_9128:
	setp.gt.u32 	%p10438, %r31578, 3;
	mov.u32 	%r31640, %r9487;
	@%p10438 bra 	$L__BB4_9285;
	add.s32 	%r31640, %r9449, 12;
	shl.b32 	%r26331, %r9487, 7;
	and.b32  	%r26332, %r26331, 8064;
	add.s32 	%r9492, %r26332, %r2;
	shl.b32 	%r26333, %r9487, 10;
	and.b32  	%r26334, %r26333, 64512;
	add.s32 	%r26335, %r4, %r26334;
	ld.shared.u64 	%rd9426, [%r26335];
	setp.eq.s32 	%p10439, %r9492, 0;
	setp.ne.s64 	%p10440, %rd9426, 0;
	or.pred  	%p10441, %p10439, %p10440;
	@%p10441 bra 	$L__BB4_9131;
	add.s32 	%r9493, %r31578, 1;
	mul.wide.u32 	%rd9428, %r31578, 4;
	add.s64 	%rd9429, %rd12, %rd9428;
	st.local.u32 	[%rd9429+24], %r9492;
	mov.u32 	%r31578, %r9493;
$L__BB4_9131:
	setp.gt.u32 	%p10442, %r31578, 3;
	@%p10442 bra 	$L__BB4_9285;
	add.s32 	%r9495, %r9449, 13;
	shl.b32 	%r26337, %r31640, 7;
	and.b32  	%r26338, %r26337, 8064;
	add.s32 	%r9496, %r26338, %r2;
	shl.b32 	%r26339, %r31640, 10;
	and.b32  	%r26340, %r26339, 64512;
	add.s32 	%r26341, %r4, %r26340;
	ld.shared.u64 	%rd9430, [%r26341];
	setp.eq.s32 	%p10443, %r9496, 0;
	setp.ne.s64 	%p10444, %rd9430, 0;
	or.pred  	%p10445, %p10443, %p10444;
	@%p10445 bra 	$L__BB4_9134;
	add.s32 	%r9497, %r31578, 1;
	mul.wide.u32 	%rd9432, %r31578, 4;
	add.s64 	%rd9433, %rd12, %rd9432;
	st.local.u32 	[%rd9433+24], %r9496;
	mov.u32 	%r31578, %r9497;
$L__BB4_9134:
	setp.gt.u32 	%p10446, %r31578, 3;
	mov.u32 	%r31640, %r9495;
	@%p10446 bra 	$L__BB4_9285;
	add.s32 	%r31640, %r9449, 14;
	shl.b32 	%r26343, %r9495, 7;
	and.b32  	%r26344, %r26343, 8064;
	add.s32 	%r9500, %r26344, %r2;
	shl.b32 	%r26345, %r9495, 10;
	and.b32  	%r26346, %r26345, 64512;
	add.s32 	%r26347, %r4, %r26346;
	ld.shared.u64 	%rd9434, [%r26347];
	setp.eq.s32 	%p10447, %r9500, 0;
	setp.ne.s64 	%p10448, %rd9434, 0;
	or.pred  	%p10449, %p10447, %p10448;
	@%p10449 bra 	$L__BB4_9137;
	add.s32 	%r9501, %r31578, 1;
	mul.wide.u32 	%rd9436, %r31578, 4;
	add.s64 	%rd9437, %rd12, %rd9436;
	st.local.u32 	[%rd9437+24], %r9500;
	mov.u32 	%r31578, %r9501;
$L__BB4_9137:
	setp.gt.u32 	%p10450, %r31578, 3;
	@%p10450 bra 	$L__BB4_9285;
	add.s32 	%r9503, %r9449, 15;
	shl.b32 	%r26349, %r31640, 7;
	and.b32  	%r26350, %r26349, 8064;
	add.s32 	%r9504, %r26350, %r2;
	shl.b32 	%r26351, %r31640, 10;
	and.b32  	%r26352, %r26351, 64512;
	add.s32 	%r26353, %r4, %r26352;
	ld.shared.u64 	%rd9438, [%r26353];
	setp.eq.s32 	%p10451, %r9504, 0;
	setp.ne.s64 	%p10452, %rd9438, 0;
	or.pred  	%p10453, %p10451, %p10452;
	@%p10453 bra 	$L__BB4_9140;
	add.s32 	%r9505, %r31578, 1;
	mul.wide.u32 	%rd9440, %r31578, 4;
	add.s64 	%rd9441, %rd12, %rd9440;
	st.local.u32 	[%rd9441+24], %r9504;
	mov.u32 	%r31578, %r9505;
$L__BB4_9140:
	setp.gt.u32 	%p10454, %r31578, 3;
	mov.u32 	%r31640, %r9503;
	@%p10454 bra 	$L__BB4_9285;
	add.s32 	%r31640, %r9449, 16;
	shl.b32 	%r26355, %r9503, 7;
	and.b32  	%r26356, %r26355, 8064;
	add.s32 	%r9508, %r26356, %r2;
	shl.b32 	%r26357, %r9503, 10;
	and.b32  	%r26358, %r26357, 64512;
	add.s32 	%r26359, %r4, %r26358;
	ld.shared.u64 	%rd9442, [%r26359];
	setp.eq.s32 	%p10455, %r9508, 0;
	setp.ne.s64 	%p10456, %rd9442, 0;
	or.pred  	%p10457, %p10455, %p10456;
	@%p10457 bra 	$L__BB4_9143;
	add.s32 	%r9509, %r31578, 1;
	mul.wide.u32 	%rd9444, %r31578, 4;
	add.s64 	%rd9445, %rd12, %rd9444;
	st.local.u32 	[%rd9445+24], %r9508;
	mov.u32 	%r31578, %r9509;
$L__BB4_9143:
	setp.gt.u32 	%p10458, %r31578, 3;
	@%p10458 bra 	$L__BB4_9285;
	add.s32 	%r9511, %r9449, 17;
	shl.b32 	%r26361, %r31640, 7;
	and.b32  	%r26362, %r26361, 8064;
	add.s32 	%r9512, %r26362, %r2;
	shl.b32 	%r26363, %r31640, 10;
	and.b32  	%r26364, %r26363, 64512;
	add.s32 	%r26365, %r4, %r26364;
	ld.shared.u64 	%rd9446, [%r26365];
	setp.eq.s32 	%p10459, %r9512, 0;
	setp.ne.s64 	%p10460, %rd9446, 0;
	or.pred  	%p10461, %p10459, %p10460;
	@%p10461 bra 	$L__BB4_9146;
	add.s32 	%r9513, %r31578, 1;
	mul.wide.u32 	%rd9448, %r31578, 4;
	add.s64 	%rd9449, %rd12, %rd9448;
	st.local.u32 	[%rd9449+24], %r9512;
	mov.u32 	%r31578, %r9513;
$L__BB4_9146:
	setp.gt.u32 	%p10462, %r31578, 3;
	mov.u32 	%r31640, %r9511;
	@%p10462 bra 	$L__BB4_9285;
	add.s32 	%r31640, %r9449, 18;
	shl.b32 	%r26367, %r9511, 7;
	and.b32  	%r26368, %r26367, 8064;
	add.s32 	%r9516, %r26368, %r2;
	shl.b32 	%r26369, %r9511, 10;
	and.b32  	%r26370, %r26369, 64512;
	add.s32 	%r26371, %r4, %r26370;
	ld.shared.u64 	%rd9450, [%r26371];
	setp.eq.s32 	%p10463, %r9516, 0;
	setp.ne.s64 	%p10464, %rd9450, 0;
	or.pred  	%p10465, %p10463, %p10464;
	@%p10465 bra 	$L__BB4_9149;
	add.s32 	%r9517, %r31578, 1;
	mul.wide.u32 	%rd9452, %r31578, 4;
	add.s64 	%rd9453, %rd12, %rd9452;
	st.local.u32 	[%rd9453+24], %r9516;
	mov.u32 	%r31578, %r9517;
$L__BB4_9149:
	setp.gt.u32 	%p10466, %r31578, 3;
	@%p10466 bra 	$L__BB4_9285;
	add.s32 	%r9519, %r9449, 19;
	shl.b32 	%r26373, %r31640, 7;
	and.b32  	%r26374, %r26373, 8064;
	add.s32 	%r9520, %r26374, %r2;
	shl.b32 	%r26375, %r31640, 10;
	and.b32  	%r26376, %r26375, 64512;
	add.s32 	%r26377, %r4, %r26376;
	ld.shared.u64 	%rd9454, [%r26377];
	setp.eq.s32 	%p10467, %r9520, 0;
	setp.ne.s64 	%p10468, %rd9454, 0;
	or.pred  	%p10469, %p10467, %p10468;
	@%p10469 bra 	$L__BB4_9152;
	add.s32 	%r9521, %r31578, 1;
	mul.wide.u32 	%rd9456, %r31578, 4;
	add.s64 	%rd9457, %rd12, %rd9456;
	st.local.u32 	[%rd9457+24], %r9520;
	mov.u32 	%r31578, %r9521;
$L__BB4_9152:
	setp.gt.u32 	%p10470, %r31578, 3;
	mov.u32 	%r31640, %r9519;
	@%p10470 bra 	$L__BB4_9285;
	add.s32 	%r31640, %r9449, 20;
	shl.b32 	%r26379, %r9519, 7;
	and.b32  	%r26380, %r26379, 8064;
	add.s32 	%r9524, %r26380, %r2;
	shl.b32 	%r26381, %r9519, 10;
	and.b32  	%r26382, %r26381, 64512;
	add.s32 	%r26383, %r4, %r26382;
	ld.shared.u64 	%rd9458, [%r26383];
	setp.eq.s32 	%p10471, %r9524, 0;
	setp.ne.s64 	%p10472, %rd9458, 0;
	or.pred  	%p10473, %p10471, %p10472;
	@%p10473 bra 	$L__BB4_9155;
	add.s32 	%r9525, %r31578, 1;
	mul.wide.u32 	%rd9460, %r31578, 4;
	add.s64 	%rd9461, %rd12, %rd9460;
	st.local.u32 	[%rd9461+24], %r9524;
	mov.u32 	%r31578, %r9525;
$L__BB4_9155:
	setp.gt.u32 	%p10474, %r31578, 3;
	@%p10474 bra 	$L__BB4_9285;
	add.s32 	%r9527, %r9449, 21;
	shl.b32 	%r26385, %r31640, 7;
	and.b32  	%r26386, %r26385, 8064;
	add.s32 	%r9528, %r26386, %r2;
	shl.b32 	%r26387, %r31640, 10;
	and.b32  	%r26388, %r26387, 64512;
	add.s32 	%r26389, %r4, %r26388;
	ld.shared.u64 	%rd9462, [%r26389];
	setp.eq.s32 	%p10475, %r9528, 0;
	setp.ne.s64 	%p10476, %rd9462, 0;
	or.pred  	%p10477, %p10475, %p10476;
	@%p10477 bra 	$L__BB4_9158;
	add.s32 	%r9529, %r31578, 1;
	mul.wide.u32 	%rd9464, %r31578, 4;
	add.s64 	%rd9465, %rd12, %rd9464;
	st.local.u32 	[%rd9465+24], %r9528;
	mov.u32 	%r31578, %r9529;
$L__BB4_9158:
	setp.gt.u32 	%p10478, %r31578, 3;
	mov.u32 	%r31640, %r9527;
	@%p10478 bra 	$L__BB4_9285;
	add.s32 	%r31640, %r9449, 22;
	shl.b32 	%r26391, %r9527, 7;
	and.b32  	%r26392, %r26391, 8064;
	add.s32 	%r9532, %r26392, %r2;
	shl.b32 	%r26393, %r9527, 10;
	and.b32  	%r26394, %r26393, 64512;
	add.s32 	%r26395, %r4, %r26394;
	ld.shared.u64 	%rd9466, [%r26395];
	setp.eq.s32 	%p10479, %r9532, 0;
	setp.ne.s64 	%p10480, %rd9466, 0;
	or.pred  	%p10481, %p10479, %p10480;
	@%p10481 bra 	$L__BB4_9161;
	add.s32 	%r9533, %r31578, 1;
	mul.wide.u32 	%rd9468, %r31578, 4;
	add.s64 	%rd9469, %rd12, %rd9468;
	st.local.u32 	[%rd9469+24], %r9532;
	mov.u32 	%r31578, %r9533;
$L__BB4_9161:
	setp.gt.u32 	%p10482, %r31578, 3;
	@%p10482 bra 	$L__BB4_9285;
	add.s32 	%r9535, %r9449, 23;
	shl.b32 	%r26397, %r31640, 7;
	and.b32  	%r26398, %r26397, 8064;
	add.s32 	%r9536, %r26398, %r2;
	shl.b32 	%r26399, %r31640, 10;
	and.b32  	%r26400, %r26399, 64512;
	add.s32 	%r26401, %r4, %r26400;
	ld.shared.u64 	%rd9470, [%r26401];
	setp.eq.s32 	%p10483, %r9536, 0;
	setp.ne.s64 	%p10484, %rd9470, 0;
	or.pred  	%p10485, %p10483, %p10484;
	@%p10485 bra 	$L__BB4_9164;
	add.s32 	%r9537, %r31578, 1;
	mul.wide.u32 	%rd9472, %r31578, 4;
	add.s64 	%rd9473, %rd12, %rd9472;
	st.local.u32 	[%rd9473+24], %r9536;
	mov.u32 	%r31578, %r9537;
$L__BB4_9164:
	setp.gt.u32 	%p10486, %r31578, 3;
	mov.u32 	%r31640, %r9535;
	@%p10486 bra 	$L__BB4_9285;
	add.s32 	%r31640, %r9449, 24;
	shl.b32 	%r26403, %r9535, 7;
	and.b32  	%r26404, %r26403, 8064;
	add.s32 	%r9540, %r26404, %r2;
	shl.b32 	%r26405, %r9535, 10;
	and.b32  	%r26406, %r26405, 64512;
	add.s32 	%r26407, %r4, %r26406;
	ld.shared.u64 	%rd9474, [%r26407];
	setp.eq.s32 	%p10487, %r9540, 0;
	setp.ne.s64 	%p10488, %rd9474, 0;
	or.pred  	%p10489, %p10487, %p10488;
	@%p10489 bra 	$L__BB4_9167;
	add.s32 	%r9541, %r31578, 1;
	mul.wide.u32 	%rd9476, %r31578, 4;
	add.s64 	%rd9477, %rd12, %rd9476;
	st.local.u32 	[%rd9477+24], %r9540;
	mov.u32 	%r31578, %r9541;
$L__BB4_9167:
	setp.gt.u32 	%p10490, %r31578, 3;
	@%p10490 bra 	$L__BB4_9285;
	add.s32 	%r9543, %r9449, 25;
	shl.b32 	%r26409, %r31640, 7;
	and.b32  	%r26410, %r26409, 8064;
	add.s32 	%r9544, %r26410, %r2;
	shl.b32 	%r26411, %r31640, 10;
	and.b32  	%r26412, %r26411, 64512;
	add.s32 	%r26413, %r4, %r26412;
	ld.shared.u64 	%rd9478, [%r26413];
	setp.eq.s32 	%p10491, %r9544, 0;
	setp.ne.s64 	%p10492, %rd9478, 0;
	or.pred  	%p10493, %p10491, %p10492;
	@%p10493 bra 	$L__BB4_9170;
	add.s32 	%r9545, %r31578, 1;
	mul.wide.u32 	%rd9480, %r31578, 4;
	add.s64 	%rd9481, %rd12, %rd9480;
	st.local.u32 	[%rd9481+24], %r9544;
	mov.u32 	%r31578, %r9545;
$L__BB4_9170:
	setp.gt.u32 	%p10494, %r31578, 3;
	mov.u32 	%r31640, %r9543;
	@%p10494 bra 	$L__BB4_9285;
	add.s32 	%r31640, %r9449, 26;
	shl.b32 	%r26415, %r9543, 7;
	and.b32  	%r26416, %r26415, 8064;
	add.s32 	%r9548, %r26416, %r2;
	shl.b32 	%r26417, %r9543, 10;
	and.b32  	%r26418, %r26417, 64512;
	add.s32 	%r26419, %r4, %r26418;
	ld.shared.u64 	%rd9482, [%r26419];
	setp.eq.s32 	%p10495, %r9548, 0;
	setp.ne.s64 	%p10496, %rd9482, 0;
	or.pred  	%p10497, %p10495, %p10496;
	@%p10497 bra 	$L__BB4_9173;
	add.s32 	%r9549, %r31578, 1;
	mul.wide.u32 	%rd9484, %r31578, 4;
	add.s64 	%rd9485, %rd12, %rd9484;
	st.local.u32 	[%rd9485+24], %r9548;
	mov.u32 	%r31578, %r9549;
$L__BB4_9173:
	setp.gt.u32 	%p10498, %r31578, 3;
	@%p10498 bra 	$L__BB4_9285;
	add.s32 	%r9551, %r9449, 27;
	shl.b32 	%r26421, %r31640, 7;
	and.b32  	%r26422, %r26421, 8064;
	add.s32 	%r9552, %r26422, %r2;
	shl.b32 	%r26423, %r31640, 10;
	and.b32  	%r26424, %r26423, 64512;
	add.s32 	%r26425, %r4, %r26424;
	ld.shared.u64 	%rd9486, [%r26425];
	setp.eq.s32 	%p10499, %r9552, 0;
	setp.ne.s64 	%p10500, %rd9486, 0;
	or.pred  	%p10501, %p10499, %p10500;
	@%p10501 bra 	$L__BB4_9176;
	add.s32 	%r9553, %r31578, 1;
	mul.wide.u32 	%rd9488, %r31578, 4;
	add.s64 	%rd9489, %rd12, %rd9488;
	st.local.u32 	[%rd9489+24], %r9552;
	mov.u32 	%r31578, %r9553;
$L__BB4_9176:
	setp.gt.u32 	%p10502, %r31578, 3;
	mov.u32 	%r31640, %r9551;
	@%p10502 bra 	$L__BB4_9285;
	add.s32 	%r31640, %r9449, 28;
	shl.b32 	%r26427, %r9551, 7;
	and.b32  	%r26428, %r26427, 8064;
	add.s32 	%r9556, %r26428, %r2;
	shl.b32 	%r26429, %r9551, 10;
	and.b32  	%r26430, %r26429, 64512;
	add.s32 	%r26431, %r4, %r26430;
	ld.shared.u64 	%rd9490, [%r26431];
	setp.eq.s32 	%p10503, %r9556, 0;
	setp.ne.s64 	%p10504, %rd9490, 0;
	or.pred  	%p10505, %p10503, %p10504;
	@%p10505 bra 	$L__BB4_9179;
	add.s32 	%r9557, %r31578, 1;
	mul.wide.u32 	%rd9492, %r31578, 4;
	add.s64 	%rd9493, %rd12, %rd9492;
	st.local.u32 	[%rd9493+24], %r9556;
	mov.u32 	%r31578, %r9557;
$L__BB4_9179:
	setp.gt.u32 	%p10506, %r31578, 3;
	@%p10506 bra 	$L__BB4_9285;
	add.s32 	%r9559, %r9449, 29;
	shl.b32 	%r26433, %r31640, 7;
	and.b32  	%r26434, %r26433, 8064;
	add.s32 	%r9560, %r26434, %r2;
	shl.b32 	%r26435, %r31640, 10;
	and.b32  	%r26436, %r26435, 64512;
	add.s32 	%r26437, %r4, %r26436;
	ld.shared.u64 	%rd9494, [%r26437];
	setp.eq.s32 	%p10507, %r9560, 0;
	setp.ne.s64 	%p10508, %rd9494, 0;
	or.pred  	%p10509, %p10507, %p10508;
	@%p10509 bra 	$L__BB4_9182;
	add.s32 	%r9561, %r31578, 1;
	mul.wide.u32 	%rd9496, %r31578, 4;
	add.s64 	%rd9497, %rd12, %rd9496;
	st.local.u32 	[%rd9497+24], %r9560;
	mov.u32 	%r31578, %r9561;
$L__BB4_9182:
	setp.gt.u32 	%p10510, %r31578, 3;
	mov.u32 	%r31640, %r9559;
	@%p10510 bra 	$L__BB4_9285;
	add.s32 	%r31640, %r9449, 30;
	shl.b32 	%r26439, %r9559, 7;
	and.b32  	%r26440, %r26439, 8064;
	add.s32 	%r9564, %r26440, %r2;
	shl.b32 	%r26441, %r9559, 10;
	and.b32  	%r26442, %r26441, 64512;
	add.s32 	%r26443, %r4, %r26442;
	ld.shared.u64 	%rd9498, [%r26443];
	setp.eq.s32 	%p10511, %r9564, 0;
	setp.ne.s64 	%p10512, %rd9498, 0;
	or.pred  	%p10513, %p10511, %p10512;
	@%p10513 bra 	$L__BB4_9185;
	add.s32 	%r9565, %r31578, 1;
	mul.wide.u32 	%rd9500, %r31578, 4;
	add.s64 	%rd9501, %rd12, %rd9500;
	st.local.u32 	[%rd9501+24], %r9564;
	mov.u32 	%r31578, %r9565;
$L__BB4_9185:
	setp.gt.u32 	%p10514, %r31578, 3;
	@%p10514 bra 	$L__BB4_9285;
	add.s32 	%r9567, %r9449, 31;
	shl.b32 	%r26445, %r31640, 7;
	and.b32  	%r26446, %r26445, 8064;
	add.s32 	%r9568, %r26446, %r2;
	shl.b32 	%r26447, %r31640, 10;
	and.b32  	%r26448, %r26447, 64512;
	add.s32 	%r26449, %r4, %r26448;
	ld.shared.u64 	%rd9502, [%r26449];
	setp.eq.s32 	%p10515, %r9568, 0;
	setp.ne.s64 	%p10516, %rd9502, 0;
	or.pred  	%p10517, %p10515, %p10516;
	@%p10517 bra 	$L__BB4_9188;
	add.s32 	%r9569, %r31578, 1;
	mul.wide.u32 	%rd9504, %r31578, 4;
	add.s64 	%rd9505, %rd12, %rd9504;
	st.local.u32 	[%rd9505+24], %r9568;
	mov.u32 	%r31578, %r9569;
$L__BB4_9188:
	setp.gt.u32 	%p10518, %r31578, 3;
	mov.u32 	%r31640, %r9567;
	@%p10518 bra 	$L__BB4_9285;
	add.s32 	%r31640, %r9449, 32;
	shl.b32 	%r26451, %r9567, 7;
	and.b32  	%r26452, %r26451, 8064;
	add.s32 	%r9572, %r26452, %r2;
	shl.b32 	%r26453, %r9567, 10;
	and.b32  	%r26454, %r26453, 64512;
	add.s32 	%r26455, %r4, %r26454;
	ld.shared.u64 	%rd9506, [%r26455];
	setp.eq.s32 	%p10519, %r9572, 0;
	setp.ne.s64 	%p10520, %rd9506, 0;
	or.pred  	%p10521, %p10519, %p10520;
	@%p10521 bra 	$L__BB4_9191;
	add.s32 	%r9573, %r31578, 1;
	mul.wide.u32 	%rd9508, %r31578, 4;
	add.s64 	%rd9509, %rd12, %rd9508;
	st.local.u32 	[%rd9509+24], %r9572;
	mov.u32 	%r31578, %r9573;
$L__BB4_9191:
	setp.gt.u32 	%p10522, %r31578, 3;
	@%p10522 bra 	$L__BB4_9285;
	add.s32 	%r9575, %r9449, 33;
	shl.b32 	%r26457, %r31640, 7;
	and.b32  	%r26458, %r26457, 8064;
	add.s32 	%r9576, %r26458, %r2;
	shl.b32 	%r26459, %r31640, 10;
	and.b32  	%r26460, %r26459, 64512;
	add.s32 	%r26461, %r4, %r26460;
	ld.shared.u64 	%rd9510, [%r26461];
	setp.eq.s32 	%p10523, %r9576, 0;
	setp.ne.s64 	%p10524, %rd9510, 0;
	or.pred  	%p10525, %p10523, %p10524;
	@%p10525 bra 	$L__BB4_9194;
	add.s32 	%r9577, %r31578, 1;
	mul.wide.u32 	%rd9512, %r31578, 4;
	add.s64 	%rd9513, %rd12, %rd9512;
	st.local.u32 	[%rd9513+24], %r9576;
	mov.u32 	%r31578, %r9577;
$L__BB4_9194:
	setp.gt.u32 	%p10526, %r31578, 3;
	mov.u32 	%r31640, %r9575;
	@%p10526 bra 	$L__BB4_9285;
	add.s32 	%r31640, %r9449, 34;
	shl.b32 	%r26463, %r9575, 7;
	and.b32  	%r26464, %r26463, 8064;
	add.s32 	%r9580, %r26464, %r2;
	shl.b32 	%r26465, %r9575, 10;
	and.b32  	%r26466, %r26465, 64512;
	add.s32 	%r26467, %r4, %r26466;
	ld.shared.u64 	%rd9514, [%r26467];
	setp.eq.s32 	%p10527, %r9580, 0;
	setp.ne.s64 	%p10528, %rd9514, 0;
	or.pred  	%p10529, %p10527, %p10528;
	@%p10529 bra 	$L__BB4_9197;
	add.s32 	%r9581, %r31578, 1;
	mul.wide.u32 	%rd9516, %r31578, 4;
	add.s64 	%rd9517, %rd12, %rd9516;
	st.local.u32 	[%rd9517+24], %r9580;
	mov.u32 	%r31578, %r9581;
$L__BB4_9197:
	setp.gt.u32 	%p10530, %r31578, 3;
	@%p10530 bra 	$L__BB4_9285;
	add.s32 	%r9583, %r9449, 35;
	shl.b32 	%r26469, %r31640, 7;
	and.b32  	%r26470, %r26469, 8064;
	add.s32 	%r9584, %r26470, %r2;
	shl.b32 	%r26471, %r31640, 10;
	and.b32  	%r26472, %r26471, 64512;
	add.s32 	%r26473, %r4, %r26472;
	ld.shared.u64 	%rd9518, [%r26473];
	setp.eq.s32 	%p10531, %r9584, 0;
	setp.ne.s64 	%p10532, %rd9518, 0;
	or.pred  	%p10533, %p10531, %p10532;
	@%p10533 bra 	$L__BB4_9200;
	add.s32 	%r9585, %r31578, 1;
	mul.wide.u32 	%rd9520, %r31578, 4;
	add.s64 	%rd9521, %rd12, %rd9520;
	st.local.u32 	[%rd9521+24], %r9584;
	mov.u32 	%r31578, %r9585;
$L__BB4_9200:
	setp.gt.u32 	%p10534, %r31578, 3;
	mov.u32 	%r31640, %r9583;
	@%p10534 bra 	$L__BB4_9285;
	add.s32 	%r31640, %r9449, 36;
	shl.b32 	%r26475, %r9583, 7;
	and.b32  	%r26476, %r26475, 8064;
	add.s32 	%r9588, %r26476, %r2;
	shl.b32 	%r26477, %r9583, 10;
	and.b32  	%r26478, %r26477, 64512;
	add.s32 	%r26479, %r4, %r26478;
	ld.shared.u64 	%rd9522, [%r26479];
	setp.eq.s32 	%p10535, %r9588, 0;
	setp.ne.s64 	%p10536, %rd9522, 0;
	or.pred  	%p10537, %p10535, %p10536;
	@%p10537 bra 	$L__BB4_9203;
	add.s32 	%r9589, %r31578, 1;
	mul.wide.u32 	%rd9524, %r31578, 4;
	add.s64 	%rd9525, %rd12, %rd9524;
	st.local.u32 	[%rd9525+24], %r9588;
	mov.u32 	%r31578, %r9589;
$L__BB4_9203:
	setp.gt.u32 	%p10538, %r31578, 3;
	@%p10538 bra 	$L__BB4_9285;
	add.s32 	%r9591, %r9449, 37;
	shl.b32 	%r26481, %r31640, 7;
	and.b32  	%r26482, %r26481, 8064;
	add.s32 	%r9592, %r26482, %r2;
	shl.b32 	%r26483, %r31640, 10;
	and.b32  	%r26484, %r26483, 64512;
	add.s32 	%r26485, %r4, %r26484;
	ld.shared.u64 	%rd9526, [%r26485];
	setp.eq.s32 	%p10539, %r9592, 0;
	setp.ne.s64 	%p10540, %rd9526, 0;
	or.pred  	%p10541, %p10539, %p10540;
	@%p10541 bra 	$L__BB4_9206;
	add.s32 	%r9593, %r31578, 1;
	mul.wide.u32 	%rd9528, %r31578, 4;
	add.s64 	%rd9529, %rd12, %rd9528;
	st.local.u32 	[%rd9529+24], %r9592;
	mov.u32 	%r31578, %r9593;
$L__BB4_9206:
	setp.gt.u32 	%p10542, %r31578, 3;
	mov.u32 	%r31640, %r9591;
	@%p10542 bra 	$L__BB4_9285;
	add.s32 	%r31640, %r9449, 38;
	shl.b32 	%r26487, %r9591, 7;
	and.b32  	%r26488, %r26487, 8064;
	add.s32 	%r9596, %r26488, %r2;
	shl.b32 	%r26489, %r9591, 10;
	and.b32  	%r26490, %r26489, 64512;
	add.s32 	%r26491, %r4, %r26490;
	ld.shared.u64 	%rd9530, [%r26491];
	setp.eq.s32 	%p10543, %r9596, 0;
	setp.ne.s64 	%p10544, %rd9530, 0;
	or.pred  	%p10545, %p10543, %p10544;
	@%p10545 bra 	$L__BB4_9209;
	add.s32 	%r9597, %r31578, 1;
	mul.wide.u32 	%rd9532, %r31578, 4;
	add.s64 	%rd9533, %rd12, %rd9532;
	st.local.u32 	[%rd9533+24], %r9596;
	mov.u32 	%r31578, %r9597;
$L__BB4_9209:
	setp.gt.u32 	%p10546, %r31578, 3;
	@%p10546 bra 	$L__BB4_9285;
	add.s32 	%r9599, %r9449, 39;
	shl.b32 	%r26493, %r31640, 7;
	and.b32  	%r26494, %r26493, 8064;
	add.s32 	%r9600, %r26494, %r2;
	shl.b32 	%r26495, %r31640, 10;
	and.b32  	%r26496, %r26495, 64512;
	add.s32 	%r26497, %r4, %r26496;
	ld.shared.u64 	%rd9534, [%r26497];
	setp.eq.s32 	%p10547, %r9600, 0;
	setp.ne.s64 	%p10548, %rd9534, 0;
	or.pred  	%p10549, %p10547, %p10548;
	@%p10549 bra 	$L__BB4_9212;
	add.s32 	%r9601, %r31578, 1;
	mul.wide.u32 	%rd9536, %r31578, 4;
	add.s64 	%rd9537, %rd12, %rd9536;
	st.local.u32 	[%rd9537+24], %r9600;
	mov.u32 	%r31578, %r9601;
$L__BB4_9212:
	setp.gt.u32 	%p10550, %r31578, 3;
	mov.u32 	%r31640, %r9599;
	@%p10550 bra 	$L__BB4_9285;
	add.s32 	%r31640, %r9449, 40;
	shl.b32 	%r26499, %r9599, 7;
	and.b32  	%r26500, %r26499, 8064;
	add.s32 	%r9604, %r26500, %r2;
	shl.b32 	%r26501, %r9599, 10;
	and.b32  	%r26502, %r26501, 64512;
	add.s32 	%r26503, %r4, %r26502;
	ld.shared.u64 	%rd9538, [%r26503];
	setp.eq.s32 	%p10551, %r9604, 0;
	setp.ne.s64 	%p10552, %rd9538, 0;
	or.pred  	%p10553, %p10551, %p10552;
	@%p10553 bra 	$L__BB4_9215;
	add.s32 	%r9605, %r31578, 1;
	mul.wide.u32 	%rd9540, %r31578, 4;
	add.s64 	%rd9541, %rd12, %rd9540;
	st.local.u32 	[%rd9541+24], %r9604;
	mov.u32 	%r31578, %r9605;
$L__BB4_9215:
	setp.gt.u32 	%p10554, %r31578, 3;
	@%p10554 bra 	$L__BB4_9285;
	add.s32 	%r9607, %r9449, 41;
	shl.b32 	%r26505, %r31640, 7;
	and.b32  	%r26506, %r26505, 8064;
	add.s32 	%r9608, %r26506, %r2;
	shl.b32 	%r26507, %r31640, 10;
	and.b32  	%r26508, %r26507, 64512;
	add.s32 	%r26509, %r4, %r26508;
	ld.shared.u64 	%rd9542, [%r26509];
	setp.eq.s32 	%p10555, %r9608, 0;
	setp.ne.s64 	%p10556, %rd9542, 0;
	or.pred  	%p10557, %p10555, %p10556;
	@%p10557 bra 	$L__BB4_9218;
	add.s32 	%r9609, %r31578, 1;
	mul.wide.u32 	%rd9544, %r31578, 4;
	add.s64 	%rd9545, %rd12, %rd9544;
	st.local.u32 	[%rd9545+24], %r9608;
	mov.u32 	%r31578, %r9609;
$L__BB4_9218:
	setp.gt.u32 	%p10558, %r31578, 3;
	mov.u32 	%r31640, %r9607;
	@%p10558 bra 	$L__BB4_9285;
	add.s32 	%r31640, %r9449, 42;
	shl.b32 	%r26511, %r9607, 7;
	and.b32  	%r26512, %r26511, 8064;
	add.s32 	%r9612, %r26512, %r2;
	shl.b32 	%r26513, %r9607, 10;
	and.b32  	%r26514, %r26513, 64512;
	add.s32 	%r26515, %r4, %r26514;
	ld.shared.u64 	%rd9546, [%r26515];
	setp.eq.s32 	%p10559, %r9612, 0;
	setp.ne.s64 	%p10560, %rd9546, 0;
	or.pred  	%p10561, %p10559, %p10560;
	@%p10561 bra 	$L__BB4_9221;
	add.s32 	%r9613, %r31578, 1;
	mul.wide.u32 	%rd9548, %r31578, 4;
	add.s64 	%rd9549, %rd12, %rd9548;
	st.local.u32 	[%rd9549+24], %r9612;
	mov.u32 	%r31578, %r9613;
$L__BB4_9221:
	setp.gt.u32 	%p10562, %r31578, 3;
	@%p10562 bra 	$L__BB4_9285;
	add.s32 	%r9615, %r9449, 43;
	shl.b32 	%r26517, %r31640, 7;
	and.b32  	%r26518, %r26517, 8064;
	add.s32 	%r9616, %r26518, %r2;
	shl.b32 	%r26519, %r31640, 10;
	and.b32  	%r26520, %r26519, 64512;
	add.s32 	%r26521, %r4, %r26520;
	ld.shared.u64 	%rd9550, [%r26521];
	setp.eq.s32 	%p10563, %r9616, 0;
	setp.ne.s64 	%p10564, %rd9550, 0;
	or.pred  	%p10565, %p10563, %p10564;
	@%p10565 bra 	$L__BB4_9224;
	add.s32 	%r9617, %r31578, 1;
	mul.wide.u32 	%rd9552, %r31578, 4;
	add.s64 	%rd9553, %rd12, %rd9552;
	st.local.u32 	[%rd9553+24], %r9616;
	mov.u32 	%r31578, %r9617;
$L__BB4_9224:
	setp.gt.u32 	%p10566, %r31578, 3;
	mov.u32 	%r31640, %r9615;
	@%p10566 bra 	$L__BB4_9285;
	add.s32 	%r31640, %r9449, 44;
	shl.b32 	%r26523, %r9615, 7;
	and.b32  	%r26524, %r26523, 8064;
	add.s32 	%r9620, %r26524, %r2;
	shl.b32 	%r26525, %r9615, 10;
	and.b32  	%r26526, %r26525, 64512;
	add.s32 	%r26527, %r4, %r26526;
	ld.shared.u64 	%rd9554, [%r26527];
	setp.eq.s32 	%p10567, %r9620, 0;
	setp.ne.s64 	%p10568, %rd9554, 0;
	or.pred  	%p10569, %p10567, %p10568;
	@%p10569 bra 	$L__BB4_9227;
	add.s32 	%r9621, %r31578, 1;
	mul.wide.u32 	%rd9556, %r31578, 4;
	add.s64 	%rd9557, %rd12, %rd9556;
	st.local.u32 	[%rd9557+24], %r9620;
	mov.u32 	%r31578, %r9621;
$L__BB4_9227:
	setp.gt.u32 	%p10570, %r31578, 3;
	@%p10570 bra 	$L__BB4_9285;
	add.s32 	%r9623, %r9449, 45;
	shl.b32 	%r26529, %r31640, 7;
	and.b32  	%r26530, %r26529, 8064;
	add.s32 	%r9624, %r26530, %r2;
	shl.b32 	%r26531, %r31640, 10;
	and.b32  	%r26532, %r26531, 64512;
	add.s32 	%r26533, %r4, %r26532;
	ld.shared.u64 	%rd9558, [%r26533];
	setp.eq.s32 	%p10571, %r9624, 0;
	setp.ne.s64 	%p10572, %rd9558, 0;
	or.pred  	%p10573, %p10571, %p10572;
	@%p10573 bra 	$L__BB4_9230;
	add.s32 	%r9625, %r31578, 1;
	mul.wide.u32 	%rd9560, %r31578, 4;
	add.s64 	%rd9561, %rd12, %rd9560;
	st.local.u32 	[%rd9561+24], %r9624;
	mov.u32 	%r31578, %r9625;
$L__BB4_9230:
	setp.gt.u32 	%p10574, %r31578, 3;
	mov.u32 	%r31640, %r9623;
	@%p10574 bra 	$L__BB4_9285;
	add.s32 	%r31640, %r9449, 46;
	shl.b32 	%r26535, %r9623, 7;
	and.b32  	%r26536, %r26535, 8064;
	add.s32 	%r9628, %r26536, %r2;
	shl.b32 	%r26537, %r9623, 10;
	and.b32  	%r26538, %r26537, 64512;
	add.s32 	%r26539, %r4, %r26538;
	ld.shared.u64 	%rd9562, [%r26539];
	setp.eq.s32 	%p10575, %r9628, 0;
	setp.ne.s64 	%p10576, %rd9562, 0;
	or.pred  	%p10577, %p10575, %p10576;
	@%p10577 bra 	$L__BB4_9233;
	add.s32 	%r9629, %r31578, 1;
	mul.wide.u32 	%rd9564, %r31578, 4;
	add.s64 	%rd9565, %rd12, %rd9564;
	st.local.u32 	[%rd9565+24], %r9628;
	mov.u32 	%r31578, %r9629;
$L__BB4_9233:
	setp.gt.u32 	%p10578, %r31578, 3;
	@%p10578 bra 	$L__BB4_9285;
	add.s32 	%r9631, %r9449, 47;
	shl.b32 	%r26541, %r31640, 7;
	and.b32  	%r26542, %r26541, 8064;
	add.s32 	%r9632, %r26542, %r2;
	shl.b32 	%r26543, %r31640, 10;
	and.b32  	%r26544, %r26543, 64512;
	add.s32 	%r26545, %r4, %r26544;
	ld.shared.u64 	%rd9566, [%r26545];
	setp.eq.s32 	%p10579, %r9632, 0;
	setp.ne.s64 	%p10580, %rd9566, 0;
	or.pred  	%p10581, %p10579, %p10580;
	@%p10581 bra 	$L__BB4_9236;
	add.s32 	%r9633, %r31578, 1;
	mul.wide.u32 	%rd9568, %r31578, 4;
	add.s64 	%rd9569, %rd12, %rd9568;
	st.local.u32 	[%rd9569+24], %r9632;
	mov.u32 	%r31578, %r9633;
$L__BB4_9236:
	setp.gt.u32 	%p10582, %r31578, 3;
	mov.u32 	%r31640, %r9631;
	@%p10582 bra 	$L__BB4_9285;
	add.s32 	%r31640, %r9449, 48;
	shl.b32 	%r26547, %r9631, 7;
	and.b32  	%r26548, %r26547, 8064;
	add.s32 	%r9636, %r26548, %r2;
	shl.b32 	%r26549, %r9631, 10;
	and.b32  	%r26550, %r26549, 64512;
	add.s32 	%r26551, %r4, %r26550;
	ld.shared.u64 	%rd9570, [%r26551];
	setp.eq.s32 	%p10583, %r9636, 0;
	setp.ne.s64 	%p10584, %rd9570, 0;
	or.pred  	%p10585, %p10583, %p10584;
	@%p10585 bra 	$L__BB4_9239;
	add.s32 	%r9637, %r31578, 1;
	mul.wide.u32 	%rd9572, %r31578, 4;
	add.s64 	%rd9573, %rd12, %rd9572;
	st.local.u32 	[%rd9573+24], %r9636;
	mov.u32 	%r31578, %r9637;
$L__BB4_9239:
	setp.gt.u32 	%p10586, %r31578, 3;
	@%p10586 bra 	$L__BB4_9285;
	add.s32 	%r9639, %r9449, 49;
	shl.b32 	%r26553, %r31640, 7;
	and.b32  	%r26554, %r26553, 8064;
	add.s32 	%r9640, %r26554, %r2;
	shl.b32 	%r26555, %r31640, 10;
	and.b32  	%r26556, %r26555, 64512;
	add.s32 	%r26557, %r4, %r26556;
	ld.shared.u64 	%rd9574, [%r26557];
	setp.eq.s32 	%p10587, %r9640, 0;
	setp.ne.s64 	%p10588, %rd9574, 0;
	or.pred  	%p10589, %p10587, %p10588;
	@%p10589 bra 	$L__BB4_9242;
	add.s32 	%r9641, %r31578, 1;
	mul.wide.u32 	%rd9576, %r31578, 4;
	add.s64 	%rd9577, %rd12, %rd9576;
	st.local.u32 	[%rd9577+24], %r9640;
	mov.u32 	%r31578, %r9641;
$L__BB4_9242:
	setp.gt.u32 	%p10590, %r31578, 3;
	mov.u32 	%r31640, %r9639;
	@%p10590 bra 	$L__BB4_9285;
	add.s32 	%r31640, %r9449, 50;
	shl.b32 	%r26559, %r9639, 7;
	and.b32  	%r26560, %r26559, 8064;
	add.s32 	%r9644, %r26560, %r2;
	shl.b32 	%r26561, %r9639, 10;
	and.b32  	%r26562, %r26561, 64512;
	add.s32 	%r26563, %r4, %r26562;
	ld.shared.u64 	%rd9578, [%r26563];
	setp.eq.s32 	%p10591, %r9644, 0;
	setp.ne.s64 	%p10592, %rd9578, 0;
	or.pred  	%p10593, %p10591, %p10592;
	@%p10593 bra 	$L__BB4_9245;
	add.s32 	%r9645, %r31578, 1;
	mul.wide.u32 	%rd9580, %r31578, 4;
	add.s64 	%rd9581, %rd12, %rd9580;
	st.local.u32 	[%rd9581+24], %r9644;
	mov.u32 	%r31578, %r9645;
$L__BB4_9245:
	setp.gt.u32 	%p10594, %r31578, 3;
	@%p10594 bra 	$L__BB4_9285;
	add.s32 	%r9647, %r9449, 51;
	shl.b32 	%r26565, %r31640, 7;
	and.b32  	%r26566, %r26565, 8064;
	add.s32 	%r9648, %r26566, %r2;
	shl.b32 	%r26567, %r31640, 10;
	and.b32  	%r26568, %r26567, 64512;
	add.s32 	%r26569, %r4, %r26568;
	ld.shared.u64 	%rd9582, [%r26569];
	setp.eq.s32 	%p10595, %r9648, 0;
	setp.ne.s64 	%p10596, %rd9582, 0;
	or.pred  	%p10597, %p10595, %p10596;
	@%p10597 bra 	$L__BB4_9248;
	add.s32 	%r9649, %r31578, 1;
	mul.wide.u32 	%rd9584, %r31578, 4;
	add.s64 	%rd9585, %rd12, %rd9584;
	st.local.u32 	[%rd9585+24], %r9648;
	mov.u32 	%r31578, %r9649;
$L__BB4_9248:
	setp.gt.u32 	%p10598, %r31578, 3;
	mov.u32 	%r31640, %r9647;
	@%p10598 bra 	$L__BB4_9285;
	add.s32 	%r31640, %r9449, 52;
	shl.b32 	%r26571, %r9647, 7;
	and.b32  	%r26572, %r26571, 8064;
	add.s32 	%r9652, %r26572, %r2;
	shl.b32 	%r26573, %r9647, 10;
	and.b32  	%r26574, %r26573, 64512;
	add.s32 	%r26575, %r4, %r26574;
	ld.shared.u64 	%rd9586, [%r26575];
	setp.eq.s32 	%p10599, %r9652, 0;
	setp.ne.s64 	%p10600, %rd9586, 0;
	or.pred  	%p10601, %p10599, %p10600;
	@%p10601 bra 	$L__BB4_9251;
	add.s32 	%r9653, %r31578, 1;
	mul.wide.u32 	%rd9588, %r31578, 4;
	add.s64 	%rd9589, %rd12, %rd9588;
	st.local.u32 	[%rd9589+24], %r9652;
	mov.u32 	%r31578, %r9653;
$L__BB4_9251:
	setp.gt.u32 	%p10602, %r31578, 3;
	@%p10602 bra 	$L__BB4_9285;
	add.s32 	%r9655, %r9449, 53;
	shl.b32 	%r26577, %r31640, 7;
	and.b32  	%r26578, %r26577, 8064;
	add.s32 	%r9656, %r26578, %r2;
	shl.b32 	%r26579, %r31640, 10;
	and.b32  	%r26580, %r26579, 64512;
	add.s32 	%r26581, %r4, %r26580;
	ld.shared.u64 	%rd9590, [%r26581];
	setp.eq.s32 	%p10603, %r9656, 0;
	setp.ne.s64 	%p10604, %rd9590, 0;
	or.pred  	%p10605, %p10603, %p10604;
	@%p10605 bra 	$L__BB4_9254;
	add.s32 	%r9657, %r31578, 1;
	mul.wide.u32 	%rd9592, %r31578, 4;
	add.s64 	%rd9593, %rd12, %rd9592;
	st.local.u32 	[%rd9593+24], %r9656;
	mov.u32 	%r31578, %r9657;
$L__BB4_9254:
	setp.gt.u32 	%p10606, %r31578, 3;
	mov.u32 	%r31640, %r9655;
	@%p10606 bra 	$L__BB4_9285;
	add.s32 	%r31640, %r9449, 54;
	shl.b32 	%r26583, %r9655, 7;
	and.b32  	%r26584, %r26583, 8064;
	add.s32 	%r9660, %r26584, %r2;
	shl.b32 	%r26585, %r9655, 10;
	and.b32  	%r26586, %r26585, 64512;
	add.s32 	%r26587, %r4, %r26586;
	ld.shared.u64 	%rd9594, [%r26587];
	setp.eq.s32 	%p10607, %r9660, 0;
	setp.ne.s64 	%p10608, %rd9594, 0;
	or.pred  	%p10609, %p10607, %p10608;
	@%p10609 bra 	$L__BB4_9257;
	add.s32 	%r9661, %r31578, 1;
	mul.wide.u32 	%rd9596, %r31578, 4;
	add.s64 	%rd9597, %rd12, %rd9596;
	st.local.u32 	[%rd9597+24], %r9660;
	mov.u32 	%r31578, %r9661;
$L__BB4_9257:
	setp.gt.u32 	%p10610, %r31578, 3;
	@%p10610 bra 	$L__BB4_9285;
	add.s32 	%r9663, %r9449, 55;
	shl.b32 	%r26589, %r31640, 7;
	and.b32  	%r26590, %r26589, 8064;
	add.s32 	%r9664, %r26590, %r2;
	shl.b32 	%r26591, %r31640, 10;
	and.b32  	%r26592, %r26591, 64512;
	add.s32 	%r26593, %r4, %r26592;
	ld.shared.u64 	%rd9598, [%r26593];
	setp.eq.s32 	%p10611, %r9664, 0;
	setp.ne.s64 	%p10612, %rd9598, 0;
	or.pred  	%p10613, %p10611, %p10612;
	@%p10613 bra 	$L__BB4_9260;
	add.s32 	%r9665, %r31578, 1;
	mul.wide.u32 	%rd9600, %r31578, 4;
	add.s64 	%rd9601, %rd12, %rd9600;
	st.local.u32 	[%rd9601+24], %r9664;
	mov.u32 	%r31578, %r9665;
$L__BB4_9260:
	setp.gt.u32 	%p10614, %r31578, 3;
	mov.u32 	%r31640, %r9663;
	@%p10614 bra 	$L__BB4_9285;
	add.s32 	%r31640, %r9449, 56;
	shl.b32 	%r26595, %r9663, 7;
	and.b32  	%r26596, %r26595, 8064;
	add.s32 	%r9668, %r26596, %r2;
	shl.b32 	%r26597, %r9663, 10;
	and.b32  	%r26598, %r26597, 64512;
	add.s32 	%r26599, %r4, %r26598;
	ld.shared.u64 	%rd9602, [%r26599];
	setp.eq.s32 	%p10615, %r9668, 0;
	setp.ne.s64 	%p10616, %rd9602, 0;
	or.pred  	%p10617, %p10615, %p10616;
	@%p10617 bra 	$L__BB4_9263;
	add.s32 	%r9669, %r31578, 1;
	mul.wide.u32 	%rd9604, %r31578, 4;
	add.s64 	%rd9605, %rd12, %rd9604;
	st.local.u32 	[%rd9605+24], %r9668;
	mov.u32 	%r31578, %r9669;
$L__BB4_9263:
	setp.gt.u32 	%p10618, %r31578, 3;
	@%p10618 bra 	$L__BB4_9285;
	add.s32 	%r9671, %r9449, 57;
	shl.b32 	%r26601, %r31640, 7;
	and.b32  	%r26602, %r26601, 8064;
	add.s32 	%r9672, %r26602, %r2;
	shl.b32 	%r26603, %r31640, 10;
	and.b32  	%r26604, %r26603, 64512;
	add.s32 	%r26605, %r4, %r26604;
	ld.shared.u64 	%rd9606, [%r26605];
	setp.eq.s32 	%p10619, %r9672, 0;
	setp.ne.s64 	%p10620, %rd9606, 0;
	or.pred  	%p10621, %p10619, %p10620;
	@%p10621 bra 	$L__BB4_9266;
	add.s32 	%r9673, %r31578, 1;
	mul.wide.u32 	%rd9608, %r31578, 4;
	add.s64 	%rd9609, %rd12, %rd9608;
	st.local.u32 	[%rd9609+24], %r9672;
	mov.u32 	%r31578, %r9673;
$L__BB4_9266:
	setp.gt.u32 	%p10622, %r31578, 3;
	mov.u32 	%r31640, %r9671;
	@%p10622 bra 	$L__BB4_9285;
	add.s32 	%r31640, %r9449, 58;
	shl.b32 	%r26607, %r9671, 7;
	and.b32  	%r26608, %r26607, 8064;
	add.s32 	%r9676, %r26608, %r2;
	shl.b32 	%r26609, %r9671, 10;
	and.b32  	%r26610, %r26609, 64512;
	add.s32 	%r26611, %r4, %r26610;
	ld.shared.u64 	%rd9610, [%r26611];
	setp.eq.s32 	%p10623, %r9676, 0;
	setp.ne.s64 	%p10624, %rd9610, 0;
	or.pred  	%p10625, %p10623, %p10624;
	@%p10625 bra 	$L__BB4_9269;
	add.s32 	%r9677, %r31578, 1;
	mul.wide.u32 	%rd9612, %r31578, 4;
	add.s64 	%rd9613, %rd12, %rd9612;
	st.local.u32 	[%rd9613+24], %r9676;
	mov.u32 	%r31578, %r9677;
$L__BB4_9269:
	setp.gt.u32 	%p10626, %r31578, 3;
	@%p10626 bra 	$L__BB4_9285;
	add.s32 	%r9679, %r9449, 59;
	shl.b32 	%r26613, %r31640, 7;
	and.b32  	%r26614, %r26613, 8064;
	add.s32 	%r9680, %r26614, %r2;
	shl.b32 	%r26615, %r31640, 10;
	and.b32  	%r26616, %r26615, 64512;
	add.s32 	%r26617, %r4, %r26616;
	ld.shared.u64 	%rd9614, [%r26617];
	setp.eq.s32 	%p10627, %r9680, 0;
	setp.ne.s64 	%p10628, %rd9614, 0;
	or.pred  	%p10629, %p10627, %p10628;
	@%p10629 bra 	$L__BB4_9272;
	add.s32 	%r9681, %r31578, 1;
	mul.wide.u32 	%rd9616, %r31578, 4;
	add.s64 	%rd9617, %rd12, %rd9616;
	st.local.u32 	[%rd9617+24], %r9680;
	mov.u32 	%r31578, %r9681;
$L__BB4_9272:
	setp.gt.u32 	%p10630, %r31578, 3;
	mov.u32 	%r31640, %r9679;
	@%p10630 bra 	$L__BB4_9285;
	add.s32 	%r31640, %r9449, 60;
	shl.b32 	%r26619, %r9679, 7;
	and.b32  	%r26620, %r26619, 8064;
	add.s32 	%r9684, %r26620, %r2;
	shl.b32 	%r26621, %r9679, 10;
	and.b32  	%r26622, %r26621, 64512;
	add.s32 	%r26623, %r4, %r26622;
	ld.shared.u64 	%rd9618, [%r26623];
	setp.eq.s32 	%p10631, %r9684, 0;
	setp.ne.s64 	%p10632, %rd9618, 0;
	or.pred  	%p10633, %p10631, %p10632;
	@%p10633 bra 	$L__BB4_9275;
	add.s32 	%r9685, %r31578, 1;
	mul.wide.u32 	%rd9620, %r31578, 4;
	add.s64 	%rd9621, %rd12, %rd9620;
	st.local.u32 	[%rd9621+24], %r9684;
	mov.u32 	%r31578, %r9685;
$L__BB4_9275:
	setp.gt.u32 	%p10634, %r31578, 3;
	@%p10634 bra 	$L__BB4_9285;
	add.s32 	%r9687, %r9449, 61;
	shl.b32 	%r26625, %r31640, 7;
	and.b32  	%r26626, %r26625, 8064;
	add.s32 	%r9688, %r26626, %r2;
	shl.b32 	%r26627, %r31640, 10;
	and.b32  	%r26628, %r26627, 64512;
	add.s32 	%r26629, %r4, %r26628;
	ld.shared.u64 	%rd9622, [%r26629];
	setp.eq.s32 	%p10635, %r9688, 0;
	setp.ne.s64 	%p10636, %rd9622, 0;
	or.pred  	%p10637, %p10635, %p10636;
	@%p10637 bra 	$L__BB4_9278;
	add.s32 	%r9689, %r31578, 1;
	mul.wide.u32 	%rd9624, %r31578, 4;
	add.s64 	%rd9625, %rd12, %rd9624;
	st.local.u32 	[%rd9625+24], %r9688;
	mov.u32 	%r31578, %r9689;
$L__BB4_9278:
	setp.gt.u32 	%p10638, %r31578, 3;
	mov.u32 	%r31640, %r9687;
	@%p10638 bra 	$L__BB4_9285;
	add.s32 	%r31640, %r9449, 62;
	shl.b32 	%r26631, %r9687, 7;
	and.b32  	%r26632, %r26631, 8064;
	add.s32 	%r9692, %r26632, %r2;
	shl.b32 	%r26633, %r9687, 10;
	and.b32  	%r26634, %r26633, 64512;
	add.s32 	%r26635, %r4, %r26634;
	ld.shared.u64 	%rd9626, [%r26635];
	setp.eq.s32 	%p10639, %r9692, 0;
	setp.ne.s64 	%p10640, %rd9626, 0;
	or.pred  	%p10641, %p10639, %p10640;
	@%p10641 bra 	$L__BB4_9281;
	add.s32 	%r9693, %r31578, 1;
	mul.wide.u32 	%rd9628, %r31578, 4;
	add.s64 	%rd9629, %rd12, %rd9628;
	st.local.u32 	[%rd9629+24], %r9692;
	mov.u32 	%r31578, %r9693;
$L__BB4_9281:
	setp.gt.u32 	%p10642, %r31578, 3;
	@%p10642 bra 	$L__BB4_9285;
	shl.b32 	%r26637, %r31640, 7;
	and.b32  	%r26638, %r26637, 8064;
	add.s32 	%r9695, %r26638, %r2;
	shl.b32 	%r26639, %r31640, 10;
	and.b32  	%r26640, %r26639, 64512;
	add.s32 	%r26641, %r4, %r26640;
	ld.shared.u64 	%rd9630, [%r26641];
	setp.eq.s32 	%p10643, %r9695, 0;
	setp.ne.s64 	%p10644, %rd9630, 0;
	or.pred  	%p10645, %p10643, %p10644;
	@%p10645 bra 	$L__BB4_9284;
	add.s32 	%r9696, %r31578, 1;
	mul.wide.u32 	%rd9632, %r31578, 4;
	add.s64 	%rd9633, %rd12, %rd9632;
	st.local.u32 	[%rd9633+24], %r9695;
	mov.u32 	%r31578, %r9696;
$L__BB4_9284:
	setp.lt.u32 	%p10646, %r31578, 4;
	selp.b32 	%r26642, 64, 63, %p10646;
	add.s32 	%r31640, %r9449, %r26642;
	mov.u32 	%r31641, %r31578;
$L__BB4_9285:
	st.local.u32 	[%rd12+4], %r31640;
	ld.local.u32 	%r9701, [%rd12+8];
	shl.b32 	%r9702, %r9701, 7;
	and.b32  	%r26644, %r9702, 8064;
	add.s32 	%r9703, %r26644, %r2;
	shl.b32 	%r26645, %r9701, 9;
	and.b32  	%r26646, %r26645, 32256;
	add.s32 	%r26647, %r5, %r26646;
	ld.shared.u32 	%r26648, [%r26647];
	setp.eq.s32 	%p10647, %r9703, 0;
	setp.ne.s32 	%p10648, %r26648, 0;
	mov.b32 	%r31643, 0;
	or.pred  	%p10649, %p10647, %p10648;
	@%p10649 bra 	$L__BB4_9287;
	st.local.u32 	[%rd12+280], %r9703;
	mov.b32 	%r31643, 1;
$L__BB4_9287:
	add.s32 	%r26651, %r9702, 128;
	and.b32  	%r26652, %r26651, 8064;
	add.s32 	%r9705, %r26652, %r2;
	shl.b32 	%r26653, %r26651, 2;
	and.b32  	%r26654, %r26653, 32256;
	add.s32 	%r26655, %r5, %r26654;
	ld.shared.u32 	%r26656, [%r26655];
	setp.eq.s32 	%p10650, %r9705, 0;
	setp.ne.s32 	%p10651, %r26656, 0;
	or.pred  	%p10652, %p10650, %p10651;
	@%p10652 bra 	$L__BB4_9289;
	add.s32 	%r9706, %r31643, 1;
	mul.wide.u32 	%rd9634, %r31643, 4;
	add.s64 	%rd9635, %rd12, %rd9634;
	st.local.u32 	[%rd9635+280], %r9705;
	mov.u32 	%r31643, %r9706;
$L__BB4_9289:
	add.s32 	%r26658, %r9702, 256;
	and.b32  	%r26659, %r26658, 8064;
	add.s32 	%r9708, %r26659, %r2;
	shl.b32 	%r26660, %r26658, 2;
	and.b32  	%r26661, %r26660, 32256;
	add.s32 	%r26662, %r5, %r26661;
	ld.shared.u32 	%r26663, [%r26662];
	setp.eq.s32 	%p10653, %r9708, 0;
	setp.ne.s32 	%p10654, %r26663, 0;
	or.pred  	%p10655, %p10653, %p10654;
	@%p10655 bra 	$L__BB4_9291;
	add.s32 	%r9709, %r31643, 1;
	mul.wide.u32 	%rd9636, %r31643, 4;
	add.s64 	%rd9637, %rd12, %rd9636;
	st.local.u32 	[%rd9637+280], %r9708;
	mov.u32 	%r31643, %r9709;
$L__BB4_9291:
	add.s32 	%r31704, %r9701, 4;
	add.s32 	%r26665, %r9702, 384;
	and.b32  	%r26666, %r26665, 8064;
	add.s32 	%r9712, %r26666, %r2;
	shl.b32 	%r26667, %r26665, 2;
	and.b32  	%r26668, %r26667, 32256;
	add.s32 	%r26669, %r5, %r26668;
	ld.shared.u32 	%r26670, [%r26669];
	setp.eq.s32 	%p10656, %r9712, 0;
	setp.ne.s32 	%p10657, %r26670, 0;
	or.pred  	%p10658, %p10656, %p10657;
	@%p10658 bra 	$L__BB4_9293;
	add.s32 	%r9713, %r31643, 1;
	mul.wide.u32 	%rd9638, %r31643, 4;
	add.s64 	%rd9639, %rd12, %rd9638;
	st.local.u32 	[%rd9639+280], %r9712;
	mov.u32 	%r31643, %r9713;
$L__BB4_9293:
	setp.gt.u32 	%p10660, %r31643, 3;
	mov.pred 	%p12036, 0;
	@%p10660 bra 	$L__BB4_9471;
	add.s32 	%r9715, %r9701, 5;
	shl.b32 	%r26672, %r31704, 7;
	and.b32  	%r26673, %r26672, 8064;
	add.s32 	%r9716, %r26673, %r2;
	shl.b32 	%r26674, %r31704, 9;
	and.b32  	%r26675, %r26674, 32256;
	add.s32 	%r26676, %r5, %r26675;
	ld.shared.u32 	%r26677, [%r26676];
	setp.eq.s32 	%p10661, %r9716, 0;
	setp.ne.s32 	%p10662, %r26677, 0;
	or.pred  	%p10663, %p10661, %p10662;
	@%p10663 bra 	$L__BB4_9296;
	add.s32 	%r9717, %r31643, 1;
	mul.wide.u32 	%rd9640, %r31643, 4;
	add.s64 	%rd9641, %rd12, %rd9640;
	st.local.u32 	[%rd9641+280], %r9716;
	mov.u32 	%r31643, %r9717;
$L__BB4_9296:
	setp.gt.u32 	%p10665, %r31643, 3;
	mov.u32 	%r31704, %r9715;
	@%p10665 bra 	$L__BB4_9471;
	add.s32 	%r31704, %r9701, 6;
	shl.b32 	%r26679, %r9715, 7;
	and.b32  	%r26680, %r26679, 8064;
	add.s32 	%r9720, %r26680, %r2;
	shl.b32 	%r26681, %r9715, 9;
	and.b32  	%r26682, %r26681, 32256;
	add.s32 	%r26683, %r5, %r26682;
	ld.shared.u32 	%r26684, [%r26683];
	setp.eq.s32 	%p10666, %r9720, 0;
	setp.ne.s32 	%p10667, %r26684, 0;
	or.pred  	%p10668, %p10666, %p10667;
	@%p10668 bra 	$L__BB4_9299;
	add.s32 	%r9721, %r31643, 1;
	mul.wide.u32 	%rd9642, %r31643, 4;
	add.s64 	%rd9643, %rd12, %rd9642;
	st.local.u32 	[%rd9643+280], %r9720;
	mov.u32 	%r31643, %r9721;
$L__BB4_9299:
	setp.gt.u32 	%p10670, %r31643, 3;
	@%p10670 bra 	$L__BB4_9471;
	add.s32 	%r9723, %r9701, 7;
	shl.b32 	%r26686, %r31704, 7;
	and.b32  	%r26687, %r26686, 8064;
	add.s32 	%r9724, %r26687, %r2;
	shl.b32 	%r26688, %r31704, 9;
	and.b32  	%r26689, %r26688, 32256;
	add.s32 	%r26690, %r5, %r26689;
	ld.shared.u32 	%r26691, [%r26690];
	setp.eq.s32 	%p10671, %r9724, 0;
	setp.ne.s32 	%p10672, %r26691, 0;
	or.pred  	%p10673, %p10671, %p10672;
	@%p10673 bra 	$L__BB4_9302;
	add.s32 	%r9725, %r31643, 1;
	mul.wide.u32 	%rd9644, %r31643, 4;
	add.s64 	%rd9645, %rd12, %rd9644;
	st.local.u32 	[%rd9645+280], %r9724;
	mov.u32 	%r31643, %r9725;
$L__BB4_9302:
	setp.gt.u32 	%p10675, %r31643, 3;
	mov.u32 	%r31704, %r9723;
	@%p10675 bra 	$L__BB4_9471;
	add.s32 	%r31704, %r9701, 8;
	shl.b32 	%r26693, %r9723, 7;
	and.b32  	%r26694, %r26693, 8064;
	add.s32 	%r9728, %r26694, %r2;
	shl.b32 	%r26695, %r9723, 9;
	and.b32  	%r26696, %r26695, 32256;
	add.s32 	%r26697, %r5, %r26696;
	ld.shared.u32 	%r26698, [%r26697];
	setp.eq.s32 	%p10676, %r9728, 0;
	setp.ne.s32 	%p10677, %r26698, 0;
	or.pred  	%p10678, %p10676, %p10677;
	@%p10678 bra 	$L__BB4_9305;
	add.s32 	%r9729, %r31643, 1;
	mul.wide.u32 	%rd9646, %r31643, 4;
	add.s64 	%rd9647, %rd12, %rd9646;
	st.local.u32 	[%rd9647+280], %r9728;
	mov.u32 	%r31643, %r9729;
$L__BB4_9305:
	setp.gt.u32 	%p10680, %r31643, 3;
	@%p10680 bra 	$L__BB4_9471;
	add.s32 	%r9731, %r9701, 9;
	shl.b32 	%r26700, %r31704, 7;
	and.b32  	%r26701, %r26700, 8064;
	add.s32 	%r9732, %r26701, %r2;
	shl.b32 	%r26702, %r31704, 9;
	and.b32  	%r26703, %r26702, 32256;
	add.s32 	%r26704, %r5, %r26703;
	ld.shared.u32 	%r26705, [%r26704];
	setp.eq.s32 	%p10681, %r9732, 0;
	setp.ne.s32 	%p10682, %r26705, 0;
	or.pred  	%p10683, %p10681, %p10682;
	@%p10683 bra 	$L__BB4_9308;
	add.s32 	%r9733, %r31643, 1;
	mul.wide.u32 	%rd9648, %r31643, 4;
	add.s64 	%rd9649, %rd12, %rd9648;
	st.local.u32 	[%rd9649+280], %r9732;
	mov.u32 	%r31643, %r9733;
$L__BB4_9308:
	setp.gt.u32 	%p10685, %r31643, 3;
	mov.u32 	%r31704, %r9731;
	@%p10685 bra 	$L__BB4_9471;
	add.s32 	%r31704, %r9701, 10;
	shl.b32 	%r26707, %r9731, 7;
	and.b32  	%r26708, %r26707, 8064;
	add.s32 	%r9736, %r26708, %r2;
	shl.b32 	%r26709, %r9731, 9;
	and.b32  	%r26710, %r26709, 32256;
	add.s32 	%r26711, %r5, %r26710;
	ld.shared.u32 	%r26712, [%r26711];
	setp.eq.s32 	%p10686, %r9736, 0;
	setp.ne.s32 	%p10687, %r26712, 0;
	or.pred  	%p10688, %p10686, %p10687;
	@%p10688 bra 	$L__BB4_9311;
	add.s32 	%r9737, %r31643, 1;
	mul.wide.u32 	%rd9650, %r31643, 4;
	add.s64 	%rd9651, %rd12, %rd9650;
	st.local.u32 	[%rd9651+280], %r9736;
	mov.u32 	%r31643, %r9737;
$L__BB4_9311:
	setp.gt.u32 	%p10690, %r31643, 3;
	@%p10690 bra 	$L__BB4_9471;
	add.s32 	%r9739, %r9701, 11;
	shl.b32 	%r26714, %r31704, 7;
	and.b32  	%r26715, %r26714, 8064;
	add.s32 	%r9740, %r26715, %r2;
	shl.b32 	%r26716, %r31704, 9;
	and.b32  	%r26717, %r26716, 32256;
	add.s32 	%r26718, %r5, %r26717;
	ld.shared.u32 	%r26719, [%r26718];
	setp.eq.s32 	%p10691, %r9740, 0;
	setp.ne.s32 	%p10692, %r26719, 0;
	or.pred  	%p10693, %p10691, %p10692;
	@%p10693 bra 	$L__BB4_9314;
	add.s32 	%r9741, %r31643, 1;
	mul.wide.u32 	%rd9652, %r31643, 4;
	add.s64 	%rd9653, %rd12, %rd9652;
	st.local.u32 	[%rd9653+280], %r9740;
	mov.u32 	%r31643, %r9741;
$L__BB4_9314:
	setp.gt.u32 	%p10695, %r31643, 3;
	mov.u32 	%r31704, %r9739;
	@%p10695 bra 	$L__BB4_9471;
	add.s32 	%r31704, %r9701, 12;
	shl.b32 	%r26721, %r9739, 7;
	and.b32  	%r26722, %r26721, 8064;
	add.s32 	%r9744, %r26722, %r2;
	shl.b32 	%r26723, %r9739, 9;
	and.b32  	%r26724, %r26723, 32256;
	add.s32 	%r26725, %r5, %r26724;
	ld.shared.u32 	%r26726, [%r26725];
	setp.eq.s32 	%p10696, %r9744, 0;
	setp.ne.s32 	%p10697, %r26726, 0;
	or.pred  	%p10698, %p10696, %p10697;
	@%p10698 bra 	$L__BB4_9317;
	add.s32 	%r9745, %r31643, 1;
	mul.wide.u32 	%rd9654, %r31643, 4;
	add.s64 	%rd9655, %rd12, %rd9654;
	st.local.u32 	[%rd9655+280], %r9744;
	mov.u32 	%r31643, %r9745;
$L__BB4_9317:
	setp.gt.u32 	%p10700, %r31643, 3;
	@%p10700 bra 	$L__BB4_9471;
	add.s32 	%r9747, %r9701, 13;
	shl.b32 	%r26728, %r31704, 7;
	and.b32  	%r26729, %r26728, 8064;
	add.s32 	%r9748, %r26729, %r2;
	shl.b32 	%r26730, %r31704, 9;
	and.b32  	%r26731, %r26730, 32256;
	add.s32 	%r26732, %r5, %r26731;
	ld.shared.u32 	%r26733, [%r26732];
	setp.eq.s32 	%p10701, %r9748, 0;
	setp.ne.s32 	%p10702, %r26733, 0;
	or.pred  	%p10703, %p10701, %p10702;
	@%p10703 bra 	$L__BB4_9320;
	add.s32 	%r9749, %r31643, 1;
	mul.wide.u32 	%rd9656, %r31643, 4;
	add.s64 	%rd9657, %rd12, %rd9656;
	st.local.u32 	[%rd9657+280], %r9748;
	mov.u32 	%r31643, %r9749;
$L__BB4_9320:
	setp.gt.u32 	%p10705, %r31643, 3;
	mov.u32 	%r31704, %r9747;
	@%p10705 bra 	$L__BB4_9471;
	add.s32 	%r31704, %r9701, 14;
	shl.b32 	%r26735, %r9747, 7;
	and.b32  	%r26736, %r26735, 8064;
	add.s32 	%r9752, %r26736, %r2;
	shl.b32 	%r26737, %r9747, 9;
	and.b32  	%r26738, %r26737, 32256;
	add.s32 	%r26739, %r5, %r26738;
	ld.shared.u32 	%r26740, [%r26739];
	setp.eq.s32 	%p10706, %r9752, 0;
	setp.ne.s32 	%p10707, %r26740, 0;
	or.pred  	%p10708, %p10706, %p10707;
	@%p10708 bra 	$L__BB4_9323;
	add.s32 	%r9753, %r31643, 1;
	mul.wide.u32 	%rd9658, %r31643, 4;
	add.s64 	%rd9659, %rd12, %rd9658;
	st.local.u32 	[%rd9659+280], %r9752;
	mov.u32 	%r31643, %r9753;
$L__BB4_9323:
	setp.gt.u32 	%p10710, %r31643, 3;
	@%p10710 bra 	$L__BB4_9471;
	add.s32 	%r9755, %r9701, 15;
	shl.b32 	%r26742, %r31704, 7;
	and.b32  	%r26743, %r26742, 8064;
	add.s32 	%r9756, %r26743, %r2;
	shl.b32 	%r26744, %r31704, 9;
	and.b32  	%r26745, %r26744, 32256;
	add.s32 	%r26746, %r5, %r26745;
	ld.shared.u32 	%r26747, [%r26746];
	setp.eq.s32 	%p10711, %r9756, 0;
	setp.ne.s32 	%p10712, %r26747, 0;
	or.pred  	%p10713, %p10711, %p10712;
	@%p10713 bra 	$L__BB4_9326;
	add.s32 	%r9757, %r31643, 1;
	mul.wide.u32 	%rd9660, %r31643, 4;
	add.s64 	%rd9661, %rd12, %rd9660;
	st.local.u32 	[%rd9661+280], %r9756;
	mov.u32 	%r31643, %r9757;
$L__BB4_9326:
	setp.gt.u32 	%p10715, %r31643, 3;
	mov.u32 	%r31704, %r9755;
	@%p10715 bra 	$L__BB4_9471;
	add.s32 	%r31704, %r9701, 16;
	shl.b32 	%r26749, %r9755, 7;
	and.b32  	%r26750, %r26749, 8064;
	add.s32 	%r9760, %r26750, %r2;
	shl.b32 	%r26751, %r9755, 9;
	and.b32  	%r26752, %r26751, 32256;
	add.s32 	%r26753, %r5, %r26752;
	ld.shared.u32 	%r26754, [%r26753];
	setp.eq.s32 	%p10716, %r9760, 0;
	setp.ne.s32 	%p10717, %r26754, 0;
	or.pred  	%p10718, %p10716, %p10717;
	@%p10718 bra 	$L__BB4_9329;
	add.s32 	%r9761, %r31643, 1;
	mul.wide.u32 	%rd9662, %r31643, 4;
	add.s64 	%rd9663, %rd12, %rd9662;
	st.local.u32 	[%rd9663+280], %r9760;
	mov.u32 	%r31643, %r9761;
$L__BB4_9329:
	setp.gt.u32 	%p10720, %r31643, 3;
	@%p10720 bra 	$L__BB4_9471;
	add.s32 	%r9763, %r9701, 17;
	shl.b32 	%r26756, %r31704, 7;
	and.b32  	%r26757, %r26756, 8064;
	add.s32 	%r9764, %r26757, %r2;
	shl.b32 	%r26758, %r31704, 9;
	and.b32  	%r26759, %r26758, 32256;
	add.s32 	%r26760, %r5, %r26759;
	ld.shared.u32 	%r26761, [%r26760];
	setp.eq.s32 	%p10721, %r9764, 0;
	setp.ne.s32 	%p10722, %r26761, 0;
	or.pred  	%p10723, %p10721, %p10722;
	@%p10723 bra 	$L__BB4_9332;
	add.s32 	%r9765, %r31643, 1;
	mul.wide.u32 	%rd9664, %r31643, 4;
	add.s64 	%rd9665, %rd12, %rd9664;
	st.local.u32 	[%rd9665+280], %r9764;
	mov.u32 	%r31643, %r9765;
$L__BB4_9332:
	setp.gt.u32 	%p10725, %r31643, 3;
	mov.u32 	%r31704, %r9763;
	@%p10725 bra 	$L__BB4_9471;
	add.s32 	%r31704, %r9701, 18;
	shl.b32 	%r26763, %r9763, 7;
	and.b32  	%r26764, %r26763, 8064;
	add.s32 	%r9768, %r26764, %r2;
	shl.b32 	%r26765, %r9763, 9;
	and.b32  	%r26766, %r26765, 32256;
	add.s32 	%r26767, %r5, %r26766;
	ld.shared.u32 	%r26768, [%r26767];
	setp.eq.s32 	%p10726, %r9768, 0;
	setp.ne.s32 	%p10727, %r26768, 0;
	or.pred  	%p10728, %p10726, %p10727;
	@%p10728 bra 	$L__BB4_9335;
	add.s32 	%r9769, %r31643, 1;
	mul.wide.u32 	%rd9666, %r31643, 4;
	add.s64 	%rd9667, %rd12, %rd9666;
	st.local.u32 	[%rd9667+280], %r9768;
	mov.u32 	%r31643, %r9769;
$L__BB4_9335:
	setp.gt.u32 	%p10730, %r31643, 3;
	@%p10730 bra 	$L__BB4_9471;
	add.s32 	%r9771, %r9701, 19;
	shl.b32 	%r26770, %r31704, 7;
	and.b32  	%r26771, %r26770, 8064;
	add.s32 	%r9772, %r26771, %r2;
	shl.b32 	%r26772, %r31704, 9;
	and.b32  	%r26773, %r26772, 32256;
	add.s32 	%r26774, %r5, %r26773;
	ld.shared.u32 	%r26775, [%r26774];
	setp.eq.s32 	%p10731, %r9772, 0;
	setp.ne.s32 	%p10732, %r26775, 0;
	or.pred  	%p10733, %p10731, %p10732;
	@%p10733 bra 	$L__BB4_9338;
	add.s32 	%r9773, %r31643, 1;
	mul.wide.u32 	%rd9668, %r31643, 4;
	add.s64 	%rd9669, %rd12, %rd9668;
	st.local.u32 	[%rd9669+280], %r9772;
	mov.u32 	%r31643, %r9773;
$L__BB4_9338:
	setp.gt.u32 	%p10735, %r31643, 3;
	mov.u32 	%r31704, %r9771;
	@%p10735 bra 	$L__BB4_9471;
	add.s32 	%r31704, %r9701, 20;
	shl.b32 	%r26777, %r9771, 7;
	and.b32  	%r26778, %r26777, 8064;
	add.s32 	%r9776, %r26778, %r2;
	shl.b32 	%r26779, %r9771, 9;
	and.b32  	%r26780, %r26779, 32256;
	add.s32 	%r26781, %r5, %r26780;
	ld.shared.u32 	%r26782, [%r26781];
	setp.eq.s32 	%p10736, %r9776, 0;
	setp.ne.s32 	%p10737, %r26782, 0;
	or.pred  	%p10738, %p10736, %p10737;
	@%p10738 bra 	$L__BB4_9341;
	add.s32 	%r9777, %r31643, 1;
	mul.wide.u32 	%rd9670, %r31643, 4;
	add.s64 	%rd9671, %rd12, %rd9670;
	st.local.u32 	[%rd9671+280], %r9776;
	mov.u32 	%r31643, %r9777;
$L__BB4_9341:
	setp.gt.u32 	%p10740, %r31643, 3;
	@%p10740 bra 	$L__BB4_9471;
	add.s32 	%r9779, %r9701, 21;
	shl.b32 	%r26784, %r31704, 7;
	and.b32  	%r26785, %r26784, 8064;
	add.s32 	%r9780, %r26785, %r2;
	shl.b32 	%r26786, %r31704, 9;
	and.b32  	%r26787, %r26786, 32256;
	add.s32 	%r26788, %r5, %r26787;
	ld.shared.u32 	%r26789, [%r26788];
	setp.eq.s32 	%p10741, %r9780, 0;
	setp.ne.s32 	%p10742, %r26789, 0;
	or.pred  	%p10743, %p10741, %p10742;
	@%p10743 bra 	$L__BB4_9344;
	add.s32 	%r9781, %r31643, 1;
	mul.wide.u32 	%rd9672, %r31643, 4;
	add.s64 	%rd9673, %rd12, %rd9672;
	st.local.u32 	[%rd9673+280], %r9780;
	mov.u32 	%r31643, %r9781;
$L__BB4_9344:
	setp.gt.u32 	%p10745, %r31643, 3;
	mov.u32 	%r31704, %r9779;
	@%p10745 bra 	$L__BB4_9471;
	add.s32 	%r31704, %r9701, 22;
	shl.b32 	%r26791, %r9779, 7;
	and.b32  	%r26792, %r26791, 8064;
	add.s32 	%r9784, %r26792, %r2;
	shl.b32 	%r26793, %r9779, 9;
	and.b32  	%r26794, %r26793, 32256;
	add.s32 	%r26795, %r5, %r26794;
	ld.shared.u32 	%r26796, [%r26795];
	setp.eq.s32 	%p10746, %r9784, 0;
	setp.ne.s32 	%p10747, %r26796, 0;
	or.pred  	%p10748, %p10746, %p10747;
	@%p10748 bra 	$L__BB4_9347;
	add.s32 	%r9785, %r31643, 1;
	mul.wide.u32 	%rd9674, %r31643, 4;
	add.s64 	%rd9675, %rd12, %rd9674;
	st.local.u32 	[%rd9675+280], %r9784;
	mov.u32 	%r31643, %r9785;
$L__BB4_9347:
	setp.gt.u32 	%p10750, %r31643, 3;
	@%p10750 bra 	$L__BB4_9471;
	add.s32 	%r9787, %r9701, 23;
	shl.b32 	%r26798, %r31704, 7;
	and.b32  	%r26799, %r26798, 8064;
	add.s32 	%r9788, %r26799, %r2;
	shl.b32 	%r26800, %r31704, 9;
	and.b32  	%r26801, %r26800, 32256;
	add.s32 	%r26802, %r5, %r26801;
	ld.shared.u32 	%r26803, [%r26802];
	setp.eq.s32 	%p10751, %r9788, 0;
	setp.ne.s32 	%p10752, %r26803, 0;
	or.pred  	%p10753, %p10751, %p10752;
	@%p10753 bra 	$L__BB4_9350;
	add.s32 	%r9789, %r31643, 1;
	mul.wide.u32 	%rd9676, %r31643, 4;
	add.s64 	%rd9677, %rd12, %rd9676;
	st.local.u32 	[%rd9677+280], %r9788;
	mov.u32 	%r31643, %r9789;
$L__BB4_9350:
	setp.gt.u32 	%p10755, %r31643, 3;
	mov.u32 	%r31704, %r9787;
	@%p10755 bra 	$L__BB4_9471;
	add.s32 	%r31704, %r9701, 24;
	shl.b32 	%r26805, %r9787, 7;
	and.b32  	%r26806, %r26805, 8064;
	add.s32 	%r9792, %r26806, %r2;
	shl.b32 	%r26807, %r9787, 9;
	and.b32  	%r26808, %r26807, 32256;
	add.s32 	%r26809, %r5, %r26808;
	ld.shared.u32 	%r26810, [%r26809];
	setp.eq.s32 	%p10756, %r9792, 0;
	setp.ne.s32 	%p10757, %r26810, 0;
	or.pred  	%p10758, %p10756, %p10757;
	@%p10758 bra 	$L__BB4_9353;
	add.s32 	%r9793, %r31643, 1;
	mul.wide.u32 	%rd9678, %r31643, 4;
	add.s64 	%rd9679, %rd12, %rd9678;
	st.local.u32 	[%rd9679+280], %r9792;
	mov.u32 	%r31643, %r9793;
$L__BB4_9353:
	setp.gt.u32 	%p10760, %r31643, 3;
	@%p10760 bra 	$L__BB4_9471;
	add.s32 	%r9795, %r9701, 25;
	shl.b32 	%r26812, %r31704, 7;
	and.b32  	%r26813, %r26812, 8064;
	add.s32 	%r9796, %r26813, %r2;
	shl.b32 	%r26814, %r31704, 9;
	and.b32  	%r26815, %r26814, 32256;
	add.s32 	%r26816, %r5, %r26815;
	ld.shared.u32 	%r26817, [%r26816];
	setp.eq.s32 	%p10761, %r9796, 0;
	setp.ne.s32 	%p10762, %r26817, 0;
	or.pred  	%p10763, %p10761, %p10762;
	@%p10763 bra 	$L__BB4_9356;
	add.s32 	%r9797, %r31643, 1;
	mul.wide.u32 	%rd9680, %r31643, 4;
	add.s64 	%rd9681, %rd12, %rd9680;
	st.local.u32 	[%rd9681+280], %r9796;
	mov.u32 	%r31643, %r9797;
$L__BB4_9356:
	setp.gt.u32 	%p10765, %r31643, 3;
	mov.u32 	%r31704, %r9795;
	@%p10765 bra 	$L__BB4_9471;
	add.s32 	%r31704, %r9701, 26;
	shl.b32 	%r26819, %r9795, 7;
	and.b32  	%r26820, %r26819, 8064;
	add.s32 	%r9800, %r26820, %r2;
	shl.b32 	%r26821, %r9795, 9;
	and.b32  	%r26822, %r26821, 32256;
	add.s32 	%r26823, %r5, %r26822;
	ld.shared.u32 	%r26824, [%r26823];
	setp.eq.s32 	%p10766, %r9800, 0;
	setp.ne.s32 	%p10767, %r26824, 0;
	or.pred  	%p10768, %p10766, %p10767;
	@%p10768 bra 	$L__BB4_9359;
	add.s32 	%r9801, %r31643, 1;
	mul.wide.u32 	%rd9682, %r31643, 4;
	add.s64 	%rd9683, %rd12, %rd9682;
	st.local.u32 	[%rd9683+280], %r9800;
	mov.u32 	%r31643, %r9801;
$L__BB4_9359:
	setp.gt.u32 	%p10770, %r31643, 3;
	@%p10770 bra 	$L__BB4_9471;
	add.s32 	%r9803, %r9701, 27;
	shl.b32 	%r26826, %r31704, 7;
	and.b32  	%r26827, %r26826, 8064;
	add.s32 	%r9804, %r26827, %r2;
	shl.b32 	%r26828, %r31704, 9;
	and.b32  	%r26829, %r26828, 32256;
	add.s32 	%r26830, %r5, %r26829;
	ld.shared.u32 	%r26831, [%r26830];
	setp.eq.s32 	%p10771, %r9804, 0;
	setp.ne.s32 	%p10772, %r26831, 0;
	or.pred  	%p10773, %p10771, %p10772;
	@%p10773 bra 	$L__BB4_9362;
	add.s32 	%r9805, %r31643, 1;
	mul.wide.u32 	%rd9684, %r31643, 4;
	add.s64 	%rd9685, %rd12, %rd9684;
	st.local.u32 	[%rd9685+280], %r9804;
	mov.u32 	%r31643, %r9805;
$L__BB4_9362:
	setp.gt.u32 	%p10775, %r31643, 3;
	mov.u32 	%r31704, %r9803;
	@%p10775 bra 	$L__BB4_9471;
	add.s32 	%r31704, %r9701, 28;
	shl.b32 	%r26833, %r9803, 7;
	and.b32  	%r26834, %r26833, 8064;
	add.s32 	%r9808, %r26834, %r2;
	shl.b32 	%r26835, %r9803, 9;
	and.b32  	%r26836, %r26835, 32256;
	add.s32 	%r26837, %r5, %r26836;
	ld.shared.u32 	%r26838, [%r26837];
	setp.eq.s32 	%p10776, %r9808, 0;
	setp.ne.s32 	%p10777, %r26838, 0;
	or.pred  	%p10778, %p10776, %p10777;
	@%p10778 bra 	$L__BB4_9365;
	add.s32 	%r9809, %r31643, 1;
	mul.wide.u32 	%rd9686, %r31643, 4;
	add.s64 	%rd9687, %rd12, %rd9686;
	st.local.u32 	[%rd9687+280], %r9808;
	mov.u32 	%r31643, %r9809;
$L__BB4_9365:
	setp.gt.u32 	%p10780, %r31643, 3;
	@%p10780 bra 	$L__BB4_9471;
	add.s32 	%r9811, %r9701, 29;
	shl.b32 	%r26840, %r31704, 7;
	and.b32  	%r26841, %r26840, 8064;
	add.s32 	%r9812, %r26841, %r2;
	shl.b32 	%r26842, %r31704, 9;
	and.b32  	%r26843, %r26842, 32256;
	add.s32 	%r26844, %r5, %r26843;
	ld.shared.u32 	%r26845, [%r26844];
	setp.eq.s32 	%p10781, %r9812, 0;
	setp.ne.s32 	%p10782, %r26845, 0;
	or.pred  	%p10783, %p10781, %p10782;
	@%p10783 bra 	$L__BB4_9368;
	add.s32 	%r9813, %r31643, 1;
	mul.wide.u32 	%rd9688, %r31643, 4;
	add.s64 	%rd9689, %rd12, %rd9688;
	st.local.u32 	[%rd9689+280], %r9812;
	mov.u32 	%r31643, %r9813;
$L__BB4_9368:
	setp.gt.u32 	%p10785, %r31643, 3;
	mov.u32 	%r31704, %r9811;
	@%p10785 bra 	$L__BB4_9471;
	add.s32 	%r31704, %r9701, 30;
	shl.b32 	%r26847, %r9811, 7;
	and.b32  	%r26848, %r26847, 8064;
	add.s32 	%r9816, %r26848, %r2;
	shl.b32 	%r26849, %r9811, 9;
	and.b32  	%r26850, %r26849, 32256;
	add.s32 	%r26851, %r5, %r26850;
	ld.shared.u32 	%r26852, [%r26851];
	setp.eq.s32 	%p10786, %r9816, 0;
	setp.ne.s32 	%p10787, %r26852, 0;
	or.pred  	%p10788, %p10786, %p10787;
	@%p10788 bra 	$L__BB4_9371;
	add.s32 	%r9817, %r31643, 1;
	mul.wide.u32 	%rd9690, %r31643, 4;
	add.s64 	%rd9691, %rd12, %rd9690;
	st.local.u32 	[%rd9691+280], %r9816;
	mov.u32 	%r31643, %r9817;
$L__BB4_9371:
	setp.gt.u32 	%p10790, %r31643, 3;
	@%p10790 bra 	$L__BB4_9471;
	add.s32 	%r9819, %r9701, 31;
	shl.b32 	%r26854, %r31704, 7;
	and.b32  	%r26855, %r26854, 8064;
	add.s32 	%r9820, %r26855, %r2;
	shl.b32 	%r26856, %r31704, 9;
	and.b32  	%r26857, %r26856, 32256;
	add.s32 	%r26858, %r5, %r26857;
	ld.shared.u32 	%r26859, [%r26858];
	setp.eq.s32 	%p10791, %r9820, 0;
	setp.ne.s32 	%p10792, %r26859, 0;
	or.pred  	%p10793, %p10791, %p10792;
	@%p10793 bra 	$L__BB4_9374;
	add.s32 	%r9821, %r31643, 1;
	mul.wide.u32 	%rd9692, %r31643, 4;
	add.s64 	%rd9693, %rd12, %rd9692;
	st.local.u32 	[%rd9693+280], %r9820;
	mov.u32 	%r31643, %r9821;
$L__BB4_9374:
	setp.gt.u32 	%p10795, %r31643, 3;
	mov.u32 	%r31704, %r9819;
	@%p10795 bra 	$L__BB4_9471;
	add.s32 	%r31704, %r9701, 32;
	shl.b32 	%r26861, %r9819, 7;
	and.b32  	%r26862, %r26861, 8064;
	add.s32 	%r9824, %r26862, %r2;
	shl.b32 	%r26863, %r9819, 9;
	and.b32  	%r26864, %r26863, 32256;
	add.s32 	%r26865, %r5, %r26864;
	ld.shared.u32 	%r26866, [%r26865];
	setp.eq.s32 	%p10796, %r9824, 0;
	setp.ne.s32 	%p10797, %r26866, 0;
	or.pred  	%p10798, %p10796, %p10797;
	@%p10798 bra 	$L__BB4_9377;
	add.s32 	%r9825, %r31643, 1;
	mul.wide.u32 	%rd9694, %r31643, 4;
	add.s64 	%rd9695, %rd12, %rd9694;
	st.local.u32 	[%rd9695+280], %r9824;
	mov.u32 	%r31643, %r9825;
$L__BB4_9377:
	setp.gt.u32 	%p10800, %r31643, 3;
	@%p10800 bra 	$L__BB4_9471;
	add.s32 	%r9827, %r9701, 33;
	shl.b32 	%r26868, %r31704, 7;
	and.b32  	%r26869, %r26868, 8064;
	add.s32 	%r9828, %r26869, %r2;
	shl.b32 	%r26870, %r31704, 9;
	and.b32  	%r26871, %r26870, 32256;
	add.s32 	%r26872, %r5, %r26871;
	ld.shared.u32 	%r26873, [%r26872];
	setp.eq.s32 	%p10801, %r9828, 0;
	setp.ne.s32 	%p10802, %r26873, 0;
	or.pred  	%p10803, %p10801, %p10802;
	@%p10803 bra 	$L__BB4_9380;
	add.s32 	%r9829, %r31643, 1;
	mul.wide.u32 	%rd9696, %r31643, 4;
	add.s64 	%rd9697, %rd12, %rd9696;
	st.local.u32 	[%rd9697+280], %r9828;
	mov.u32 	%r31643, %r9829;
$L__BB4_9380:
	setp.gt.u32 	%p10805, %r31643, 3;
	mov.u32 	%r31704, %r9827;
	@%p10805 bra 	$L__BB4_9471;
	add.s32 	%r31704, %r9701, 34;
	shl.b32 	%r26875, %r9827, 7;
	and.b32  	%r26876, %r26875, 8064;
	add.s32 	%r9832, %r26876, %r2;
	shl.b32 	%r26877, %r9827, 9;
	and.b32  	%r26878, %r26877, 32256;
	add.s32 	%r26879, %r5, %r26878;
	ld.shared.u32 	%r26880, [%r26879];
	setp.eq.s32 	%p10806, %r9832, 0;
	setp.ne.s32 	%p10807, %r26880, 0;
	or.pred  	%p10808, %p10806, %p10807;
	@%p10808 bra 	$L__BB4_9383;
	add.s32 	%r9833, %r31643, 1;
	mul.wide.u32 	%rd9698, %r31643, 4;
	add.s64 	%rd9699, %rd12, %rd9698;
	st.local.u32 	[%rd9699+280], %r9832;
	mov.u32 	%r31643, %r9833;
$L__BB4_9383:
	setp.gt.u32 	%p10810, %r31643, 3;
	@%p10810 bra 	$L__BB4_9471;
	add.s32 	%r9835, %r9701, 35;
	shl.b32 	%r26882, %r31704, 7;
	and.b32  	%r26883, %r26882, 8064;
	add.s32 	%r9836, %r26883, %r2;
	shl.b32 	%r26884, %r31704, 9;
	and.b32  	%r26885, %r26884, 32256;
	add.s32 	%r26886, %r5, %r26885;
	ld.shared.u32 	%r26887, [%r26886];
	setp.eq.s32 	%p10811, %r9836, 0;
	setp.ne.s32 	%p10812, %r26887, 0;
	or.pred  	%p10813, %p10811, %p10812;
	@%p10813 bra 	$L__BB4_9386;
	add.s32 	%r9837, %r31643, 1;
	mul.wide.u32 	%rd9700, %r31643, 4;
	add.s64 	%rd9701, %rd12, %rd9700;
	st.local.u32 	[%rd9701+280], %r9836;
	mov.u32 	%r31643, %r9837;
$L__BB4_9386:
	setp.gt.u32 	%p10815, %r31643, 3;
	mov.u32 	%r31704, %r9835;
	@%p10815 bra 	$L__BB4_9471;
	add.s32 	%r31704, %r9701, 36;
	shl.b32 	%r26889, %r9835, 7;
	and.b32  	%r26890, %r26889, 8064;
	add.s32 	%r9840, %r26890, %r2;
	shl.b32 	%r26891, %r9835, 9;
	and.b32  	%r26892, %r26891, 32256;
	add.s32 	%r26893, %r5, %r26892;
	ld.shared.u32 	%r26894, [%r26893];
	setp.eq.s32 	%p10816, %r9840, 0;
	setp.ne.s32 	%p10817, %r26894, 0;
	or.pred  	%p10818, %p10816, %p10817;
	@%p10818 bra 	$L__BB4_9389;
	add.s32 	%r9841, %r31643, 1;
	mul.wide.u32 	%rd9702, %r31643, 4;
	add.s64 	%rd9703, %rd12, %rd9702;
	st.local.u32 	[%rd9703+280], %r9840;
	mov.u32 	%r31643, %r9841;
$L__BB4_9389:
	setp.gt.u32 	%p10820, %r31643, 3;
	@%p10820 bra 	$L__BB4_9471;
	add.s32 	%r9843, %r9701, 37;
	shl.b32 	%r26896, %r31704, 7;
	and.b32  	%r26897, %r26896, 8064;
	add.s32 	%r9844, %r26897, %r2;
	shl.b32 	%r26898, %r31704, 9;
	and.b32  	%r26899, %r26898, 32256;
	add.s32 	%r26900, %r5, %r26899;
	ld.shared.u32 	%r26901, [%r26900];
	setp.eq.s32 	%p10821, %r9844, 0;
	setp.ne.s32 	%p10822, %r26901, 0;
	or.pred  	%p10823, %p10821, %p10822;
	@%p10823 bra 	$L__BB4_9392;
	add.s32 	%r9845, %r31643, 1;
	mul.wide.u32 	%rd9704, %r31643, 4;
	add.s64 	%rd9705, %rd12, %rd9704;
	st.local.u32 	[%rd9705+280], %r9844;
	mov.u32 	%r31643, %r9845;
$L__BB4_9392:
	setp.gt.u32 	%p10825, %r31643, 3;
	mov.u32 	%r31704, %r9843;
	@%p10825 bra 	$L__BB4_9471;
	add.s32 	%r31704, %r9701, 38;
	shl.b32 	%r26903, %r9843, 7;
	and.b32  	%r26904, %r26903, 8064;
	add.s32 	%r9848, %r26904, %r2;
	shl.b32 	%r26905, %r9843, 9;
	and.b32  	%r26906, %r26905, 32256;
	add.s32 	%r26907, %r5, %r26906;
	ld.shared.u32 	%r26908, [%r26907];
	setp.eq.s32 	%p10826, %r9848, 0;
	setp.ne.s32 	%p10827, %r26908, 0;
	or.pred  	%p10828, %p10826, %p10827;
	@%p10828 bra 	$L__BB4_9395;
	add.s32 	%r9849, %r31643, 1;
	mul.wide.u32 	%rd9706, %r31643, 4;
	add.s64 	%rd9707, %rd12, %rd9706;
	st.local.u32 	[%rd9707+280], %r9848;
	mov.u32 	%r31643, %r9849;
$L__BB4_9395:
	setp.gt.u32 	%p10830, %r31643, 3;
	@%p10830 bra 	$L__BB4_9471;
	add.s32 	%r9851, %r9701, 39;
	shl.b32 	%r26910, %r31704, 7;
	and.b32  	%r26911, %r26910, 8064;
	add.s32 	%r9852, %r26911, %r2;
	shl.b32 	%r26912, %r31704, 9;
	and.b32  	%r26913, %r26912, 32256;
	add.s32 	%r26914, %r5, %r26913;
	ld.shared.u32 	%r26915, [%r26914];
	setp.eq.s32 	%p10831, %r9852, 0;
	setp.ne.s32 	%p10832, %r26915, 0;
	or.pred  	%p10833, %p10831, %p10832;
	@%p10833 bra 	$L__BB4_9398;
	add.s32 	%r9853, %r31643, 1;
	mul.wide.u32 	%rd9708, %r31643, 4;
	add.s64 	%rd9709, %rd12, %rd9708;
	st.local.u32 	[%rd9709+280], %r9852;
	mov.u32 	%r31643, %r9853;
$L__BB4_9398:
	setp.gt.u32 	%p10835, %r31643, 3;
	mov.u32 	%r31704, %r9851;
	@%p10835 bra 	$L__BB4_9471;
	add.s32 	%r31704, %r9701, 40;
	shl.b32 	%r26917, %r9851, 7;
	and.b32  	%r26918, %r26917, 8064;
	add.s32 	%r9856, %r26918, %r2;
	shl.b32 	%r26919, %r9851, 9;
	and.b32  	%r26920, %r26919, 32256;
	add.s32 	%r26921, %r5, %r26920;
	ld.shared.u32 	%r26922, [%r26921];
	setp.eq.s32 	%p10836, %r9856, 0;
	setp.ne.s32 	%p10837, %r26922, 0;
	or.pred  	%p10838, %p10836, %p10837;
	@%p10838 bra 	$L__BB4_9401;
	add.s32 	%r9857, %r31643, 1;
	mul.wide.u32 	%rd9710, %r31643, 4;
	add.s64 	%rd9711, %rd12, %rd9710;
	st.local.u32 	[%rd9711+280], %r9856;
	mov.u32 	%r31643, %r9857;
$L__BB4_9401:
	setp.gt.u32 	%p10840, %r31643, 3;
	@%p10840 bra 	$L__BB4_9471;
	add.s32 	%r9859, %r9701, 41;
	shl.b32 	%r26924, %r31704, 7;
	and.b32  	%r26925, %r26924, 8064;
	add.s32 	%r9860, %r26925, %r2;
	shl.b32 	%r26926, %r31704, 9;
	and.b32  	%r26927, %r26926, 32256;
	add.s32 	%r26928, %r5, %r26927;
	ld.shared.u32 	%r26929, [%r26928];
	setp.eq.s32 	%p10841, %r9860, 0;
	setp.ne.s32 	%p10842, %r26929, 0;
	or.pred  	%p10843, %p10841, %p10842;
	@%p10843 bra 	$L__BB4_9404;
	add.s32 	%r9861, %r31643, 1;
	mul.wide.u32 	%rd9712, %r31643, 4;
	add.s64 	%rd9713, %rd12, %rd9712;
	st.local.u32 	[%rd9713+280], %r9860;
	mov.u32 	%r31643, %r9861;
$L__BB4_9404:
	setp.gt.u32 	%p10845, %r31643, 3;
	mov.u32 	%r31704, %r9859;
	@%p10845 bra 	$L__BB4_9471;
	add.s32 	%r31704, %r9701, 42;
	shl.b32 	%r26931, %r9859, 7;
	and.b32  	%r26932, %r26931, 8064;
	add.s32 	%r9864, %r26932, %r2;
	shl.b32 	%r26933, %r9859, 9;
	and.b32  	%r26934, %r26933, 32256;
	add.s32 	%r26935, %r5, %r26934;
	ld.shared.u32 	%r26936, [%r26935];
	setp.eq.s32 	%p10846, %r9864, 0;
	setp.ne.s32 	%p10847, %r26936, 0;
	or.pred  	%p10848, %p10846, %p10847;
	@%p10848 bra 	$L__BB4_9407;
	add.s32 	%r9865, %r31643, 1;
	mul.wide.u32 	%rd9714, %r31643, 4;
	add.s64 	%rd9715, %rd12, %rd9714;
	st.local.u32 	[%rd9715+280], %r9864;
	mov.u32 	%r31643, %r9865;
$L__BB4_9407:
	setp.gt.u32 	%p10850, %r31643, 3;
	@%p10850 bra 	$L__BB4_9471;
	add.s32 	%r9867, %r9701, 43;
	shl.b32 	%r26938, %r31704, 7;
	and.b32  	%r26939, %r26938, 8064;
	add.s32 	%r9868, %r26939, %r2;
	shl.b32 	%r26940, %r31704, 9;
	and.b32  	%r26941, %r26940, 32256;
	add.s32 	%r26942, %r5, %r26941;
	ld.shared.u32 	%r26943, [%r26942];
	setp.eq.s32 	%p10851, %r9868, 0;
	setp.ne.s32 	%p10852, %r26943, 0;
	or.pred  	%p10853, %p10851, %p10852;
	@%p10853 bra 	$L__BB4_9410;
	add.s32 	%r9869, %r31643, 1;
	mul.wide.u32 	%rd9716, %r31643, 4;
	add.s64 	%rd9717, %rd12, %rd9716;
	st.local.u32 	[%rd9717+280], %r9868;
	mov.u32 	%r31643, %r9869;
$L__BB4_9410:
	setp.gt.u32 	%p10855, %r31643, 3;
	mov.u32 	%r31704, %r9867;
	@%p10855 bra 	$L__BB4_9471;
	add.s32 	%r31704, %r9701, 44;
	shl.b32 	%r26945, %r9867, 7;
	and.b32  	%r26946, %r26945, 8064;
	add.s32 	%r9872, %r26946, %r2;
	shl.b32 	%r26947, %r9867, 9;
	and.b32  	%r26948, %r26947, 32256;
	add.s32 	%r26949, %r5, %r26948;
	ld.shared.u32 	%r26950, [%r26949];
	setp.eq.s32 	%p10856, %r9872, 0;
	setp.ne.s32 	%p10857, %r26950, 0;
	or.pred  	%p10858, %p10856, %p10857;
	@%p10858 bra 	$L__BB4_9413;
	add.s32 	%r9873, %r31643, 1;
	mul.wide.u32 	%rd9718, %r31643, 4;
	add.s64 	%rd9719, %rd12, %rd9718;
	st.local.u32 	[%rd9719+280], %r9872;
	mov.u32 	%r31643, %r9873;
$L__BB4_9413:
	setp.gt.u32 	%p10860, %r31643, 3;
	@%p10860 bra 	$L__BB4_9471;
	add.s32 	%r9875, %r9701, 45;
	shl.b32 	%r26952, %r31704, 7;
	and.b32  	%r26953, %r26952, 8064;
	add.s32 	%r9876, %r26953, %r2;
	shl.b32 	%r26954, %r31704, 9;
	and.b32  	%r26955, %r26954, 32256;
	add.s32 	%r26956, %r5, %r26955;
	ld.shared.u32 	%r26957, [%r26956];
	setp.eq.s32 	%p10861, %r9876, 0;
	setp.ne.s32 	%p10862, %r26957, 0;
	or.pred  	%p10863, %p10861, %p10862;
	@%p10863 bra 	$L__BB4_9416;
	add.s32 	%r9877, %r31643, 1;
	mul.wide.u32 	%rd9720, %r31643, 4;
	add.s64 	%rd9721, %rd12, %rd9720;
	st.local.u32 	[%rd9721+280], %r9876;
	mov.u32 	%r31643, %r9877;
$L__BB4_9416:
	setp.gt.u32 	%p10865, %r31643, 3;
	mov.u32 	%r31704, %r9875;
	@%p10865 bra 	$L__BB4_9471;
	add.s32 	%r31704, %r9701, 46;
	shl.b32 	%r26959, %r9875, 7;
	and.b32  	%r26960, %r26959, 8064;
	add.s32 	%r9880, %r26960, %r2;
	shl.b32 	%r26961, %r9875, 9;
	and.b32  	%r26962, %r26961, 32256;
	add.s32 	%r26963, %r5, %r26962;
	ld.shared.u32 	%r26964, [%r26963];
	setp.eq.s32 	%p10866, %r9880, 0;
	setp.ne.s32 	%p10867, %r26964, 0;
	or.pred  	%p10868, %p10866, %p10867;
	@%p10868 bra 	$L__BB4_9419;
	add.s32 	%r9881, %r31643, 1;
	mul.wide.u32 	%rd9722, %r31643, 4;
	add.s64 	%rd9723, %rd12, %rd9722;
	st.local.u32 	[%rd9723+280], %r9880;
	mov.u32 	%r31643, %r9881;
$L__BB4_9419:
	setp.gt.u32 	%p10870, %r31643, 3;
	@%p10870 bra 	$L__BB4_9471;
	add.s32 	%r9883, %r9701, 47;
	shl.b32 	%r26966, %r31704, 7;
	and.b32  	%r26967, %r26966, 8064;
	add.s32 	%r9884, %r26967, %r2;
	shl.b32 	%r26968, %r31704, 9;
	and.b32  	%r26969, %r26968, 32256;
	add.s32 	%r26970, %r5, %r26969;
	ld.shared.u32 	%r26971, [%r26970];
	setp.eq.s32 	%p10871, %r9884, 0;
	setp.ne.s32 	%p10872, %r26971, 0;
	or.pred  	%p10873, %p10871, %p10872;
	@%p10873 bra 	$L__BB4_9422;
	add.s32 	%r9885, %r31643, 1;
	mul.wide.u32 	%rd9724, %r31643, 4;
	add.s64 	%rd9725, %rd12, %rd9724;
	st.local.u32 	[%rd9725+280], %r9884;
	mov.u32 	%r31643, %r9885;
$L__BB4_9422:
	setp.gt.u32 	%p10875, %r31643, 3;
	mov.u32 	%r31704, %r9883;
	@%p10875 bra 	$L__BB4_9471;
	add.s32 	%r31704, %r9701, 48;
	shl.b32 	%r26973, %r9883, 7;
	and.b32  	%r26974, %r26973, 8064;
	add.s32 	%r9888, %r26974, %r2;
	shl.b32 	%r26975, %r9883, 9;
	and.b32  	%r26976, %r26975, 32256;
	add.s32 	%r26977, %r5, %r26976;
	ld.shared.u32 	%r26978, [%r26977];
	setp.eq.s32 	%p10876, %r9888, 0;
	setp.ne.s32 	%p10877, %r26978, 0;
	or.pred  	%p10878, %p10876, %p10877;
	@%p10878 bra 	$L__BB4_9425;
	add.s32 	%r9889, %r31643, 1;
	mul.wide.u32 	%rd9726, %r31643, 4;
	add.s64 	%rd9727, %rd12, %rd9726;
	st.local.u32 	[%rd9727+280], %r9888;
	mov.u32 	%r31643, %r9889;
$L__BB4_9425:
	setp.gt.u32 	%p10880, %r31643, 3;
	@%p10880 bra 	$L__BB4_9471;
	add.s32 	%r9891, %r9701, 49;
	shl.b32 	%r26980, %r31704, 7;
	and.b32  	%r26981, %r26980, 8064;
	add.s32 	%r9892, %r26981, %r2;
	shl.b32 	%r26982, %r31704, 9;
	and.b32  	%r26983, %r26982, 32256;
	add.s32 	%r26984, %r5, %r26983;
	ld.shared.u32 	%r26985, [%r26984];
	setp.eq.s32 	%p10881, %r9892, 0;
	setp.ne.s32 	%p10882, %r26985, 0;
	or.pred  	%p10883, %p10881, %p10882;
	@%p10883 bra 	$L__BB4_9428;
	add.s32 	%r9893, %r31643, 1;
	mul.wide.u32 	%rd9728, %r31643, 4;
	add.s64 	%rd9729, %rd12, %rd9728;
	st.local.u32 	[%rd9729+280], %r9892;
	mov.u32 	%r31643, %r9893;
$L__BB4_9428:
	setp.gt.u32 	%p10885, %r31643, 3;
	mov.u32 	%r31704, %r9891;
	@%p10885 bra 	$L__BB4_9471;
	add.s32 	%r31704, %r9701, 50;
	shl.b32 	%r26987, %r9891, 7;
	and.b32  	%r26988, %r26987, 8064;
	add.s32 	%r9896, %r26988, %r2;
	shl.b32 	%r26989, %r9891, 9;
	and.b32  	%r26990, %r26989, 32256;
	add.s32 	%r26991, %r5, %r26990;
	ld.shared.u32 	%r26992, [%r26991];
	setp.eq.s32 	%p10886, %r9896, 0;
	setp.ne.s32 	%p10887, %r26992, 0;
	or.pred  	%p10888, %p10886, %p10887;
	@%p10888 bra 	$L__BB4_9431;
	add.s32 	%r9897, %r31643, 1;
	mul.wide.u32 	%rd9730, %r31643, 4;
	add.s64 	%rd9731, %rd12, %rd9730;
	st.local.u32 	[%rd9731+280], %r9896;
	mov.u32 	%r31643, %r9897;
$L__BB4_9431:
	setp.gt.u32 	%p10890, %r31643, 3;
	@%p10890 bra 	$L__BB4_9471;
	add.s32 	%r9899, %r9701, 51;
	shl.b32 	%r26994, %r31704, 7;
	and.b32  	%r26995, %r26994, 8064;
	add.s32 	%r9900, %r26995, %r2;
	shl.b32 	%r26996, %r31704, 9;
	and.b32  	%r26997, %r26996, 32256;
	add.s32 	%r26998, %r5, %r26997;
	ld.shared.u32 	%r26999, [%r26998];
	setp.eq.s32 	%p10891, %r9900, 0;
	setp.ne.s32 	%p10892, %r26999, 0;
	or.pred  	%p10893, %p10891, %p10892;
	@%p10893 bra 	$L__BB4_9434;
	add.s32 	%r9901, %r31643, 1;
	mul.wide.u32 	%rd9732, %r31643, 4;
	add.s64 	%rd9733, %rd12, %rd9732;
	st.local.u32 	[%rd9733+280], %r9900;
	mov.u32 	%r31643, %r9901;
$L__BB4_9434:
	setp.gt.u32 	%p10895, %r31643, 3;
	mov.u32 	%r31704, %r9899;
	@%p10895 bra 	$L__BB4_9471;
	add.s32 	%r31704, %r9701, 52;
	shl.b32 	%r27001, %r9899, 7;
	and.b32  	%r27002, %r27001, 8064;
	add.s32 	%r9904, %r27002, %r2;
	shl.b32 	%r27003, %r9899, 9;
	and.b32  	%r27004, %r27003, 32256;
	add.s32 	%r27005, %r5, %r27004;
	ld.shared.u32 	%r27006, [%r27005];
	setp.eq.s32 	%p10896, %r9904, 0;
	setp.ne.s32 	%p10897, %r27006, 0;
	or.pred  	%p10898, %p10896, %p10897;
	@%p10898 bra 	$L__BB4_9437;
	add.s32 	%r9905, %r31643, 1;
	mul.wide.u32 	%rd9734, %r31643, 4;
	add.s64 	%rd9735, %rd12, %rd9734;
	st.local.u32 	[%rd9735+280], %r9904;
	mov.u32 	%r31643, %r9905;
$L__BB4_9437:
	setp.gt.u32 	%p10900, %r31643, 3;
	@%p10900 bra 	$L__BB4_9471;
	add.s32 	%r9907, %r9701, 53;
	shl.b32 	%r27008, %r31704, 7;
	and.b32  	%r27009, %r27008, 8064;
	add.s32 	%r9908, %r27009, %r2;
	shl.b32 	%r27010, %r31704, 9;
	and.b32  	%r27011, %r27010, 32256;
	add.s32 	%r27012, %r5, %r27011;
	ld.shared.u32 	%r27013, [%r27012];
	setp.eq.s32 	%p10901, %r9908, 0;
	setp.ne.s32 	%p10902, %r27013, 0;
	or.pred  	%p10903, %p10901, %p10902;
	@%p10903 bra 	$L__BB4_9440;
	add.s32 	%r9909, %r31643, 1;
	mul.wide.u32 	%rd9736, %r31643, 4;
	add.s64 	%rd9737, %rd12, %rd9736;
	st.local.u32 	[%rd9737+280], %r9908;
	mov.u32 	%r31643, %r9909;
$L__BB4_9440:
	setp.gt.u32 	%p10905, %r31643, 3;
	mov.u32 	%r31704, %r9907;
	@%p10905 bra 	$L__BB4_9471;
	add.s32 	%r31704, %r9701, 54;
	shl.b32 	%r27015, %r9907, 7;
	and.b32  	%r27016, %r27015, 8064;
	add.s32 	%r9912, %r27016, %r2;
	shl.b32 	%r27017, %r9907, 9;
	and.b32  	%r27018, %r27017, 32256;
	add.s32 	%r27019, %r5, %r27018;
	ld.shared.u32 	%r27020, [%r27019];
	setp.eq.s32 	%p10906, %r9912, 0;
	setp.ne.s32 	%p10907, %r27020, 0;
	or.pred  	%p10908, %p10906, %p10907;
	@%p10908 bra 	$L__BB4_9443;
	add.s32 	%r9913, %r31643, 1;
	mul.wide.u32 	%rd9738, %r31643, 4;
	add.s64 	%rd9739, %rd12, %rd9738;
	st.local.u32 	[%rd9739+280], %r9912;
	mov.u32 	%r31643, %r9913;
$L__BB4_9443:
	setp.gt.u32 	%p10910, %r31643, 3;
	@%p10910 bra 	$L__BB4_9471;
	add.s32 	%r9915, %r9701, 55;
	shl.b32 	%r27022, %r31704, 7;
	and.b32  	%r27023, %r27022, 8064;
	add.s32 	%r9916, %r27023, %r2;
	shl.b32 	%r27024, %r31704, 9;
	and.b32  	%r27025, %r27024, 32256;
	add.s32 	%r27026, %r5, %r27025;
	ld.shared.u32 	%r27027, [%r27026];
	setp.eq.s32 	%p10911, %r9916, 0;
	setp.ne.s32 	%p10912, %r27027, 0;
	or.pred  	%p10913, %p10911, %p10912;
	@%p10913 bra 	$L__BB4_9446;
	add.s32 	%r9917, %r31643, 1;
	mul.wide.u32 	%rd9740, %r31643, 4;
	add.s64 	%rd9741, %rd12, %rd9740;
	st.local.u32 	[%rd9741+280], %r9916;
	mov.u32 	%r31643, %r9917;
$L__BB4_9446:
	setp.gt.u32 	%p10915, %r31643, 3;
	mov.u32 	%r31704, %r9915;
	@%p10915 bra 	$L__BB4_9471;
	add.s32 	%r31704, %r9701, 56;
	shl.b32 	%r27029, %r9915, 7;
	and.b32  	%r27030, %r27029, 8064;
	add.s32 	%r9920, %r27030, %r2;
	shl.b32 	%r27031, %r9915, 9;
	and.b32  	%r27032, %r27031, 32256;
	add.s32 	%r27033, %r5, %r27032;
	ld.shared.u32 	%r27034, [%r27033];
	setp.eq.s32 	%p10916, %r9920, 0;
	setp.ne.s32 	%p10917, %r27034, 0;
	or.pred  	%p10918, %p10916, %p10917;
	@%p10918 bra 	$L__BB4_9449;
	add.s32 	%r9921, %r31643, 1;
	mul.wide.u32 	%rd9742, %r31643, 4;
	add.s64 	%rd9743, %rd12, %rd9742;
	st.local.u32 	[%rd9743+280], %r9920;
	mov.u32 	%r31643, %r9921;
$L__BB4_9449:
	setp.gt.u32 	%p10920, %r31643, 3;
	@%p10920 bra 	$L__BB4_9471;
	add.s32 	%r9923, %r9701, 57;
	shl.b32 	%r27036, %r31704, 7;
	and.b32  	%r27037, %r27036, 8064;
	add.s32 	%r9924, %r27037, %r2;
	shl.b32 	%r27038, %r31704, 9;
	and.b32  	%r27039, %r27038, 32256;
	add.s32 	%r27040, %r5, %r27039;
	ld.shared.u32 	%r27041, [%r27040];
	setp.eq.s32 	%p10921, %r9924, 0;
	setp.ne.s32 	%p10922, %r27041, 0;
	or.pred  	%p10923, %p10921, %p10922;
	@%p10923 bra 	$L__BB4_9452;
	add.s32 	%r9925, %r31643, 1;
	mul.wide.u32 	%rd9744, %r31643, 4;
	add.s64 	%rd9745, %rd12, %rd9744;
	st.local.u32 	[%rd9745+280], %r9924;
	mov.u32 	%r31643, %r9925;
$L__BB4_9452:
	setp.gt.u32 	%p10925, %r31643, 3;
	mov.u32 	%r31704, %r9923;
	@%p10925 bra 	$L__BB4_9471;
	add.s32 	%r31704, %r9701, 58;
	shl.b32 	%r27043, %r9923, 7;
	and.b32  	%r27044, %r27043, 8064;
	add.s32 	%r9928, %r27044, %r2;
	shl.b32 	%r27045, %r9923, 9;
	and.b32  	%r27046, %r27045, 32256;
	add.s32 	%r27047, %r5, %r27046;
	ld.shared.u32 	%r27048, [%r27047];
	setp.eq.s32 	%p10926, %r9928, 0;
	setp.ne.s32 	%p10927, %r27048, 0;
	or.pred  	%p10928, %p10926, %p10927;
	@%p10928 bra 	$L__BB4_9455;
	add.s32 	%r9929, %r31643, 1;
	mul.wide.u32 	%rd9746, %r31643, 4;
	add.s64 	%rd9747, %rd12, %rd9746;
	st.local.u32 	[%rd9747+280], %r9928;
	mov.u32 	%r31643, %r9929;
$L__BB4_9455:
	setp.gt.u32 	%p10930, %r31643, 3;
	@%p10930 bra 	$L__BB4_9471;
	add.s32 	%r9931, %r9701, 59;
	shl.b32 	%r27050, %r31704, 7;
	and.b32  	%r27051, %r27050, 8064;
	add.s32 	%r9932, %r27051, %r2;
	shl.b32 	%r27052, %r31704, 9;
	and.b32  	%r27053, %r27052, 32256;
	add.s32 	%r27054, %r5, %r27053;
	ld.shared.u32 	%r27055, [%r27054];
	setp.eq.s32 	%p10931, %r9932, 0;
	setp.ne.s32 	%p10932, %r27055, 0;
	or.pred  	%p10933, %p10931, %p10932;
	@%p10933 bra 	$L__BB4_9458;
	add.s32 	%r9933, %r31643, 1;
	mul.wide.u32 	%rd9748, %r31643, 4;
	add.s64 	%rd9749, %rd12, %rd9748;
	st.local.u32 	[%rd9749+280], %r9932;
	mov.u32 	%r31643, %r9933;
$L__BB4_9458:
	setp.gt.u32 	%p10935, %r31643, 3;
	mov.u32 	%r31704, %r9931;
	@%p10935 bra 	$L__BB4_9471;
	add.s32 	%r31704, %r9701, 60;
	shl.b32 	%r27057, %r9931, 7;
	and.b32  	%r27058, %r27057, 8064;
	add.s32 	%r9936, %r27058, %r2;
	shl.b32 	%r27059, %r9931, 9;
	and.b32  	%r27060, %r27059, 32256;
	add.s32 	%r27061, %r5, %r27060;
	ld.shared.u32 	%r27062, [%r27061];
	setp.eq.s32 	%p10936, %r9936, 0;
	setp.ne.s32 	%p10937, %r27062, 0;
	or.pred  	%p10938, %p10936, %p10937;
	@%p10938 bra 	$L__BB4_9461;
	add.s32 	%r9937, %r31643, 1;
	mul.wide.u32 	%rd9750, %r31643, 4;
	add.s64 	%rd9751, %rd12, %rd9750;
	st.local.u32 	[%rd9751+280], %r9936;
	mov.u32 	%r31643, %r9937;
$L__BB4_9461:
	setp.gt.u32 	%p10940, %r31643, 3;
	@%p10940 bra 	$L__BB4_9471;
	add.s32 	%r9939, %r9701, 61;
	shl.b32 	%r27064, %r31704, 7;
	and.b32  	%r27065, %r27064, 8064;
	add.s32 	%r9940, %r27065, %r2;
	shl.b32 	%r27066, %r31704, 9;
	and.b32  	%r27067, %r27066, 32256;
	add.s32 	%r27068, %r5, %r27067;
	ld.shared.u32 	%r27069, [%r27068];
	setp.eq.s32 	%p10941, %r9940, 0;
	setp.ne.s32 	%p10942, %r27069, 0;
	or.pred  	%p10943, %p10941, %p10942;
	@%p10943 bra 	$L__BB4_9464;
	add.s32 	%r9941, %r31643, 1;
	mul.wide.u32 	%rd9752, %r31643, 4;
	add.s64 	%rd9753, %rd12, %rd9752;
	st.local.u32 	[%rd9753+280], %r9940;
	mov.u32 	%r31643, %r9941;
$L__BB4_9464:
	setp.gt.u32 	%p10945, %r31643, 3;
	mov.u32 	%r31704, %r9939;
	@%p10945 bra 	$L__BB4_9471;
	add.s32 	%r31704, %r9701, 62;
	shl.b32 	%r27071, %r9939, 7;
	and.b32  	%r27072, %r27071, 8064;
	add.s32 	%r9944, %r27072, %r2;
	shl.b32 	%r27073, %r9939, 9;
	and.b32  	%r27074, %r27073, 32256;
	add.s32 	%r27075, %r5, %r27074;
	ld.shared.u32 	%r27076, [%r27075];
	setp.eq.s32 	%p10946, %r9944, 0;
	setp.ne.s32 	%p10947, %r27076, 0;
	or.pred  	%p10948, %p10946, %p10947;
	@%p10948 bra 	$L__BB4_9467;
	add.s32 	%r9945, %r31643, 1;
	mul.wide.u32 	%rd9754, %r31643, 4;
	add.s64 	%rd9755, %rd12, %rd9754;
	st.local.u32 	[%rd9755+280], %r9944;
	mov.u32 	%r31643, %r9945;
$L__BB4_9467:
	setp.gt.u32 	%p10950, %r31643, 3;
	@%p10950 bra 	$L__BB4_9471;
	shl.b32 	%r27078, %r31704, 7;
	and.b32  	%r27079, %r27078, 8064;
	add.s32 	%r9947, %r27079, %r2;
	shl.b32 	%r27080, %r31704, 9;
	and.b32  	%r27081, %r27080, 32256;
	add.s32 	%r27082, %r5, %r27081;
	ld.shared.u32 	%r27083, [%r27082];
	setp.eq.s32 	%p10952, %r9947, 0;
	setp.ne.s32 	%p10953, %r27083, 0;
	mov.pred 	%p12036, -1;
	or.pred  	%p10954, %p10952, %p10953;
	@%p10954 bra 	$L__BB4_9470;
	mul.wide.u32 	%rd9756, %r31643, 4;
	add.s64 	%rd9757, %rd12, %rd9756;
	st.local.u32 	[%rd9757+280], %r9947;
	setp.ne.s32 	%p12036, %r31643, 3;
$L__BB4_9470:
	selp.b32 	%r27085, 64, 63, %p12036;
	add.s32 	%r31704, %r9701, %r27085;
$L__BB4_9471:
	st.local.u32 	[%rd12+8], %r31704;
$L__BB4_9472:
	min.u32 	%r27086, %r9436, %r31641;
	setp.lt.u32 	%p10955, %r27086, 4;
	or.pred  	%p10956, %p12036, %p10955;
	@%p10956 bra 	$L__BB4_10223;
	shr.u32 	%r9951, %r8514, 3;
	setp.gt.u32 	%p10957, %r8514, 65535;
	@%p10957 bra 	$L__BB4_9475;
	shl.b32 	%r27087, %r9951, 3;
	mov.u32 	%r27088, shared_mem;
	add.s32 	%r27089, %r27088, %r27087;
	atom.shared.exch.b64 	%rd10918, [%r27089], 0;
	bra.uni 	$L__BB4_9476;
$L__BB4_9475:
	mul.wide.u32 	%rd9758, %r9951, 8;
	add.s64 	%rd9759, %rd1, %rd9758;
	atom.global.exch.b64 	%rd10918, [%rd9759+201326600], 0;
$L__BB4_9476:
	shr.u32 	%r9952, %r8513, 3;
	setp.gt.u32 	%p10958, %r8513, 65535;
	@%p10958 bra 	$L__BB4_9478;
	shl.b32 	%r27090, %r9952, 3;
	mov.u32 	%r27091, shared_mem;
	add.s32 	%r27092, %r27091, %r27090;
	atom.shared.exch.b64 	%rd10919, [%r27092], 0;
	bra.uni 	$L__BB4_9479;
$L__BB4_9478:
	mul.wide.u32 	%rd9760, %r9952, 8;
	add.s64 	%rd9761, %rd1, %rd9760;
	atom.global.exch.b64 	%rd10919, [%rd9761+201326600], 0;
$L__BB4_9479:
	ld.local.u32 	%r9953, [%rd12+280];
	setp.gt.u32 	%p10959, %r9953, 8191;
	@%p10959 bra 	$L__BB4_9481;
	shl.b32 	%r27094, %r9953, 2;
	mov.u32 	%r27095, shared_mem;
	add.s32 	%r27096, %r27095, %r27094;
	atom.shared.exch.b32 	%r27097, [%r27096+65536], -1;
	bra.uni 	$L__BB4_9482;
$L__BB4_9481:
	mul.wide.u32 	%rd9762, %r9953, 4;
	add.s64 	%rd9763, %rd13, %rd9762;
	atom.global.exch.b32 	%r27093, [%rd9763], -1;
$L__BB4_9482:
	ld.local.u32 	%r9954, [%rd12+284];
	setp.gt.u32 	%p10960, %r9954, 8191;
	@%p10960 bra 	$L__BB4_9484;
	shl.b32 	%r27099, %r9954, 2;
	mov.u32 	%r27100, shared_mem;
	add.s32 	%r27101, %r27100, %r27099;
	atom.shared.exch.b32 	%r27102, [%r27101+65536], -1;
	bra.uni 	$L__BB4_9485;
$L__BB4_9484:
	mul.wide.u32 	%rd9764, %r9954, 4;
	add.s64 	%rd9765, %rd13, %rd9764;
	atom.global.exch.b32 	%r27098, [%rd9765], -1;
$L__BB4_9485:
	ld.local.u32 	%r9955, [%rd12+288];
	setp.gt.u32 	%p10961, %r9955, 8191;
	@%p10961 bra 	$L__BB4_9487;
	shl.b32 	%r27104, %r9955, 2;
	mov.u32 	%r27105, shared_mem;
	add.s32 	%r27106, %r27105, %r27104;
	atom.shared.exch.b32 	%r27107, [%r27106+65536], -1;
	bra.uni 	$L__BB4_9488;
$L__BB4_9487:
	mul.wide.u32 	%rd9766, %r9955, 4;
	add.s64 	%rd9767, %rd13, %rd9766;
	atom.global.exch.b32 	%r27103, [%rd9767], -1;
$L__BB4_9488:
	ld.local.u32 	%r9956, [%rd12+292];
	setp.gt.u32 	%p10962, %r9956, 8191;
	@%p10962 bra 	$L__BB4_9490;
	shl.b32 	%r27109, %r9956, 2;
	mov.u32 	%r27110, shared_mem;
	add.s32 	%r27111, %r27110, %r27109;
	atom.shared.exch.b32 	%r27112, [%r27111+65536], -1;
	bra.uni 	$L__BB4_9491;
$L__BB4_9490:
	mul.wide.u32 	%rd9768, %r9956, 4;
	add.s64 	%rd9769, %rd13, %rd9768;
	atom.global.exch.b32 	%r27108, [%rd9769], -1;
$L__BB4_9491:
	ld.local.u32 	%r9957, [%rd12+24];
	shl.b32 	%r27113, %r9953, 3;
	shl.b32 	%r27114, %r9954, 3;
	cvt.u64.u32 	%rd662, %r27114;
	cvt.u64.u32 	%rd9770, %r9954;
	shl.b64 	%rd9771, %rd9770, 35;
	cvt.u64.u32 	%rd663, %r27113;
	or.b64  	%rd664, %rd9771, %rd663;
	setp.gt.u32 	%p10963, %r9957, 8191;
	@%p10963 bra 	$L__BB4_9493;
	shl.b32 	%r27115, %r9957, 3;
	mov.u32 	%r27116, shared_mem;
	add.s32 	%r27117, %r27116, %r27115;
	atom.shared.exch.b64 	%rd9775, [%r27117], %rd664;
	bra.uni 	$L__BB4_9494;
$L__BB4_9493:
	mul.wide.u32 	%rd9772, %r9957, 8;
	add.s64 	%rd9773, %rd1, %rd9772;
	atom.global.exch.b64 	%rd9774, [%rd9773+201326600], %rd664;
$L__BB4_9494:
	ld.local.u32 	%r9958, [%rd12+28];
	shl.b32 	%r27118, %r9955, 3;
	cvt.u64.u32 	%rd9776, %r9956;
	shl.b64 	%rd665, %rd9776, 35;
	cvt.u64.u32 	%rd666, %r27118;
	or.b64  	%rd667, %rd665, %rd666;
	setp.gt.u32 	%p10964, %r9958, 8191;
	@%p10964 bra 	$L__BB4_9496;
	shl.b32 	%r27119, %r9958, 3;
	mov.u32 	%r27120, shared_mem;
	add.s32 	%r27121, %r27120, %r27119;
	atom.shared.exch.b64 	%rd9780, [%r27121], %rd667;
	bra.uni 	$L__BB4_9497;
$L__BB4_9496:
	mul.wide.u32 	%rd9777, %r9958, 8;
	add.s64 	%rd9778, %rd1, %rd9777;
	atom.global.exch.b64 	%rd9779, [%rd9778+201326600], %rd667;
$L__BB4_9497:
	ld.local.u32 	%r9959, [%rd12+32];
	shl.b64 	%rd9781, %rd666, 32;
	or.b64  	%rd668, %rd9781, %rd663;
	setp.gt.u32 	%p10965, %r9959, 8191;
	@%p10965 bra 	$L__BB4_9499;
	shl.b32 	%r27122, %r9959, 3;
	mov.u32 	%r27123, shared_mem;
	add.s32 	%r27124, %r27123, %r27122;
	atom.shared.exch.b64 	%rd9785, [%r27124], %rd668;
	bra.uni 	$L__BB4_9500;
$L__BB4_9499:
	mul.wide.u32 	%rd9782, %r9959, 8;
	add.s64 	%rd9783, %rd1, %rd9782;
	atom.global.exch.b64 	%rd9784, [%rd9783+201326600], %rd668;
$L__BB4_9500:
	ld.local.u32 	%r9960, [%rd12+36];
	or.b64  	%rd669, %rd665, %rd662;
	setp.gt.u32 	%p10966, %r9960, 8191;
	@%p10966 bra 	$L__BB4_9502;
	shl.b32 	%r27125, %r9960, 3;
	mov.u32 	%r27126, shared_mem;
	add.s32 	%r27127, %r27126, %r27125;
	atom.shared.exch.b64 	%rd9789, [%r27127], %rd669;
	bra.uni 	$L__BB4_9503;
$L__BB4_9502:
	mul.wide.u32 	%rd9786, %r9960, 8;
	add.s64 	%rd9787, %rd1, %rd9786;
	atom.global.exch.b64 	%rd9788, [%rd9787+201326600], %rd669;
$L__BB4_9503:
	cvt.u32.u64 	%r27128, %rd10918;
	and.b32  	%r9961, %r8513, 7;
	shl.b32 	%r27129, %r9957, 3;
	or.b32  	%r27130, %r27129, %r9961;
	setp.ne.s32 	%p10967, %r9961, 0;
	and.b32  	%r27131, %r27128, 7;
	setp.eq.s32 	%p10968, %r27131, 0;
	and.pred  	%p10969, %p10967, %p10968;
	selp.b32 	%r31708, %r27128, %r27130, %p10969;
	selp.b32 	%r9973, %r27130, %r27128, %p10969;
	and.b32  	%r27132, %r31708, 7;
	setp.ne.s32 	%p10970, %r27132, 0;
	@%p10970 bra 	$L__BB4_9507;
$L__BB4_9504:
	and.b32  	%r27133, %r9973, 7;
	setp.ne.s32 	%p10971, %r27133, 0;
	@%p10971 bra 	$L__BB4_9515;
$L__BB4_9505:
	shr.u32 	%r27134, %r9973, 3;
	setp.gt.u32 	%p10972, %r9973, 65535;
	shr.u32 	%r27135, %r9973, 1;
	mov.u32 	%r27136, shared_mem;
	add.s32 	%r27137, %r27136, %r27135;
	add.s32 	%r9969, %r27137, 65536;
	mul.wide.u32 	%rd9790, %r27134, 4;
	add.s64 	%rd671, %rd13, %rd9790;
	@%p10972 bra 	$L__BB4_9509;
	atom.shared.exch.b32 	%r31711, [%r9969], -1;
	bra.uni 	$L__BB4_9510;
$L__BB4_9507:
	cvt.u64.u32 	%rd9807, %r9973;
	shl.b64 	%rd9808, %rd9807, 32;
	cvt.u64.u32 	%rd9809, %r31708;
	or.b64  	%rd670, %rd9808, %rd9809;
	mul.wide.u32 	%rd9810, %r31708, 8;
	and.b32  	%r27162, %r9973, 7;
	cvt.u64.u32 	%rd9811, %r27162;
	mov.b64 	%rd9812, 56;
	cvt.u32.u64 	%r27163, %rd9812;
	cvt.u32.u64 	%r27164, %rd9810;
	and.b32  	%r27165, %r27164, %r27163;
	cvt.u32.u64 	%r27166, %rd9811;
	or.b32  	%r27167, %r27165, %r27166;
	mov.b64 	%rd9813, 9130730411292422402;
	shr.u64 	%rd9814, %rd9813, %r27167;
	mov.b64 	%rd9815, 1736168554312260608;
	shr.u64 	%rd9816, %rd9815, %r27167;
	mov.b64 	%rd9817, -506390041275138048;
	shr.u64 	%rd9818, %rd9817, %r27167;
	shl.b64 	%rd9819, %rd9818, 2;
	cvt.u32.u64 	%r27168, %rd9816;
	mov.b64 	%rd9820, 2;
	cvt.u32.u64 	%r27169, %rd9820;
	and.b32  	%r27170, %r27168, %r27169;
	cvt.u32.u64 	%r27171, %rd9814;
	mov.b64 	%rd9821, 1;
	cvt.u32.u64 	%r27172, %rd9821;
	and.b32  	%r27173, %r27171, %r27172;
	or.b32  	%r27174, %r27173, %r27170;
	cvt.u32.u64 	%r27175, %rd9819;
	mov.b64 	%rd9822, 4;
	cvt.u32.u64 	%r27176, %rd9822;
	and.b32  	%r27177, %r27175, %r27176;
	or.b32  	%r27178, %r27174, %r27177;
	mov.b16 	%rs477, 1;
	shl.b16 	%rs478, %rs477, %r27178;
	and.b16  	%rs479, %rs478, 29;
	setp.eq.s16 	%p10994, %rs479, 0;
	@%p10994 bra 	$L__BB4_9533;
	ld.local.u32 	%r27179, [%rd12+536];
	add.s32 	%r27180, %r27179, 1;
	st.local.u32 	[%rd12+536], %r27180;
	mul.wide.u32 	%rd9823, %r27179, 8;
	add.s64 	%rd9824, %rd12, %rd9823;
	st.local.u64 	[%rd9824+544], %rd670;
	bra.uni 	$L__BB4_9534;
$L__BB4_9509:
	atom.global.exch.b32 	%r31711, [%rd671], -1;
$L__BB4_9510:
	add.s32 	%r27138, %r31711, 1;
	setp.lt.u32 	%p10973, %r27138, 2;
	@%p10973 bra 	$L__BB4_9515;
	setp.gt.u32 	%p10974, %r9973, 65535;
	@%p10974 bra 	$L__BB4_9513;
	atom.shared.exch.b32 	%r27140, [%r9969], 0;
	bra.uni 	$L__BB4_9514;
$L__BB4_9513:
	atom.global.exch.b32 	%r27139, [%rd671], 0;
$L__BB4_9514:
	and.b32  	%r27141, %r31711, 7;
	setp.eq.s32 	%p10975, %r27141, 0;
	mov.u32 	%r9973, %r31711;
	@%p10975 bra 	$L__BB4_9505;
$L__BB4_9515:
	setp.lt.u32 	%p10976, %r31708, 65529;
	@%p10976 bra 	$L__BB4_9527;
	and.b32  	%r9974, %r9973, 4;
	setp.eq.s32 	%p10977, %r9974, 0;
	and.b32  	%r27142, %r9973, 3;
	setp.ne.s32 	%p10978, %r27142, 0;
	and.pred  	%p10979, %p10977, %p10978;
	setp.gt.u32 	%p10980, %r9973, 65535;
	or.pred  	%p10981, %p10980, %p10979;
	@%p10981 bra 	$L__BB4_9520;
	and.b32  	%r27143, %r9973, 7;
	setp.eq.s32 	%p10982, %r27143, 0;
	mov.u32 	%r31714, %r9973;
	mov.u32 	%r31715, %r31708;
	@%p10982 bra 	$L__BB4_9532;
	setp.eq.s32 	%p10983, %r9974, 0;
	@%p10983 bra 	$L__BB4_9520;
	cvt.u64.u32 	%rd9791, %r9973;
	shl.b64 	%rd9792, %rd9791, 32;
	cvt.u64.u32 	%rd9793, %r31708;
	or.b64  	%rd9794, %rd9792, %rd9793;
	ld.local.u32 	%r27144, [%rd12+536];
	add.s32 	%r27145, %r27144, 1;
	st.local.u32 	[%rd12+536], %r27145;
	mul.wide.u32 	%rd9795, %r27144, 8;
	add.s64 	%rd9796, %rd12, %rd9795;
	st.local.u64 	[%rd9796+544], %rd9794;
	bra.uni 	$L__BB4_9534;
$L__BB4_9520:
	shr.u32 	%r9975, %r31708, 3;
	setp.gt.u32 	%p10984, %r31708, 65535;
	@%p10984 bra 	$L__BB4_9522;
	shl.b32 	%r27146, %r9975, 2;
	mov.u32 	%r27147, shared_mem;
	add.s32 	%r27148, %r27147, %r27146;
	ld.shared.u32 	%r31713, [%r27148+65536];
	bra.uni 	$L__BB4_9523;
$L__BB4_9522:
	mul.wide.u32 	%rd9797, %r9975, 4;
	add.s64 	%rd9798, %rd13, %rd9797;
	ld.global.u32 	%r31713, [%rd9798];
$L__BB4_9523:
	setp.ne.s32 	%p10985, %r31713, 0;
	@%p10985 bra 	$L__BB4_9527;
	cvt.u64.u32 	%rd9799, %r9973;
	shl.b64 	%rd9800, %rd9799, 32;
	cvt.u64.u32 	%rd9801, %r31708;
	or.b64  	%rd672, %rd9800, %rd9801;
	and.b32  	%r27149, %r9973, 7;
	setp.eq.s32 	%p10986, %r27149, 1;
	@%p10986 bra 	$L__BB4_9526;
	ld.local.u32 	%r27150, [%rd12+536];
	add.s32 	%r27151, %r27150, 1;
	st.local.u32 	[%rd12+536], %r27151;
	mul.wide.u32 	%rd9802, %r27150, 8;
	add.s64 	%rd9803, %rd12, %rd9802;
	st.local.u64 	[%rd9803+544], %rd672;
	bra.uni 	$L__BB4_9534;
$L__BB4_9526:
	ld.local.u32 	%r27152, [%rd12+2592];
	add.s32 	%r27153, %r27152, 1;
	st.local.u32 	[%rd12+2592], %r27153;
	mul.wide.u32 	%rd9804, %r27152, 8;
	add.s64 	%rd9805, %rd12, %rd9804;
	st.local.u64 	[%rd9805+2600], %rd672;
	bra.uni 	$L__BB4_9534;
$L__BB4_9527:
	shr.u32 	%r9979, %r31708, 3;
	setp.gt.u32 	%p10987, %r31708, 65535;
	@%p10987 bra 	$L__BB4_9530;
	shl.b32 	%r27155, %r9979, 2;
	mov.u32 	%r27156, shared_mem;
	add.s32 	%r27157, %r27156, %r27155;
	add.s32 	%r9980, %r27157, 65536;
	atom.shared.exch.b32 	%r31714, [%r27157+65536], %r9973;
	setp.eq.s32 	%p10989, %r31714, -1;
	@%p10989 bra 	$L__BB4_9534;
	atom.shared.exch.b32 	%r27158, [%r9980], 0;
	mov.u32 	%r31715, %r9973;
	bra.uni 	$L__BB4_9532;
$L__BB4_9530:
	mul.wide.u32 	%rd9806, %r9979, 4;
	add.s64 	%rd673, %rd13, %rd9806;
	atom.global.exch.b32 	%r31714, [%rd673], %r9973;
	setp.eq.s32 	%p10988, %r31714, -1;
	@%p10988 bra 	$L__BB4_9534;
	atom.global.exch.b32 	%r27154, [%rd673], 0;
	mov.u32 	%r31715, %r9973;
$L__BB4_9532:
	and.b32  	%r27159, %r31714, 7;
	setp.ne.s32 	%p10990, %r27159, 0;
	and.b32  	%r27160, %r31715, 7;
	setp.eq.s32 	%p10991, %r27160, 0;
	and.pred  	%p10992, %p10990, %p10991;
	selp.b32 	%r31708, %r31715, %r31714, %p10992;
	selp.b32 	%r9973, %r31714, %r31715, %p10992;
	and.b32  	%r27161, %r31708, 7;
	setp.eq.s32 	%p10993, %r27161, 0;
	@%p10993 bra 	$L__BB4_9504;
	bra.uni 	$L__BB4_9507;
$L__BB4_9533:
	ld.local.u32 	%r27181, [%rd12+2592];
	add.s32 	%r27182, %r27181, 1;
	st.local.u32 	[%rd12+2592], %r27182;
	mul.wide.u32 	%rd9825, %r27181, 8;
	add.s64 	%rd9826, %rd12, %rd9825;
	st.local.u64 	[%rd9826+2600], %rd670;
$L__BB4_9534:
	{ .reg .b32 tmp; mov.b64 {tmp, %r27183}, %rd10918; }
	setp.ne.s32 	%p10995, %r9961, 0;
	shl.b32 	%r27184, %r9958, 3;
	or.b32  	%r27185, %r27184, %r9961;
	and.b32  	%r27186, %r27183, 7;
	setp.eq.s32 	%p10996, %r27186, 0;
	and.pred  	%p10997, %p10995, %p10996;
	selp.b32 	%r31718, %r27183, %r27185, %p10997;
	selp.b32 	%r9998, %r27185, %r27183, %p10997;
	and.b32  	%r27187, %r31718, 7;
	setp.ne.s32 	%p10998, %r27187, 0;
	@%p10998 bra 	$L__BB4_9538;
$L__BB4_9535:
	and.b32  	%r27188, %r9998, 7;
	setp.ne.s32 	%p10999, %r27188, 0;
	@%p10999 bra 	$L__BB4_9546;
$L__BB4_9536:
	shr.u32 	%r27189, %r9998, 3;
	setp.gt.u32 	%p11000, %r9998, 65535;
	shr.u32 	%r27190, %r9998, 1;
	mov.u32 	%r27191, shared_mem;
	add.s32 	%r27192, %r27191, %r27190;
	add.s32 	%r9994, %r27192, 65536;
	mul.wide.u32 	%rd9827, %r27189, 4;
	add.s64 	%rd675, %rd13, %rd9827;
	@%p11000 bra 	$L__BB4_9540;
	atom.shared.exch.b32 	%r31721, [%r9994], -1;
	bra.uni 	$L__BB4_9541;
$L__BB4_9538:
	cvt.u64.u32 	%rd9844, %r9998;
	shl.b64 	%rd9845, %rd9844, 32;
	cvt.u64.u32 	%rd9846, %r31718;
	or.b64  	%rd674, %rd9845, %rd9846;
	mul.wide.u32 	%rd9847, %r31718, 8;
	and.b32  	%r27217, %r9998, 7;
	cvt.u64.u32 	%rd9848, %r27217;
	mov.b64 	%rd9849, 56;
	cvt.u32.u64 	%r27218, %rd9849;
	cvt.u32.u64 	%r27219, %rd9847;
	and.b32  	%r27220, %r27219, %r27218;
	cvt.u32.u64 	%r27221, %rd9848;
	or.b32  	%r27222, %r27220, %r27221;
	mov.b64 	%rd9850, 9130730411292422402;
	shr.u64 	%rd9851, %rd9850, %r27222;
	mov.b64 	%rd9852, 1736168554312260608;
	shr.u64 	%rd9853, %rd9852, %r27222;
	mov.b64 	%rd9854, -506390041275138048;
	shr.u64 	%rd9855, %rd9854, %r27222;
	shl.b64 	%rd9856, %rd9855, 2;
	cvt.u32.u64 	%r27223, %rd9853;
	mov.b64 	%rd9857, 2;
	cvt.u32.u64 	%r27224, %rd9857;
	and.b32  	%r27225, %r27223, %r27224;
	cvt.u32.u64 	%r27226, %rd9851;
	mov.b64 	%rd9858, 1;
	cvt.u32.u64 	%r27227, %rd9858;
	and.b32  	%r27228, %r27226, %r27227;
	or.b32  	%r27229, %r27228, %r27225;
	cvt.u32.u64 	%r27230, %rd9856;
	mov.b64 	%rd9859, 4;
	cvt.u32.u64 	%r27231, %rd9859;
	and.b32  	%r27232, %r27230, %r27231;
	or.b32  	%r27233, %r27229, %r27232;
	mov.b16 	%rs480, 1;
	shl.b16 	%rs481, %rs480, %r27233;
	and.b16  	%rs482, %rs481, 29;
	setp.eq.s16 	%p11022, %rs482, 0;
	@%p11022 bra 	$L__BB4_9564;
	ld.local.u32 	%r27234, [%rd12+536];
	add.s32 	%r27235, %r27234, 1;
	st.local.u32 	[%rd12+536], %r27235;
	mul.wide.u32 	%rd9860, %r27234, 8;
	add.s64 	%rd9861, %rd12, %rd9860;
	st.local.u64 	[%rd9861+544], %rd674;
	bra.uni 	$L__BB4_9565;
$L__BB4_9540:
	atom.global.exch.b32 	%r31721, [%rd675], -1;
$L__BB4_9541:
	add.s32 	%r27193, %r31721, 1;
	setp.lt.u32 	%p11001, %r27193, 2;
	@%p11001 bra 	$L__BB4_9546;
	setp.gt.u32 	%p11002, %r9998, 65535;
	@%p11002 bra 	$L__BB4_9544;
	atom.shared.exch.b32 	%r27195, [%r9994], 0;
	bra.uni 	$L__BB4_9545;
$L__BB4_9544:
	atom.global.exch.b32 	%r27194, [%rd675], 0;
$L__BB4_9545:
	and.b32  	%r27196, %r31721, 7;
	setp.eq.s32 	%p11003, %r27196, 0;
	mov.u32 	%r9998, %r31721;
	@%p11003 bra 	$L__BB4_9536;
$L__BB4_9546:
	setp.lt.u32 	%p11004, %r31718, 65529;
	@%p11004 bra 	$L__BB4_9558;
	and.b32  	%r9999, %r9998, 4;
	setp.eq.s32 	%p11005, %r9999, 0;
	and.b32  	%r27197, %r9998, 3;
	setp.ne.s32 	%p11006, %r27197, 0;
	and.pred  	%p11007, %p11005, %p11006;
	setp.gt.u32 	%p11008, %r9998, 65535;
	or.pred  	%p11009, %p11008, %p11007;
	@%p11009 bra 	$L__BB4_9551;
	and.b32  	%r27198, %r9998, 7;
	setp.eq.s32 	%p11010, %r27198, 0;
	mov.u32 	%r31724, %r9998;
	mov.u32 	%r31725, %r31718;
	@%p11010 bra 	$L__BB4_9563;
	setp.eq.s32 	%p11011, %r9999, 0;
	@%p11011 bra 	$L__BB4_9551;
	cvt.u64.u32 	%rd9828, %r9998;
	shl.b64 	%rd9829, %rd9828, 32;
	cvt.u64.u32 	%rd9830, %r31718;
	or.b64  	%rd9831, %rd9829, %rd9830;
	ld.local.u32 	%r27199, [%rd12+536];
	add.s32 	%r27200, %r27199, 1;
	st.local.u32 	[%rd12+536], %r27200;
	mul.wide.u32 	%rd9832, %r27199, 8;
	add.s64 	%rd9833, %rd12, %rd9832;
	st.local.u64 	[%rd9833+544], %rd9831;
	bra.uni 	$L__BB4_9565;
$L__BB4_9551:
	shr.u32 	%r10000, %r31718, 3;
	setp.gt.u32 	%p11012, %r31718, 65535;
	@%p11012 bra 	$L__BB4_9553;
	shl.b32 	%r27201, %r10000, 2;
	mov.u32 	%r27202, shared_mem;
	add.s32 	%r27203, %r27202, %r27201;
	ld.shared.u32 	%r31723, [%r27203+65536];
	bra.uni 	$L__BB4_9554;
$L__BB4_9553:
	mul.wide.u32 	%rd9834, %r10000, 4;
	add.s64 	%rd9835, %rd13, %rd9834;
	ld.global.u32 	%r31723, [%rd9835];
$L__BB4_9554:
	setp.ne.s32 	%p11013, %r31723, 0;
	@%p11013 bra 	$L__BB4_9558;
	cvt.u64.u32 	%rd9836, %r9998;
	shl.b64 	%rd9837, %rd9836, 32;
	cvt.u64.u32 	%rd9838, %r31718;
	or.b64  	%rd676, %rd9837, %rd9838;
	and.b32  	%r27204, %r9998, 7;
	setp.eq.s32 	%p11014, %r27204, 1;
	@%p11014 bra 	$L__BB4_9557;
	ld.local.u32 	%r27205, [%rd12+536];
	add.s32 	%r27206, %r27205, 1;
	st.local.u32 	[%rd12+536], %r27206;
	mul.wide.u32 	%rd9839, %r27205, 8;
	add.s64 	%rd9840, %rd12, %rd9839;
	st.local.u64 	[%rd9840+544], %rd676;
	bra.uni 	$L__BB4_9565;
$L__BB4_9557:
	ld.local.u32 	%r27207, [%rd12+2592];
	add.s32 	%r27208, %r27207, 1;
	st.local.u32 	[%rd12+2592], %r27208;
	mul.wide.u32 	%rd9841, %r27207, 8;
	add.s64 	%rd9842, %rd12, %rd9841;
	st.local.u64 	[%rd9842+2600], %rd676;
	bra.uni 	$L__BB4_9565;
$L__BB4_9558:
	shr.u32 	%r10004, %r31718, 3;
	setp.gt.u32 	%p11015, %r31718, 65535;
	@%p11015 bra 	$L__BB4_9561;
	shl.b32 	%r27210, %r10004, 2;
	mov.u32 	%r27211, shared_mem;
	add.s32 	%r27212, %r27211, %r27210;
	add.s32 	%r10005, %r27212, 65536;
	atom.shared.exch.b32 	%r31724, [%r27212+65536], %r9998;
	setp.eq.s32 	%p11017, %r31724, -1;
	@%p11017 bra 	$L__BB4_9565;
	atom.shared.exch.b32 	%r27213, [%r10005], 0;
	mov.u32 	%r31725, %r9998;
	bra.uni 	$L__BB4_9563;
$L__BB4_9561:
	mul.wide.u32 	%rd9843, %r10004, 4;
	add.s64 	%rd677, %rd13, %rd9843;
	atom.global.exch.b32 	%r31724, [%rd677], %r9998;
	setp.eq.s32 	%p11016, %r31724, -1;
	@%p11016 bra 	$L__BB4_9565;
	atom.global.exch.b32 	%r27209, [%rd677], 0;
	mov.u32 	%r31725, %r9998;
$L__BB4_9563:
	and.b32  	%r27214, %r31724, 7;
	setp.ne.s32 	%p11018, %r27214, 0;
	and.b32  	%r27215, %r31725, 7;
	setp.eq.s32 	%p11019, %r27215, 0;
	and.pred  	%p11020, %p11018, %p11019;
	selp.b32 	%r31718, %r31725, %r31724, %p11020;
	selp.b32 	%r9998, %r31724, %r31725, %p11020;
	and.b32  	%r27216, %r31718, 7;
	setp.eq.s32 	%p11021, %r27216, 0;
	@%p11021 bra 	$L__BB4_9535;
	bra.uni 	$L__BB4_9538;
$L__BB4_9564:
	ld.local.u32 	%r27236, [%rd12+2592];
	add.s32 	%r27237, %r27236, 1;
	st.local.u32 	[%rd12+2592], %r27237;
	mul.wide.u32 	%rd9862, %r27236, 8;
	add.s64 	%rd9863, %rd12, %rd9862;
	st.local.u64 	[%rd9863+2600], %rd674;
$L__BB4_9565:
	cvt.u32.u64 	%r27238, %rd10919;
	and.b32  	%r10012, %r8514, 7;
	shl.b32 	%r27239, %r9959, 3;
	or.b32  	%r27240, %r27239, %r10012;
	setp.ne.s32 	%p11023, %r10012, 0;
	and.b32  	%r27241, %r27238, 7;
	setp.eq.s32 	%p11024, %r27241, 0;
	and.pred  	%p11025, %p11023, %p11024;
	selp.b32 	%r31728, %r27238, %r27240, %p11025;
	selp.b32 	%r10024, %r27240, %r27238, %p11025;
	and.b32  	%r27242, %r31728, 7;
	setp.ne.s32 	%p11026, %r27242, 0;
	@%p11026 bra 	$L__BB4_9569;
$L__BB4_9566:
	and.b32  	%r27243, %r10024, 7;
	setp.ne.s32 	%p11027, %r27243, 0;
	@%p11027 bra 	$L__BB4_9577;
$L__BB4_9567:
	shr.u32 	%r27244, %r10024, 3;
	setp.gt.u32 	%p11028, %r10024, 65535;
	shr.u32 	%r27245, %r10024, 1;
	mov.u32 	%r27246, shared_mem;
	add.s32 	%r27247, %r27246, %r27245;
	add.s32 	%r10020, %r27247, 65536;
	mul.wide.u32 	%rd9864, %r27244, 4;
	add.s64 	%rd679, %rd13, %rd9864;
	@%p11028 bra 	$L__BB4_9571;
	atom.shared.exch.b32 	%r31731, [%r10020], -1;
	bra.uni 	$L__BB4_9572;
$L__BB4_9569:
	cvt.u64.u32 	%rd9881, %r10024;
	shl.b64 	%rd9882, %rd9881, 32;
	cvt.u64.u32 	%rd9883, %r31728;
	or.b64  	%rd678, %rd9882, %rd9883;
	mul.wide.u32 	%rd9884, %r31728, 8;
	and.b32  	%r27272, %r10024, 7;
	cvt.u64.u32 	%rd9885, %r27272;
	mov.b64 	%rd9886, 56;
	cvt.u32.u64 	%r27273, %rd9886;
	cvt.u32.u64 	%r27274, %rd9884;
	and.b32  	%r27275, %r27274, %r27273;
	cvt.u32.u64 	%r27276, %rd9885;
	or.b32  	%r27277, %r27275, %r27276;
	mov.b64 	%rd9887, 9130730411292422402;
	shr.u64 	%rd9888, %rd9887, %r27277;
	mov.b64 	%rd9889, 1736168554312260608;
	shr.u64 	%rd9890, %rd9889, %r27277;
	mov.b64 	%rd9891, -506390041275138048;
	shr.u64 	%rd9892, %rd9891, %r27277;
	shl.b64 	%rd9893, %rd9892, 2;
	cvt.u32.u64 	%r27278, %rd9890;
	mov.b64 	%rd9894, 2;
	cvt.u32.u64 	%r27279, %rd9894;
	and.b32  	%r27280, %r27278, %r27279;
	cvt.u32.u64 	%r27281, %rd9888;
	mov.b64 	%rd9895, 1;
	cvt.u32.u64 	%r27282, %rd9895;
	and.b32  	%r27283, %r27281, %r27282;
	or.b32  	%r27284, %r27283, %r27280;
	cvt.u32.u64 	%r27285, %rd9893;
	mov.b64 	%rd9896, 4;
	cvt.u32.u64 	%r27286, %rd9896;
	and.b32  	%r27287, %r27285, %r27286;
	or.b32  	%r27288, %r27284, %r27287;
	mov.b16 	%rs483, 1;
	shl.b16 	%rs484, %rs483, %r27288;
	and.b16  	%rs485, %rs484, 29;
	setp.eq.s16 	%p11050, %rs485, 0;
	@%p11050 bra 	$L__BB4_9595;
	ld.local.u32 	%r27289, [%rd12+536];
	add.s32 	%r27290, %r27289, 1;
	st.local.u32 	[%rd12+536], %r27290;
	mul.wide.u32 	%rd9897, %r27289, 8;
	add.s64 	%rd9898, %rd12, %rd9897;
	st.local.u64 	[%rd9898+544], %rd678;
	bra.uni 	$L__BB4_9596;
$L__BB4_9571:
	atom.global.exch.b32 	%r31731, [%rd679], -1;
$L__BB4_9572:
	add.s32 	%r27248, %r31731, 1;
	setp.lt.u32 	%p11029, %r27248, 2;
	@%p11029 bra 	$L__BB4_9577;
	setp.gt.u32 	%p11030, %r10024, 65535;
	@%p11030 bra 	$L__BB4_9575;
	atom.shared.exch.b32 	%r27250, [%r10020], 0;
	bra.uni 	$L__BB4_9576;
$L__BB4_9575:
	atom.global.exch.b32 	%r27249, [%rd679], 0;
$L__BB4_9576:
	and.b32  	%r27251, %r31731, 7;
	setp.eq.s32 	%p11031, %r27251, 0;
	mov.u32 	%r10024, %r31731;
	@%p11031 bra 	$L__BB4_9567;
$L__BB4_9577:
	setp.lt.u32 	%p11032, %r31728, 65529;
	@%p11032 bra 	$L__BB4_9589;
	and.b32  	%r10025, %r10024, 4;
	setp.eq.s32 	%p11033, %r10025, 0;
	and.b32  	%r27252, %r10024, 3;
	setp.ne.s32 	%p11034, %r27252, 0;
	and.pred  	%p11035, %p11033, %p11034;
	setp.gt.u32 	%p11036, %r10024, 65535;
	or.pred  	%p11037, %p11036, %p11035;
	@%p11037 bra 	$L__BB4_9582;
	and.b32  	%r27253, %r10024, 7;
	setp.eq.s32 	%p11038, %r27253, 0;
	mov.u32 	%r31734, %r10024;
	mov.u32 	%r31735, %r31728;
	@%p11038 bra 	$L__BB4_9594;
	setp.eq.s32 	%p11039, %r10025, 0;
	@%p11039 bra 	$L__BB4_9582;
	cvt.u64.u32 	%rd9865, %r10024;
	shl.b64 	%rd9866, %rd9865, 32;
	cvt.u64.u32 	%rd9867, %r31728;
	or.b64  	%rd9868, %rd9866, %rd9867;
	ld.local.u32 	%r27254, [%rd12+536];
	add.s32 	%r27255, %r27254, 1;
	st.local.u32 	[%rd12+536], %r27255;
	mul.wide.u32 	%rd9869, %r27254, 8;
	add.s64 	%rd9870, %rd12, %rd9869;
	st.local.u64 	[%rd9870+544], %rd9868;
	bra.uni 	$L__BB4_9596;
$L__BB4_9582:
	shr.u32 	%r10026, %r31728, 3;
	setp.gt.u32 	%p11040, %r31728, 65535;
	@%p11040 bra 	$L__BB4_9584;
	shl.b32 	%r27256, %r10026, 2;
	mov.u32 	%r27257, shared_mem;
	add.s32 	%r27258, %r27257, %r27256;
	ld.shared.u32 	%r31733, [%r27258+65536];
	bra.uni 	$L__BB4_9585;
$L__BB4_9584:
	mul.wide.u32 	%rd9871, %r10026, 4;
	add.s64 	%rd9872, %rd13, %rd9871;
	ld.global.u32 	%r31733, [%rd9872];
$L__BB4_9585:
	setp.ne.s32 	%p11041, %r31733, 0;
	@%p11041 bra 	$L__BB4_9589;
	cvt.u64.u32 	%rd9873, %r10024;
	shl.b64 	%rd9874, %rd9873, 32;
	cvt.u64.u32 	%rd9875, %r31728;
	or.b64  	%rd680, %rd9874, %rd9875;
	and.b32  	%r27259, %r10024, 7;
	setp.eq.s32 	%p11042, %r27259, 1;
	@%p11042 bra 	$L__BB4_9588;
	ld.local.u32 	%r27260, [%rd12+536];
	add.s32 	%r27261, %r27260, 1;
	st.local.u32 	[%rd12+536], %r27261;
	mul.wide.u32 	%rd9876, %r27260, 8;
	add.s64 	%rd9877, %rd12, %rd9876;
	st.local.u64 	[%rd9877+544], %rd680;
	bra.uni 	$L__BB4_9596;
$L__BB4_9588:
	ld.local.u32 	%r27262, [%rd12+2592];
	add.s32 	%r27263, %r27262, 1;
	st.local.u32 	[%rd12+2592], %r27263;
	mul.wide.u32 	%rd9878, %r27262, 8;
	add.s64 	%rd9879, %rd12, %rd9878;
	st.local.u64 	[%rd9879+2600], %rd680;
	bra.uni 	$L__BB4_9596;
$L__BB4_9589:
	shr.u32 	%r10030, %r31728, 3;
	setp.gt.u32 	%p11043, %r31728, 65535;
	@%p11043 bra 	$L__BB4_9592;
	shl.b32 	%r27265, %r10030, 2;
	mov.u32 	%r27266, shared_mem;
	add.s32 	%r27267, %r27266, %r27265;
	add.s32 	%r10031, %r27267, 65536;
	atom.shared.exch.b32 	%r31734, [%r27267+65536], %r10024;
	setp.eq.s32 	%p11045, %r31734, -1;
	@%p11045 bra 	$L__BB4_9596;
	atom.shared.exch.b32 	%r27268, [%r10031], 0;
	mov.u32 	%r31735, %r10024;
	bra.uni 	$L__BB4_9594;
$L__BB4_9592:
	mul.wide.u32 	%rd9880, %r10030, 4;
	add.s64 	%rd681, %rd13, %rd9880;
	atom.global.exch.b32 	%r31734, [%rd681], %r10024;
	setp.eq.s32 	%p11044, %r31734, -1;
	@%p11044 bra 	$L__BB4_9596;
	atom.global.exch.b32 	%r27264, [%rd681], 0;
	mov.u32 	%r31735, %r10024;
$L__BB4_9594:
	and.b32  	%r27269, %r31734, 7;
	setp.ne.s32 	%p11046, %r27269, 0;
	and.b32  	%r27270, %r31735, 7;
	setp.eq.s32 	%p11047, %r27270, 0;
	and.pred  	%p11048, %p11046, %p11047;
	selp.b32 	%r31728, %r31735, %r31734, %p11048;
	selp.b32 	%r10024, %r31734, %r31735, %p11048;
	and.b32  	%r27271, %r31728, 7;
	setp.eq.s32 	%p11049, %r27271, 0;
	@%p11049 bra 	$L__BB4_9566;
	bra.uni 	$L__BB4_9569;
$L__BB4_9595:
	ld.local.u32 	%r27291, [%rd12+2592];
	add.s32 	%r27292, %r27291, 1;
	st.local.u32 	[%rd12+2592], %r27292;
	mul.wide.u32 	%rd9899, %r27291, 8;
	add.s64 	%rd9900, %rd12, %rd9899;
	st.local.u64 	[%rd9900+2600], %rd678;
$L__BB4_9596:
	{ .reg .b32 tmp; mov.b64 {tmp, %r27293}, %rd10919; }
	setp.ne.s32 	%p11051, %r10012, 0;
	shl.b32 	%r27294, %r9960, 3;
	or.b32  	%r27295, %r27294, %r10012;
	and.b32  	%r27296, %r27293, 7;
	setp.eq.s32 	%p11052, %r27296, 0;
	and.pred  	%p11053, %p11051, %p11052;
	selp.b32 	%r31738, %r27293, %r27295, %p11053;
	selp.b32 	%r10049, %r27295, %r27293, %p11053;
	and.b32  	%r27297, %r31738, 7;
	setp.ne.s32 	%p11054, %r27297, 0;
	@%p11054 bra 	$L__BB4_9600;
$L__BB4_9597:
	and.b32  	%r27298, %r10049, 7;
	setp.ne.s32 	%p11055, %r27298, 0;
	@%p11055 bra 	$L__BB4_9609;
$L__BB4_9598:
	shr.u32 	%r27299, %r10049, 3;
	setp.gt.u32 	%p11056, %r10049, 65535;
	shr.u32 	%r27300, %r10049, 1;
	mov.u32 	%r27301, shared_mem;
	add.s32 	%r27302, %r27301, %r27300;
	add.s32 	%r10045, %r27302, 65536;
	mul.wide.u32 	%rd9901, %r27299, 4;
	add.s64 	%rd683, %rd13, %rd9901;
	@%p11056 bra 	$L__BB4_9603;
	atom.shared.exch.b32 	%r31741, [%r10045], -1;
	bra.uni 	$L__BB4_9604;
$L__BB4_9600:
	cvt.u64.u32 	%rd9918, %r10049;
	shl.b64 	%rd9919, %rd9918, 32;
	cvt.u64.u32 	%rd9920, %r31738;
	or.b64  	%rd682, %rd9919, %rd9920;
	mul.wide.u32 	%rd9921, %r31738, 8;
	and.b32  	%r27327, %r10049, 7;
	cvt.u64.u32 	%rd9922, %r27327;
	mov.b64 	%rd9923, 56;
	cvt.u32.u64 	%r27328, %rd9923;
	cvt.u32.u64 	%r27329, %rd9921;
	and.b32  	%r27330, %r27329, %r27328;
	cvt.u32.u64 	%r27331, %rd9922;
	or.b32  	%r27332, %r27330, %r27331;
	mov.b64 	%rd9924, 9130730411292422402;
	shr.u64 	%rd9925, %rd9924, %r27332;
	mov.b64 	%rd9926, 1736168554312260608;
	shr.u64 	%rd9927, %rd9926, %r27332;
	mov.b64 	%rd9928, -506390041275138048;
	shr.u64 	%rd9929, %rd9928, %r27332;
	shl.b64 	%rd9930, %rd9929, 2;
	cvt.u32.u64 	%r27333, %rd9927;
	mov.b64 	%rd9931, 2;
	cvt.u32.u64 	%r27334, %rd9931;
	and.b32  	%r27335, %r27333, %r27334;
	cvt.u32.u64 	%r27336, %rd9925;
	mov.b64 	%rd9932, 1;
	cvt.u32.u64 	%r27337, %rd9932;
	and.b32  	%r27338, %r27336, %r27337;
	or.b32  	%r27339, %r27338, %r27335;
	cvt.u32.u64 	%r27340, %rd9930;
	mov.b64 	%rd9933, 4;
	cvt.u32.u64 	%r27341, %rd9933;
	and.b32  	%r27342, %r27340, %r27341;
	or.b32  	%r27343, %r27339, %r27342;
	mov.b16 	%rs486, 1;
	shl.b16 	%rs487, %rs486, %r27343;
	and.b16  	%rs488, %rs487, 29;
	setp.eq.s16 	%p11078, %rs488, 0;
	@%p11078 bra 	$L__BB4_9602;
	ld.local.u32 	%r27344, [%rd12+536];
	add.s32 	%r27345, %r27344, 1;
	st.local.u32 	[%rd12+536], %r27345;
	mul.wide.u32 	%rd9934, %r27344, 8;
	add.s64 	%rd9935, %rd12, %rd9934;
	st.local.u64 	[%rd9935+544], %rd682;
	bra.uni 	$L__BB4_10226;
$L__BB4_9602:
	ld.local.u32 	%r27346, [%rd12+2592];
	add.s32 	%r27347, %r27346, 1;
	st.local.u32 	[%rd12+2592], %r27347;
	mul.wide.u32 	%rd9936, %r27346, 8;
	add.s64 	%rd9937, %rd12, %rd9936;
	st.local.u64 	[%rd9937+2600], %rd682;
	bra.uni 	$L__BB4_10226;
$L__BB4_9603:
	atom.global.exch.b32 	%r31741, [%rd683], -1;
$L__BB4_9604:
	add.s32 	%r27303, %r31741, 1;
	setp.lt.u32 	%p11057, %r27303, 2;
	@%p11057 bra 	$L__BB4_9609;
	setp.gt.u32 	%p11058, %r10049, 65535;
	@%p11058 bra 	$L__BB4_9607;
	atom.shared.exch.b32 	%r27305, [%r10045], 0;
	bra.uni 	$L__BB4_9608;
$L__BB4_9607:
	atom.global.exch.b32 	%r27304, [%rd683], 0;
$L__BB4_9608:
	and.b32  	%r27306, %r31741, 7;
	setp.eq.s32 	%p11059, %r27306, 0;
	mov.u32 	%r10049, %r31741;
	@%p11059 bra 	$L__BB4_9598;
$L__BB4_9609:
	setp.lt.u32 	%p11060, %r31738, 65529;
	@%p11060 bra 	$L__BB4_9621;
	and.b32  	%r10050, %r10049, 4;
	setp.eq.s32 	%p11061, %r10050, 0;
	and.b32  	%r27307, %r10049, 3;
	setp.ne.s32 	%p11062, %r27307, 0;
	and.pred  	%p11063, %p11061, %p11062;
	setp.gt.u32 	%p11064, %r10049, 65535;
	or.pred  	%p11065, %p11064, %p11063;
	@%p11065 bra 	$L__BB4_9614;
	and.b32  	%r27308, %r10049, 7;
	setp.eq.s32 	%p11066, %r27308, 0;
	mov.u32 	%r31744, %r10049;
	mov.u32 	%r31745, %r31738;
	@%p11066 bra 	$L__BB4_9626;
	setp.eq.s32 	%p11067, %r10050, 0;
	@%p11067 bra 	$L__BB4_9614;
	cvt.u64.u32 	%rd9902, %r10049;
	shl.b64 	%rd9903, %rd9902, 32;
	cvt.u64.u32 	%rd9904, %r31738;
	or.b64  	%rd9905, %rd9903, %rd9904;
	ld.local.u32 	%r27309, [%rd12+536];
	add.s32 	%r27310, %r27309, 1;
	st.local.u32 	[%rd12+536], %r27310;
	mul.wide.u32 	%rd9906, %r27309, 8;
	add.s64 	%rd9907, %rd12, %rd9906;
	st.local.u64 	[%rd9907+544], %rd9905;
	bra.uni 	$L__BB4_10226;
$L__BB4_9614:
	shr.u32 	%r10051, %r31738, 3;
	setp.gt.u32 	%p11068, %r31738, 65535;
	@%p11068 bra 	$L__BB4_9616;
	shl.b32 	%r27311, %r10051, 2;
	mov.u32 	%r27312, shared_mem;
	add.s32 	%r27313, %r27312, %r27311;
	ld.shared.u32 	%r31743, [%r27313+65536];
	bra.uni 	$L__BB4_9617;
$L__BB4_9616:
	mul.wide.u32 	%rd9908, %r10051, 4;
	add.s64 	%rd9909, %rd13, %rd9908;
	ld.global.u32 	%r31743, [%rd9909];
$L__BB4_9617:
	setp.ne.s32 	%p11069, %r31743, 0;
	@%p11069 bra 	$L__BB4_9621;
	cvt.u64.u32 	%rd9910, %r10049;
	shl.b64 	%rd9911, %rd9910, 32;
	cvt.u64.u32 	%rd9912, %r31738;
	or.b64  	%rd684, %rd9911, %rd9912;
	and.b32  	%r27314, %r10049, 7;
	setp.eq.s32 	%p11070, %r27314, 1;
	@%p11070 bra 	$L__BB4_9620;
	ld.local.u32 	%r27315, [%rd12+536];
	add.s32 	%r27316, %r27315, 1;
	st.local.u32 	[%rd12+536], %r27316;
	mul.wide.u32 	%rd9913, %r27315, 8;
	add.s64 	%rd9914, %rd12, %rd9913;
	st.local.u64 	[%rd9914+544], %rd684;
	bra.uni 	$L__BB4_10226;
$L__BB4_9620:
	ld.local.u32 	%r27317, [%rd12+2592];
	add.s32 	%r27318, %r27317, 1;
	st.local.u32 	[%rd12+2592], %r27318;
	mul.wide.u32 	%rd9915, %r27317, 8;
	add.s64 	%rd9916, %rd12, %rd9915;
	st.local.u64 	[%rd9916+2600], %rd684;
	bra.uni 	$L__BB4_10226;
$L__BB4_9621:
	shr.u32 	%r10055, %r31738, 3;
	setp.gt.u32 	%p11071, %r31738, 65535;
	@%p11071 bra 	$L__BB4_9624;
	shl.b32 	%r27320, %r10055, 2;
	mov.u32 	%r27321, shared_mem;
	add.s32 	%r27322, %r27321, %r27320;
	add.s32 	%r10056, %r27322, 65536;
	atom.shared.exch.b32 	%r31744, [%r27322+65536], %r10049;
	setp.eq.s32 	%p11073, %r31744, -1;
	@%p11073 bra 	$L__BB4_10226;
	atom.shared.exch.b32 	%r27323, [%r10056], 0;
	mov.u32 	%r31745, %r10049;
	bra.uni 	$L__BB4_9626;
$L__BB4_9624:
	mul.wide.u32 	%rd9917, %r10055, 4;
	add.s64 	%rd685, %rd13, %rd9917;
	atom.global.exch.b32 	%r31744, [%rd685], %r10049;
	setp.eq.s32 	%p11072, %r31744, -1;
	@%p11072 bra 	$L__BB4_10226;
	atom.global.exch.b32 	%r27319, [%rd685], 0;
	mov.u32 	%r31745, %r10049;
$L__BB4_9626:
	and.b32  	%r27324, %r31744, 7;
	setp.ne.s32 	%p11074, %r27324, 0;
	and.b32  	%r27325, %r31745, 7;
	setp.eq.s32 	%p11075, %r27325, 0;
	and.pred  	%p11076, %p11074, %p11075;
	selp.b32 	%r31738, %r31745, %r31744, %p11076;
	selp.b32 	%r10049, %r31744, %r31745, %p11076;
	and.b32  	%r27326, %r31738, 7;
	setp.eq.s32 	%p11077, %r27326, 0;
	@%p11077 bra 	$L__BB4_9597;
	bra.uni 	$L__BB4_9600;
$L__BB4_9627:
	ld.local.u32 	%r10063, [%rd12+2592];
	ld.local.u32 	%r25695, [%rd12+12];
	setp.eq.s32 	%p10031, %r25695, 2;
	@%p10031 bra 	$L__BB4_9632;
	mov.b32 	%r31746, 0;
$L__BB4_9629:
	ld.global.u32 	%r25697, [%rd20];
	and.b32  	%r25698, %r25697, 32767;
	add.s32 	%r31750, %r25698, %r8509;
	mul.wide.u32 	%rd9241, %r31750, 8;
	add.s64 	%rd9242, %rd1, %rd9241;
	ld.global.u64 	%rd9243, [%rd9242+201326600];
	add.s32 	%r25699, %r25697, 1;
	st.global.u32 	[%rd20], %r25699;
	setp.lt.u32 	%p10032, %r31750, 8192;
	setp.ne.s64 	%p10033, %rd9243, 0;
	or.pred  	%p54, %p10032, %p10033;
	add.s32 	%r31746, %r31746, 1;
	setp.lt.u32 	%p10034, %r31746, 32768;
	@%p10034 bra 	$L__BB4_9631;
	mov.u64 	%rd9245, $str$1;
	cvta.global.u64 	%rd9246, %rd9245;
	{ // callseq 41, 0
	.param .b64 param0;
	st.param.b64 	[param0], %rd9246;
	.param .b64 param1;
	st.param.b64 	[param1], 0;
	.param .b32 retval0;
	call.uni (retval0), 
	vprintf, 
	(
	param0, 
	param1
	);
	ld.param.b32 	%r25700, [retval0];
	} // callseq 41
$L__BB4_9631:
	mov.pred 	%p12038, -1;
	@%p54 bra 	$L__BB4_9629;
	bra.uni 	$L__BB4_9643;
$L__BB4_9632:
	ld.local.u32 	%r31747, [%rd12+4];
	ld.local.u32 	%r10068, [%rd12+24];
	add.s32 	%r10069, %r31747, 64;
	mov.b32 	%r31748, 0;
$L__BB4_9633:
	add.s32 	%r31749, %r31747, 1;
	shl.b32 	%r25703, %r31747, 7;
	and.b32  	%r25704, %r25703, 8064;
	add.s32 	%r31750, %r25704, %r2;
	shl.b32 	%r25705, %r31747, 10;
	and.b32  	%r25706, %r25705, 64512;
	add.s32 	%r25707, %r4, %r25706;
	ld.shared.u64 	%rd9247, [%r25707];
	setp.ne.s32 	%p10037, %r31750, 0;
	setp.eq.s64 	%p10038, %rd9247, 0;
	and.pred  	%p10039, %p10037, %p10038;
	mov.pred 	%p10036, -1;
	mov.pred 	%p12038, %p10036;
	@%p10039 bra 	$L__BB4_9642;
	add.s32 	%r10074, %r31747, 2;
	shl.b32 	%r25708, %r31749, 7;
	and.b32  	%r25709, %r25708, 8064;
	add.s32 	%r31750, %r25709, %r2;
	shl.b32 	%r25710, %r31749, 10;
	and.b32  	%r25711, %r25710, 64512;
	add.s32 	%r25712, %r4, %r25711;
	ld.shared.u64 	%rd9249, [%r25712];
	setp.ne.s32 	%p10041, %r31750, 0;
	setp.eq.s64 	%p10042, %rd9249, 0;
	and.pred  	%p10043, %p10041, %p10042;
	mov.u32 	%r31749, %r10074;
	@%p10043 bra 	$L__BB4_9642;
	add.s32 	%r31749, %r31747, 3;
	shl.b32 	%r25713, %r10074, 7;
	and.b32  	%r25714, %r25713, 8064;
	add.s32 	%r31750, %r25714, %r2;
	shl.b32 	%r25715, %r10074, 10;
	and.b32  	%r25716, %r25715, 64512;
	add.s32 	%r25717, %r4, %r25716;
	ld.shared.u64 	%rd9251, [%r25717];
	setp.ne.s32 	%p10045, %r31750, 0;
	setp.eq.s64 	%p10046, %rd9251, 0;
	and.pred  	%p10047, %p10045, %p10046;
	mov.pred 	%p12038, %p10036;
	@%p10047 bra 	$L__BB4_9642;
	add.s32 	%r10078, %r31747, 4;
	shl.b32 	%r25718, %r31749, 7;
	and.b32  	%r25719, %r25718, 8064;
	add.s32 	%r31750, %r25719, %r2;
	shl.b32 	%r25720, %r31749, 10;
	and.b32  	%r25721, %r25720, 64512;
	add.s32 	%r25722, %r4, %r25721;
	ld.shared.u64 	%rd9253, [%r25722];
	setp.ne.s32 	%p10049, %r31750, 0;
	setp.eq.s64 	%p10050, %rd9253, 0;
	and.pred  	%p10051, %p10049, %p10050;
	mov.u32 	%r31749, %r10078;
	mov.pred 	%p12038, %p10036;
	@%p10051 bra 	$L__BB4_9642;
	add.s32 	%r31749, %r31747, 5;
	shl.b32 	%r25723, %r10078, 7;
	and.b32  	%r25724, %r25723, 8064;
	add.s32 	%r31750, %r25724, %r2;
	shl.b32 	%r25725, %r10078, 10;
	and.b32  	%r25726, %r25725, 64512;
	add.s32 	%r25727, %r4, %r25726;
	ld.shared.u64 	%rd9255, [%r25727];
	setp.ne.s32 	%p10053, %r31750, 0;
	setp.eq.s64 	%p10054, %rd9255, 0;
	and.pred  	%p10055, %p10053, %p10054;
	mov.pred 	%p12038, %p10036;
	@%p10055 bra 	$L__BB4_9642;
	add.s32 	%r10082, %r31747, 6;
	shl.b32 	%r25728, %r31749, 7;
	and.b32  	%r25729, %r25728, 8064;
	add.s32 	%r31750, %r25729, %r2;
	shl.b32 	%r25730, %r31749, 10;
	and.b32  	%r25731, %r25730, 64512;
	add.s32 	%r25732, %r4, %r25731;
	ld.shared.u64 	%rd9257, [%r25732];
	setp.ne.s32 	%p10057, %r31750, 0;
	setp.eq.s64 	%p10058, %rd9257, 0;
	and.pred  	%p10059, %p10057, %p10058;
	mov.u32 	%r31749, %r10082;
	mov.pred 	%p12038, %p10036;
	@%p10059 bra 	$L__BB4_9642;
	add.s32 	%r31749, %r31747, 7;
	shl.b32 	%r25733, %r10082, 7;
	and.b32  	%r25734, %r25733, 8064;
	add.s32 	%r31750, %r25734, %r2;
	shl.b32 	%r25735, %r10082, 10;
	and.b32  	%r25736, %r25735, 64512;
	add.s32 	%r25737, %r4, %r25736;
	ld.shared.u64 	%rd9259, [%r25737];
	setp.ne.s32 	%p10061, %r31750, 0;
	setp.eq.s64 	%p10062, %rd9259, 0;
	and.pred  	%p10063, %p10061, %p10062;
	mov.pred 	%p12038, %p10036;
	@%p10063 bra 	$L__BB4_9642;
	shl.b32 	%r25738, %r31749, 7;
	and.b32  	%r10086, %r25738, 8064;
	add.s32 	%r10087, %r10086, %r2;
	setp.eq.s32 	%p10065, %r31748, 56;
	mov.pred 	%p12038, 0;
	mov.u32 	%r31749, %r10069;
	mov.u32 	%r31750, %r10068;
	@%p10065 bra 	$L__BB4_9642;
	add.s32 	%r31748, %r31748, 8;
	add.s32 	%r31747, %r31747, 8;
	shl.b32 	%r25739, %r10086, 3;
	add.s32 	%r25740, %r4, %r25739;
	ld.shared.u64 	%rd9261, [%r25740];
	setp.eq.s32 	%p10067, %r10087, 0;
	setp.ne.s64 	%p10068, %rd9261, 0;
	or.pred  	%p10069, %p10067, %p10068;
	mov.u32 	%r31749, %r31747;
	mov.u32 	%r31750, %r10087;
	mov.pred 	%p12038, %p10036;
	@%p10069 bra 	$L__BB4_9633;
$L__BB4_9642:
	st.local.u32 	[%rd12+4], %r31749;
$L__BB4_9643:
	st.local.u32 	[%rd12+24], %r31750;
	sub.s32 	%r25741, 257, %r8510;
	sub.s32 	%r25742, 256, %r10063;
	min.u32 	%r25743, %r25742, %r25741;
	setp.eq.s32 	%p10070, %r25743, 0;
	not.pred 	%p10071, %p12038;
	or.pred  	%p10072, %p10070, %p10071;
	@%p10072 bra 	$L__BB4_10223;
	shr.u32 	%r10093, %r8513, 3;
	setp.gt.u32 	%p10073, %r8513, 65535;
	@%p10073 bra 	$L__BB4_9646;
	shl.b32 	%r25744, %r10093, 3;
	mov.u32 	%r25745, shared_mem;
	add.s32 	%r25746, %r25745, %r25744;
	atom.shared.exch.b64 	%rd688, [%r25746], 0;
	bra.uni 	$L__BB4_9647;
$L__BB4_9646:
	mul.wide.u32 	%rd9263, %r10093, 8;
	add.s64 	%rd9264, %rd1, %rd9263;
	atom.global.exch.b64 	%rd688, [%rd9264+201326600], 0;
$L__BB4_9647:
	cvt.u32.u64 	%r31780, %rd688;
	{ .reg .b32 tmp; mov.b64 {tmp, %r31754}, %rd688; }
	and.b32  	%r25747, %r31754, 7;
	setp.ne.s32 	%p10074, %r25747, 0;
	@%p10074 bra 	$L__BB4_9656;
$L__BB4_9648:
	shr.u32 	%r25748, %r31754, 3;
	setp.gt.u32 	%p10075, %r31754, 65535;
	shr.u32 	%r25749, %r31754, 1;
	mov.u32 	%r25750, shared_mem;
	add.s32 	%r25751, %r25750, %r25749;
	add.s32 	%r10097, %r25751, 65536;
	mul.wide.u32 	%rd9265, %r25748, 4;
	add.s64 	%rd689, %rd13, %rd9265;
	@%p10075 bra 	$L__BB4_9650;
	atom.shared.exch.b32 	%r31753, [%r10097], -1;
	bra.uni 	$L__BB4_9651;
$L__BB4_9650:
	atom.global.exch.b32 	%r31753, [%rd689], -1;
$L__BB4_9651:
	add.s32 	%r25752, %r31753, 1;
	setp.lt.u32 	%p10076, %r25752, 2;
	@%p10076 bra 	$L__BB4_9656;
	setp.gt.u32 	%p10077, %r31754, 65535;
	@%p10077 bra 	$L__BB4_9654;
	atom.shared.exch.b32 	%r25754, [%r10097], 0;
	bra.uni 	$L__BB4_9655;
$L__BB4_9654:
	atom.global.exch.b32 	%r25753, [%rd689], 0;
$L__BB4_9655:
	and.b32  	%r25755, %r31753, 7;
	setp.eq.s32 	%p10078, %r25755, 0;
	mov.u32 	%r31754, %r31753;
	@%p10078 bra 	$L__BB4_9648;
$L__BB4_9656:
	and.b64  	%rd9266, %rd688, 7;
	setp.ne.s64 	%p10079, %rd9266, 3;
	@%p10079 bra 	$L__BB4_9916;
	shr.u32 	%r10102, %r8514, 3;
	shr.u32 	%r10103, %r31780, 3;
	cvt.u16.u32 	%rs445, %r10102;
	and.b16  	%rs20, %rs445, 31;
	cvt.u16.u32 	%rs446, %r10103;
	and.b16  	%rs21, %rs446, 31;
	or.b16  	%rs447, %rs445, %rs446;
	and.b16  	%rs448, %rs447, 31;
	setp.eq.s16 	%p10106, %rs448, 0;
	mov.b32 	%r25803, 1;
	mov.u32 	%r31767, %r25803;
	@%p10106 bra 	$L__BB4_9885;
	and.b32  	%r10104, %r8514, 248;
	setp.ne.s32 	%p10107, %r10104, 0;
	shr.u32 	%r10105, %r8514, 8;
	add.s32 	%r25804, %r10105, -4;
	setp.lt.u32 	%p10108, %r25804, -3;
	add.s16 	%rs450, %rs21, -4;
	and.b16  	%rs451, %rs450, 255;
	setp.lt.u16 	%p10109, %rs451, 253;
	or.pred  	%p10110, %p10108, %p10109;
	or.pred  	%p10111, %p10110, %p10107;
	@%p10111 bra 	$L__BB4_9679;
	setp.eq.s32 	%p10112, %r10105, 3;
	@%p10112 bra 	$L__BB4_9673;
	setp.eq.s32 	%p10113, %r10105, 2;
	@%p10113 bra 	$L__BB4_9667;
	cvt.u16.u64 	%rs457, %rd688;
	and.b16  	%rs456, %rs457, 248;
	setp.eq.s16 	%p10127, %rs456, 8;
	mov.u32 	%r31767, %r10103;
	@%p10127 bra 	$L__BB4_9885;
	setp.eq.s16 	%p10128, %rs456, 24;
	@%p10128 bra 	$L__BB4_9665;
	setp.ne.s16 	%p10129, %rs456, 16;
	@%p10129 bra 	$L__BB4_9678;
	shr.s32 	%r25842, %r31780, 3;
	and.b32  	%r25843, %r25842, -32;
	or.b32  	%r31767, %r25843, 1;
	bra.uni 	$L__BB4_9885;
$L__BB4_9665:
	and.b32  	%r25839, %r31780, -256;
	mov.b32 	%f289, %r25839;
	abs.f32 	%f1380, %f289;
	setp.nan.f32 	%p10130, %f1380, %f1380;
	mov.u32 	%r31767, %r25803;
	@%p10130 bra 	$L__BB4_9885;
	setp.lt.f32 	%p10131, %f289, 0f00000000;
	selp.f32 	%f1381, 0f00000000, %f289, %p10131;
	setp.gt.f32 	%p10132, %f1381, 0f4B7FFFFF;
	selp.f32 	%f1382, 0f4B7FFFFF, %f1381, %p10132;
	cvt.rzi.u32.f32 	%r25840, %f1382;
	shl.b32 	%r25841, %r25840, 5;
	or.b32  	%r31767, %r25841, 1;
	bra.uni 	$L__BB4_9885;
$L__BB4_9667:
	cvt.u16.u64 	%rs455, %rd688;
	and.b16  	%rs454, %rs455, 248;
	setp.eq.s16 	%p10121, %rs454, 24;
	@%p10121 bra 	$L__BB4_9671;
	setp.eq.s16 	%p10122, %rs454, 16;
	mov.u32 	%r31767, %r10103;
	@%p10122 bra 	$L__BB4_9885;
	setp.ne.s16 	%p10123, %rs454, 8;
	@%p10123 bra 	$L__BB4_9678;
	and.b32  	%r25837, %r10103, 536870880;
	or.b32  	%r31767, %r25837, 2;
	bra.uni 	$L__BB4_9885;
$L__BB4_9671:
	and.b32  	%r25834, %r31780, -256;
	mov.b32 	%f290, %r25834;
	abs.f32 	%f1377, %f290;
	setp.nan.f32 	%p10124, %f1377, %f1377;
	mov.b32 	%r31767, 2;
	@%p10124 bra 	$L__BB4_9885;
	setp.lt.f32 	%p10125, %f290, 0fCB000000;
	selp.f32 	%f1378, 0fCB000000, %f290, %p10125;
	setp.gt.f32 	%p10126, %f1378, 0f4AFFFFFE;
	selp.f32 	%f1379, 0f4AFFFFFE, %f1378, %p10126;
	cvt.rzi.s32.f32 	%r25835, %f1379;
	shl.b32 	%r25836, %r25835, 5;
	or.b32  	%r31767, %r25836, 2;
	bra.uni 	$L__BB4_9885;
$L__BB4_9673:
	cvt.u16.u64 	%rs453, %rd688;
	and.b16  	%rs452, %rs453, 248;
	setp.eq.s16 	%p10114, %rs452, 24;
	mov.u32 	%r31767, %r10103;
	@%p10114 bra 	$L__BB4_9885;
	setp.eq.s16 	%p10115, %rs452, 16;
	@%p10115 bra 	$L__BB4_9677;
	setp.ne.s16 	%p10116, %rs452, 8;
	@%p10116 bra 	$L__BB4_9678;
	shr.u32 	%r25819, %r31780, 8;
	cvt.rn.f32.u32 	%f1375, %r25819;
	mov.b32 	%r25820, %f1375;
	shr.u32 	%r25821, %r25820, 8;
	abs.f32 	%f1376, %f1375;
	setp.nan.f32 	%p10119, %f1376, %f1376;
	setp.lt.u32 	%p10120, %r25820, 256;
	shl.b32 	%r25822, %r25820, 24;
	shr.s32 	%r25823, %r25822, 31;
	selp.b32 	%r25824, %r25823, 256, %p10120;
	add.s32 	%r25825, %r25824, %r25820;
	shr.u32 	%r25826, %r25825, 7;
	and.b32  	%r25827, %r25826, 1;
	selp.b32 	%r25828, 0, %r25827, %p10119;
	add.s32 	%r25829, %r25828, %r25821;
	selp.u32 	%r25830, 1, 0, %p10119;
	or.b32  	%r25831, %r25829, %r25830;
	shl.b32 	%r25832, %r25831, 5;
	or.b32  	%r31767, %r25832, 3;
	bra.uni 	$L__BB4_9885;
$L__BB4_9677:
	shr.s32 	%r25805, %r31780, 8;
	cvt.rn.f32.s32 	%f1373, %r25805;
	mov.b32 	%r25806, %f1373;
	shr.u32 	%r25807, %r25806, 8;
	abs.f32 	%f1374, %f1373;
	setp.nan.f32 	%p10117, %f1374, %f1374;
	setp.lt.u32 	%p10118, %r25806, 256;
	shl.b32 	%r25808, %r25806, 24;
	shr.s32 	%r25809, %r25808, 31;
	selp.b32 	%r25810, %r25809, 256, %p10118;
	add.s32 	%r25811, %r25810, %r25806;
	shr.u32 	%r25812, %r25811, 7;
	and.b32  	%r25813, %r25812, 1;
	selp.b32 	%r25814, 0, %r25813, %p10117;
	add.s32 	%r25815, %r25814, %r25807;
	selp.u32 	%r25816, 1, 0, %p10117;
	or.b32  	%r25817, %r25815, %r25816;
	shl.b32 	%r25818, %r25817, 5;
	or.b32  	%r31767, %r25818, 3;
	bra.uni 	$L__BB4_9885;
$L__BB4_9678:
	mov.u32 	%r31767, %r25803;
	bra.uni 	$L__BB4_9885;
$L__BB4_9679:
	and.b32  	%r25845, %r31780, 248;
	setp.ne.s32 	%p10133, %r25845, 0;
	shr.u32 	%r10112, %r31780, 8;
	add.s32 	%r25846, %r10112, -4;
	setp.lt.u32 	%p10134, %r25846, -3;
	add.s16 	%rs459, %rs20, -4;
	and.b16  	%rs460, %rs459, 255;
	setp.lt.u16 	%p10135, %rs460, 253;
	or.pred  	%p10136, %p10134, %p10135;
	or.pred  	%p10137, %p10136, %p10133;
	@%p10137 bra 	$L__BB4_9700;
	setp.eq.s32 	%p10138, %r10112, 3;
	@%p10138 bra 	$L__BB4_9694;
	setp.eq.s32 	%p10139, %r10112, 2;
	@%p10139 bra 	$L__BB4_9688;
	cvt.u16.u32 	%rs463, %r10104;
	setp.eq.s16 	%p10153, %rs463, 8;
	mov.u32 	%r31767, %r10102;
	@%p10153 bra 	$L__BB4_9885;
	setp.eq.s16 	%p10154, %rs463, 24;
	@%p10154 bra 	$L__BB4_9686;
	setp.ne.s16 	%p10155, %rs463, 16;
	@%p10155 bra 	$L__BB4_9699;
	shr.s32 	%r25883, %r8514, 3;
	and.b32  	%r25884, %r25883, -32;
	or.b32  	%r31767, %r25884, 1;
	bra.uni 	$L__BB4_9885;
$L__BB4_9686:
	and.b32  	%r25880, %r8514, -256;
	mov.b32 	%f291, %r25880;
	abs.f32 	%f1390, %f291;
	setp.nan.f32 	%p10156, %f1390, %f1390;
	mov.u32 	%r31767, %r25803;
	@%p10156 bra 	$L__BB4_9885;
	setp.lt.f32 	%p10157, %f291, 0f00000000;
	selp.f32 	%f1391, 0f00000000, %f291, %p10157;
	setp.gt.f32 	%p10158, %f1391, 0f4B7FFFFF;
	selp.f32 	%f1392, 0f4B7FFFFF, %f1391, %p10158;
	cvt.rzi.u32.f32 	%r25881, %f1392;
	shl.b32 	%r25882, %r25881, 5;
	or.b32  	%r31767, %r25882, 1;
	bra.uni 	$L__BB4_9885;
$L__BB4_9688:
	cvt.u16.u32 	%rs462, %r10104;
	setp.eq.s16 	%p10147, %rs462, 24;
	@%p10147 bra 	$L__BB4_9692;
	setp.eq.s16 	%p10148, %rs462, 16;
	mov.u32 	%r31767, %r10102;
	@%p10148 bra 	$L__BB4_9885;
	setp.ne.s16 	%p10149, %rs462, 8;
	@%p10149 bra 	$L__BB4_9699;
	and.b32  	%r25878, %r10102, 536870880;
	or.b32  	%r31767, %r25878, 2;
	bra.uni 	$L__BB4_9885;
$L__BB4_9692:
	and.b32  	%r25875, %r8514, -256;
	mov.b32 	%f292, %r25875;
	abs.f32 	%f1387, %f292;
	setp.nan.f32 	%p10150, %f1387, %f1387;
	mov.b32 	%r31767, 2;
	@%p10150 bra 	$L__BB4_9885;
	setp.lt.f32 	%p10151, %f292, 0fCB000000;
	selp.f32 	%f1388, 0fCB000000, %f292, %p10151;
	setp.gt.f32 	%p10152, %f1388, 0f4AFFFFFE;
	selp.f32 	%f1389, 0f4AFFFFFE, %f1388, %p10152;
	cvt.rzi.s32.f32 	%r25876, %f1389;
	shl.b32 	%r25877, %r25876, 5;
	or.b32  	%r31767, %r25877, 2;
	bra.uni 	$L__BB4_9885;
$L__BB4_9694:
	cvt.u16.u32 	%rs461, %r10104;
	setp.eq.s16 	%p10140, %rs461, 24;
	mov.u32 	%r31767, %r10102;
	@%p10140 bra 	$L__BB4_9885;
	setp.eq.s16 	%p10141, %rs461, 16;
	@%p10141 bra 	$L__BB4_9698;
	setp.ne.s16 	%p10142, %rs461, 8;
	@%p10142 bra 	$L__BB4_9699;
	cvt.rn.f32.u32 	%f1385, %r10105;
	mov.b32 	%r25861, %f1385;
	shr.u32 	%r25862, %r25861, 8;
	abs.f32 	%f1386, %f1385;
	setp.nan.f32 	%p10145, %f1386, %f1386;
	setp.lt.u32 	%p10146, %r25861, 256;
	shl.b32 	%r25863, %r25861, 24;
	shr.s32 	%r25864, %r25863, 31;
	selp.b32 	%r25865, %r25864, 256, %p10146;
	add.s32 	%r25866, %r25865, %r25861;
	shr.u32 	%r25867, %r25866, 7;
	and.b32  	%r25868, %r25867, 1;
	selp.b32 	%r25869, 0, %r25868, %p10145;
	add.s32 	%r25870, %r25869, %r25862;
	selp.u32 	%r25871, 1, 0, %p10145;
	or.b32  	%r25872, %r25870, %r25871;
	shl.b32 	%r25873, %r25872, 5;
	or.b32  	%r31767, %r25873, 3;
	bra.uni 	$L__BB4_9885;
$L__BB4_9698:
	shr.s32 	%r25847, %r8514, 8;
	cvt.rn.f32.s32 	%f1383, %r25847;
	mov.b32 	%r25848, %f1383;
	shr.u32 	%r25849, %r25848, 8;
	abs.f32 	%f1384, %f1383;
	setp.nan.f32 	%p10143, %f1384, %f1384;
	setp.lt.u32 	%p10144, %r25848, 256;
	shl.b32 	%r25850, %r25848, 24;
	shr.s32 	%r25851, %r25850, 31;
	selp.b32 	%r25852, %r25851, 256, %p10144;
	add.s32 	%r25853, %r25852, %r25848;
	shr.u32 	%r25854, %r25853, 7;
	and.b32  	%r25855, %r25854, 1;
	selp.b32 	%r25856, 0, %r25855, %p10143;
	add.s32 	%r25857, %r25856, %r25849;
	selp.u32 	%r25858, 1, 0, %p10143;
	or.b32  	%r25859, %r25857, %r25858;
	shl.b32 	%r25860, %r25859, 5;
	or.b32  	%r31767, %r25860, 3;
	bra.uni 	$L__BB4_9885;
$L__BB4_9699:
	mov.u32 	%r31767, %r25803;
	bra.uni 	$L__BB4_9885;
$L__BB4_9700:
	setp.ne.s16 	%p10159, %rs20, 0;
	setp.eq.s16 	%p10160, %rs21, 0;
	or.pred  	%p10161, %p10159, %p10160;
	@%p10161 bra 	$L__BB4_9702;
	and.b32  	%r26202, %r10103, 536870880;
	or.b32  	%r31767, %r26202, %r10105;
	bra.uni 	$L__BB4_9885;
$L__BB4_9702:
	setp.ne.s16 	%p10162, %rs21, 0;
	setp.eq.s16 	%p10163, %rs20, 0;
	or.pred  	%p10164, %p10163, %p10162;
	@%p10164 bra 	$L__BB4_9704;
	and.b32  	%r26201, %r10102, 536870880;
	or.b32  	%r31767, %r10112, %r26201;
	bra.uni 	$L__BB4_9885;
$L__BB4_9704:
	min.u16 	%rs466, %rs20, %rs21;
	setp.gt.u16 	%p10165, %rs466, 3;
	mov.u32 	%r31767, %r25803;
	@%p10165 bra 	$L__BB4_9885;
	max.u16 	%rs469, %rs20, %rs21;
	setp.lt.u16 	%p10166, %rs469, 4;
	mov.u32 	%r31767, %r25803;
	@%p10166 bra 	$L__BB4_9885;
	setp.gt.u16 	%p10167, %rs20, 3;
	selp.b16 	%rs22, %rs20, %rs21, %p10167;
	selp.b16 	%rs470, %rs21, %rs20, %p10167;
	selp.b32 	%r10121, %r10103, %r10102, %p10167;
	selp.b32 	%r10122, %r10102, %r10103, %p10167;
	setp.eq.s16 	%p10168, %rs470, 3;
	@%p10168 bra 	$L__BB4_9790;
	setp.eq.s16 	%p10169, %rs470, 2;
	@%p10169 bra 	$L__BB4_9754;
	setp.ne.s16 	%p10170, %rs470, 1;
	mov.u32 	%r31767, %r25803;
	@%p10170 bra 	$L__BB4_9885;
	shr.u32 	%r10123, %r10122, 5;
	shr.u32 	%r10124, %r10121, 5;
	setp.gt.s16 	%p10330, %rs22, 12;
	@%p10330 bra 	$L__BB4_9726;
	setp.gt.s16 	%p10344, %rs22, 7;
	@%p10344 bra 	$L__BB4_9718;
	setp.gt.s16 	%p10351, %rs22, 5;
	@%p10351 bra 	$L__BB4_9715;
	setp.eq.s16 	%p10354, %rs22, 4;
	@%p10354 bra 	$L__BB4_9743;
	setp.eq.s16 	%p10355, %rs22, 5;
	mov.u32 	%r31767, %r25803;
	@%p10355 bra 	$L__BB4_9714;
	bra.uni 	$L__BB4_9885;
$L__BB4_9714:
	sub.s32 	%r26197, %r10123, %r10124;
	shl.b32 	%r26198, %r26197, 5;
	or.b32  	%r31767, %r26198, 1;
	bra.uni 	$L__BB4_9885;
$L__BB4_9715:
	setp.eq.s16 	%p10352, %rs22, 6;
	@%p10352 bra 	$L__BB4_9744;
	setp.eq.s16 	%p10353, %rs22, 7;
	mov.u32 	%r31767, %r25803;
	@%p10353 bra 	$L__BB4_9717;
	bra.uni 	$L__BB4_9885;
$L__BB4_9717:
	and.b32  	%r26193, %r10121, 536870880;
	mul.lo.s32 	%r26194, %r26193, %r10123;
	or.b32  	%r31767, %r26194, 1;
	bra.uni 	$L__BB4_9885;
$L__BB4_9718:
	setp.gt.s16 	%p10345, %rs22, 9;
	@%p10345 bra 	$L__BB4_9722;
	setp.eq.s16 	%p10349, %rs22, 8;
	@%p10349 bra 	$L__BB4_9745;
	setp.eq.s16 	%p10350, %rs22, 9;
	mov.u32 	%r31767, %r25803;
	@%p10350 bra 	$L__BB4_9721;
	bra.uni 	$L__BB4_9885;
$L__BB4_9721:
	div.u32 	%r26189, %r10124, %r10123;
	shl.b32 	%r26190, %r26189, 5;
	or.b32  	%r31767, %r26190, 1;
	bra.uni 	$L__BB4_9885;
$L__BB4_9722:
	setp.eq.s16 	%p10346, %rs22, 10;
	@%p10346 bra 	$L__BB4_9746;
	setp.eq.s16 	%p10347, %rs22, 11;
	@%p10347 bra 	$L__BB4_9747;
	setp.eq.s16 	%p10348, %rs22, 12;
	mov.u32 	%r31767, %r25803;
	@%p10348 bra 	$L__BB4_9725;
	bra.uni 	$L__BB4_9885;
$L__BB4_9725:
	setp.eq.s32 	%p10359, %r10123, %r10124;
	selp.b32 	%r31767, 33, 1, %p10359;
	bra.uni 	$L__BB4_9885;
$L__BB4_9726:
	setp.gt.s16 	%p10331, %rs22, 17;
	@%p10331 bra 	$L__BB4_9735;
	setp.gt.s16 	%p10338, %rs22, 14;
	@%p10338 bra 	$L__BB4_9731;
	setp.eq.s16 	%p10342, %rs22, 13;
	@%p10342 bra 	$L__BB4_9748;
	setp.eq.s16 	%p10343, %rs22, 14;
	mov.u32 	%r31767, %r25803;
	@%p10343 bra 	$L__BB4_9730;
	bra.uni 	$L__BB4_9885;
$L__BB4_9730:
	setp.lt.u32 	%p10357, %r10123, %r10124;
	selp.b32 	%r31767, 33, 1, %p10357;
	bra.uni 	$L__BB4_9885;
$L__BB4_9731:
	setp.eq.s16 	%p10339, %rs22, 15;
	@%p10339 bra 	$L__BB4_9749;
	setp.eq.s16 	%p10340, %rs22, 16;
	@%p10340 bra 	$L__BB4_9750;
	setp.eq.s16 	%p10341, %rs22, 17;
	mov.u32 	%r31767, %r25803;
	@%p10341 bra 	$L__BB4_9734;
	bra.uni 	$L__BB4_9885;
$L__BB4_9734:
	or.b32  	%r26181, %r10123, %r10124;
	shl.b32 	%r26182, %r26181, 5;
	or.b32  	%r31767, %r26182, 1;
	bra.uni 	$L__BB4_9885;
$L__BB4_9735:
	setp.gt.s16 	%p10332, %rs22, 19;
	@%p10332 bra 	$L__BB4_9739;
	setp.eq.s16 	%p10336, %rs22, 18;
	@%p10336 bra 	$L__BB4_9751;
	setp.eq.s16 	%p10337, %rs22, 19;
	mov.u32 	%r31767, %r25803;
	@%p10337 bra 	$L__BB4_9738;
	bra.uni 	$L__BB4_9885;
$L__BB4_9738:
	and.b32  	%r26176, %r10124, 31;
	shl.b32 	%r26177, %r10123, %r26176;
	shl.b32 	%r26178, %r26177, 5;
	or.b32  	%r31767, %r26178, 1;
	bra.uni 	$L__BB4_9885;
$L__BB4_9739:
	setp.eq.s16 	%p10333, %rs22, 20;
	@%p10333 bra 	$L__BB4_9752;
	setp.eq.s16 	%p10334, %rs22, 21;
	@%p10334 bra 	$L__BB4_9753;
	setp.eq.s16 	%p10335, %rs22, 22;
	mov.u32 	%r31767, %r25803;
	@%p10335 bra 	$L__BB4_9742;
	bra.uni 	$L__BB4_9885;
$L__BB4_9742:
	and.b32  	%r26167, %r10123, 31;
	shr.u32 	%r26168, %r10124, %r26167;
	shl.b32 	%r26169, %r26168, 5;
	or.b32  	%r31767, %r26169, 1;
	bra.uni 	$L__BB4_9885;
$L__BB4_9743:
	add.s32 	%r26199, %r10123, %r10124;
	shl.b32 	%r26200, %r26199, 5;
	or.b32  	%r31767, %r26200, 1;
	bra.uni 	$L__BB4_9885;
$L__BB4_9744:
	sub.s32 	%r26195, %r10124, %r10123;
	shl.b32 	%r26196, %r26195, 5;
	or.b32  	%r31767, %r26196, 1;
	bra.uni 	$L__BB4_9885;
$L__BB4_9745:
	div.u32 	%r26191, %r10123, %r10124;
	shl.b32 	%r26192, %r26191, 5;
	or.b32  	%r31767, %r26192, 1;
	bra.uni 	$L__BB4_9885;
$L__BB4_9746:
	rem.u32 	%r26187, %r10123, %r10124;
	shl.b32 	%r26188, %r26187, 5;
	or.b32  	%r31767, %r26188, 1;
	bra.uni 	$L__BB4_9885;
$L__BB4_9747:
	rem.u32 	%r26185, %r10124, %r10123;
	shl.b32 	%r26186, %r26185, 5;
	or.b32  	%r31767, %r26186, 1;
	bra.uni 	$L__BB4_9885;
$L__BB4_9748:
	setp.eq.s32 	%p10358, %r10123, %r10124;
	selp.b32 	%r31767, 1, 33, %p10358;
	bra.uni 	$L__BB4_9885;
$L__BB4_9749:
	setp.gt.u32 	%p10356, %r10123, %r10124;
	selp.b32 	%r31767, 33, 1, %p10356;
	bra.uni 	$L__BB4_9885;
$L__BB4_9750:
	and.b32  	%r26183, %r10123, %r10124;
	shl.b32 	%r26184, %r26183, 5;
	or.b32  	%r31767, %r26184, 1;
	bra.uni 	$L__BB4_9885;
$L__BB4_9751:
	xor.b32  	%r26179, %r10123, %r10124;
	shl.b32 	%r26180, %r26179, 5;
	or.b32  	%r31767, %r26180, 1;
	bra.uni 	$L__BB4_9885;
$L__BB4_9752:
	and.b32  	%r26173, %r10123, 31;
	shl.b32 	%r26174, %r10124, %r26173;
	shl.b32 	%r26175, %r26174, 5;
	or.b32  	%r31767, %r26175, 1;
	bra.uni 	$L__BB4_9885;
$L__BB4_9753:
	and.b32  	%r26170, %r10124, 31;
	shr.u32 	%r26171, %r10123, %r26170;
	shl.b32 	%r26172, %r26171, 5;
	or.b32  	%r31767, %r26172, 1;
	bra.uni 	$L__BB4_9885;
$L__BB4_9754:
	shl.b32 	%r26142, %r10122, 3;
	shr.s32 	%r10144, %r26142, 8;
	shl.b32 	%r26143, %r10121, 3;
	shr.s32 	%r10145, %r26143, 8;
	mov.b32 	%r31767, 2;
	setp.gt.s16 	%p10305, %rs22, 10;
	@%p10305 bra 	$L__BB4_9767;
	setp.gt.s16 	%p10317, %rs22, 6;
	@%p10317 bra 	$L__BB4_9760;
	setp.eq.s16 	%p10323, %rs22, 4;
	@%p10323 bra 	$L__BB4_9782;
	setp.eq.s16 	%p10324, %rs22, 5;
	@%p10324 bra 	$L__BB4_9783;
	setp.eq.s16 	%p10325, %rs22, 6;
	@%p10325 bra 	$L__BB4_9759;
	bra.uni 	$L__BB4_9885;
$L__BB4_9759:
	sub.s32 	%r26160, %r10145, %r10144;
	shl.b32 	%r26161, %r26160, 5;
	or.b32  	%r31767, %r26161, 2;
	bra.uni 	$L__BB4_9885;
$L__BB4_9760:
	setp.gt.s16 	%p10318, %rs22, 8;
	@%p10318 bra 	$L__BB4_9764;
	setp.eq.s16 	%p10321, %rs22, 7;
	@%p10321 bra 	$L__BB4_9784;
	setp.eq.s16 	%p10322, %rs22, 8;
	@%p10322 bra 	$L__BB4_9763;
	bra.uni 	$L__BB4_9885;
$L__BB4_9763:
	div.s32 	%r26156, %r10144, %r10145;
	shl.b32 	%r26157, %r26156, 5;
	or.b32  	%r31767, %r26157, 2;
	bra.uni 	$L__BB4_9885;
$L__BB4_9764:
	setp.eq.s16 	%p10319, %rs22, 9;
	@%p10319 bra 	$L__BB4_9785;
	setp.eq.s16 	%p10320, %rs22, 10;
	@%p10320 bra 	$L__BB4_9766;
	bra.uni 	$L__BB4_9885;
$L__BB4_9766:
	rem.s32 	%r26152, %r10144, %r10145;
	shl.b32 	%r26153, %r26152, 5;
	or.b32  	%r31767, %r26153, 2;
	bra.uni 	$L__BB4_9885;
$L__BB4_9767:
	setp.gt.s16 	%p10306, %rs22, 14;
	@%p10306 bra 	$L__BB4_9775;
	setp.gt.s16 	%p10312, %rs22, 12;
	@%p10312 bra 	$L__BB4_9772;
	setp.eq.s16 	%p10315, %rs22, 11;
	@%p10315 bra 	$L__BB4_9786;
	setp.eq.s16 	%p10316, %rs22, 12;
	@%p10316 bra 	$L__BB4_9771;
	bra.uni 	$L__BB4_9885;
$L__BB4_9771:
	setp.eq.s32 	%p10329, %r10144, %r10145;
	selp.b32 	%r31767, 33, 1, %p10329;
	bra.uni 	$L__BB4_9885;
$L__BB4_9772:
	setp.eq.s16 	%p10313, %rs22, 13;
	@%p10313 bra 	$L__BB4_9787;
	setp.eq.s16 	%p10314, %rs22, 14;
	@%p10314 bra 	$L__BB4_9774;
	bra.uni 	$L__BB4_9885;
$L__BB4_9774:
	setp.lt.s32 	%p10327, %r10144, %r10145;
	selp.b32 	%r31767, 33, 1, %p10327;
	bra.uni 	$L__BB4_9885;
$L__BB4_9775:
	setp.gt.s16 	%p10307, %rs22, 16;
	@%p10307 bra 	$L__BB4_9779;
	setp.eq.s16 	%p10310, %rs22, 15;
	@%p10310 bra 	$L__BB4_9788;
	setp.eq.s16 	%p10311, %rs22, 16;
	@%p10311 bra 	$L__BB4_9778;
	bra.uni 	$L__BB4_9885;
$L__BB4_9778:
	and.b32  	%r26148, %r10144, %r10145;
	shl.b32 	%r26149, %r26148, 5;
	or.b32  	%r31767, %r26149, 2;
	bra.uni 	$L__BB4_9885;
$L__BB4_9779:
	setp.eq.s16 	%p10308, %rs22, 17;
	@%p10308 bra 	$L__BB4_9789;
	setp.eq.s16 	%p10309, %rs22, 18;
	@%p10309 bra 	$L__BB4_9781;
	bra.uni 	$L__BB4_9885;
$L__BB4_9781:
	xor.b32  	%r26144, %r10144, %r10145;
	shl.b32 	%r26145, %r26144, 5;
	or.b32  	%r31767, %r26145, 2;
	bra.uni 	$L__BB4_9885;
$L__BB4_9782:
	add.s32 	%r26164, %r10144, %r10145;
	shl.b32 	%r26165, %r26164, 5;
	or.b32  	%r31767, %r26165, 2;
	bra.uni 	$L__BB4_9885;
$L__BB4_9783:
	sub.s32 	%r26162, %r10144, %r10145;
	shl.b32 	%r26163, %r26162, 5;
	or.b32  	%r31767, %r26163, 2;
	bra.uni 	$L__BB4_9885;
$L__BB4_9784:
	mul.lo.s32 	%r26158, %r10145, %r10144;
	shl.b32 	%r26159, %r26158, 5;
	or.b32  	%r31767, %r26159, 2;
	bra.uni 	$L__BB4_9885;
$L__BB4_9785:
	div.s32 	%r26154, %r10145, %r10144;
	shl.b32 	%r26155, %r26154, 5;
	or.b32  	%r31767, %r26155, 2;
	bra.uni 	$L__BB4_9885;
$L__BB4_9786:
	rem.s32 	%r26150, %r10145, %r10144;
	shl.b32 	%r26151, %r26150, 5;
	or.b32  	%r31767, %r26151, 2;
	bra.uni 	$L__BB4_9885;
$L__BB4_9787:
	setp.eq.s32 	%p10328, %r10144, %r10145;
	selp.b32 	%r31767, 1, 33, %p10328;
	bra.uni 	$L__BB4_9885;
$L__BB4_9788:
	setp.gt.s32 	%p10326, %r10144, %r10145;
	selp.b32 	%r31767, 33, 1, %p10326;
	bra.uni 	$L__BB4_9885;
$L__BB4_9789:
	or.b32  	%r26146, %r10144, %r10145;
	shl.b32 	%r26147, %r26146, 5;
	or.b32  	%r31767, %r26147, 2;
	bra.uni 	$L__BB4_9885;
$L__BB4_9790:
	shl.b32 	%r25890, %r10122, 3;
	and.b32  	%r25891, %r25890, -256;
	mov.b32 	%f293, %r25891;
	shl.b32 	%r10161, %r10121, 3;
	and.b32  	%r25892, %r10161, -256;
	mov.b32 	%f294, %r25892;
	mov.b32 	%r31767, 3;
	setp.gt.s16 	%p10171, %rs22, 11;
	@%p10171 bra 	$L__BB4_9810;
	setp.gt.s16 	%p10184, %rs22, 7;
	@%p10184 bra 	$L__BB4_9799;
	setp.gt.s16 	%p10190, %rs22, 5;
	@%p10190 bra 	$L__BB4_9796;
	setp.eq.s16 	%p10193, %rs22, 4;
	@%p10193 bra 	$L__BB4_9828;
	setp.eq.s16 	%p10194, %rs22, 5;
	@%p10194 bra 	$L__BB4_9795;
	bra.uni 	$L__BB4_9885;
$L__BB4_9795:
	sub.f32 	%f1622, %f293, %f294;
	mov.b32 	%r26115, %f1622;
	shr.u32 	%r26116, %r26115, 8;
	abs.f32 	%f1623, %f1622;
	setp.nan.f32 	%p10301, %f1623, %f1623;
	setp.lt.u32 	%p10302, %r26115, 256;
	shl.b32 	%r26117, %r26115, 24;
	shr.s32 	%r26118, %r26117, 31;
	selp.b32 	%r26119, %r26118, 256, %p10302;
	add.s32 	%r26120, %r26119, %r26115;
	shr.u32 	%r26121, %r26120, 7;
	and.b32  	%r26122, %r26121, 1;
	selp.b32 	%r26123, 0, %r26122, %p10301;
	add.s32 	%r26124, %r26123, %r26116;
	selp.u32 	%r26125, 1, 0, %p10301;
	or.b32  	%r26126, %r26124, %r26125;
	shl.b32 	%r26127, %r26126, 5;
	or.b32  	%r31767, %r26127, 3;
	bra.uni 	$L__BB4_9885;
$L__BB4_9796:
	setp.eq.s16 	%p10191, %rs22, 6;
	@%p10191 bra 	$L__BB4_9829;
	setp.eq.s16 	%p10192, %rs22, 7;
	@%p10192 bra 	$L__BB4_9798;
	bra.uni 	$L__BB4_9885;
$L__BB4_9798:
	mul.f32 	%f1618, %f293, %f294;
	mov.b32 	%r26089, %f1618;
	shr.u32 	%r26090, %r26089, 8;
	abs.f32 	%f1619, %f1618;
	setp.nan.f32 	%p10297, %f1619, %f1619;
	setp.lt.u32 	%p10298, %r26089, 256;
	shl.b32 	%r26091, %r26089, 24;
	shr.s32 	%r26092, %r26091, 31;
	selp.b32 	%r26093, %r26092, 256, %p10298;
	add.s32 	%r26094, %r26093, %r26089;
	shr.u32 	%r26095, %r26094, 7;
	and.b32  	%r26096, %r26095, 1;
	selp.b32 	%r26097, 0, %r26096, %p10297;
	add.s32 	%r26098, %r26097, %r26090;
	selp.u32 	%r26099, 1, 0, %p10297;
	or.b32  	%r26100, %r26098, %r26099;
	shl.b32 	%r26101, %r26100, 5;
	or.b32  	%r31767, %r26101, 3;
	bra.uni 	$L__BB4_9885;
$L__BB4_9799:
	setp.gt.s16 	%p10185, %rs22, 9;
	@%p10185 bra 	$L__BB4_9803;
	setp.eq.s16 	%p10188, %rs22, 8;
	@%p10188 bra 	$L__BB4_9830;
	setp.eq.s16 	%p10189, %rs22, 9;
	@%p10189 bra 	$L__BB4_9802;
	bra.uni 	$L__BB4_9885;
$L__BB4_9802:
	div.rn.f32 	%f1614, %f294, %f293;
	mov.b32 	%r26063, %f1614;
	shr.u32 	%r26064, %r26063, 8;
	abs.f32 	%f1615, %f1614;
	setp.nan.f32 	%p10293, %f1615, %f1615;
	setp.lt.u32 	%p10294, %r26063, 256;
	shl.b32 	%r26065, %r26063, 24;
	shr.s32 	%r26066, %r26065, 31;
	selp.b32 	%r26067, %r26066, 256, %p10294;
	add.s32 	%r26068, %r26067, %r26063;
	shr.u32 	%r26069, %r26068, 7;
	and.b32  	%r26070, %r26069, 1;
	selp.b32 	%r26071, 0, %r26070, %p10293;
	add.s32 	%r26072, %r26071, %r26064;
	selp.u32 	%r26073, 1, 0, %p10293;
	or.b32  	%r26074, %r26072, %r26073;
	shl.b32 	%r26075, %r26074, 5;
	or.b32  	%r31767, %r26075, 3;
	bra.uni 	$L__BB4_9885;
$L__BB4_9803:
	setp.eq.s16 	%p10186, %rs22, 10;
	@%p10186 bra 	$L__BB4_9831;
	setp.eq.s16 	%p10187, %rs22, 11;
	@%p10187 bra 	$L__BB4_9805;
	bra.uni 	$L__BB4_9885;
$L__BB4_9805:
	abs.f32 	%f313, %f293;
	abs.f32 	%f1680, %f294;
	setp.lt.f32 	%p10261, %f1680, %f313;
	@%p10261 bra 	$L__BB4_9851;
	mul.f32 	%f315, %f313, 0f4B000000;
	setp.gtu.f32 	%p10262, %f1680, %f315;
	@%p10262 bra 	$L__BB4_9847;
	div.approx.f32 	%f1566, %f1680, %f313;
	cvt.rzi.f32.f32 	%f1678, %f1566;
	neg.f32 	%f317, %f313;
	fma.rn.f32 	%f318, %f317, %f1678, %f1680;
	mov.b32 	%r10179, %f318;
	mov.b32 	%r26021, %f313;
	setp.lt.u32 	%p10263, %r10179, %r26021;
	@%p10263 bra 	$L__BB4_9846;
	setp.lt.u32 	%p10264, %r10179, -2147483647;
	@%p10264 bra 	$L__BB4_9844;
	add.f32 	%f1571, %f1678, 0fBF800000;
	setp.lt.f32 	%p10267, %f318, %f317;
	add.f32 	%f1572, %f1571, 0fBF800000;
	selp.f32 	%f1678, %f1572, %f1571, %p10267;
	bra.uni 	$L__BB4_9846;
$L__BB4_9810:
	setp.gt.s16 	%p10172, %rs22, 15;
	@%p10172 bra 	$L__BB4_9818;
	setp.gt.s16 	%p10179, %rs22, 13;
	@%p10179 bra 	$L__BB4_9815;
	setp.eq.s16 	%p10182, %rs22, 12;
	@%p10182 bra 	$L__BB4_9852;
	setp.eq.s16 	%p10183, %rs22, 13;
	@%p10183 bra 	$L__BB4_9814;
	bra.uni 	$L__BB4_9885;
$L__BB4_9814:
	setp.neu.f32 	%p10259, %f293, %f294;
	selp.b32 	%r31767, 33, 1, %p10259;
	bra.uni 	$L__BB4_9885;
$L__BB4_9815:
	setp.eq.s16 	%p10180, %rs22, 14;
	@%p10180 bra 	$L__BB4_9853;
	setp.eq.s16 	%p10181, %rs22, 15;
	@%p10181 bra 	$L__BB4_9817;
	bra.uni 	$L__BB4_9885;
$L__BB4_9817:
	setp.gt.f32 	%p10257, %f293, %f294;
	selp.b32 	%r31767, 33, 1, %p10257;
	bra.uni 	$L__BB4_9885;
$L__BB4_9818:
	setp.gt.s16 	%p10173, %rs22, 17;
	@%p10173 bra 	$L__BB4_9822;
	setp.eq.s16 	%p10177, %rs22, 16;
	@%p10177 bra 	$L__BB4_9854;
	setp.eq.s16 	%p10178, %rs22, 17;
	@%p10178 bra 	$L__BB4_9821;
	bra.uni 	$L__BB4_9885;
$L__BB4_9821:
	setp.lt.f32 	%p10238, %f294, 0f00800000;
	mul.f32 	%f1500, %f294, 0f4B000000;
	selp.f32 	%f1501, %f1500, %f294, %p10238;
	selp.f32 	%f1502, 0fC1B80000, 0f00000000, %p10238;
	mov.b32 	%r25987, %f1501;
	add.s32 	%r25988, %r25987, -1059760811;
	and.b32  	%r25989, %r25988, -8388608;
	sub.s32 	%r25990, %r25987, %r25989;
	mov.b32 	%f1503, %r25990;
	cvt.rn.f32.s32 	%f1504, %r25989;
	fma.rn.f32 	%f1505, %f1504, 0f34000000, %f1502;
	add.f32 	%f1506, %f1503, 0fBF800000;
	fma.rn.f32 	%f1507, %f1506, 0fBE055027, 0f3E1039F6;
	fma.rn.f32 	%f1508, %f1507, %f1506, 0fBDF8CDCC;
	fma.rn.f32 	%f1509, %f1508, %f1506, 0f3E0F2955;
	fma.rn.f32 	%f1510, %f1509, %f1506, 0fBE2AD8B9;
	fma.rn.f32 	%f1511, %f1510, %f1506, 0f3E4CED0B;
	fma.rn.f32 	%f1512, %f1511, %f1506, 0fBE7FFF22;
	fma.rn.f32 	%f1513, %f1512, %f1506, 0f3EAAAA78;
	fma.rn.f32 	%f1514, %f1513, %f1506, 0fBF000000;
	mul.f32 	%f1515, %f1506, %f1514;
	fma.rn.f32 	%f1516, %f1515, %f1506, %f1506;
	fma.rn.f32 	%f1517, %f1505, 0f3F317218, %f1516;
	setp.gt.u32 	%p10239, %r25987, 2139095039;
	fma.rn.f32 	%f1518, %f1501, 0f7F800000, 0f7F800000;
	selp.f32 	%f1519, %f1518, %f1517, %p10239;
	setp.eq.f32 	%p10240, %f1501, 0f00000000;
	selp.f32 	%f1520, 0fFF800000, %f1519, %p10240;
	setp.lt.f32 	%p10241, %f293, 0f00800000;
	mul.f32 	%f1521, %f293, 0f4B000000;
	selp.f32 	%f1522, %f1521, %f293, %p10241;
	selp.f32 	%f1523, 0fC1B80000, 0f00000000, %p10241;
	mov.b32 	%r25991, %f1522;
	add.s32 	%r25992, %r25991, -1059760811;
	and.b32  	%r25993, %r25992, -8388608;
	sub.s32 	%r25994, %r25991, %r25993;
	mov.b32 	%f1524, %r25994;
	cvt.rn.f32.s32 	%f1525, %r25993;
	fma.rn.f32 	%f1526, %f1525, 0f34000000, %f1523;
	add.f32 	%f1527, %f1524, 0fBF800000;
	fma.rn.f32 	%f1528, %f1527, 0fBE055027, 0f3E1039F6;
	fma.rn.f32 	%f1529, %f1528, %f1527, 0fBDF8CDCC;
	fma.rn.f32 	%f1530, %f1529, %f1527, 0f3E0F2955;
	fma.rn.f32 	%f1531, %f1530, %f1527, 0fBE2AD8B9;
	fma.rn.f32 	%f1532, %f1531, %f1527, 0f3E4CED0B;
	fma.rn.f32 	%f1533, %f1532, %f1527, 0fBE7FFF22;
	fma.rn.f32 	%f1534, %f1533, %f1527, 0f3EAAAA78;
	fma.rn.f32 	%f1535, %f1534, %f1527, 0fBF000000;
	mul.f32 	%f1536, %f1527, %f1535;
	fma.rn.f32 	%f1537, %f1536, %f1527, %f1527;
	fma.rn.f32 	%f1538, %f1526, 0f3F317218, %f1537;
	setp.gt.u32 	%p10242, %r25991, 2139095039;
	fma.rn.f32 	%f1539, %f1522, 0f7F800000, 0f7F800000;
	selp.f32 	%f1540, %f1539, %f1538, %p10242;
	setp.eq.f32 	%p10243, %f1522, 0f00000000;
	selp.f32 	%f1541, 0fFF800000, %f1540, %p10243;
	div.rn.f32 	%f1542, %f1520, %f1541;
	mov.b32 	%r25995, %f1542;
	shr.u32 	%r25996, %r25995, 8;
	abs.f32 	%f1543, %f1542;
	setp.nan.f32 	%p10244, %f1543, %f1543;
	setp.lt.u32 	%p10245, %r25995, 256;
	shl.b32 	%r25997, %r25995, 24;
	shr.s32 	%r25998, %r25997, 31;
	selp.b32 	%r25999, %r25998, 256, %p10245;
	add.s32 	%r26000, %r25999, %r25995;
	shr.u32 	%r26001, %r26000, 7;
	and.b32  	%r26002, %r26001, 1;
	selp.b32 	%r26003, 0, %r26002, %p10244;
	add.s32 	%r26004, %r26003, %r25996;
	selp.u32 	%r26005, 1, 0, %p10244;
	or.b32  	%r26006, %r26004, %r26005;
	shl.b32 	%r26007, %r26006, 5;
	or.b32  	%r31767, %r26007, 3;
	bra.uni 	$L__BB4_9885;
$L__BB4_9822:
	setp.eq.s16 	%p10174, %rs22, 18;
	mov.f32 	%f1683, 0f3F800000;
	@%p10174 bra 	$L__BB4_9861;
	setp.eq.s16 	%p10175, %rs22, 19;
	@%p10175 bra 	$L__BB4_9870;
	setp.eq.s16 	%p10176, %rs22, 21;
	@%p10176 bra 	$L__BB4_9825;
	bra.uni 	$L__BB4_9885;
$L__BB4_9825:
	add.f32 	%f355, %f293, %f294;
	mul.f32 	%f1393, %f355, 0f3F22F983;
	cvt.rni.s32.f32 	%r31766, %f1393;
	cvt.rn.f32.s32 	%f1394, %r31766;
	fma.rn.f32 	%f1395, %f1394, 0fBFC90FDA, %f355;
	fma.rn.f32 	%f1396, %f1394, 0fB3A22168, %f1395;
	fma.rn.f32 	%f1685, %f1394, 0fA7C234C5, %f1396;
	abs.f32 	%f357, %f355;
	setp.ltu.f32 	%p10195, %f357, 0f47CE4780;
	@%p10195 bra 	$L__BB4_9884;
	setp.neu.f32 	%p10196, %f357, 0f7F800000;
	@%p10196 bra 	$L__BB4_9879;
	mov.f32 	%f1399, 0f00000000;
	mul.rn.f32 	%f1685, %f355, %f1399;
	mov.b32 	%r31766, 0;
	bra.uni 	$L__BB4_9884;
$L__BB4_9828:
	add.f32 	%f1624, %f293, %f294;
	mov.b32 	%r26128, %f1624;
	shr.u32 	%r26129, %r26128, 8;
	abs.f32 	%f1625, %f1624;
	setp.nan.f32 	%p10303, %f1625, %f1625;
	setp.lt.u32 	%p10304, %r26128, 256;
	shl.b32 	%r26130, %r26128, 24;
	shr.s32 	%r26131, %r26130, 31;
	selp.b32 	%r26132, %r26131, 256, %p10304;
	add.s32 	%r26133, %r26132, %r26128;
	shr.u32 	%r26134, %r26133, 7;
	and.b32  	%r26135, %r26134, 1;
	selp.b32 	%r26136, 0, %r26135, %p10303;
	add.s32 	%r26137, %r26136, %r26129;
	selp.u32 	%r26138, 1, 0, %p10303;
	or.b32  	%r26139, %r26137, %r26138;
	shl.b32 	%r26140, %r26139, 5;
	or.b32  	%r31767, %r26140, 3;
	bra.uni 	$L__BB4_9885;
$L__BB4_9829:
	sub.f32 	%f1620, %f294, %f293;
	mov.b32 	%r26102, %f1620;
	shr.u32 	%r26103, %r26102, 8;
	abs.f32 	%f1621, %f1620;
	setp.nan.f32 	%p10299, %f1621, %f1621;
	setp.lt.u32 	%p10300, %r26102, 256;
	shl.b32 	%r26104, %r26102, 24;
	shr.s32 	%r26105, %r26104, 31;
	selp.b32 	%r26106, %r26105, 256, %p10300;
	add.s32 	%r26107, %r26106, %r26102;
	shr.u32 	%r26108, %r26107, 7;
	and.b32  	%r26109, %r26108, 1;
	selp.b32 	%r26110, 0, %r26109, %p10299;
	add.s32 	%r26111, %r26110, %r26103;
	selp.u32 	%r26112, 1, 0, %p10299;
	or.b32  	%r26113, %r26111, %r26112;
	shl.b32 	%r26114, %r26113, 5;
	or.b32  	%r31767, %r26114, 3;
	bra.uni 	$L__BB4_9885;
$L__BB4_9830:
	div.rn.f32 	%f1616, %f293, %f294;
	mov.b32 	%r26076, %f1616;
	shr.u32 	%r26077, %r26076, 8;
	abs.f32 	%f1617, %f1616;
	setp.nan.f32 	%p10295, %f1617, %f1617;
	setp.lt.u32 	%p10296, %r26076, 256;
	shl.b32 	%r26078, %r26076, 24;
	shr.s32 	%r26079, %r26078, 31;
	selp.b32 	%r26080, %r26079, 256, %p10296;
	add.s32 	%r26081, %r26080, %r26076;
	shr.u32 	%r26082, %r26081, 7;
	and.b32  	%r26083, %r26082, 1;
	selp.b32 	%r26084, 0, %r26083, %p10295;
	add.s32 	%r26085, %r26084, %r26077;
	selp.u32 	%r26086, 1, 0, %p10295;
	or.b32  	%r26087, %r26085, %r26086;
	shl.b32 	%r26088, %r26087, 5;
	or.b32  	%r31767, %r26088, 3;
	bra.uni 	$L__BB4_9885;
$L__BB4_9831:
	abs.f32 	%f295, %f294;
	abs.f32 	%f1677, %f293;
	setp.lt.f32 	%p10277, %f1677, %f295;
	@%p10277 bra 	$L__BB4_9843;
	mul.f32 	%f297, %f295, 0f4B000000;
	setp.gtu.f32 	%p10278, %f1677, %f297;
	@%p10278 bra 	$L__BB4_9839;
	div.approx.f32 	%f1590, %f1677, %f295;
	cvt.rzi.f32.f32 	%f1675, %f1590;
	neg.f32 	%f299, %f295;
	fma.rn.f32 	%f300, %f299, %f1675, %f1677;
	mov.b32 	%r10168, %f300;
	mov.b32 	%r26042, %f295;
	setp.lt.u32 	%p10279, %r10168, %r26042;
	@%p10279 bra 	$L__BB4_9838;
	setp.lt.u32 	%p10280, %r10168, -2147483647;
	@%p10280 bra 	$L__BB4_9836;
	add.f32 	%f1595, %f1675, 0fBF800000;
	setp.lt.f32 	%p10283, %f300, %f299;
	add.f32 	%f1596, %f1595, 0fBF800000;
	selp.f32 	%f1675, %f1596, %f1595, %p10283;
	bra.uni 	$L__BB4_9838;
$L__BB4_9836:
	add.f32 	%f1675, %f1675, 0f3F800000;
	add.f32 	%f1591, %f295, %f295;
	setp.ltu.f32 	%p10281, %f300, %f1591;
	@%p10281 bra 	$L__BB4_9838;
	add.f32 	%f1592, %f1675, 0f3F800000;
	fma.rn.f32 	%f1593, %f295, 0fC0400000, %f300;
	setp.ge.f32 	%p10282, %f1593, 0f00000000;
	add.f32 	%f1594, %f1592, 0f3F800000;
	selp.f32 	%f1675, %f1594, %f1592, %p10282;
$L__BB4_9838:
	fma.rn.f32 	%f1677, %f299, %f1675, %f1677;
	bra.uni 	$L__BB4_9843;
$L__BB4_9839:
	mov.b32 	%r10169, %f1677;
	mov.b32 	%r26043, %f297;
	and.b32  	%r10170, %r26043, -8388608;
	and.b32  	%r26044, %r10169, 8388607;
	or.b32  	%r31755, %r26044, 1065353216;
	and.b32  	%r26045, %r26043, 8388607;
	or.b32  	%r10172, %r26045, 1065353216;
	mov.b32 	%f1676, %r31755;
	sub.s32 	%r26046, %r10169, %r10170;
	add.s32 	%r26047, %r26046, 192937984;
	and.b32  	%r31756, %r26047, -8388608;
	setp.eq.s32 	%p10284, %r31756, 0;
	@%p10284 bra 	$L__BB4_9842;
	mov.b32 	%f1597, %r10172;
	rcp.approx.ftz.f32 	%f307, %f1597;
	neg.f32 	%f308, %f1597;
$L__BB4_9841:
	min.u32 	%r26048, %r31756, 192937984;
	add.s32 	%r26049, %r31755, %r26048;
	mov.b32 	%f1598, %r26049;
	mul.f32 	%f1599, %f307, %f1598;
	fma.rn.f32 	%f1600, %f308, %f1599, %f1598;
	fma.rn.f32 	%f1601, %f1600, %f307, %f1599;
	fma.rn.f32 	%f1602, %f308, %f1601, %f1598;
	fma.rz.f32 	%f1603, %f1602, %f307, %f1601;
	cvt.rzi.f32.f32 	%f1604, %f1603;
	fma.rn.f32 	%f1676, %f308, %f1604, %f1598;
	sub.s32 	%r31756, %r31756, %r26048;
	mov.b32 	%r31755, %f1676;
	setp.ne.s32 	%p10285, %r31756, 0;
	setp.ne.s32 	%p10286, %r31755, 0;
	and.pred  	%p10287, %p10285, %p10286;
	@%p10287 bra 	$L__BB4_9841;
$L__BB4_9842:
	mov.b32 	%f1606, %r10170;
	setp.leu.f32 	%p10288, %f295, 0f00000000;
	setp.gt.u32 	%p10289, %r10169, 2139095039;
	selp.f32 	%f1607, 0f7FFFFFFF, %f1606, %p10289;
	selp.f32 	%f1608, 0f7FFFFFFF, %f1607, %p10288;
	mul.f32 	%f1609, %f1676, 0f34000000;
	mul.f32 	%f1677, %f1608, %f1609;
$L__BB4_9843:
	abs.f32 	%f1610, %f1677;
	setp.nan.f32 	%p10290, %f1610, %f1610;
	copysign.f32 	%f1611, %f293, %f1677;
	selp.f32 	%f1612, %f1677, %f1611, %p10290;
	mov.b32 	%r26050, %f1612;
	shr.u32 	%r26051, %r26050, 8;
	abs.f32 	%f1613, %f1612;
	setp.nan.f32 	%p10291, %f1613, %f1613;
	setp.lt.u32 	%p10292, %r26050, 256;
	shl.b32 	%r26052, %r26050, 24;
	shr.s32 	%r26053, %r26052, 31;
	selp.b32 	%r26054, %r26053, 256, %p10292;
	add.s32 	%r26055, %r26054, %r26050;
	shr.u32 	%r26056, %r26055, 7;
	and.b32  	%r26057, %r26056, 1;
	selp.b32 	%r26058, 0, %r26057, %p10291;
	add.s32 	%r26059, %r26058, %r26051;
	selp.u32 	%r26060, 1, 0, %p10291;
	or.b32  	%r26061, %r26059, %r26060;
	shl.b32 	%r26062, %r26061, 5;
	or.b32  	%r31767, %r26062, 3;
	bra.uni 	$L__BB4_9885;
$L__BB4_9844:
	add.f32 	%f1678, %f1678, 0f3F800000;
	add.f32 	%f1567, %f313, %f313;
	setp.ltu.f32 	%p10265, %f318, %f1567;
	@%p10265 bra 	$L__BB4_9846;
	add.f32 	%f1568, %f1678, 0f3F800000;
	fma.rn.f32 	%f1569, %f313, 0fC0400000, %f318;
	setp.ge.f32 	%p10266, %f1569, 0f00000000;
	add.f32 	%f1570, %f1568, 0f3F800000;
	selp.f32 	%f1678, %f1570, %f1568, %p10266;
$L__BB4_9846:
	fma.rn.f32 	%f1680, %f317, %f1678, %f1680;
	bra.uni 	$L__BB4_9851;
$L__BB4_9847:
	mov.b32 	%r10180, %f1680;
	mov.b32 	%r26022, %f315;
	and.b32  	%r10181, %r26022, -8388608;
	and.b32  	%r26023, %r10180, 8388607;
	or.b32  	%r31757, %r26023, 1065353216;
	and.b32  	%r26024, %r26022, 8388607;
	or.b32  	%r10183, %r26024, 1065353216;
	mov.b32 	%f1679, %r31757;
	sub.s32 	%r26025, %r10180, %r10181;
	add.s32 	%r26026, %r26025, 192937984;
	and.b32  	%r31758, %r26026, -8388608;
	setp.eq.s32 	%p10268, %r31758, 0;
	@%p10268 bra 	$L__BB4_9850;
	mov.b32 	%f1573, %r10183;
	rcp.approx.ftz.f32 	%f325, %f1573;
	neg.f32 	%f326, %f1573;
$L__BB4_9849:
	min.u32 	%r26027, %r31758, 192937984;
	add.s32 	%r26028, %r31757, %r26027;
	mov.b32 	%f1574, %r26028;
	mul.f32 	%f1575, %f325, %f1574;
	fma.rn.f32 	%f1576, %f326, %f1575, %f1574;
	fma.rn.f32 	%f1577, %f1576, %f325, %f1575;
	fma.rn.f32 	%f1578, %f326, %f1577, %f1574;
	fma.rz.f32 	%f1579, %f1578, %f325, %f1577;
	cvt.rzi.f32.f32 	%f1580, %f1579;
	fma.rn.f32 	%f1679, %f326, %f1580, %f1574;
	sub.s32 	%r31758, %r31758, %r26027;
	mov.b32 	%r31757, %f1679;
	setp.ne.s32 	%p10269, %r31758, 0;
	setp.ne.s32 	%p10270, %r31757, 0;
	and.pred  	%p10271, %p10269, %p10270;
	@%p10271 bra 	$L__BB4_9849;
$L__BB4_9850:
	mov.b32 	%f1582, %r10181;
	setp.leu.f32 	%p10272, %f313, 0f00000000;
	setp.gt.u32 	%p10273, %r10180, 2139095039;
	selp.f32 	%f1583, 0f7FFFFFFF, %f1582, %p10273;
	selp.f32 	%f1584, 0f7FFFFFFF, %f1583, %p10272;
	mul.f32 	%f1585, %f1679, 0f34000000;
	mul.f32 	%f1680, %f1584, %f1585;
$L__BB4_9851:
	abs.f32 	%f1586, %f1680;
	setp.nan.f32 	%p10274, %f1586, %f1586;
	copysign.f32 	%f1587, %f294, %f1680;
	selp.f32 	%f1588, %f1680, %f1587, %p10274;
	mov.b32 	%r26029, %f1588;
	shr.u32 	%r26030, %r26029, 8;
	abs.f32 	%f1589, %f1588;
	setp.nan.f32 	%p10275, %f1589, %f1589;
	setp.lt.u32 	%p10276, %r26029, 256;
	shl.b32 	%r26031, %r26029, 24;
	shr.s32 	%r26032, %r26031, 31;
	selp.b32 	%r26033, %r26032, 256, %p10276;
	add.s32 	%r26034, %r26033, %r26029;
	shr.u32 	%r26035, %r26034, 7;
	and.b32  	%r26036, %r26035, 1;
	selp.b32 	%r26037, 0, %r26036, %p10275;
	add.s32 	%r26038, %r26037, %r26030;
	selp.u32 	%r26039, 1, 0, %p10275;
	or.b32  	%r26040, %r26038, %r26039;
	shl.b32 	%r26041, %r26040, 5;
	or.b32  	%r31767, %r26041, 3;
	bra.uni 	$L__BB4_9885;
$L__BB4_9852:
	setp.eq.f32 	%p10260, %f293, %f294;
	selp.b32 	%r31767, 33, 1, %p10260;
	bra.uni 	$L__BB4_9885;
$L__BB4_9853:
	setp.lt.f32 	%p10258, %f293, %f294;
	selp.b32 	%r31767, 33, 1, %p10258;
	bra.uni 	$L__BB4_9885;
$L__BB4_9854:
	abs.f32 	%f331, %f294;
	abs.f32 	%f332, %f293;
	setp.leu.f32 	%p10246, %f332, %f331;
	setp.gt.f32 	%p10247, %f332, %f331;
	selp.f32 	%f333, %f332, %f331, %p10247;
	selp.f32 	%f1544, %f331, %f332, %p10247;
	div.rn.f32 	%f1545, %f1544, %f333;
	mul.f32 	%f1546, %f1545, %f1545;
	fma.rn.f32 	%f1547, %f1546, 0f3B33710B, 0fBC807748;
	fma.rn.f32 	%f1548, %f1547, %f1546, 0f3D2CDAB2;
	fma.rn.f32 	%f1549, %f1548, %f1546, 0fBD992D10;
	fma.rn.f32 	%f1550, %f1549, %f1546, 0f3DD9EA6C;
	fma.rn.f32 	%f1551, %f1550, %f1546, 0fBE117CB1;
	fma.rn.f32 	%f1552, %f1551, %f1546, 0f3E4CBCE0;
	fma.rn.f32 	%f1553, %f1552, %f1546, 0fBEAAAA7D;
	mul.f32 	%f1554, %f1546, %f1553;
	fma.rn.f32 	%f334, %f1554, %f1545, %f1545;
	@%p10246 bra 	$L__BB4_9856;
	neg.f32 	%f1557, %f334;
	fma.rn.f32 	%f1558, 0f3F6EE581, 0f3FD774EB, %f1557;
	fma.rn.f32 	%f1559, 0f3F6EE581, 0f3FD774EB, %f334;
	setp.lt.s32 	%p10249, %r10161, 0;
	selp.f32 	%f1681, %f1559, %f1558, %p10249;
	bra.uni 	$L__BB4_9857;
$L__BB4_9856:
	neg.f32 	%f1555, %f334;
	fma.rn.f32 	%f1556, 0f3FEEE581, 0f3FD774EB, %f1555;
	setp.lt.s32 	%p10248, %r10161, 0;
	selp.f32 	%f1681, %f1556, %f334, %p10248;
$L__BB4_9857:
	setp.neu.f32 	%p10250, %f333, 0f00000000;
	@%p10250 bra 	$L__BB4_9859;
	setp.lt.s32 	%p10253, %r10161, 0;
	selp.f32 	%f1682, 0f40490FDB, 0f00000000, %p10253;
	bra.uni 	$L__BB4_9860;
$L__BB4_9859:
	setp.eq.f32 	%p10251, %f331, %f332;
	setp.lt.s32 	%p10252, %r10161, 0;
	selp.f32 	%f1560, 0f4016CBE4, 0f3F490FDB, %p10252;
	selp.f32 	%f1682, %f1560, %f1681, %p10251;
$L__BB4_9860:
	add.f32 	%f1561, %f331, %f332;
	abs.f32 	%f1562, %f1561;
	setp.nan.f32 	%p10254, %f1562, %f1562;
	copysign.f32 	%f1563, %f293, %f1682;
	selp.f32 	%f1564, %f1561, %f1563, %p10254;
	mov.b32 	%r26008, %f1564;
	shr.u32 	%r26009, %r26008, 8;
	abs.f32 	%f1565, %f1564;
	setp.nan.f32 	%p10255, %f1565, %f1565;
	setp.lt.u32 	%p10256, %r26008, 256;
	shl.b32 	%r26010, %r26008, 24;
	shr.s32 	%r26011, %r26010, 31;
	selp.b32 	%r26012, %r26011, 256, %p10256;
	add.s32 	%r26013, %r26012, %r26008;
	shr.u32 	%r26014, %r26013, 7;
	and.b32  	%r26015, %r26014, 1;
	selp.b32 	%r26016, 0, %r26015, %p10255;
	add.s32 	%r26017, %r26016, %r26009;
	selp.u32 	%r26018, 1, 0, %p10255;
	or.b32  	%r26019, %r26017, %r26018;
	shl.b32 	%r26020, %r26019, 5;
	or.b32  	%r31767, %r26020, 3;
	bra.uni 	$L__BB4_9885;
$L__BB4_9861:
	mul.f32 	%f1436, %f294, 0f3F000000;
	cvt.rzi.f32.f32 	%f1437, %f1436;
	add.f32 	%f1438, %f1437, %f1437;
	sub.f32 	%f1439, %f294, %f1438;
	abs.f32 	%f341, %f1439;
	abs.f32 	%f342, %f293;
	setp.lt.f32 	%p10215, %f342, 0f00800000;
	mul.f32 	%f1440, %f342, 0f4B800000;
	selp.f32 	%f1441, %f1440, %f342, %p10215;
	selp.f32 	%f1442, 0fC1C00000, 0f00000000, %p10215;
	mov.b32 	%r25960, %f1441;
	add.s32 	%r25961, %r25960, -1060439283;
	and.b32  	%r25962, %r25961, -8388608;
	sub.s32 	%r25963, %r25960, %r25962;
	mov.b32 	%f1443, %r25963;
	cvt.rn.f32.s32 	%f1444, %r25962;
	fma.rn.f32 	%f1445, %f1444, 0f34000000, %f1442;
	add.f32 	%f1446, %f1443, 0fBF800000;
	add.f32 	%f1447, %f1443, 0f3F800000;
	rcp.approx.ftz.f32 	%f1448, %f1447;
	add.f32 	%f1449, %f1446, %f1446;
	mul.f32 	%f1450, %f1449, %f1448;
	mul.f32 	%f1451, %f1450, %f1450;
	sub.f32 	%f1452, %f1446, %f1450;
	add.f32 	%f1453, %f1452, %f1452;
	neg.f32 	%f1454, %f1450;
	fma.rn.f32 	%f1455, %f1454, %f1446, %f1453;
	mul.rn.f32 	%f1456, %f1448, %f1455;
	fma.rn.f32 	%f1457, %f1451, 0f3A2C32E4, 0f3B52E7DB;
	fma.rn.f32 	%f1458, %f1457, %f1451, 0f3C93BB73;
	fma.rn.f32 	%f1459, %f1458, %f1451, 0f3DF6384F;
	mul.rn.f32 	%f1460, %f1459, %f1451;
	fma.rn.f32 	%f1461, %f1450, 0f3FB8AA3B, %f1445;
	sub.f32 	%f1462, %f1445, %f1461;
	fma.rn.f32 	%f1463, %f1450, 0f3FB8AA3B, %f1462;
	fma.rn.f32 	%f1464, %f1456, 0f3FB8AA3B, %f1463;
	fma.rn.f32 	%f1465, %f1450, 0f32A55E34, %f1464;
	mul.f32 	%f1466, %f1460, 0f40400000;
	fma.rn.f32 	%f1467, %f1466, %f1456, %f1465;
	fma.rn.f32 	%f1468, %f1460, %f1450, %f1467;
	add.rn.f32 	%f1469, %f1461, %f1468;
	neg.f32 	%f1470, %f1461;
	add.rn.f32 	%f1471, %f1469, %f1470;
	neg.f32 	%f1472, %f1471;
	add.rn.f32 	%f1473, %f1468, %f1472;
	mul.rn.f32 	%f1474, %f1469, %f294;
	neg.f32 	%f1475, %f1474;
	fma.rn.f32 	%f1476, %f1469, %f294, %f1475;
	fma.rn.f32 	%f1477, %f1473, %f294, %f1476;
	cvt.rni.f32.f32 	%f1478, %f1474;
	sub.f32 	%f1479, %f1474, %f1478;
	add.f32 	%f1480, %f1479, %f1477;
	fma.rn.f32 	%f1481, %f1480, 0f391FCB8E, 0f3AAF85ED;
	fma.rn.f32 	%f1482, %f1481, %f1480, 0f3C1D9856;
	fma.rn.f32 	%f1483, %f1482, %f1480, 0f3D6357BB;
	fma.rn.f32 	%f1484, %f1483, %f1480, 0f3E75FDEC;
	fma.rn.f32 	%f1485, %f1484, %f1480, 0f3F317218;
	fma.rn.f32 	%f1486, %f1485, %f1480, 0f3F800000;
	cvt.rzi.s32.f32 	%r25964, %f1478;
	setp.gt.f32 	%p10216, %f1478, 0f00000000;
	selp.b32 	%r25965, 0, -2097152000, %p10216;
	add.s32 	%r25966, %r25965, 2130706432;
	mov.b32 	%f1487, %r25966;
	mul.f32 	%f1488, %f1486, %f1487;
	shl.b32 	%r25967, %r25964, 23;
	sub.s32 	%r25968, %r25967, %r25965;
	mov.b32 	%f1489, %r25968;
	mul.f32 	%f1490, %f1488, %f1489;
	abs.f32 	%f1491, %f1474;
	setp.gt.f32 	%p10217, %f1491, 0f43180000;
	setp.lt.f32 	%p10218, %f1474, 0f00000000;
	selp.f32 	%f1492, 0f00000000, 0f7F800000, %p10218;
	selp.f32 	%f343, %f1492, %f1490, %p10217;
	setp.eq.f32 	%p10219, %f293, 0f3F800000;
	setp.eq.f32 	%p10220, %f294, 0f00000000;
	or.pred  	%p10221, %p10219, %p10220;
	@%p10221 bra 	$L__BB4_9869;
	setp.num.f32 	%p10222, %f342, %f342;
	abs.f32 	%f1493, %f294;
	setp.num.f32 	%p10223, %f1493, %f1493;
	and.pred  	%p10224, %p10222, %p10223;
	@%p10224 bra 	$L__BB4_9864;
	add.rn.f32 	%f1683, %f293, %f294;
	bra.uni 	$L__BB4_9869;
$L__BB4_9864:
	setp.neu.f32 	%p10225, %f293, 0f00000000;
	setp.neu.f32 	%p10226, %f342, 0f7F800000;
	and.pred  	%p10227, %p10225, %p10226;
	@%p10227 bra 	$L__BB4_9866;
	setp.neu.f32 	%p10234, %f341, 0f3F800000;
	add.f32 	%f1498, %f293, %f293;
	mov.b32 	%r25969, %f1498;
	setp.lt.f32 	%p10235, %f294, 0f00000000;
	xor.b32  	%r25970, %r25969, 2139095040;
	selp.b32 	%r25971, %r25970, %r25969, %p10235;
	and.b32  	%r25972, %r25971, 2147483647;
	selp.b32 	%r25973, %r25972, %r25971, %p10234;
	mov.b32 	%f1683, %r25973;
	bra.uni 	$L__BB4_9869;
$L__BB4_9866:
	setp.eq.f32 	%p10228, %f293, 0fBF800000;
	setp.eq.f32 	%p10229, %f1493, 0f7F800000;
	and.pred  	%p10230, %p10228, %p10229;
	@%p10230 bra 	$L__BB4_9869;
	setp.geu.f32 	%p10231, %f293, 0f00000000;
	mov.f32 	%f1683, %f343;
	@%p10231 bra 	$L__BB4_9869;
	setp.neu.f32 	%p10232, %f341, 0f3F800000;
	neg.f32 	%f1495, %f343;
	selp.f32 	%f1496, %f343, %f1495, %p10232;
	cvt.rmi.f32.f32 	%f1497, %f294;
	setp.neu.f32 	%p10233, %f1497, %f294;
	selp.f32 	%f1683, 0f7FFFFFFF, %f1496, %p10233;
$L__BB4_9869:
	mov.b32 	%r25974, %f1683;
	shr.u32 	%r25975, %r25974, 8;
	abs.f32 	%f1499, %f1683;
	setp.nan.f32 	%p10236, %f1499, %f1499;
	setp.lt.u32 	%p10237, %r25974, 256;
	shl.b32 	%r25976, %r25974, 24;
	shr.s32 	%r25977, %r25976, 31;
	selp.b32 	%r25978, %r25977, 256, %p10237;
	add.s32 	%r25979, %r25978, %r25974;
	shr.u32 	%r25980, %r25979, 7;
	and.b32  	%r25981, %r25980, 1;
	selp.b32 	%r25982, 0, %r25981, %p10236;
	add.s32 	%r25983, %r25982, %r25975;
	selp.u32 	%r25984, 1, 0, %p10236;
	or.b32  	%r25985, %r25983, %r25984;
	shl.b32 	%r25986, %r25985, 5;
	or.b32  	%r31767, %r25986, 3;
	bra.uni 	$L__BB4_9885;
$L__BB4_9870:
	add.f32 	%f349, %f293, %f294;
	mul.f32 	%f1414, %f349, 0f3F22F983;
	cvt.rni.s32.f32 	%r31762, %f1414;
	cvt.rn.f32.s32 	%f1415, %r31762;
	fma.rn.f32 	%f1416, %f1415, 0fBFC90FDA, %f349;
	fma.rn.f32 	%f1417, %f1415, 0fB3A22168, %f1416;
	fma.rn.f32 	%f1684, %f1415, 0fA7C234C5, %f1417;
	abs.f32 	%f351, %f349;
	setp.ltu.f32 	%p10205, %f351, 0f47CE4780;
	@%p10205 bra 	$L__BB4_9878;
	setp.neu.f32 	%p10206, %f351, 0f7F800000;
	@%p10206 bra 	$L__BB4_9873;
	mov.f32 	%f1420, 0f00000000;
	mul.rn.f32 	%f1684, %f349, %f1420;
	mov.b32 	%r31762, 0;
	bra.uni 	$L__BB4_9878;
$L__BB4_9873:
	mov.b32 	%r10198, %f349;
	shl.b32 	%r25927, %r10198, 8;
	or.b32  	%r10199, %r25927, -2147483648;
	mov.b64 	%rd10921, 0;
	mov.b32 	%r31759, 0;
$L__BB4_9874:
	.pragma "nounroll";
	mul.wide.u32 	%rd9323, %r31759, 4;
	mov.u64 	%rd9324, __cudart_i2opi_f;
	add.s64 	%rd9325, %rd9324, %rd9323;
	ld.global.nc.u32 	%r25928, [%rd9325];
	mad.wide.u32 	%rd9326, %r25928, %r10199, %rd10921;
	shr.u64 	%rd10921, %rd9326, 32;
	add.s64 	%rd9327, %rd3, %rd9323;
	st.local.u32 	[%rd9327], %rd9326;
	add.s32 	%r31759, %r31759, 1;
	setp.ne.s32 	%p10207, %r31759, 6;
	@%p10207 bra 	$L__BB4_9874;
	shr.u32 	%r25929, %r10198, 23;
	st.local.u32 	[%rd3+24], %rd10921;
	and.b32  	%r10202, %r25929, 31;
	and.b32  	%r25930, %r25929, 224;
	add.s32 	%r25931, %r25930, -128;
	shr.u32 	%r25932, %r25931, 5;
	mul.wide.u32 	%rd9328, %r25932, 4;
	sub.s64 	%rd692, %rd3, %rd9328;
	ld.local.u32 	%r31760, [%rd692+24];
	ld.local.u32 	%r31761, [%rd692+20];
	setp.eq.s32 	%p10208, %r10202, 0;
	@%p10208 bra 	$L__BB4_9877;
	shf.l.wrap.b32 	%r31760, %r31761, %r31760, %r10202;
	ld.local.u32 	%r25933, [%rd692+16];
	shf.l.wrap.b32 	%r31761, %r25933, %r31761, %r10202;
$L__BB4_9877:
	shr.u32 	%r25934, %r31760, 30;
	shf.l.wrap.b32 	%r25935, %r31761, %r31760, 2;
	shl.b32 	%r25936, %r31761, 2;
	shr.u32 	%r25937, %r25935, 31;
	add.s32 	%r25938, %r25937, %r25934;
	neg.s32 	%r25939, %r25938;
	setp.lt.s32 	%p10209, %r10198, 0;
	selp.b32 	%r31762, %r25939, %r25938, %p10209;
	xor.b32  	%r25940, %r25935, %r10198;
	shr.s32 	%r25941, %r25935, 31;
	xor.b32  	%r25942, %r25941, %r25935;
	xor.b32  	%r25943, %r25941, %r25936;
	cvt.u64.u32 	%rd9329, %r25942;
	shl.b64 	%rd9330, %rd9329, 32;
	cvt.u64.u32 	%rd9331, %r25943;
	or.b64  	%rd9332, %rd9330, %rd9331;
	cvt.rn.f64.s64 	%fd19, %rd9332;
	mul.f64 	%fd20, %fd19, 0d3BF921FB54442D19;
	cvt.rn.f32.f64 	%f1418, %fd20;
	neg.f32 	%f1419, %f1418;
	setp.lt.s32 	%p10210, %r25940, 0;
	selp.f32 	%f1684, %f1419, %f1418, %p10210;
$L__BB4_9878:
	mul.rn.f32 	%f1421, %f1684, %f1684;
	and.b32  	%r25945, %r31762, 1;
	setp.eq.b32 	%p10211, %r25945, 1;
	selp.f32 	%f1422, 0f3F800000, %f1684, %p10211;
	fma.rn.f32 	%f1423, %f1421, %f1422, 0f00000000;
	fma.rn.f32 	%f1424, %f1421, 0f37CBAC00, 0fBAB607ED;
	selp.f32 	%f1425, %f1424, 0fB94D4153, %p10211;
	selp.f32 	%f1426, 0f3D2AAABB, 0f3C0885E4, %p10211;
	fma.rn.f32 	%f1427, %f1425, %f1421, %f1426;
	selp.f32 	%f1428, 0fBEFFFFFF, 0fBE2AAAA8, %p10211;
	fma.rn.f32 	%f1429, %f1427, %f1421, %f1428;
	fma.rn.f32 	%f1430, %f1429, %f1423, %f1422;
	and.b32  	%r25946, %r31762, 2;
	setp.eq.s32 	%p10212, %r25946, 0;
	mov.f32 	%f1431, 0f00000000;
	sub.f32 	%f1432, %f1431, %f1430;
	selp.f32 	%f1433, %f1430, %f1432, %p10212;
	mov.b32 	%r25947, %f1433;
	shr.u32 	%r25948, %r25947, 8;
	abs.f32 	%f1434, %f1433;
	setp.nan.f32 	%p10213, %f1434, %f1434;
	setp.lt.u32 	%p10214, %r25947, 256;
	shl.b32 	%r25949, %r25947, 24;
	shr.s32 	%r25950, %r25949, 31;
	selp.b32 	%r25951, %r25950, 256, %p10214;
	add.s32 	%r25952, %r25951, %r25947;
	shr.u32 	%r25953, %r25952, 7;
	and.b32  	%r25954, %r25953, 1;
	selp.b32 	%r25955, 0, %r25954, %p10213;
	add.s32 	%r25956, %r25955, %r25948;
	selp.u32 	%r25957, 1, 0, %p10213;
	or.b32  	%r25958, %r25956, %r25957;
	shl.b32 	%r25959, %r25958, 5;
	or.b32  	%r31767, %r25959, 3;
	bra.uni 	$L__BB4_9885;
$L__BB4_9879:
	mov.b32 	%r10213, %f355;
	shl.b32 	%r25894, %r10213, 8;
	or.b32  	%r10214, %r25894, -2147483648;
	mov.b64 	%rd10922, 0;
	mov.b32 	%r31763, 0;
$L__BB4_9880:
	.pragma "nounroll";
	mul.wide.u32 	%rd9312, %r31763, 4;
	mov.u64 	%rd9313, __cudart_i2opi_f;
	add.s64 	%rd9314, %rd9313, %rd9312;
	ld.global.nc.u32 	%r25895, [%rd9314];
	mad.wide.u32 	%rd9315, %r25895, %r10214, %rd10922;
	shr.u64 	%rd10922, %rd9315, 32;
	add.s64 	%rd9316, %rd2, %rd9312;
	st.local.u32 	[%rd9316], %rd9315;
	add.s32 	%r31763, %r31763, 1;
	setp.ne.s32 	%p10197, %r31763, 6;
	@%p10197 bra 	$L__BB4_9880;
	shr.u32 	%r25896, %r10213, 23;
	st.local.u32 	[%rd2+24], %rd10922;
	and.b32  	%r10217, %r25896, 31;
	and.b32  	%r25897, %r25896, 224;
	add.s32 	%r25898, %r25897, -128;
	shr.u32 	%r25899, %r25898, 5;
	mul.wide.u32 	%rd9317, %r25899, 4;
	sub.s64 	%rd695, %rd2, %rd9317;
	ld.local.u32 	%r31764, [%rd695+24];
	ld.local.u32 	%r31765, [%rd695+20];
	setp.eq.s32 	%p10198, %r10217, 0;
	@%p10198 bra 	$L__BB4_9883;
	shf.l.wrap.b32 	%r31764, %r31765, %r31764, %r10217;
	ld.local.u32 	%r25900, [%rd695+16];
	shf.l.wrap.b32 	%r31765, %r25900, %r31765, %r10217;
$L__BB4_9883:
	shr.u32 	%r25901, %r31764, 30;
	shf.l.wrap.b32 	%r25902, %r31765, %r31764, 2;
	shl.b32 	%r25903, %r31765, 2;
	shr.u32 	%r25904, %r25902, 31;
	add.s32 	%r25905, %r25904, %r25901;
	neg.s32 	%r25906, %r25905;
	setp.lt.s32 	%p10199, %r10213, 0;
	selp.b32 	%r31766, %r25906, %r25905, %p10199;
	xor.b32  	%r25907, %r25902, %r10213;
	shr.s32 	%r25908, %r25902, 31;
	xor.b32  	%r25909, %r25908, %r25902;
	xor.b32  	%r25910, %r25908, %r25903;
	cvt.u64.u32 	%rd9318, %r25909;
	shl.b64 	%rd9319, %rd9318, 32;
	cvt.u64.u32 	%rd9320, %r25910;
	or.b64  	%rd9321, %rd9319, %rd9320;
	cvt.rn.f64.s64 	%fd17, %rd9321;
	mul.f64 	%fd18, %fd17, 0d3BF921FB54442D19;
	cvt.rn.f32.f64 	%f1397, %fd18;
	neg.f32 	%f1398, %f1397;
	setp.lt.s32 	%p10200, %r25907, 0;
	selp.f32 	%f1685, %f1398, %f1397, %p10200;
$L__BB4_9884:
	mul.f32 	%f1400, %f1685, %f1685;
	fma.rn.f32 	%f1401, %f1400, 0f3C190000, 0f3B560000;
	fma.rn.f32 	%f1402, %f1401, %f1400, 0f3CC70000;
	fma.rn.f32 	%f1403, %f1402, %f1400, 0f3D5B0000;
	fma.rn.f32 	%f1404, %f1403, %f1400, 0f3E089438;
	fma.rn.f32 	%f1405, %f1404, %f1400, 0f3EAAAA88;
	mul.rn.f32 	%f1406, %f1400, %f1685;
	fma.rn.f32 	%f1407, %f1405, %f1406, %f1685;
	abs.f32 	%f1408, %f1685;
	setp.eq.f32 	%p10201, %f1408, 0f3A00B43C;
	selp.f32 	%f1409, %f1685, %f1407, %p10201;
	and.b32  	%r25912, %r31766, 1;
	setp.eq.b32 	%p10202, %r25912, 1;
	neg.f32 	%f1410, %f1409;
	rcp.approx.ftz.f32 	%f1411, %f1410;
	selp.f32 	%f1412, %f1411, %f1409, %p10202;
	mov.b32 	%r25913, %f1412;
	shr.u32 	%r25914, %r25913, 8;
	abs.f32 	%f1413, %f1412;
	setp.nan.f32 	%p10203, %f1413, %f1413;
	setp.lt.u32 	%p10204, %r25913, 256;
	shl.b32 	%r25915, %r25913, 24;
	shr.s32 	%r25916, %r25915, 31;
	selp.b32 	%r25917, %r25916, 256, %p10204;
	add.s32 	%r25918, %r25917, %r25913;
	shr.u32 	%r25919, %r25918, 7;
	and.b32  	%r25920, %r25919, 1;
	selp.b32 	%r25921, 0, %r25920, %p10203;
	add.s32 	%r25922, %r25921, %r25914;
	selp.u32 	%r25923, 1, 0, %p10203;
	or.b32  	%r25924, %r25922, %r25923;
	shl.b32 	%r25925, %r25924, 5;
	or.b32  	%r31767, %r25925, 3;
$L__BB4_9885:
	shl.b32 	%r26203, %r31767, 3;
	or.b32  	%r26204, %r26203, 3;
	and.b32  	%r26205, %r31754, 7;
	setp.eq.s32 	%p10360, %r26205, 0;
	selp.b32 	%r31770, %r31754, %r26204, %p10360;
	selp.b32 	%r10239, %r26204, %r31754, %p10360;
	and.b32  	%r26206, %r31770, 7;
	setp.ne.s32 	%p10361, %r26206, 0;
	@%p10361 bra 	$L__BB4_9889;
$L__BB4_9886:
	and.b32  	%r26207, %r10239, 7;
	setp.ne.s32 	%p10362, %r26207, 0;
	@%p10362 bra 	$L__BB4_9898;
$L__BB4_9887:
	shr.u32 	%r26208, %r10239, 3;
	setp.gt.u32 	%p10363, %r10239, 65535;
	shr.u32 	%r26209, %r10239, 1;
	mov.u32 	%r26210, shared_mem;
	add.s32 	%r26211, %r26210, %r26209;
	add.s32 	%r10235, %r26211, 65536;
	mul.wide.u32 	%rd9333, %r26208, 4;
	add.s64 	%rd697, %rd13, %rd9333;
	@%p10363 bra 	$L__BB4_9892;
	atom.shared.exch.b32 	%r31773, [%r10235], -1;
	bra.uni 	$L__BB4_9893;
$L__BB4_9889:
	cvt.u64.u32 	%rd9350, %r10239;
	shl.b64 	%rd9351, %rd9350, 32;
	cvt.u64.u32 	%rd9352, %r31770;
	or.b64  	%rd696, %rd9351, %rd9352;
	mul.wide.u32 	%rd9353, %r31770, 8;
	and.b32  	%r26231, %r10239, 7;
	cvt.u64.u32 	%rd9354, %r26231;
	mov.b64 	%rd9355, 56;
	cvt.u32.u64 	%r26232, %rd9355;
	cvt.u32.u64 	%r26233, %rd9353;
	and.b32  	%r26234, %r26233, %r26232;
	cvt.u32.u64 	%r26235, %rd9354;
	or.b32  	%r26236, %r26234, %r26235;
	mov.b64 	%rd9356, 9130730411292422402;
	shr.u64 	%rd9357, %rd9356, %r26236;
	mov.b64 	%rd9358, 1736168554312260608;
	shr.u64 	%rd9359, %rd9358, %r26236;
	mov.b64 	%rd9360, -506390041275138048;
	shr.u64 	%rd9361, %rd9360, %r26236;
	shl.b64 	%rd9362, %rd9361, 2;
	cvt.u32.u64 	%r26237, %rd9359;
	mov.b64 	%rd9363, 2;
	cvt.u32.u64 	%r26238, %rd9363;
	and.b32  	%r26239, %r26237, %r26238;
	cvt.u32.u64 	%r26240, %rd9357;
	mov.b64 	%rd9364, 1;
	cvt.u32.u64 	%r26241, %rd9364;
	and.b32  	%r26242, %r26240, %r26241;
	or.b32  	%r26243, %r26242, %r26239;
	cvt.u32.u64 	%r26244, %rd9362;
	mov.b64 	%rd9365, 4;
	cvt.u32.u64 	%r26245, %rd9365;
	and.b32  	%r26246, %r26244, %r26245;
	or.b32  	%r26247, %r26243, %r26246;
	mov.b16 	%rs474, 1;
	shl.b16 	%rs475, %rs474, %r26247;
	and.b16  	%rs476, %rs475, 29;
	setp.eq.s16 	%p10385, %rs476, 0;
	@%p10385 bra 	$L__BB4_9891;
	st.local.u32 	[%rd12+536], %r8510;
	mul.wide.u32 	%rd9366, %r8511, 8;
	add.s64 	%rd9367, %rd12, %rd9366;
	st.local.u64 	[%rd9367+544], %rd696;
	bra.uni 	$L__BB4_10226;
$L__BB4_9891:
	add.s32 	%r26248, %r10063, 1;
	st.local.u32 	[%rd12+2592], %r26248;
	mul.wide.u32 	%rd9368, %r10063, 8;
	add.s64 	%rd9369, %rd12, %rd9368;
	st.local.u64 	[%rd9369+2600], %rd696;
	bra.uni 	$L__BB4_10226;
$L__BB4_9892:
	atom.global.exch.b32 	%r31773, [%rd697], -1;
$L__BB4_9893:
	add.s32 	%r26212, %r31773, 1;
	setp.lt.u32 	%p10364, %r26212, 2;
	@%p10364 bra 	$L__BB4_9898;
	setp.gt.u32 	%p10365, %r10239, 65535;
	@%p10365 bra 	$L__BB4_9896;
	atom.shared.exch.b32 	%r26214, [%r10235], 0;
	bra.uni 	$L__BB4_9897;
$L__BB4_9896:
	atom.global.exch.b32 	%r26213, [%rd697], 0;
$L__BB4_9897:
	and.b32  	%r26215, %r31773, 7;
	setp.eq.s32 	%p10366, %r26215, 0;
	mov.u32 	%r10239, %r31773;
	@%p10366 bra 	$L__BB4_9887;
$L__BB4_9898:
	setp.lt.u32 	%p10367, %r31770, 65529;
	@%p10367 bra 	$L__BB4_9910;
	and.b32  	%r10240, %r10239, 4;
	setp.eq.s32 	%p10368, %r10240, 0;
	and.b32  	%r26216, %r10239, 3;
	setp.ne.s32 	%p10369, %r26216, 0;
	and.pred  	%p10370, %p10368, %p10369;
	setp.gt.u32 	%p10371, %r10239, 65535;
	or.pred  	%p10372, %p10371, %p10370;
	@%p10372 bra 	$L__BB4_9903;
	and.b32  	%r26217, %r10239, 7;
	setp.eq.s32 	%p10373, %r26217, 0;
	mov.u32 	%r31776, %r10239;
	mov.u32 	%r31777, %r31770;
	@%p10373 bra 	$L__BB4_9915;
	setp.eq.s32 	%p10374, %r10240, 0;
	@%p10374 bra 	$L__BB4_9903;
	cvt.u64.u32 	%rd9334, %r10239;
	shl.b64 	%rd9335, %rd9334, 32;
	cvt.u64.u32 	%rd9336, %r31770;
	or.b64  	%rd9337, %rd9335, %rd9336;
	st.local.u32 	[%rd12+536], %r8510;
	mul.wide.u32 	%rd9338, %r8511, 8;
	add.s64 	%rd9339, %rd12, %rd9338;
	st.local.u64 	[%rd9339+544], %rd9337;
	bra.uni 	$L__BB4_10226;
$L__BB4_9903:
	shr.u32 	%r10241, %r31770, 3;
	setp.gt.u32 	%p10375, %r31770, 65535;
	@%p10375 bra 	$L__BB4_9905;
	shl.b32 	%r26218, %r10241, 2;
	mov.u32 	%r26219, shared_mem;
	add.s32 	%r26220, %r26219, %r26218;
	ld.shared.u32 	%r31775, [%r26220+65536];
	bra.uni 	$L__BB4_9906;
$L__BB4_9905:
	mul.wide.u32 	%rd9340, %r10241, 4;
	add.s64 	%rd9341, %rd13, %rd9340;
	ld.global.u32 	%r31775, [%rd9341];
$L__BB4_9906:
	setp.ne.s32 	%p10376, %r31775, 0;
	@%p10376 bra 	$L__BB4_9910;
	cvt.u64.u32 	%rd9342, %r10239;
	shl.b64 	%rd9343, %rd9342, 32;
	cvt.u64.u32 	%rd9344, %r31770;
	or.b64  	%rd698, %rd9343, %rd9344;
	and.b32  	%r26221, %r10239, 7;
	setp.eq.s32 	%p10377, %r26221, 1;
	@%p10377 bra 	$L__BB4_9909;
	st.local.u32 	[%rd12+536], %r8510;
	mul.wide.u32 	%rd9345, %r8511, 8;
	add.s64 	%rd9346, %rd12, %rd9345;
	st.local.u64 	[%rd9346+544], %rd698;
	bra.uni 	$L__BB4_10226;
$L__BB4_9909:
	add.s32 	%r26222, %r10063, 1;
	st.local.u32 	[%rd12+2592], %r26222;
	mul.wide.u32 	%rd9347, %r10063, 8;
	add.s64 	%rd9348, %rd12, %rd9347;
	st.local.u64 	[%rd9348+2600], %rd698;
	bra.uni 	$L__BB4_10226;
$L__BB4_9910:
	shr.u32 	%r10245, %r31770, 3;
	setp.gt.u32 	%p10378, %r31770, 65535;
	@%p10378 bra 	$L__BB4_9913;
	shl.b32 	%r26224, %r10245, 2;
	mov.u32 	%r26225, shared_mem;
	add.s32 	%r26226, %r26225, %r26224;
	add.s32 	%r10246, %r26226, 65536;
	atom.shared.exch.b32 	%r31776, [%r26226+65536], %r10239;
	setp.eq.s32 	%p10380, %r31776, -1;
	@%p10380 bra 	$L__BB4_10226;
	atom.shared.exch.b32 	%r26227, [%r10246], 0;
	mov.u32 	%r31777, %r10239;
	bra.uni 	$L__BB4_9915;
$L__BB4_9913:
	mul.wide.u32 	%rd9349, %r10245, 4;
	add.s64 	%rd699, %rd13, %rd9349;
	atom.global.exch.b32 	%r31776, [%rd699], %r10239;
	setp.eq.s32 	%p10379, %r31776, -1;
	@%p10379 bra 	$L__BB4_10226;
	atom.global.exch.b32 	%r26223, [%rd699], 0;
	mov.u32 	%r31777, %r10239;
$L__BB4_9915:
	and.b32  	%r26228, %r31776, 7;
	setp.ne.s32 	%p10381, %r26228, 0;
	and.b32  	%r26229, %r31777, 7;
	setp.eq.s32 	%p10382, %r26229, 0;
	and.pred  	%p10383, %p10381, %p10382;
	selp.b32 	%r31770, %r31777, %r31776, %p10383;
	selp.b32 	%r10239, %r31776, %r31777, %p10383;
	and.b32  	%r26230, %r31770, 7;
	setp.eq.s32 	%p10384, %r26230, 0;
	@%p10384 bra 	$L__BB4_9886;
	bra.uni 	$L__BB4_9889;
$L__BB4_9916:
	cvt.u64.u32 	%rd9267, %r31754;
	shl.b64 	%rd9268, %rd9267, 32;
	cvt.u64.u32 	%rd9269, %r8514;
	or.b64  	%rd700, %rd9268, %rd9269;
	setp.gt.u32 	%p10080, %r31750, 8191;
	@%p10080 bra 	$L__BB4_9918;
	shl.b32 	%r25756, %r31750, 3;
	mov.u32 	%r25757, shared_mem;
	add.s32 	%r25758, %r25757, %r25756;
	atom.shared.exch.b64 	%rd9273, [%r25758], %rd700;
	bra.uni 	$L__BB4_9919;
$L__BB4_9918:
	mul.wide.u32 	%rd9270, %r31750, 8;
	add.s64 	%rd9271, %rd1, %rd9270;
	atom.global.exch.b64 	%rd9272, [%rd9271+201326600], %rd700;
$L__BB4_9919:
	shl.b32 	%r25759, %r31750, 3;
	or.b32  	%r10263, %r25759, 6;
	and.b32  	%r25760, %r31780, 7;
	setp.ne.s32 	%p10081, %r25760, 0;
	@%p10081 bra 	$L__BB4_9923;
$L__BB4_9920:
	and.b32  	%r25761, %r10263, 7;
	setp.ne.s32 	%p10082, %r25761, 0;
	@%p10082 bra 	$L__BB4_9932;
$L__BB4_9921:
	shr.u32 	%r25762, %r10263, 3;
	setp.gt.u32 	%p10083, %r10263, 65535;
	shr.u32 	%r25763, %r10263, 1;
	mov.u32 	%r25764, shared_mem;
	add.s32 	%r25765, %r25764, %r25763;
	add.s32 	%r10259, %r25765, 65536;
	mul.wide.u32 	%rd9274, %r25762, 4;
	add.s64 	%rd702, %rd13, %rd9274;
	@%p10083 bra 	$L__BB4_9926;
	atom.shared.exch.b32 	%r31783, [%r10259], -1;
	bra.uni 	$L__BB4_9927;
$L__BB4_9923:
	cvt.u64.u32 	%rd9291, %r10263;
	shl.b64 	%rd9292, %rd9291, 32;
	cvt.u64.u32 	%rd9293, %r31780;
	or.b64  	%rd701, %rd9292, %rd9293;
	mul.wide.u32 	%rd9294, %r31780, 8;
	and.b32  	%r25785, %r10263, 7;
	cvt.u64.u32 	%rd9295, %r25785;
	mov.b64 	%rd9296, 56;
	cvt.u32.u64 	%r25786, %rd9296;
	cvt.u32.u64 	%r25787, %rd9294;
	and.b32  	%r25788, %r25787, %r25786;
	cvt.u32.u64 	%r25789, %rd9295;
	or.b32  	%r25790, %r25788, %r25789;
	mov.b64 	%rd9297, 9130730411292422402;
	shr.u64 	%rd9298, %rd9297, %r25790;
	mov.b64 	%rd9299, 1736168554312260608;
	shr.u64 	%rd9300, %rd9299, %r25790;
	mov.b64 	%rd9301, -506390041275138048;
	shr.u64 	%rd9302, %rd9301, %r25790;
	shl.b64 	%rd9303, %rd9302, 2;
	cvt.u32.u64 	%r25791, %rd9300;
	mov.b64 	%rd9304, 2;
	cvt.u32.u64 	%r25792, %rd9304;
	and.b32  	%r25793, %r25791, %r25792;
	cvt.u32.u64 	%r25794, %rd9298;
	mov.b64 	%rd9305, 1;
	cvt.u32.u64 	%r25795, %rd9305;
	and.b32  	%r25796, %r25794, %r25795;
	or.b32  	%r25797, %r25796, %r25793;
	cvt.u32.u64 	%r25798, %rd9303;
	mov.b64 	%rd9306, 4;
	cvt.u32.u64 	%r25799, %rd9306;
	and.b32  	%r25800, %r25798, %r25799;
	or.b32  	%r25801, %r25797, %r25800;
	mov.b16 	%rs442, 1;
	shl.b16 	%rs443, %rs442, %r25801;
	and.b16  	%rs444, %rs443, 29;
	setp.eq.s16 	%p10105, %rs444, 0;
	@%p10105 bra 	$L__BB4_9925;
	st.local.u32 	[%rd12+536], %r8510;
	mul.wide.u32 	%rd9307, %r8511, 8;
	add.s64 	%rd9308, %rd12, %rd9307;
	st.local.u64 	[%rd9308+544], %rd701;
	bra.uni 	$L__BB4_10226;
$L__BB4_9925:
	add.s32 	%r25802, %r10063, 1;
	st.local.u32 	[%rd12+2592], %r25802;
	mul.wide.u32 	%rd9309, %r10063, 8;
	add.s64 	%rd9310, %rd12, %rd9309;
	st.local.u64 	[%rd9310+2600], %rd701;
	bra.uni 	$L__BB4_10226;
$L__BB4_9926:
	atom.global.exch.b32 	%r31783, [%rd702], -1;
$L__BB4_9927:
	add.s32 	%r25766, %r31783, 1;
	setp.lt.u32 	%p10084, %r25766, 2;
	@%p10084 bra 	$L__BB4_9932;
	setp.gt.u32 	%p10085, %r10263, 65535;
	@%p10085 bra 	$L__BB4_9930;
	atom.shared.exch.b32 	%r25768, [%r10259], 0;
	bra.uni 	$L__BB4_9931;
$L__BB4_9930:
	atom.global.exch.b32 	%r25767, [%rd702], 0;
$L__BB4_9931:
	and.b32  	%r25769, %r31783, 7;
	setp.eq.s32 	%p10086, %r25769, 0;
	mov.u32 	%r10263, %r31783;
	@%p10086 bra 	$L__BB4_9921;
$L__BB4_9932:
	setp.lt.u32 	%p10087, %r31780, 65529;
	@%p10087 bra 	$L__BB4_9944;
	and.b32  	%r10264, %r10263, 4;
	setp.eq.s32 	%p10088, %r10264, 0;
	and.b32  	%r25770, %r10263, 3;
	setp.ne.s32 	%p10089, %r25770, 0;
	and.pred  	%p10090, %p10088, %p10089;
	setp.gt.u32 	%p10091, %r10263, 65535;
	or.pred  	%p10092, %p10091, %p10090;
	@%p10092 bra 	$L__BB4_9937;
	and.b32  	%r25771, %r10263, 7;
	setp.eq.s32 	%p10093, %r25771, 0;
	mov.u32 	%r31786, %r10263;
	mov.u32 	%r31787, %r31780;
	@%p10093 bra 	$L__BB4_9949;
	setp.eq.s32 	%p10094, %r10264, 0;
	@%p10094 bra 	$L__BB4_9937;
	cvt.u64.u32 	%rd9275, %r10263;
	shl.b64 	%rd9276, %rd9275, 32;
	cvt.u64.u32 	%rd9277, %r31780;
	or.b64  	%rd9278, %rd9276, %rd9277;
	st.local.u32 	[%rd12+536], %r8510;
	mul.wide.u32 	%rd9279, %r8511, 8;
	add.s64 	%rd9280, %rd12, %rd9279;
	st.local.u64 	[%rd9280+544], %rd9278;
	bra.uni 	$L__BB4_10226;
$L__BB4_9937:
	shr.u32 	%r10265, %r31780, 3;
	setp.gt.u32 	%p10095, %r31780, 65535;
	@%p10095 bra 	$L__BB4_9939;
	shl.b32 	%r25772, %r10265, 2;
	mov.u32 	%r25773, shared_mem;
	add.s32 	%r25774, %r25773, %r25772;
	ld.shared.u32 	%r31785, [%r25774+65536];
	bra.uni 	$L__BB4_9940;
$L__BB4_9939:
	mul.wide.u32 	%rd9281, %r10265, 4;
	add.s64 	%rd9282, %rd13, %rd9281;
	ld.global.u32 	%r31785, [%rd9282];
$L__BB4_9940:
	setp.ne.s32 	%p10096, %r31785, 0;
	@%p10096 bra 	$L__BB4_9944;
	cvt.u64.u32 	%rd9283, %r10263;
	shl.b64 	%rd9284, %rd9283, 32;
	cvt.u64.u32 	%rd9285, %r31780;
	or.b64  	%rd703, %rd9284, %rd9285;
	and.b32  	%r25775, %r10263, 7;
	setp.eq.s32 	%p10097, %r25775, 1;
	@%p10097 bra 	$L__BB4_9943;
	st.local.u32 	[%rd12+536], %r8510;
	mul.wide.u32 	%rd9286, %r8511, 8;
	add.s64 	%rd9287, %rd12, %rd9286;
	st.local.u64 	[%rd9287+544], %rd703;
	bra.uni 	$L__BB4_10226;
$L__BB4_9943:
	add.s32 	%r25776, %r10063, 1;
	st.local.u32 	[%rd12+2592], %r25776;
	mul.wide.u32 	%rd9288, %r10063, 8;
	add.s64 	%rd9289, %rd12, %rd9288;
	st.local.u64 	[%rd9289+2600], %rd703;
	bra.uni 	$L__BB4_10226;
$L__BB4_9944:
	shr.u32 	%r10269, %r31780, 3;
	setp.gt.u32 	%p10098, %r31780, 65535;
	@%p10098 bra 	$L__BB4_9947;
	shl.b32 	%r25778, %r10269, 2;
	mov.u32 	%r25779, shared_mem;
	add.s32 	%r25780, %r25779, %r25778;
	add.s32 	%r10270, %r25780, 65536;
	atom.shared.exch.b32 	%r31786, [%r25780+65536], %r10263;
	setp.eq.s32 	%p10100, %r31786, -1;
	@%p10100 bra 	$L__BB4_10226;
	atom.shared.exch.b32 	%r25781, [%r10270], 0;
	mov.u32 	%r31787, %r10263;
	bra.uni 	$L__BB4_9949;
$L__BB4_9947:
	mul.wide.u32 	%rd9290, %r10269, 4;
	add.s64 	%rd704, %rd13, %rd9290;
	atom.global.exch.b32 	%r31786, [%rd704], %r10263;
	setp.eq.s32 	%p10099, %r31786, -1;
	@%p10099 bra 	$L__BB4_10226;
	atom.global.exch.b32 	%r25777, [%rd704], 0;
	mov.u32 	%r31787, %r10263;
$L__BB4_9949:
	and.b32  	%r25782, %r31786, 7;
	setp.ne.s32 	%p10101, %r25782, 0;
	and.b32  	%r25783, %r31787, 7;
	setp.eq.s32 	%p10102, %r25783, 0;
	and.pred  	%p10103, %p10101, %p10102;
	selp.b32 	%r31780, %r31787, %r31786, %p10103;
	selp.b32 	%r10263, %r31786, %r31787, %p10103;
	and.b32  	%r25784, %r31780, 7;
	setp.eq.s32 	%p10104, %r25784, 0;
	@%p10104 bra 	$L__BB4_9920;
	bra.uni 	$L__BB4_9923;
$L__BB4_9950:
	setp.eq.s16 	%p9647, %rs19, 6;
	@%p9647 bra 	$L__BB4_9627;
	ld.local.u32 	%r25246, [%rd12+2592];
	sub.s32 	%r25247, 256, %r25246;
	sub.s32 	%r25248, 257, %r8510;
	min.u32 	%r10277, %r25247, %r25248;
	ld.local.u32 	%r25249, [%rd12+12];
	setp.eq.s32 	%p9652, %r25249, 2;
	@%p9652 bra 	$L__BB4_9958;
	mov.b32 	%r31788, 0;
	mov.u32 	%r31790, %r31788;
$L__BB4_9953:
	ld.global.u32 	%r25251, [%rd20];
	and.b32  	%r25252, %r25251, 32767;
	add.s32 	%r10280, %r25252, %r8509;
	mul.wide.u32 	%rd8890, %r10280, 8;
	add.s64 	%rd8891, %rd1, %rd8890;
	ld.global.u64 	%rd8892, [%rd8891+201326600];
	add.s32 	%r25253, %r25251, 1;
	st.global.u32 	[%rd20], %r25253;
	setp.lt.u32 	%p9653, %r10280, 8192;
	setp.ne.s64 	%p9654, %rd8892, 0;
	or.pred  	%p9655, %p9653, %p9654;
	@%p9655 bra 	$L__BB4_9955;
	add.s32 	%r10281, %r31790, 1;
	mul.wide.u32 	%rd8894, %r31790, 4;
	add.s64 	%rd8895, %rd12, %rd8894;
	st.local.u32 	[%rd8895+24], %r10280;
	mov.u32 	%r31790, %r10281;
$L__BB4_9955:
	add.s32 	%r31788, %r31788, 1;
	setp.lt.u32 	%p9656, %r31788, 32768;
	@%p9656 bra 	$L__BB4_9957;
	mov.u64 	%rd8896, $str$1;
	cvta.global.u64 	%rd8897, %rd8896;
	{ // callseq 40, 0
	.param .b64 param0;
	st.param.b64 	[param0], %rd8897;
	.param .b64 param1;
	st.param.b64 	[param1], 0;
	.param .b32 retval0;
	call.uni (retval0), 
	vprintf, 
	(
	param0, 
	param1
	);
	ld.param.b32 	%r25254, [retval0];
	} // callseq 40
$L__BB4_9957:
	setp.lt.u32 	%p9658, %r31790, 2;
	mov.pred 	%p12041, -1;
	@%p9658 bra 	$L__BB4_9953;
	bra.uni 	$L__BB4_10147;
$L__BB4_9958:
	ld.local.u32 	%r10284, [%rd12+4];
	shl.b32 	%r10285, %r10284, 7;
	and.b32  	%r25257, %r10285, 8064;
	add.s32 	%r10286, %r25257, %r2;
	shl.b32 	%r25258, %r10284, 10;
	and.b32  	%r25259, %r25258, 64512;
	add.s32 	%r25260, %r4, %r25259;
	ld.shared.u64 	%rd8898, [%r25260];
	setp.eq.s32 	%p9659, %r10286, 0;
	setp.ne.s64 	%p9660, %rd8898, 0;
	mov.b32 	%r31792, 0;
	or.pred  	%p9661, %p9659, %p9660;
	@%p9661 bra 	$L__BB4_9960;
	st.local.u32 	[%rd12+24], %r10286;
	mov.b32 	%r31792, 1;
$L__BB4_9960:
	add.s32 	%r31853, %r10284, 2;
	add.s32 	%r25262, %r10285, 128;
	and.b32  	%r25263, %r25262, 8064;
	add.s32 	%r10289, %r25263, %r2;
	shl.b32 	%r25264, %r25262, 3;
	and.b32  	%r25265, %r25264, 64512;
	add.s32 	%r25266, %r4, %r25265;
	ld.shared.u64 	%rd8900, [%r25266];
	setp.eq.s32 	%p9662, %r10289, 0;
	setp.ne.s64 	%p9663, %rd8900, 0;
	or.pred  	%p9664, %p9662, %p9663;
	@%p9664 bra 	$L__BB4_9962;
	add.s32 	%r10290, %r31792, 1;
	mul.wide.u32 	%rd8902, %r31792, 4;
	add.s64 	%rd8903, %rd12, %rd8902;
	st.local.u32 	[%rd8903+24], %r10289;
	mov.u32 	%r31792, %r10290;
$L__BB4_9962:
	setp.gt.u32 	%p9666, %r31792, 1;
	mov.pred 	%p12041, -1;
	@%p9666 bra 	$L__BB4_10146;
	add.s32 	%r10292, %r10284, 3;
	shl.b32 	%r25267, %r31853, 7;
	and.b32  	%r25268, %r25267, 8064;
	add.s32 	%r10293, %r25268, %r2;
	shl.b32 	%r25269, %r31853, 10;
	and.b32  	%r25270, %r25269, 64512;
	add.s32 	%r25271, %r4, %r25270;
	ld.shared.u64 	%rd8904, [%r25271];
	setp.eq.s32 	%p9667, %r10293, 0;
	setp.ne.s64 	%p9668, %rd8904, 0;
	or.pred  	%p9669, %p9667, %p9668;
	@%p9669 bra 	$L__BB4_9965;
	add.s32 	%r10294, %r31792, 1;
	mul.wide.u32 	%rd8906, %r31792, 4;
	add.s64 	%rd8907, %rd12, %rd8906;
	st.local.u32 	[%rd8907+24], %r10293;
	mov.u32 	%r31792, %r10294;
$L__BB4_9965:
	setp.gt.u32 	%p9671, %r31792, 1;
	mov.u32 	%r31853, %r10292;
	@%p9671 bra 	$L__BB4_10146;
	add.s32 	%r31853, %r10284, 4;
	shl.b32 	%r25272, %r10292, 7;
	and.b32  	%r25273, %r25272, 8064;
	add.s32 	%r10297, %r25273, %r2;
	shl.b32 	%r25274, %r10292, 10;
	and.b32  	%r25275, %r25274, 64512;
	add.s32 	%r25276, %r4, %r25275;
	ld.shared.u64 	%rd8908, [%r25276];
	setp.eq.s32 	%p9672, %r10297, 0;
	setp.ne.s64 	%p9673, %rd8908, 0;
	or.pred  	%p9674, %p9672, %p9673;
	@%p9674 bra 	$L__BB4_9968;
	add.s32 	%r10298, %r31792, 1;
	mul.wide.u32 	%rd8910, %r31792, 4;
	add.s64 	%rd8911, %rd12, %rd8910;
	st.local.u32 	[%rd8911+24], %r10297;
	mov.u32 	%r31792, %r10298;
$L__BB4_9968:
	setp.gt.u32 	%p9676, %r31792, 1;
	@%p9676 bra 	$L__BB4_10146;
	add.s32 	%r10300, %r10284, 5;
	shl.b32 	%r25277, %r31853, 7;
	and.b32  	%r25278, %r25277, 8064;
	add.s32 	%r10301, %r25278, %r2;
	shl.b32 	%r25279, %r31853, 10;
	and.b32  	%r25280, %r25279, 64512;
	add.s32 	%r25281, %r4, %r25280;
	ld.shared.u64 	%rd8912, [%r25281];
	setp.eq.s32 	%p9677, %r10301, 0;
	setp.ne.s64 	%p9678, %rd8912, 0;
	or.pred  	%p9679, %p9677, %p9678;
	@%p9679 bra 	$L__BB4_9971;
	add.s32 	%r10302, %r31792, 1;
	mul.wide.u32 	%rd8914, %r31792, 4;
	add.s64 	%rd8915, %rd12, %rd8914;
	st.local.u32 	[%rd8915+24], %r10301;
	mov.u32 	%r31792, %r10302;
$L__BB4_9971:
	setp.gt.u32 	%p9681, %r31792, 1;
	mov.u32 	%r31853, %r10300;
	@%p9681 bra 	$L__BB4_10146;
	add.s32 	%r31853, %r10284, 6;
	shl.b32 	%r25282, %r10300, 7;
	and.b32  	%r25283, %r25282, 8064;
	add.s32 	%r10305, %r25283, %r2;
	shl.b32 	%r25284, %r10300, 10;
	and.b32  	%r25285, %r25284, 64512;
	add.s32 	%r25286, %r4, %r25285;
	ld.shared.u64 	%rd8916, [%r25286];
	setp.eq.s32 	%p9682, %r10305, 0;
	setp.ne.s64 	%p9683, %rd8916, 0;
	or.pred  	%p9684, %p9682, %p9683;
	@%p9684 bra 	$L__BB4_9974;
	add.s32 	%r10306, %r31792, 1;
	mul.wide.u32 	%rd8918, %r31792, 4;
	add.s64 	%rd8919, %rd12, %rd8918;
	st.local.u32 	[%rd8919+24], %r10305;
	mov.u32 	%r31792, %r10306;
$L__BB4_9974:
	setp.gt.u32 	%p9686, %r31792, 1;
	@%p9686 bra 	$L__BB4_10146;
	add.s32 	%r10308, %r10284, 7;
	shl.b32 	%r25287, %r31853, 7;
	and.b32  	%r25288, %r25287, 8064;
	add.s32 	%r10309, %r25288, %r2;
	shl.b32 	%r25289, %r31853, 10;
	and.b32  	%r25290, %r25289, 64512;
	add.s32 	%r25291, %r4, %r25290;
	ld.shared.u64 	%rd8920, [%r25291];
	setp.eq.s32 	%p9687, %r10309, 0;
	setp.ne.s64 	%p9688, %rd8920, 0;
	or.pred  	%p9689, %p9687, %p9688;
	@%p9689 bra 	$L__BB4_9977;
	add.s32 	%r10310, %r31792, 1;
	mul.wide.u32 	%rd8922, %r31792, 4;
	add.s64 	%rd8923, %rd12, %rd8922;
	st.local.u32 	[%rd8923+24], %r10309;
	mov.u32 	%r31792, %r10310;
$L__BB4_9977:
	setp.gt.u32 	%p9691, %r31792, 1;
	mov.u32 	%r31853, %r10308;
	@%p9691 bra 	$L__BB4_10146;
	add.s32 	%r31853, %r10284, 8;
	shl.b32 	%r25292, %r10308, 7;
	and.b32  	%r25293, %r25292, 8064;
	add.s32 	%r10313, %r25293, %r2;
	shl.b32 	%r25294, %r10308, 10;
	and.b32  	%r25295, %r25294, 64512;
	add.s32 	%r25296, %r4, %r25295;
	ld.shared.u64 	%rd8924, [%r25296];
	setp.eq.s32 	%p9692, %r10313, 0;
	setp.ne.s64 	%p9693, %rd8924, 0;
	or.pred  	%p9694, %p9692, %p9693;
	@%p9694 bra 	$L__BB4_9980;
	add.s32 	%r10314, %r31792, 1;
	mul.wide.u32 	%rd8926, %r31792, 4;
	add.s64 	%rd8927, %rd12, %rd8926;
	st.local.u32 	[%rd8927+24], %r10313;
	mov.u32 	%r31792, %r10314;
$L__BB4_9980:
	setp.gt.u32 	%p9696, %r31792, 1;
	@%p9696 bra 	$L__BB4_10146;
	add.s32 	%r10316, %r10284, 9;
	shl.b32 	%r25297, %r31853, 7;
	and.b32  	%r25298, %r25297, 8064;
	add.s32 	%r10317, %r25298, %r2;
	shl.b32 	%r25299, %r31853, 10;
	and.b32  	%r25300, %r25299, 64512;
	add.s32 	%r25301, %r4, %r25300;
	ld.shared.u64 	%rd8928, [%r25301];
	setp.eq.s32 	%p9697, %r10317, 0;
	setp.ne.s64 	%p9698, %rd8928, 0;
	or.pred  	%p9699, %p9697, %p9698;
	@%p9699 bra 	$L__BB4_9983;
	add.s32 	%r10318, %r31792, 1;
	mul.wide.u32 	%rd8930, %r31792, 4;
	add.s64 	%rd8931, %rd12, %rd8930;
	st.local.u32 	[%rd8931+24], %r10317;
	mov.u32 	%r31792, %r10318;
$L__BB4_9983:
	setp.gt.u32 	%p9701, %r31792, 1;
	mov.u32 	%r31853, %r10316;
	@%p9701 bra 	$L__BB4_10146;
	add.s32 	%r31853, %r10284, 10;
	shl.b32 	%r25302, %r10316, 7;
	and.b32  	%r25303, %r25302, 8064;
	add.s32 	%r10321, %r25303, %r2;
	shl.b32 	%r25304, %r10316, 10;
	and.b32  	%r25305, %r25304, 64512;
	add.s32 	%r25306, %r4, %r25305;
	ld.shared.u64 	%rd8932, [%r25306];
	setp.eq.s32 	%p9702, %r10321, 0;
	setp.ne.s64 	%p9703, %rd8932, 0;
	or.pred  	%p9704, %p9702, %p9703;
	@%p9704 bra 	$L__BB4_9986;
	add.s32 	%r10322, %r31792, 1;
	mul.wide.u32 	%rd8934, %r31792, 4;
	add.s64 	%rd8935, %rd12, %rd8934;
	st.local.u32 	[%rd8935+24], %r10321;
	mov.u32 	%r31792, %r10322;
$L__BB4_9986:
	setp.gt.u32 	%p9706, %r31792, 1;
	@%p9706 bra 	$L__BB4_10146;
	add.s32 	%r10324, %r10284, 11;
	shl.b32 	%r25307, %r31853, 7;
	and.b32  	%r25308, %r25307, 8064;
	add.s32 	%r10325, %r25308, %r2;
	shl.b32 	%r25309, %r31853, 10;
	and.b32  	%r25310, %r25309, 64512;
	add.s32 	%r25311, %r4, %r25310;
	ld.shared.u64 	%rd8936, [%r25311];
	setp.eq.s32 	%p9707, %r10325, 0;
	setp.ne.s64 	%p9708, %rd8936, 0;
	or.pred  	%p9709, %p9707, %p9708;
	@%p9709 bra 	$L__BB4_9989;
	add.s32 	%r10326, %r31792, 1;
	mul.wide.u32 	%rd8938, %r31792, 4;
	add.s64 	%rd8939, %rd12, %rd8938;
	st.local.u32 	[%rd8939+24], %r10325;
	mov.u32 	%r31792, %r10326;
$L__BB4_9989:
	setp.gt.u32 	%p9711, %r31792, 1;
	mov.u32 	%r31853, %r10324;
	@%p9711 bra 	$L__BB4_10146;
	add.s32 	%r31853, %r10284, 12;
	shl.b32 	%r25312, %r10324, 7;
	and.b32  	%r25313, %r25312, 8064;
	add.s32 	%r10329, %r25313, %r2;
	shl.b32 	%r25314, %r10324, 10;
	and.b32  	%r25315, %r25314, 64512;
	add.s32 	%r25316, %r4, %r25315;
	ld.shared.u64 	%rd8940, [%r25316];
	setp.eq.s32 	%p9712, %r10329, 0;
	setp.ne.s64 	%p9713, %rd8940, 0;
	or.pred  	%p9714, %p9712, %p9713;
	@%p9714 bra 	$L__BB4_9992;
	add.s32 	%r10330, %r31792, 1;
	mul.wide.u32 	%rd8942, %r31792, 4;
	add.s64 	%rd8943, %rd12, %rd8942;
	st.local.u32 	[%rd8943+24], %r10329;
	mov.u32 	%r31792, %r10330;
$L__BB4_9992:
	setp.gt.u32 	%p9716, %r31792, 1;
	@%p9716 bra 	$L__BB4_10146;
	add.s32 	%r10332, %r10284, 13;
	shl.b32 	%r25317, %r31853, 7;
	and.b32  	%r25318, %r25317, 8064;
	add.s32 	%r10333, %r25318, %r2;
	shl.b32 	%r25319, %r31853, 10;
	and.b32  	%r25320, %r25319, 64512;
	add.s32 	%r25321, %r4, %r25320;
	ld.shared.u64 	%rd8944, [%r25321];
	setp.eq.s32 	%p9717, %r10333, 0;
	setp.ne.s64 	%p9718, %rd8944, 0;
	or.pred  	%p9719, %p9717, %p9718;
	@%p9719 bra 	$L__BB4_9995;
	add.s32 	%r10334, %r31792, 1;
	mul.wide.u32 	%rd8946, %r31792, 4;
	add.s64 	%rd8947, %rd12, %rd8946;
	st.local.u32 	[%rd8947+24], %r10333;
	mov.u32 	%r31792, %r10334;
$L__BB4_9995:
	setp.gt.u32 	%p9721, %r31792, 1;
	mov.u32 	%r31853, %r10332;
	@%p9721 bra 	$L__BB4_10146;
	add.s32 	%r31853, %r10284, 14;
	shl.b32 	%r25322, %r10332, 7;
	and.b32  	%r25323, %r25322, 8064;
	add.s32 	%r10337, %r25323, %r2;
	shl.b32 	%r25324, %r10332, 10;
	and.b32  	%r25325, %r25324, 64512;
	add.s32 	%r25326, %r4, %r25325;
	ld.shared.u64 	%rd8948, [%r25326];
	setp.eq.s32 	%p9722, %r10337, 0;
	setp.ne.s64 	%p9723, %rd8948, 0;
	or.pred  	%p9724, %p9722, %p9723;
	@%p9724 bra 	$L__BB4_9998;
	add.s32 	%r10338, %r31792, 1;
	mul.wide.u32 	%rd8950, %r31792, 4;
	add.s64 	%rd8951, %rd12, %rd8950;
	st.local.u32 	[%rd8951+24], %r10337;
	mov.u32 	%r31792, %r10338;
$L__BB4_9998:
	setp.gt.u32 	%p9726, %r31792, 1;
	@%p9726 bra 	$L__BB4_10146;
	add.s32 	%r10340, %r10284, 15;
	shl.b32 	%r25327, %r31853, 7;
	and.b32  	%r25328, %r25327, 8064;
	add.s32 	%r10341, %r25328, %r2;
	shl.b32 	%r25329, %r31853, 10;
	and.b32  	%r25330, %r25329, 64512;
	add.s32 	%r25331, %r4, %r25330;
	ld.shared.u64 	%rd8952, [%r25331];
	setp.eq.s32 	%p9727, %r10341, 0;
	setp.ne.s64 	%p9728, %rd8952, 0;
	or.pred  	%p9729, %p9727, %p9728;
	@%p9729 bra 	$L__BB4_10001;
	add.s32 	%r10342, %r31792, 1;
	mul.wide.u32 	%rd8954, %r31792, 4;
	add.s64 	%rd8955, %rd12, %rd8954;
	st.local.u32 	[%rd8955+24], %r10341;
	mov.u32 	%r31792, %r10342;
$L__BB4_10001:
	setp.gt.u32 	%p9731, %r31792, 1;
	mov.u32 	%r31853, %r10340;
	@%p9731 bra 	$L__BB4_10146;
	add.s32 	%r31853, %r10284, 16;
	shl.b32 	%r25332, %r10340, 7;
	and.b32  	%r25333, %r25332, 8064;
	add.s32 	%r10345, %r25333, %r2;
	shl.b32 	%r25334, %r10340, 10;
	and.b32  	%r25335, %r25334, 64512;
	add.s32 	%r25336, %r4, %r25335;
	ld.shared.u64 	%rd8956, [%r25336];
	setp.eq.s32 	%p9732, %r10345, 0;
	setp.ne.s64 	%p9733, %rd8956, 0;
	or.pred  	%p9734, %p9732, %p9733;
	@%p9734 bra 	$L__BB4_10004;
	add.s32 	%r10346, %r31792, 1;
	mul.wide.u32 	%rd8958, %r31792, 4;
	add.s64 	%rd8959, %rd12, %rd8958;
	st.local.u32 	[%rd8959+24], %r10345;
	mov.u32 	%r31792, %r10346;
$L__BB4_10004:
	setp.gt.u32 	%p9736, %r31792, 1;
	@%p9736 bra 	$L__BB4_10146;
	add.s32 	%r10348, %r10284, 17;
	shl.b32 	%r25337, %r31853, 7;
	and.b32  	%r25338, %r25337, 8064;
	add.s32 	%r10349, %r25338, %r2;
	shl.b32 	%r25339, %r31853, 10;
	and.b32  	%r25340, %r25339, 64512;
	add.s32 	%r25341, %r4, %r25340;
	ld.shared.u64 	%rd8960, [%r25341];
	setp.eq.s32 	%p9737, %r10349, 0;
	setp.ne.s64 	%p9738, %rd8960, 0;
	or.pred  	%p9739, %p9737, %p9738;
	@%p9739 bra 	$L__BB4_10007;
	add.s32 	%r10350, %r31792, 1;
	mul.wide.u32 	%rd8962, %r31792, 4;
	add.s64 	%rd8963, %rd12, %rd8962;
	st.local.u32 	[%rd8963+24], %r10349;
	mov.u32 	%r31792, %r10350;
$L__BB4_10007:
	setp.gt.u32 	%p9741, %r31792, 1;
	mov.u32 	%r31853, %r10348;
	@%p9741 bra 	$L__BB4_10146;
	add.s32 	%r31853, %r10284, 18;
	shl.b32 	%r25342, %r10348, 7;
	and.b32  	%r25343, %r25342, 8064;
	add.s32 	%r10353, %r25343, %r2;
	shl.b32 	%r25344, %r10348, 10;
	and.b32  	%r25345, %r25344, 64512;
	add.s32 	%r25346, %r4, %r25345;
	ld.shared.u64 	%rd8964, [%r25346];
	setp.eq.s32 	%p9742, %r10353, 0;
	setp.ne.s64 	%p9743, %rd8964, 0;
	or.pred  	%p9744, %p9742, %p9743;
	@%p9744 bra 	$L__BB4_10010;
	add.s32 	%r10354, %r31792, 1;
	mul.wide.u32 	%rd8966, %r31792, 4;
	add.s64 	%rd8967, %rd12, %rd8966;
	st.local.u32 	[%rd8967+24], %r10353;
	mov.u32 	%r31792, %r10354;
$L__BB4_10010:
	setp.gt.u32 	%p9746, %r31792, 1;
	@%p9746 bra 	$L__BB4_10146;
	add.s32 	%r10356, %r10284, 19;
	shl.b32 	%r25347, %r31853, 7;
	and.b32  	%r25348, %r25347, 8064;
	add.s32 	%r10357, %r25348, %r2;
	shl.b32 	%r25349, %r31853, 10;
	and.b32  	%r25350, %r25349, 64512;
	add.s32 	%r25351, %r4, %r25350;
	ld.shared.u64 	%rd8968, [%r25351];
	setp.eq.s32 	%p9747, %r10357, 0;
	setp.ne.s64 	%p9748, %rd8968, 0;
	or.pred  	%p9749, %p9747, %p9748;
	@%p9749 bra 	$L__BB4_10013;
	add.s32 	%r10358, %r31792, 1;
	mul.wide.u32 	%rd8970, %r31792, 4;
	add.s64 	%rd8971, %rd12, %rd8970;
	st.local.u32 	[%rd8971+24], %r10357;
	mov.u32 	%r31792, %r10358;
$L__BB4_10013:
	setp.gt.u32 	%p9751, %r31792, 1;
	mov.u32 	%r31853, %r10356;
	@%p9751 bra 	$L__BB4_10146;
	add.s32 	%r31853, %r10284, 20;
	shl.b32 	%r25352, %r10356, 7;
	and.b32  	%r25353, %r25352, 8064;
	add.s32 	%r10361, %r25353, %r2;
	shl.b32 	%r25354, %r10356, 10;
	and.b32  	%r25355, %r25354, 64512;
	add.s32 	%r25356, %r4, %r25355;
	ld.shared.u64 	%rd8972, [%r25356];
	setp.eq.s32 	%p9752, %r10361, 0;
	setp.ne.s64 	%p9753, %rd8972, 0;
	or.pred  	%p9754, %p9752, %p9753;
	@%p9754 bra 	$L__BB4_10016;
	add.s32 	%r10362, %r31792, 1;
	mul.wide.u32 	%rd8974, %r31792, 4;
	add.s64 	%rd8975, %rd12, %rd8974;
	st.local.u32 	[%rd8975+24], %r10361;
	mov.u32 	%r31792, %r10362;
$L__BB4_10016:
	setp.gt.u32 	%p9756, %r31792, 1;
	@%p9756 bra 	$L__BB4_10146;
	add.s32 	%r10364, %r10284, 21;
	shl.b32 	%r25357, %r31853, 7;
	and.b32  	%r25358, %r25357, 8064;
	add.s32 	%r10365, %r25358, %r2;
	shl.b32 	%r25359, %r31853, 10;
	and.b32  	%r25360, %r25359, 64512;
	add.s32 	%r25361, %r4, %r25360;
	ld.shared.u64 	%rd8976, [%r25361];
	setp.eq.s32 	%p9757, %r10365, 0;
	setp.ne.s64 	%p9758, %rd8976, 0;
	or.pred  	%p9759, %p9757, %p9758;
	@%p9759 bra 	$L__BB4_10019;
	add.s32 	%r10366, %r31792, 1;
	mul.wide.u32 	%rd8978, %r31792, 4;
	add.s64 	%rd8979, %rd12, %rd8978;
	st.local.u32 	[%rd8979+24], %r10365;
	mov.u32 	%r31792, %r10366;
$L__BB4_10019:
	setp.gt.u32 	%p9761, %r31792, 1;
	mov.u32 	%r31853, %r10364;
	@%p9761 bra 	$L__BB4_10146;
	add.s32 	%r31853, %r10284, 22;
	shl.b32 	%r25362, %r10364, 7;
	and.b32  	%r25363, %r25362, 8064;
	add.s32 	%r10369, %r25363, %r2;
	shl.b32 	%r25364, %r10364, 10;
	and.b32  	%r25365, %r25364, 64512;
	add.s32 	%r25366, %r4, %r25365;
	ld.shared.u64 	%rd8980, [%r25366];
	setp.eq.s32 	%p9762, %r10369, 0;
	setp.ne.s64 	%p9763, %rd8980, 0;
	or.pred  	%p9764, %p9762, %p9763;
	@%p9764 bra 	$L__BB4_10022;
	add.s32 	%r10370, %r31792, 1;
	mul.wide.u32 	%rd8982, %r31792, 4;
	add.s64 	%rd8983, %rd12, %rd8982;
	st.local.u32 	[%rd8983+24], %r10369;
	mov.u32 	%r31792, %r10370;
$L__BB4_10022:
	setp.gt.u32 	%p9766, %r31792, 1;
	@%p9766 bra 	$L__BB4_10146;
	add.s32 	%r10372, %r10284, 23;
	shl.b32 	%r25367, %r31853, 7;
	and.b32  	%r25368, %r25367, 8064;
	add.s32 	%r10373, %r25368, %r2;
	shl.b32 	%r25369, %r31853, 10;
	and.b32  	%r25370, %r25369, 64512;
	add.s32 	%r25371, %r4, %r25370;
	ld.shared.u64 	%rd8984, [%r25371];
	setp.eq.s32 	%p9767, %r10373, 0;
	setp.ne.s64 	%p9768, %rd8984, 0;
	or.pred  	%p9769, %p9767, %p9768;
	@%p9769 bra 	$L__BB4_10025;
	add.s32 	%r10374, %r31792, 1;
	mul.wide.u32 	%rd8986, %r31792, 4;
	add.s64 	%rd8987, %rd12, %rd8986;
	st.local.u32 	[%rd8987+24], %r10373;
	mov.u32 	%r31792, %r10374;
$L__BB4_10025:
	setp.gt.u32 	%p9771, %r31792, 1;
	mov.u32 	%r31853, %r10372;
	@%p9771 bra 	$L__BB4_10146;
	add.s32 	%r31853, %r10284, 24;
	shl.b32 	%r25372, %r10372, 7;
	and.b32  	%r25373, %r25372, 8064;
	add.s32 	%r10377, %r25373, %r2;
	shl.b32 	%r25374, %r10372, 10;
	and.b32  	%r25375, %r25374, 64512;
	add.s32 	%r25376, %r4, %r25375;
	ld.shared.u64 	%rd8988, [%r25376];
	setp.eq.s32 	%p9772, %r10377, 0;
	setp.ne.s64 	%p9773, %rd8988, 0;
	or.pred  	%p9774, %p9772, %p9773;
	@%p9774 bra 	$L__BB4_10028;
	add.s32 	%r10378, %r31792, 1;
	mul.wide.u32 	%rd8990, %r31792, 4;
	add.s64 	%rd8991, %rd12, %rd8990;
	st.local.u32 	[%rd8991+24], %r10377;
	mov.u32 	%r31792, %r10378;
$L__BB4_10028:
	setp.gt.u32 	%p9776, %r31792, 1;
	@%p9776 bra 	$L__BB4_10146;
	add.s32 	%r10380, %r10284, 25;
	shl.b32 	%r25377, %r31853, 7;
	and.b32  	%r25378, %r25377, 8064;
	add.s32 	%r10381, %r25378, %r2;
	shl.b32 	%r25379, %r31853, 10;
	and.b32  	%r25380, %r25379, 64512;
	add.s32 	%r25381, %r4, %r25380;
	ld.shared.u64 	%rd8992, [%r25381];
	setp.eq.s32 	%p9777, %r10381, 0;
	setp.ne.s64 	%p9778, %rd8992, 0;
	or.pred  	%p9779, %p9777, %p9778;
	@%p9779 bra 	$L__BB4_10031;
	add.s32 	%r10382, %r31792, 1;
	mul.wide.u32 	%rd8994, %r31792, 4;
	add.s64 	%rd8995, %rd12, %rd8994;
	st.local.u32 	[%rd8995+24], %r10381;
	mov.u32 	%r31792, %r10382;
$L__BB4_10031:
	setp.gt.u32 	%p9781, %r31792, 1;
	mov.u32 	%r31853, %r10380;
	@%p9781 bra 	$L__BB4_10146;
	add.s32 	%r31853, %r10284, 26;
	shl.b32 	%r25382, %r10380, 7;
	and.b32  	%r25383, %r25382, 8064;
	add.s32 	%r10385, %r25383, %r2;
	shl.b32 	%r25384, %r10380, 10;
	and.b32  	%r25385, %r25384, 64512;
	add.s32 	%r25386, %r4, %r25385;
	ld.shared.u64 	%rd8996, [%r25386];
	setp.eq.s32 	%p9782, %r10385, 0;
	setp.ne.s64 	%p9783, %rd8996, 0;
	or.pred  	%p9784, %p9782, %p9783;
	@%p9784 bra 	$L__BB4_10034;
	add.s32 	%r10386, %r31792, 1;
	mul.wide.u32 	%rd8998, %r31792, 4;
	add.s64 	%rd8999, %rd12, %rd8998;
	st.local.u32 	[%rd8999+24], %r10385;
	mov.u32 	%r31792, %r10386;
$L__BB4_10034:
	setp.gt.u32 	%p9786, %r31792, 1;
	@%p9786 bra 	$L__BB4_10146;
	add.s32 	%r10388, %r10284, 27;
	shl.b32 	%r25387, %r31853, 7;
	and.b32  	%r25388, %r25387, 8064;
	add.s32 	%r10389, %r25388, %r2;
	shl.b32 	%r25389, %r31853, 10;
	and.b32  	%r25390, %r25389, 64512;
	add.s32 	%r25391, %r4, %r25390;
	ld.shared.u64 	%rd9000, [%r25391];
	setp.eq.s32 	%p9787, %r10389, 0;
	setp.ne.s64 	%p9788, %rd9000, 0;
	or.pred  	%p9789, %p9787, %p9788;
	@%p9789 bra 	$L__BB4_10037;
	add.s32 	%r10390, %r31792, 1;
	mul.wide.u32 	%rd9002, %r31792, 4;
	add.s64 	%rd9003, %rd12, %rd9002;
	st.local.u32 	[%rd9003+24], %r10389;
	mov.u32 	%r31792, %r10390;
$L__BB4_10037:
	setp.gt.u32 	%p9791, %r31792, 1;
	mov.u32 	%r31853, %r10388;
	@%p9791 bra 	$L__BB4_10146;
	add.s32 	%r31853, %r10284, 28;
	shl.b32 	%r25392, %r10388, 7;
	and.b32  	%r25393, %r25392, 8064;
	add.s32 	%r10393, %r25393, %r2;
	shl.b32 	%r25394, %r10388, 10;
	and.b32  	%r25395, %r25394, 64512;
	add.s32 	%r25396, %r4, %r25395;
	ld.shared.u64 	%rd9004, [%r25396];
	setp.eq.s32 	%p9792, %r10393, 0;
	setp.ne.s64 	%p9793, %rd9004, 0;
	or.pred  	%p9794, %p9792, %p9793;
	@%p9794 bra 	$L__BB4_10040;
	add.s32 	%r10394, %r31792, 1;
	mul.wide.u32 	%rd9006, %r31792, 4;
	add.s64 	%rd9007, %rd12, %rd9006;
	st.local.u32 	[%rd9007+24], %r10393;
	mov.u32 	%r31792, %r10394;
$L__BB4_10040:
	setp.gt.u32 	%p9796, %r31792, 1;
	@%p9796 bra 	$L__BB4_10146;
	add.s32 	%r10396, %r10284, 29;
	shl.b32 	%r25397, %r31853, 7;
	and.b32  	%r25398, %r25397, 8064;
	add.s32 	%r10397, %r25398, %r2;
	shl.b32 	%r25399, %r31853, 10;
	and.b32  	%r25400, %r25399, 64512;
	add.s32 	%r25401, %r4, %r25400;
	ld.shared.u64 	%rd9008, [%r25401];
	setp.eq.s32 	%p9797, %r10397, 0;
	setp.ne.s64 	%p9798, %rd9008, 0;
	or.pred  	%p9799, %p9797, %p9798;
	@%p9799 bra 	$L__BB4_10043;
	add.s32 	%r10398, %r31792, 1;
	mul.wide.u32 	%rd9010, %r31792, 4;
	add.s64 	%rd9011, %rd12, %rd9010;
	st.local.u32 	[%rd9011+24], %r10397;
	mov.u32 	%r31792, %r10398;
$L__BB4_10043:
	setp.gt.u32 	%p9801, %r31792, 1;
	mov.u32 	%r31853, %r10396;
	@%p9801 bra 	$L__BB4_10146;
	add.s32 	%r31853, %r10284, 30;
	shl.b32 	%r25402, %r10396, 7;
	and.b32  	%r25403, %r25402, 8064;
	add.s32 	%r10401, %r25403, %r2;
	shl.b32 	%r25404, %r10396, 10;
	and.b32  	%r25405, %r25404, 64512;
	add.s32 	%r25406, %r4, %r25405;
	ld.shared.u64 	%rd9012, [%r25406];
	setp.eq.s32 	%p9802, %r10401, 0;
	setp.ne.s64 	%p9803, %rd9012, 0;
	or.pred  	%p9804, %p9802, %p9803;
	@%p9804 bra 	$L__BB4_10046;
	add.s32 	%r10402, %r31792, 1;
	mul.wide.u32 	%rd9014, %r31792, 4;
	add.s64 	%rd9015, %rd12, %rd9014;
	st.local.u32 	[%rd9015+24], %r10401;
	mov.u32 	%r31792, %r10402;
$L__BB4_10046:
	setp.gt.u32 	%p9806, %r31792, 1;
	@%p9806 bra 	$L__BB4_10146;
	add.s32 	%r10404, %r10284, 31;
	shl.b32 	%r25407, %r31853, 7;
	and.b32  	%r25408, %r25407, 8064;
	add.s32 	%r10405, %r25408, %r2;
	shl.b32 	%r25409, %r31853, 10;
	and.b32  	%r25410, %r25409, 64512;
	add.s32 	%r25411, %r4, %r25410;
	ld.shared.u64 	%rd9016, [%r25411];
	setp.eq.s32 	%p9807, %r10405, 0;
	setp.ne.s64 	%p9808, %rd9016, 0;
	or.pred  	%p9809, %p9807, %p9808;
	@%p9809 bra 	$L__BB4_10049;
	add.s32 	%r10406, %r31792, 1;
	mul.wide.u32 	%rd9018, %r31792, 4;
	add.s64 	%rd9019, %rd12, %rd9018;
	st.local.u32 	[%rd9019+24], %r10405;
	mov.u32 	%r31792, %r10406;
$L__BB4_10049:
	setp.gt.u32 	%p9811, %r31792, 1;
	mov.u32 	%r31853, %r10404;
	@%p9811 bra 	$L__BB4_10146;
	add.s32 	%r31853, %r10284, 32;
	shl.b32 	%r25412, %r10404, 7;
	and.b32  	%r25413, %r25412, 8064;
	add.s32 	%r10409, %r25413, %r2;
	shl.b32 	%r25414, %r10404, 10;
	and.b32  	%r25415, %r25414, 64512;
	add.s32 	%r25416, %r4, %r25415;
	ld.shared.u64 	%rd9020, [%r25416];
	setp.eq.s32 	%p9812, %r10409, 0;
	setp.ne.s64 	%p9813, %rd9020, 0;
	or.pred  	%p9814, %p9812, %p9813;
	@%p9814 bra 	$L__BB4_10052;
	add.s32 	%r10410, %r31792, 1;
	mul.wide.u32 	%rd9022, %r31792, 4;
	add.s64 	%rd9023, %rd12, %rd9022;
	st.local.u32 	[%rd9023+24], %r10409;
	mov.u32 	%r31792, %r10410;
$L__BB4_10052:
	setp.gt.u32 	%p9816, %r31792, 1;
	@%p9816 bra 	$L__BB4_10146;
	add.s32 	%r10412, %r10284, 33;
	shl.b32 	%r25417, %r31853, 7;
	and.b32  	%r25418, %r25417, 8064;
	add.s32 	%r10413, %r25418, %r2;
	shl.b32 	%r25419, %r31853, 10;
	and.b32  	%r25420, %r25419, 64512;
	add.s32 	%r25421, %r4, %r25420;
	ld.shared.u64 	%rd9024, [%r25421];
	setp.eq.s32 	%p9817, %r10413, 0;
	setp.ne.s64 	%p9818, %rd9024, 0;
	or.pred  	%p9819, %p9817, %p9818;
	@%p9819 bra 	$L__BB4_10055;
	add.s32 	%r10414, %r31792, 1;
	mul.wide.u32 	%rd9026, %r31792, 4;
	add.s64 	%rd9027, %rd12, %rd9026;
	st.local.u32 	[%rd9027+24], %r10413;
	mov.u32 	%r31792, %r10414;
$L__BB4_10055:
	setp.gt.u32 	%p9821, %r31792, 1;
	mov.u32 	%r31853, %r10412;
	@%p9821 bra 	$L__BB4_10146;
	add.s32 	%r31853, %r10284, 34;
	shl.b32 	%r25422, %r10412, 7;
	and.b32  	%r25423, %r25422, 8064;
	add.s32 	%r10417, %r25423, %r2;
	shl.b32 	%r25424, %r10412, 10;
	and.b32  	%r25425, %r25424, 64512;
	add.s32 	%r25426, %r4, %r25425;
	ld.shared.u64 	%rd9028, [%r25426];
	setp.eq.s32 	%p9822, %r10417, 0;
	setp.ne.s64 	%p9823, %rd9028, 0;
	or.pred  	%p9824, %p9822, %p9823;
	@%p9824 bra 	$L__BB4_10058;
	add.s32 	%r10418, %r31792, 1;
	mul.wide.u32 	%rd9030, %r31792, 4;
	add.s64 	%rd9031, %rd12, %rd9030;
	st.local.u32 	[%rd9031+24], %r10417;
	mov.u32 	%r31792, %r10418;
$L__BB4_10058:
	setp.gt.u32 	%p9826, %r31792, 1;
	@%p9826 bra 	$L__BB4_10146;
	add.s32 	%r10420, %r10284, 35;
	shl.b32 	%r25427, %r31853, 7;
	and.b32  	%r25428, %r25427, 8064;
	add.s32 	%r10421, %r25428, %r2;
	shl.b32 	%r25429, %r31853, 10;
	and.b32  	%r25430, %r25429, 64512;
	add.s32 	%r25431, %r4, %r25430;
	ld.shared.u64 	%rd9032, [%r25431];
	setp.eq.s32 	%p9827, %r10421, 0;
	setp.ne.s64 	%p9828, %rd9032, 0;
	or.pred  	%p9829, %p9827, %p9828;
	@%p9829 bra 	$L__BB4_10061;
	add.s32 	%r10422, %r31792, 1;
	mul.wide.u32 	%rd9034, %r31792, 4;
	add.s64 	%rd9035, %rd12, %rd9034;
	st.local.u32 	[%rd9035+24], %r10421;
	mov.u32 	%r31792, %r10422;
$L__BB4_10061:
	setp.gt.u32 	%p9831, %r31792, 1;
	mov.u32 	%r31853, %r10420;
	@%p9831 bra 	$L__BB4_10146;
	add.s32 	%r31853, %r10284, 36;
	shl.b32 	%r25432, %r10420, 7;
	and.b32  	%r25433, %r25432, 8064;
	add.s32 	%r10425, %r25433, %r2;
	shl.b32 	%r25434, %r10420, 10;
	and.b32  	%r25435, %r25434, 64512;
	add.s32 	%r25436, %r4, %r25435;
	ld.shared.u64 	%rd9036, [%r25436];
	setp.eq.s32 	%p9832, %r10425, 0;
	setp.ne.s64 	%p9833, %rd9036, 0;
	or.pred  	%p9834, %p9832, %p9833;
	@%p9834 bra 	$L__BB4_10064;
	add.s32 	%r10426, %r31792, 1;
	mul.wide.u32 	%rd9038, %r31792, 4;
	add.s64 	%rd9039, %rd12, %rd9038;
	st.local.u32 	[%rd9039+24], %r10425;
	mov.u32 	%r31792, %r10426;
$L__BB4_10064:
	setp.gt.u32 	%p9836, %r31792, 1;
	@%p9836 bra 	$L__BB4_10146;
	add.s32 	%r10428, %r10284, 37;
	shl.b32 	%r25437, %r31853, 7;
	and.b32  	%r25438, %r25437, 8064;
	add.s32 	%r10429, %r25438, %r2;
	shl.b32 	%r25439, %r31853, 10;
	and.b32  	%r25440, %r25439, 64512;
	add.s32 	%r25441, %r4, %r25440;
	ld.shared.u64 	%rd9040, [%r25441];
	setp.eq.s32 	%p9837, %r10429, 0;
	setp.ne.s64 	%p9838, %rd9040, 0;
	or.pred  	%p9839, %p9837, %p9838;
	@%p9839 bra 	$L__BB4_10067;
	add.s32 	%r10430, %r31792, 1;
	mul.wide.u32 	%rd9042, %r31792, 4;
	add.s64 	%rd9043, %rd12, %rd9042;
	st.local.u32 	[%rd9043+24], %r10429;
	mov.u32 	%r31792, %r10430;
$L__BB4_10067:
	setp.gt.u32 	%p9841, %r31792, 1;
	mov.u32 	%r31853, %r10428;
	@%p9841 bra 	$L__BB4_10146;
	add.s32 	%r31853, %r10284, 38;
	shl.b32 	%r25442, %r10428, 7;
	and.b32  	%r25443, %r25442, 8064;
	add.s32 	%r10433, %r25443, %r2;
	shl.b32 	%r25444, %r10428, 10;
	and.b32  	%r25445, %r25444, 64512;
	add.s32 	%r25446, %r4, %r25445;
	ld.shared.u64 	%rd9044, [%r25446];
	setp.eq.s32 	%p9842, %r10433, 0;
	setp.ne.s64 	%p9843, %rd9044, 0;
	or.pred  	%p9844, %p9842, %p9843;
	@%p9844 bra 	$L__BB4_10070;
	add.s32 	%r10434, %r31792, 1;
	mul.wide.u32 	%rd9046, %r31792, 4;
	add.s64 	%rd9047, %rd12, %rd9046;
	st.local.u32 	[%rd9047+24], %r10433;
	mov.u32 	%r31792, %r10434;
$L__BB4_10070:
	setp.gt.u32 	%p9846, %r31792, 1;
	@%p9846 bra 	$L__BB4_10146;
	add.s32 	%r10436, %r10284, 39;
	shl.b32 	%r25447, %r31853, 7;
	and.b32  	%r25448, %r25447, 8064;
	add.s32 	%r10437, %r25448, %r2;
	shl.b32 	%r25449, %r31853, 10;
	and.b32  	%r25450, %r25449, 64512;
	add.s32 	%r25451, %r4, %r25450;
	ld.shared.u64 	%rd9048, [%r25451];
	setp.eq.s32 	%p9847, %r10437, 0;
	setp.ne.s64 	%p9848, %rd9048, 0;
	or.pred  	%p9849, %p9847, %p9848;
	@%p9849 bra 	$L__BB4_10073;
	add.s32 	%r10438, %r31792, 1;
	mul.wide.u32 	%rd9050, %r31792, 4;
	add.s64 	%rd9051, %rd12, %rd9050;
	st.local.u32 	[%rd9051+24], %r10437;
	mov.u32 	%r31792, %r10438;
$L__BB4_10073:
	setp.gt.u32 	%p9851, %r31792, 1;
	mov.u32 	%r31853, %r10436;
	@%p9851 bra 	$L__BB4_10146;
	add.s32 	%r31853, %r10284, 40;
	shl.b32 	%r25452, %r10436, 7;
	and.b32  	%r25453, %r25452, 8064;
	add.s32 	%r10441, %r25453, %r2;
	shl.b32 	%r25454, %r10436, 10;
	and.b32  	%r25455, %r25454, 64512;
	add.s32 	%r25456, %r4, %r25455;
	ld.shared.u64 	%rd9052, [%r25456];
	setp.eq.s32 	%p9852, %r10441, 0;
	setp.ne.s64 	%p9853, %rd9052, 0;
	or.pred  	%p9854, %p9852, %p9853;
	@%p9854 bra 	$L__BB4_10076;
	add.s32 	%r10442, %r31792, 1;
	mul.wide.u32 	%rd9054, %r31792, 4;
	add.s64 	%rd9055, %rd12, %rd9054;
	st.local.u32 	[%rd9055+24], %r10441;
	mov.u32 	%r31792, %r10442;
$L__BB4_10076:
	setp.gt.u32 	%p9856, %r31792, 1;
	@%p9856 bra 	$L__BB4_10146;
	add.s32 	%r10444, %r10284, 41;
	shl.b32 	%r25457, %r31853, 7;
	and.b32  	%r25458, %r25457, 8064;
	add.s32 	%r10445, %r25458, %r2;
	shl.b32 	%r25459, %r31853, 10;
	and.b32  	%r25460, %r25459, 64512;
	add.s32 	%r25461, %r4, %r25460;
	ld.shared.u64 	%rd9056, [%r25461];
	setp.eq.s32 	%p9857, %r10445, 0;
	setp.ne.s64 	%p9858, %rd9056, 0;
	or.pred  	%p9859, %p9857, %p9858;
	@%p9859 bra 	$L__BB4_10079;
	add.s32 	%r10446, %r31792, 1;
	mul.wide.u32 	%rd9058, %r31792, 4;
	add.s64 	%rd9059, %rd12, %rd9058;
	st.local.u32 	[%rd9059+24], %r10445;
	mov.u32 	%r31792, %r10446;
$L__BB4_10079:
	setp.gt.u32 	%p9861, %r31792, 1;
	mov.u32 	%r31853, %r10444;
	@%p9861 bra 	$L__BB4_10146;
	add.s32 	%r31853, %r10284, 42;
	shl.b32 	%r25462, %r10444, 7;
	and.b32  	%r25463, %r25462, 8064;
	add.s32 	%r10449, %r25463, %r2;
	shl.b32 	%r25464, %r10444, 10;
	and.b32  	%r25465, %r25464, 64512;
	add.s32 	%r25466, %r4, %r25465;
	ld.shared.u64 	%rd9060, [%r25466];
	setp.eq.s32 	%p9862, %r10449, 0;
	setp.ne.s64 	%p9863, %rd9060, 0;
	or.pred  	%p9864, %p9862, %p9863;
	@%p9864 bra 	$L__BB4_10082;
	add.s32 	%r10450, %r31792, 1;
	mul.wide.u32 	%rd9062, %r31792, 4;
	add.s64 	%rd9063, %rd12, %rd9062;
	st.local.u32 	[%rd9063+24], %r10449;
	mov.u32 	%r31792, %r10450;
$L__BB4_10082:
	setp.gt.u32 	%p9866, %r31792, 1;
	@%p9866 bra 	$L__BB4_10146;
	add.s32 	%r10452, %r10284, 43;
	shl.b32 	%r25467, %r31853, 7;
	and.b32  	%r25468, %r25467, 8064;
	add.s32 	%r10453, %r25468, %r2;
	shl.b32 	%r25469, %r31853, 10;
	and.b32  	%r25470, %r25469, 64512;
	add.s32 	%r25471, %r4, %r25470;
	ld.shared.u64 	%rd9064, [%r25471];
	setp.eq.s32 	%p9867, %r10453, 0;
	setp.ne.s64 	%p9868, %rd9064, 0;
	or.pred  	%p9869, %p9867, %p9868;
	@%p9869 bra 	$L__BB4_10085;
	add.s32 	%r10454, %r31792, 1;
	mul.wide.u32 	%rd9066, %r31792, 4;
	add.s64 	%rd9067, %rd12, %rd9066;
	st.local.u32 	[%rd9067+24], %r10453;
	mov.u32 	%r31792, %r10454;
$L__BB4_10085:
	setp.gt.u32 	%p9871, %r31792, 1;
	mov.u32 	%r31853, %r10452;
	@%p9871 bra 	$L__BB4_10146;
	add.s32 	%r31853, %r10284, 44;
	shl.b32 	%r25472, %r10452, 7;
	and.b32  	%r25473, %r25472, 8064;
	add.s32 	%r10457, %r25473, %r2;
	shl.b32 	%r25474, %r10452, 10;
	and.b32  	%r25475, %r25474, 64512;
	add.s32 	%r25476, %r4, %r25475;
	ld.shared.u64 	%rd9068, [%r25476];
	setp.eq.s32 	%p9872, %r10457, 0;
	setp.ne.s64 	%p9873, %rd9068, 0;
	or.pred  	%p9874, %p9872, %p9873;
	@%p9874 bra 	$L__BB4_10088;
	add.s32 	%r10458, %r31792, 1;
	mul.wide.u32 	%rd9070, %r31792, 4;
	add.s64 	%rd9071, %rd12, %rd9070;
	st.local.u32 	[%rd9071+24], %r10457;
	mov.u32 	%r31792, %r10458;
$L__BB4_10088:
	setp.gt.u32 	%p9876, %r31792, 1;
	@%p9876 bra 	$L__BB4_10146;
	add.s32 	%r10460, %r10284, 45;
	shl.b32 	%r25477, %r31853, 7;
	and.b32  	%r25478, %r25477, 8064;
	add.s32 	%r10461, %r25478, %r2;
	shl.b32 	%r25479, %r31853, 10;
	and.b32  	%r25480, %r25479, 64512;
	add.s32 	%r25481, %r4, %r25480;
	ld.shared.u64 	%rd9072, [%r25481];
	setp.eq.s32 	%p9877, %r10461, 0;
	setp.ne.s64 	%p9878, %rd9072, 0;
	or.pred  	%p9879, %p9877, %p9878;
	@%p9879 bra 	$L__BB4_10091;
	add.s32 	%r10462, %r31792, 1;
	mul.wide.u32 	%rd9074, %r31792, 4;
	add.s64 	%rd9075, %rd12, %rd9074;
	st.local.u32 	[%rd9075+24], %r10461;
	mov.u32 	%r31792, %r10462;
$L__BB4_10091:
	setp.gt.u32 	%p9881, %r31792, 1;
	mov.u32 	%r31853, %r10460;
	@%p9881 bra 	$L__BB4_10146;
	add.s32 	%r31853, %r10284, 46;
	shl.b32 	%r25482, %r10460, 7;
	and.b32  	%r25483, %r25482, 8064;
	add.s32 	%r10465, %r25483, %r2;
	shl.b32 	%r25484, %r10460, 10;
	and.b32  	%r25485, %r25484, 64512;
	add.s32 	%r25486, %r4, %r25485;
	ld.shared.u64 	%rd9076, [%r25486];
	setp.eq.s32 	%p9882, %r10465, 0;
	setp.ne.s64 	%p9883, %rd9076, 0;
	or.pred  	%p9884, %p9882, %p9883;
	@%p9884 bra 	$L__BB4_10094;
	add.s32 	%r10466, %r31792, 1;
	mul.wide.u32 	%rd9078, %r31792, 4;
	add.s64 	%rd9079, %rd12, %rd9078;
	st.local.u32 	[%rd9079+24], %r10465;
	mov.u32 	%r31792, %r10466;
$L__BB4_10094:
	setp.gt.u32 	%p9886, %r31792, 1;
	@%p9886 bra 	$L__BB4_10146;
	add.s32 	%r10468, %r10284, 47;
	shl.b32 	%r25487, %r31853, 7;
	and.b32  	%r25488, %r25487, 8064;
	add.s32 	%r10469, %r25488, %r2;
	shl.b32 	%r25489, %r31853, 10;
	and.b32  	%r25490, %r25489, 64512;
	add.s32 	%r25491, %r4, %r25490;
	ld.shared.u64 	%rd9080, [%r25491];
	setp.eq.s32 	%p9887, %r10469, 0;
	setp.ne.s64 	%p9888, %rd9080, 0;
	or.pred  	%p9889, %p9887, %p9888;
	@%p9889 bra 	$L__BB4_10097;
	add.s32 	%r10470, %r31792, 1;
	mul.wide.u32 	%rd9082, %r31792, 4;
	add.s64 	%rd9083, %rd12, %rd9082;
	st.local.u32 	[%rd9083+24], %r10469;
	mov.u32 	%r31792, %r10470;
$L__BB4_10097:
	setp.gt.u32 	%p9891, %r31792, 1;
	mov.u32 	%r31853, %r10468;
	@%p9891 bra 	$L__BB4_10146;
	add.s32 	%r31853, %r10284, 48;
	shl.b32 	%r25492, %r10468, 7;
	and.b32  	%r25493, %r25492, 8064;
	add.s32 	%r10473, %r25493, %r2;
	shl.b32 	%r25494, %r10468, 10;
	and.b32  	%r25495, %r25494, 64512;
	add.s32 	%r25496, %r4, %r25495;
	ld.shared.u64 	%rd9084, [%r25496];
	setp.eq.s32 	%p9892, %r10473, 0;
	setp.ne.s64 	%p9893, %rd9084, 0;
	or.pred  	%p9894, %p9892, %p9893;
	@%p9894 bra 	$L__BB4_10100;
	add.s32 	%r10474, %r31792, 1;
	mul.wide.u32 	%rd9086, %r31792, 4;
	add.s64 	%rd9087, %rd12, %rd9086;
	st.local.u32 	[%rd9087+24], %r10473;
	mov.u32 	%r31792, %r10474;
$L__BB4_10100:
	setp.gt.u32 	%p9896, %r31792, 1;
	@%p9896 bra 	$L__BB4_10146;
	add.s32 	%r10476, %r10284, 49;
	shl.b32 	%r25497, %r31853, 7;
	and.b32  	%r25498, %r25497, 8064;
	add.s32 	%r10477, %r25498, %r2;
	shl.b32 	%r25499, %r31853, 10;
	and.b32  	%r25500, %r25499, 64512;
	add.s32 	%r25501, %r4, %r25500;
	ld.shared.u64 	%rd9088, [%r25501];
	setp.eq.s32 	%p9897, %r10477, 0;
	setp.ne.s64 	%p9898, %rd9088, 0;
	or.pred  	%p9899, %p9897, %p9898;
	@%p9899 bra 	$L__BB4_10103;
	add.s32 	%r10478, %r31792, 1;
	mul.wide.u32 	%rd9090, %r31792, 4;
	add.s64 	%rd9091, %rd12, %rd9090;
	st.local.u32 	[%rd9091+24], %r10477;
	mov.u32 	%r31792, %r10478;
$L__BB4_10103:
	setp.gt.u32 	%p9901, %r31792, 1;
	mov.u32 	%r31853, %r10476;
	@%p9901 bra 	$L__BB4_10146;
	add.s32 	%r31853, %r10284, 50;
	shl.b32 	%r25502, %r10476, 7;
	and.b32  	%r25503, %r25502, 8064;
	add.s32 	%r10481, %r25503, %r2;
	shl.b32 	%r25504, %r10476, 10;
	and.b32  	%r25505, %r25504, 64512;
	add.s32 	%r25506, %r4, %r25505;
	ld.shared.u64 	%rd9092, [%r25506];
	setp.eq.s32 	%p9902, %r10481, 0;
	setp.ne.s64 	%p9903, %rd9092, 0;
	or.pred  	%p9904, %p9902, %p9903;
	@%p9904 bra 	$L__BB4_10106;
	add.s32 	%r10482, %r31792, 1;
	mul.wide.u32 	%rd9094, %r31792, 4;
	add.s64 	%rd9095, %rd12, %rd9094;
	st.local.u32 	[%rd9095+24], %r10481;
	mov.u32 	%r31792, %r10482;
$L__BB4_10106:
	setp.gt.u32 	%p9906, %r31792, 1;
	@%p9906 bra 	$L__BB4_10146;
	add.s32 	%r10484, %r10284, 51;
	shl.b32 	%r25507, %r31853, 7;
	and.b32  	%r25508, %r25507, 8064;
	add.s32 	%r10485, %r25508, %r2;
	shl.b32 	%r25509, %r31853, 10;
	and.b32  	%r25510, %r25509, 64512;
	add.s32 	%r25511, %r4, %r25510;
	ld.shared.u64 	%rd9096, [%r25511];
	setp.eq.s32 	%p9907, %r10485, 0;
	setp.ne.s64 	%p9908, %rd9096, 0;
	or.pred  	%p9909, %p9907, %p9908;
	@%p9909 bra 	$L__BB4_10109;
	add.s32 	%r10486, %r31792, 1;
	mul.wide.u32 	%rd9098, %r31792, 4;
	add.s64 	%rd9099, %rd12, %rd9098;
	st.local.u32 	[%rd9099+24], %r10485;
	mov.u32 	%r31792, %r10486;
$L__BB4_10109:
	setp.gt.u32 	%p9911, %r31792, 1;
	mov.u32 	%r31853, %r10484;
	@%p9911 bra 	$L__BB4_10146;
	add.s32 	%r31853, %r10284, 52;
	shl.b32 	%r25512, %r10484, 7;
	and.b32  	%r25513, %r25512, 8064;
	add.s32 	%r10489, %r25513, %r2;
	shl.b32 	%r25514, %r10484, 10;
	and.b32  	%r25515, %r25514, 64512;
	add.s32 	%r25516, %r4, %r25515;
	ld.shared.u64 	%rd9100, [%r25516];
	setp.eq.s32 	%p9912, %r10489, 0;
	setp.ne.s64 	%p9913, %rd9100, 0;
	or.pred  	%p9914, %p9912, %p9913;
	@%p9914 bra 	$L__BB4_10112;
	add.s32 	%r10490, %r31792, 1;
	mul.wide.u32 	%rd9102, %r31792, 4;
	add.s64 	%rd9103, %rd12, %rd9102;
	st.local.u32 	[%rd9103+24], %r10489;
	mov.u32 	%r31792, %r10490;
$L__BB4_10112:
	setp.gt.u32 	%p9916, %r31792, 1;
	@%p9916 bra 	$L__BB4_10146;
	add.s32 	%r10492, %r10284, 53;
	shl.b32 	%r25517, %r31853, 7;
	and.b32  	%r25518, %r25517, 8064;
	add.s32 	%r10493, %r25518, %r2;
	shl.b32 	%r25519, %r31853, 10;
	and.b32  	%r25520, %r25519, 64512;
	add.s32 	%r25521, %r4, %r25520;
	ld.shared.u64 	%rd9104, [%r25521];
	setp.eq.s32 	%p9917, %r10493, 0;
	setp.ne.s64 	%p9918, %rd9104, 0;
	or.pred  	%p9919, %p9917, %p9918;
	@%p9919 bra 	$L__BB4_10115;
	add.s32 	%r10494, %r31792, 1;
	mul.wide.u32 	%rd9106, %r31792, 4;
	add.s64 	%rd9107, %rd12, %rd9106;
	st.local.u32 	[%rd9107+24], %r10493;
	mov.u32 	%r31792, %r10494;
$L__BB4_10115:
	setp.gt.u32 	%p9921, %r31792, 1;
	mov.u32 	%r31853, %r10492;
	@%p9921 bra 	$L__BB4_10146;
	add.s32 	%r31853, %r10284, 54;
	shl.b32 	%r25522, %r10492, 7;
	and.b32  	%r25523, %r25522, 8064;
	add.s32 	%r10497, %r25523, %r2;
	shl.b32 	%r25524, %r10492, 10;
	and.b32  	%r25525, %r25524, 64512;
	add.s32 	%r25526, %r4, %r25525;
	ld.shared.u64 	%rd9108, [%r25526];
	setp.eq.s32 	%p9922, %r10497, 0;
	setp.ne.s64 	%p9923, %rd9108, 0;
	or.pred  	%p9924, %p9922, %p9923;
	@%p9924 bra 	$L__BB4_10118;
	add.s32 	%r10498, %r31792, 1;
	mul.wide.u32 	%rd9110, %r31792, 4;
	add.s64 	%rd9111, %rd12, %rd9110;
	st.local.u32 	[%rd9111+24], %r10497;
	mov.u32 	%r31792, %r10498;
$L__BB4_10118:
	setp.gt.u32 	%p9926, %r31792, 1;
	@%p9926 bra 	$L__BB4_10146;
	add.s32 	%r10500, %r10284, 55;
	shl.b32 	%r25527, %r31853, 7;
	and.b32  	%r25528, %r25527, 8064;
	add.s32 	%r10501, %r25528, %r2;
	shl.b32 	%r25529, %r31853, 10;
	and.b32  	%r25530, %r25529, 64512;
	add.s32 	%r25531, %r4, %r25530;
	ld.shared.u64 	%rd9112, [%r25531];
	setp.eq.s32 	%p9927, %r10501, 0;
	setp.ne.s64 	%p9928, %rd9112, 0;
	or.pred  	%p9929, %p9927, %p9928;
	@%p9929 bra 	$L__BB4_10121;
	add.s32 	%r10502, %r31792, 1;
	mul.wide.u32 	%rd9114, %r31792, 4;
	add.s64 	%rd9115, %rd12, %rd9114;
	st.local.u32 	[%rd9115+24], %r10501;
	mov.u32 	%r31792, %r10502;
$L__BB4_10121:
	setp.gt.u32 	%p9931, %r31792, 1;
	mov.u32 	%r31853, %r10500;
	@%p9931 bra 	$L__BB4_10146;
	add.s32 	%r31853, %r10284, 56;
	shl.b32 	%r25532, %r10500, 7;
	and.b32  	%r25533, %r25532, 8064;
	add.s32 	%r10505, %r25533, %r2;
	shl.b32 	%r25534, %r10500, 10;
	and.b32  	%r25535, %r25534, 64512;
	add.s32 	%r25536, %r4, %r25535;
	ld.shared.u64 	%rd9116, [%r25536];
	setp.eq.s32 	%p9932, %r10505, 0;
	setp.ne.s64 	%p9933, %rd9116, 0;
	or.pred  	%p9934, %p9932, %p9933;
	@%p9934 bra 	$L__BB4_10124;
	add.s32 	%r10506, %r31792, 1;
	mul.wide.u32 	%rd9118, %r31792, 4;
	add.s64 	%rd9119, %rd12, %rd9118;
	st.local.u32 	[%rd9119+24], %r10505;
	mov.u32 	%r31792, %r10506;
$L__BB4_10124:
	setp.gt.u32 	%p9936, %r31792, 1;
	@%p9936 bra 	$L__BB4_10146;
	add.s32 	%r10508, %r10284, 57;
	shl.b32 	%r25537, %r31853, 7;
	and.b32  	%r25538, %r25537, 8064;
	add.s32 	%r10509, %r25538, %r2;
	shl.b32 	%r25539, %r31853, 10;
	and.b32  	%r25540, %r25539, 64512;
	add.s32 	%r25541, %r4, %r25540;
	ld.shared.u64 	%rd9120, [%r25541];
	setp.eq.s32 	%p9937, %r10509, 0;
	setp.ne.s64 	%p9938, %rd9120, 0;
	or.pred  	%p9939, %p9937, %p9938;
	@%p9939 bra 	$L__BB4_10127;
	add.s32 	%r10510, %r31792, 1;
	mul.wide.u32 	%rd9122, %r31792, 4;
	add.s64 	%rd9123, %rd12, %rd9122;
	st.local.u32 	[%rd9123+24], %r10509;
	mov.u32 	%r31792, %r10510;
$L__BB4_10127:
	setp.gt.u32 	%p9941, %r31792, 1;
	mov.u32 	%r31853, %r10508;
	@%p9941 bra 	$L__BB4_10146;
	add.s32 	%r31853, %r10284, 58;
	shl.b32 	%r25542, %r10508, 7;
	and.b32  	%r25543, %r25542, 8064;
	add.s32 	%r10513, %r25543, %r2;
	shl.b32 	%r25544, %r10508, 10;
	and.b32  	%r25545, %r25544, 64512;
	add.s32 	%r25546, %r4, %r25545;
	ld.shared.u64 	%rd9124, [%r25546];
	setp.eq.s32 	%p9942, %r10513, 0;
	setp.ne.s64 	%p9943, %rd9124, 0;
	or.pred  	%p9944, %p9942, %p9943;
	@%p9944 bra 	$L__BB4_10130;
	add.s32 	%r10514, %r31792, 1;
	mul.wide.u32 	%rd9126, %r31792, 4;
	add.s64 	%rd9127, %rd12, %rd9126;
	st.local.u32 	[%rd9127+24], %r10513;
	mov.u32 	%r31792, %r10514;
$L__BB4_10130:
	setp.gt.u32 	%p9946, %r31792, 1;
	@%p9946 bra 	$L__BB4_10146;
	add.s32 	%r10516, %r10284, 59;
	shl.b32 	%r25547, %r31853, 7;
	and.b32  	%r25548, %r25547, 8064;
	add.s32 	%r10517, %r25548, %r2;
	shl.b32 	%r25549, %r31853, 10;
	and.b32  	%r25550, %r25549, 64512;
	add.s32 	%r25551, %r4, %r25550;
	ld.shared.u64 	%rd9128, [%r25551];
	setp.eq.s32 	%p9947, %r10517, 0;
	setp.ne.s64 	%p9948, %rd9128, 0;
	or.pred  	%p9949, %p9947, %p9948;
	@%p9949 bra 	$L__BB4_10133;
	add.s32 	%r10518, %r31792, 1;
	mul.wide.u32 	%rd9130, %r31792, 4;
	add.s64 	%rd9131, %rd12, %rd9130;
	st.local.u32 	[%rd9131+24], %r10517;
	mov.u32 	%r31792, %r10518;
$L__BB4_10133:
	setp.gt.u32 	%p9951, %r31792, 1;
	mov.u32 	%r31853, %r10516;
	@%p9951 bra 	$L__BB4_10146;
	add.s32 	%r31853, %r10284, 60;
	shl.b32 	%r25552, %r10516, 7;
	and.b32  	%r25553, %r25552, 8064;
	add.s32 	%r10521, %r25553, %r2;
	shl.b32 	%r25554, %r10516, 10;
	and.b32  	%r25555, %r25554, 64512;
	add.s32 	%r25556, %r4, %r25555;
	ld.shared.u64 	%rd9132, [%r25556];
	setp.eq.s32 	%p9952, %r10521, 0;
	setp.ne.s64 	%p9953, %rd9132, 0;
	or.pred  	%p9954, %p9952, %p9953;
	@%p9954 bra 	$L__BB4_10136;
	add.s32 	%r10522, %r31792, 1;
	mul.wide.u32 	%rd9134, %r31792, 4;
	add.s64 	%rd9135, %rd12, %rd9134;
	st.local.u32 	[%rd9135+24], %r10521;
	mov.u32 	%r31792, %r10522;
$L__BB4_10136:
	setp.gt.u32 	%p9956, %r31792, 1;
	@%p9956 bra 	$L__BB4_10146;
	add.s32 	%r10524, %r10284, 61;
	shl.b32 	%r25557, %r31853, 7;
	and.b32  	%r25558, %r25557, 8064;
	add.s32 	%r10525, %r25558, %r2;
	shl.b32 	%r25559, %r31853, 10;
	and.b32  	%r25560, %r25559, 64512;
	add.s32 	%r25561, %r4, %r25560;
	ld.shared.u64 	%rd9136, [%r25561];
	setp.eq.s32 	%p9957, %r10525, 0;
	setp.ne.s64 	%p9958, %rd9136, 0;
	or.pred  	%p9959, %p9957, %p9958;
	@%p9959 bra 	$L__BB4_10139;
	add.s32 	%r10526, %r31792, 1;
	mul.wide.u32 	%rd9138, %r31792, 4;
	add.s64 	%rd9139, %rd12, %rd9138;
	st.local.u32 	[%rd9139+24], %r10525;
	mov.u32 	%r31792, %r10526;
$L__BB4_10139:
	setp.gt.u32 	%p9961, %r31792, 1;
	mov.u32 	%r31853, %r10524;
	@%p9961 bra 	$L__BB4_10146;
	add.s32 	%r31853, %r10284, 62;
	shl.b32 	%r25562, %r10524, 7;
	and.b32  	%r25563, %r25562, 8064;
	add.s32 	%r10529, %r25563, %r2;
	shl.b32 	%r25564, %r10524, 10;
	and.b32  	%r25565, %r25564, 64512;
	add.s32 	%r25566, %r4, %r25565;
	ld.shared.u64 	%rd9140, [%r25566];
	setp.eq.s32 	%p9962, %r10529, 0;
	setp.ne.s64 	%p9963, %rd9140, 0;
	or.pred  	%p9964, %p9962, %p9963;
	@%p9964 bra 	$L__BB4_10142;
	add.s32 	%r10530, %r31792, 1;
	mul.wide.u32 	%rd9142, %r31792, 4;
	add.s64 	%rd9143, %rd12, %rd9142;
	st.local.u32 	[%rd9143+24], %r10529;
	mov.u32 	%r31792, %r10530;
$L__BB4_10142:
	setp.gt.u32 	%p9966, %r31792, 1;
	@%p9966 bra 	$L__BB4_10146;
	shl.b32 	%r25567, %r31853, 7;
	and.b32  	%r25568, %r25567, 8064;
	add.s32 	%r10532, %r25568, %r2;
	shl.b32 	%r25569, %r31853, 10;
	and.b32  	%r25570, %r25569, 64512;
	add.s32 	%r25571, %r4, %r25570;
	ld.shared.u64 	%rd9144, [%r25571];
	setp.eq.s32 	%p9968, %r10532, 0;
	setp.ne.s64 	%p9969, %rd9144, 0;
	mov.pred 	%p12040, -1;
	or.pred  	%p9970, %p9968, %p9969;
	@%p9970 bra 	$L__BB4_10145;
	mul.wide.u32 	%rd9146, %r31792, 4;
	add.s64 	%rd9147, %rd12, %rd9146;
	st.local.u32 	[%rd9147+24], %r10532;
	setp.eq.s32 	%p12040, %r31792, 0;
$L__BB4_10145:
	selp.b32 	%r25572, 64, 63, %p12040;
	add.s32 	%r31853, %r10284, %r25572;
	not.pred 	%p12041, %p12040;
$L__BB4_10146:
	st.local.u32 	[%rd12+4], %r31853;
$L__BB4_10147:
	setp.eq.s32 	%p9971, %r10277, 0;
	not.pred 	%p9972, %p12041;
	or.pred  	%p9973, %p9971, %p9972;
	@%p9973 bra 	$L__BB4_10223;
	shr.u32 	%r10535, %r8513, 3;
	setp.gt.u32 	%p9974, %r8513, 65535;
	@%p9974 bra 	$L__BB4_10150;
	shl.b32 	%r25573, %r10535, 3;
	mov.u32 	%r25574, shared_mem;
	add.s32 	%r25575, %r25574, %r25573;
	atom.shared.exch.b64 	%rd10923, [%r25575], 0;
	bra.uni 	$L__BB4_10151;
$L__BB4_10150:
	mul.wide.u32 	%rd9148, %r10535, 8;
	add.s64 	%rd9149, %rd1, %rd9148;
	atom.global.exch.b64 	%rd10923, [%rd9149+201326600], 0;
$L__BB4_10151:
	cvt.u32.u64 	%r10536, %rd10923;
	setp.gt.u32 	%p9975, %r8514, 255;
	@%p9975 bra 	$L__BB4_10186;
	shr.u64 	%rd9199, %rd10923, 32;
	ld.local.u32 	%r10537, [%rd12+24];
	or.b64  	%rd708, %rd9199, 8589934592;
	setp.gt.u32 	%p10004, %r10537, 8191;
	@%p10004 bra 	$L__BB4_10154;
	shl.b32 	%r25638, %r10537, 3;
	mov.u32 	%r25639, shared_mem;
	add.s32 	%r25640, %r25639, %r25638;
	atom.shared.exch.b64 	%rd9203, [%r25640], %rd708;
	bra.uni 	$L__BB4_10155;
$L__BB4_10154:
	mul.wide.u32 	%rd9200, %r10537, 8;
	add.s64 	%rd9201, %rd1, %rd9200;
	atom.global.exch.b64 	%rd9202, [%rd9201+201326600], %rd708;
$L__BB4_10155:
	shl.b32 	%r25641, %r10537, 3;
	or.b32  	%r25642, %r25641, 4;
	and.b32  	%r25643, %r10536, 7;
	setp.eq.s32 	%p10005, %r25643, 0;
	selp.b32 	%r31856, %r10536, %r25642, %p10005;
	selp.b32 	%r10549, %r25642, %r10536, %p10005;
	and.b32  	%r25644, %r31856, 7;
	setp.ne.s32 	%p10006, %r25644, 0;
	@%p10006 bra 	$L__BB4_10159;
$L__BB4_10156:
	and.b32  	%r25645, %r10549, 7;
	setp.ne.s32 	%p10007, %r25645, 0;
	@%p10007 bra 	$L__BB4_10168;
$L__BB4_10157:
	shr.u32 	%r25646, %r10549, 3;
	setp.gt.u32 	%p10008, %r10549, 65535;
	shr.u32 	%r25647, %r10549, 1;
	mov.u32 	%r25648, shared_mem;
	add.s32 	%r25649, %r25648, %r25647;
	add.s32 	%r10545, %r25649, 65536;
	mul.wide.u32 	%rd9204, %r25646, 4;
	add.s64 	%rd710, %rd13, %rd9204;
	@%p10008 bra 	$L__BB4_10162;
	atom.shared.exch.b32 	%r31859, [%r10545], -1;
	bra.uni 	$L__BB4_10163;
$L__BB4_10159:
	cvt.u64.u32 	%rd9221, %r10549;
	shl.b64 	%rd9222, %rd9221, 32;
	cvt.u64.u32 	%rd9223, %r31856;
	or.b64  	%rd709, %rd9222, %rd9223;
	mul.wide.u32 	%rd9224, %r31856, 8;
	and.b32  	%r25674, %r10549, 7;
	cvt.u64.u32 	%rd9225, %r25674;
	mov.b64 	%rd9226, 56;
	cvt.u32.u64 	%r25675, %rd9226;
	cvt.u32.u64 	%r25676, %rd9224;
	and.b32  	%r25677, %r25676, %r25675;
	cvt.u32.u64 	%r25678, %rd9225;
	or.b32  	%r25679, %r25677, %r25678;
	mov.b64 	%rd9227, 9130730411292422402;
	shr.u64 	%rd9228, %rd9227, %r25679;
	mov.b64 	%rd9229, 1736168554312260608;
	shr.u64 	%rd9230, %rd9229, %r25679;
	mov.b64 	%rd9231, -506390041275138048;
	shr.u64 	%rd9232, %rd9231, %r25679;
	shl.b64 	%rd9233, %rd9232, 2;
	cvt.u32.u64 	%r25680, %rd9230;
	mov.b64 	%rd9234, 2;
	cvt.u32.u64 	%r25681, %rd9234;
	and.b32  	%r25682, %r25680, %r25681;
	cvt.u32.u64 	%r25683, %rd9228;
	mov.b64 	%rd9235, 1;
	cvt.u32.u64 	%r25684, %rd9235;
	and.b32  	%r25685, %r25683, %r25684;
	or.b32  	%r25686, %r25685, %r25682;
	cvt.u32.u64 	%r25687, %rd9233;
	mov.b64 	%rd9236, 4;
	cvt.u32.u64 	%r25688, %rd9236;
	and.b32  	%r25689, %r25687, %r25688;
	or.b32  	%r25690, %r25686, %r25689;
	mov.b16 	%rs439, 1;
	shl.b16 	%rs440, %rs439, %r25690;
	and.b16  	%rs441, %rs440, 29;
	setp.eq.s16 	%p10030, %rs441, 0;
	@%p10030 bra 	$L__BB4_10161;
	ld.local.u32 	%r25691, [%rd12+536];
	add.s32 	%r25692, %r25691, 1;
	st.local.u32 	[%rd12+536], %r25692;
	mul.wide.u32 	%rd9237, %r25691, 8;
	add.s64 	%rd9238, %rd12, %rd9237;
	st.local.u64 	[%rd9238+544], %rd709;
	bra.uni 	$L__BB4_10226;
$L__BB4_10161:
	ld.local.u32 	%r25693, [%rd12+2592];
	add.s32 	%r25694, %r25693, 1;
	st.local.u32 	[%rd12+2592], %r25694;
	mul.wide.u32 	%rd9239, %r25693, 8;
	add.s64 	%rd9240, %rd12, %rd9239;
	st.local.u64 	[%rd9240+2600], %rd709;
	bra.uni 	$L__BB4_10226;
$L__BB4_10162:
	atom.global.exch.b32 	%r31859, [%rd710], -1;
$L__BB4_10163:
	add.s32 	%r25650, %r31859, 1;
	setp.lt.u32 	%p10009, %r25650, 2;
	@%p10009 bra 	$L__BB4_10168;
	setp.gt.u32 	%p10010, %r10549, 65535;
	@%p10010 bra 	$L__BB4_10166;
	atom.shared.exch.b32 	%r25652, [%r10545], 0;
	bra.uni 	$L__BB4_10167;
$L__BB4_10166:
	atom.global.exch.b32 	%r25651, [%rd710], 0;
$L__BB4_10167:
	and.b32  	%r25653, %r31859, 7;
	setp.eq.s32 	%p10011, %r25653, 0;
	mov.u32 	%r10549, %r31859;
	@%p10011 bra 	$L__BB4_10157;
$L__BB4_10168:
	setp.lt.u32 	%p10012, %r31856, 65529;
	@%p10012 bra 	$L__BB4_10180;
	and.b32  	%r10550, %r10549, 4;
	setp.eq.s32 	%p10013, %r10550, 0;
	and.b32  	%r25654, %r10549, 3;
	setp.ne.s32 	%p10014, %r25654, 0;
	and.pred  	%p10015, %p10013, %p10014;
	setp.gt.u32 	%p10016, %r10549, 65535;
	or.pred  	%p10017, %p10016, %p10015;
	@%p10017 bra 	$L__BB4_10173;
	and.b32  	%r25655, %r10549, 7;
	setp.eq.s32 	%p10018, %r25655, 0;
	mov.u32 	%r31862, %r10549;
	mov.u32 	%r31863, %r31856;
	@%p10018 bra 	$L__BB4_10185;
	setp.eq.s32 	%p10019, %r10550, 0;
	@%p10019 bra 	$L__BB4_10173;
	cvt.u64.u32 	%rd9205, %r10549;
	shl.b64 	%rd9206, %rd9205, 32;
	cvt.u64.u32 	%rd9207, %r31856;
	or.b64  	%rd9208, %rd9206, %rd9207;
	ld.local.u32 	%r25656, [%rd12+536];
	add.s32 	%r25657, %r25656, 1;
	st.local.u32 	[%rd12+536], %r25657;
	mul.wide.u32 	%rd9209, %r25656, 8;
	add.s64 	%rd9210, %rd12, %rd9209;
	st.local.u64 	[%rd9210+544], %rd9208;
	bra.uni 	$L__BB4_10226;
$L__BB4_10173:
	shr.u32 	%r10551, %r31856, 3;
	setp.gt.u32 	%p10020, %r31856, 65535;
	@%p10020 bra 	$L__BB4_10175;
	shl.b32 	%r25658, %r10551, 2;
	mov.u32 	%r25659, shared_mem;
	add.s32 	%r25660, %r25659, %r25658;
	ld.shared.u32 	%r31861, [%r25660+65536];
	bra.uni 	$L__BB4_10176;
$L__BB4_10175:
	mul.wide.u32 	%rd9211, %r10551, 4;
	add.s64 	%rd9212, %rd13, %rd9211;
	ld.global.u32 	%r31861, [%rd9212];
$L__BB4_10176:
	setp.ne.s32 	%p10021, %r31861, 0;
	@%p10021 bra 	$L__BB4_10180;
	cvt.u64.u32 	%rd9213, %r10549;
	shl.b64 	%rd9214, %rd9213, 32;
	cvt.u64.u32 	%rd9215, %r31856;
	or.b64  	%rd711, %rd9214, %rd9215;
	and.b32  	%r25661, %r10549, 7;
	setp.eq.s32 	%p10022, %r25661, 1;
	@%p10022 bra 	$L__BB4_10179;
	ld.local.u32 	%r25662, [%rd12+536];
	add.s32 	%r25663, %r25662, 1;
	st.local.u32 	[%rd12+536], %r25663;
	mul.wide.u32 	%rd9216, %r25662, 8;
	add.s64 	%rd9217, %rd12, %rd9216;
	st.local.u64 	[%rd9217+544], %rd711;
	bra.uni 	$L__BB4_10226;
$L__BB4_10179:
	ld.local.u32 	%r25664, [%rd12+2592];
	add.s32 	%r25665, %r25664, 1;
	st.local.u32 	[%rd12+2592], %r25665;
	mul.wide.u32 	%rd9218, %r25664, 8;
	add.s64 	%rd9219, %rd12, %rd9218;
	st.local.u64 	[%rd9219+2600], %rd711;
	bra.uni 	$L__BB4_10226;
$L__BB4_10180:
	shr.u32 	%r10555, %r31856, 3;
	setp.gt.u32 	%p10023, %r31856, 65535;
	@%p10023 bra 	$L__BB4_10183;
	shl.b32 	%r25667, %r10555, 2;
	mov.u32 	%r25668, shared_mem;
	add.s32 	%r25669, %r25668, %r25667;
	add.s32 	%r10556, %r25669, 65536;
	atom.shared.exch.b32 	%r31862, [%r25669+65536], %r10549;
	setp.eq.s32 	%p10025, %r31862, -1;
	@%p10025 bra 	$L__BB4_10226;
	atom.shared.exch.b32 	%r25670, [%r10556], 0;
	mov.u32 	%r31863, %r10549;
	bra.uni 	$L__BB4_10185;
$L__BB4_10183:
	mul.wide.u32 	%rd9220, %r10555, 4;
	add.s64 	%rd712, %rd13, %rd9220;
	atom.global.exch.b32 	%r31862, [%rd712], %r10549;
	setp.eq.s32 	%p10024, %r31862, -1;
	@%p10024 bra 	$L__BB4_10226;
	atom.global.exch.b32 	%r25666, [%rd712], 0;
	mov.u32 	%r31863, %r10549;
$L__BB4_10185:
	and.b32  	%r25671, %r31862, 7;
	setp.ne.s32 	%p10026, %r25671, 0;
	and.b32  	%r25672, %r31863, 7;
	setp.eq.s32 	%p10027, %r25672, 0;
	and.pred  	%p10028, %p10026, %p10027;
	selp.b32 	%r31856, %r31863, %r31862, %p10028;
	selp.b32 	%r10549, %r31862, %r31863, %p10028;
	and.b32  	%r25673, %r31856, 7;
	setp.eq.s32 	%p10029, %r25673, 0;
	@%p10029 bra 	$L__BB4_10156;
	bra.uni 	$L__BB4_10159;
$L__BB4_10186:
	ld.local.v2.u32 	{%r10563, %r10564}, [%rd12+24];
	cvt.u64.u32 	%rd9150, %r10564;
	shl.b64 	%rd9151, %rd9150, 35;
	or.b64  	%rd713, %rd9151, 17179869186;
	setp.gt.u32 	%p9976, %r10563, 8191;
	@%p9976 bra 	$L__BB4_10188;
	shl.b32 	%r25576, %r10563, 3;
	mov.u32 	%r25577, shared_mem;
	add.s32 	%r25578, %r25577, %r25576;
	atom.shared.exch.b64 	%rd9155, [%r25578], %rd713;
	bra.uni 	$L__BB4_10189;
$L__BB4_10188:
	mul.wide.u32 	%rd9152, %r10563, 8;
	add.s64 	%rd9153, %rd1, %rd9152;
	atom.global.exch.b64 	%rd9154, [%rd9153+201326600], %rd713;
$L__BB4_10189:
	and.b32  	%r25579, %r8514, -256;
	add.s32 	%r25580, %r25579, -245;
	and.b64  	%rd9156, %rd10923, -4294967296;
	cvt.u64.u32 	%rd9157, %r25580;
	or.b64  	%rd714, %rd9156, %rd9157;
	setp.gt.u32 	%p9977, %r10564, 8191;
	@%p9977 bra 	$L__BB4_10191;
	shl.b32 	%r25581, %r10564, 3;
	mov.u32 	%r25582, shared_mem;
	add.s32 	%r25583, %r25582, %r25581;
	atom.shared.exch.b64 	%rd9161, [%r25583], %rd714;
	bra.uni 	$L__BB4_10192;
$L__BB4_10191:
	mul.wide.u32 	%rd9158, %r10564, 8;
	add.s64 	%rd9159, %rd1, %rd9158;
	atom.global.exch.b64 	%rd9160, [%rd9159+201326600], %rd714;
$L__BB4_10192:
	shl.b32 	%r25584, %r10563, 3;
	or.b32  	%r25585, %r25584, 4;
	and.b32  	%r25586, %r10536, 7;
	setp.eq.s32 	%p9978, %r25586, 0;
	selp.b32 	%r31866, %r10536, %r25585, %p9978;
	selp.b32 	%r10576, %r25585, %r10536, %p9978;
	and.b32  	%r25587, %r31866, 7;
	setp.ne.s32 	%p9979, %r25587, 0;
	@%p9979 bra 	$L__BB4_10196;
$L__BB4_10193:
	and.b32  	%r25588, %r10576, 7;
	setp.ne.s32 	%p9980, %r25588, 0;
	@%p9980 bra 	$L__BB4_10205;
$L__BB4_10194:
	shr.u32 	%r25589, %r10576, 3;
	setp.gt.u32 	%p9981, %r10576, 65535;
	shr.u32 	%r25590, %r10576, 1;
	mov.u32 	%r25591, shared_mem;
	add.s32 	%r25592, %r25591, %r25590;
	add.s32 	%r10572, %r25592, 65536;
	mul.wide.u32 	%rd9162, %r25589, 4;
	add.s64 	%rd716, %rd13, %rd9162;
	@%p9981 bra 	$L__BB4_10199;
	atom.shared.exch.b32 	%r31869, [%r10572], -1;
	bra.uni 	$L__BB4_10200;
$L__BB4_10196:
	cvt.u64.u32 	%rd9179, %r10576;
	shl.b64 	%rd9180, %rd9179, 32;
	cvt.u64.u32 	%rd9181, %r31866;
	or.b64  	%rd715, %rd9180, %rd9181;
	mul.wide.u32 	%rd9182, %r31866, 8;
	and.b32  	%r25617, %r10576, 7;
	cvt.u64.u32 	%rd9183, %r25617;
	mov.b64 	%rd9184, 56;
	cvt.u32.u64 	%r25618, %rd9184;
	cvt.u32.u64 	%r25619, %rd9182;
	and.b32  	%r25620, %r25619, %r25618;
	cvt.u32.u64 	%r25621, %rd9183;
	or.b32  	%r25622, %r25620, %r25621;
	mov.b64 	%rd9185, 9130730411292422402;
	shr.u64 	%rd9186, %rd9185, %r25622;
	mov.b64 	%rd9187, 1736168554312260608;
	shr.u64 	%rd9188, %rd9187, %r25622;
	mov.b64 	%rd9189, -506390041275138048;
	shr.u64 	%rd9190, %rd9189, %r25622;
	shl.b64 	%rd9191, %rd9190, 2;
	cvt.u32.u64 	%r25623, %rd9188;
	mov.b64 	%rd9192, 2;
	cvt.u32.u64 	%r25624, %rd9192;
	and.b32  	%r25625, %r25623, %r25624;
	cvt.u32.u64 	%r25626, %rd9186;
	mov.b64 	%rd9193, 1;
	cvt.u32.u64 	%r25627, %rd9193;
	and.b32  	%r25628, %r25626, %r25627;
	or.b32  	%r25629, %r25628, %r25625;
	cvt.u32.u64 	%r25630, %rd9191;
	mov.b64 	%rd9194, 4;
	cvt.u32.u64 	%r25631, %rd9194;
	and.b32  	%r25632, %r25630, %r25631;
	or.b32  	%r25633, %r25629, %r25632;
	mov.b16 	%rs436, 1;
	shl.b16 	%rs437, %rs436, %r25633;
	and.b16  	%rs438, %rs437, 29;
	setp.eq.s16 	%p10003, %rs438, 0;
	@%p10003 bra 	$L__BB4_10198;
	ld.local.u32 	%r25634, [%rd12+536];
	add.s32 	%r25635, %r25634, 1;
	st.local.u32 	[%rd12+536], %r25635;
	mul.wide.u32 	%rd9195, %r25634, 8;
	add.s64 	%rd9196, %rd12, %rd9195;
	st.local.u64 	[%rd9196+544], %rd715;
	bra.uni 	$L__BB4_10226;
$L__BB4_10198:
	ld.local.u32 	%r25636, [%rd12+2592];
	add.s32 	%r25637, %r25636, 1;
	st.local.u32 	[%rd12+2592], %r25637;
	mul.wide.u32 	%rd9197, %r25636, 8;
	add.s64 	%rd9198, %rd12, %rd9197;
	st.local.u64 	[%rd9198+2600], %rd715;
	bra.uni 	$L__BB4_10226;
$L__BB4_10199:
	atom.global.exch.b32 	%r31869, [%rd716], -1;
$L__BB4_10200:
	add.s32 	%r25593, %r31869, 1;
	setp.lt.u32 	%p9982, %r25593, 2;
	@%p9982 bra 	$L__BB4_10205;
	setp.gt.u32 	%p9983, %r10576, 65535;
	@%p9983 bra 	$L__BB4_10203;
	atom.shared.exch.b32 	%r25595, [%r10572], 0;
	bra.uni 	$L__BB4_10204;
$L__BB4_10203:
	atom.global.exch.b32 	%r25594, [%rd716], 0;
$L__BB4_10204:
	and.b32  	%r25596, %r31869, 7;
	setp.eq.s32 	%p9984, %r25596, 0;
	mov.u32 	%r10576, %r31869;
	@%p9984 bra 	$L__BB4_10194;
$L__BB4_10205:
	setp.lt.u32 	%p9985, %r31866, 65529;
	@%p9985 bra 	$L__BB4_10217;
	and.b32  	%r10577, %r10576, 4;
	setp.eq.s32 	%p9986, %r10577, 0;
	and.b32  	%r25597, %r10576, 3;
	setp.ne.s32 	%p9987, %r25597, 0;
	and.pred  	%p9988, %p9986, %p9987;
	setp.gt.u32 	%p9989, %r10576, 65535;
	or.pred  	%p9990, %p9989, %p9988;
	@%p9990 bra 	$L__BB4_10210;
	and.b32  	%r25598, %r10576, 7;
	setp.eq.s32 	%p9991, %r25598, 0;
	mov.u32 	%r31872, %r10576;
	mov.u32 	%r31873, %r31866;
	@%p9991 bra 	$L__BB4_10222;
	setp.eq.s32 	%p9992, %r10577, 0;
	@%p9992 bra 	$L__BB4_10210;
	cvt.u64.u32 	%rd9163, %r10576;
	shl.b64 	%rd9164, %rd9163, 32;
	cvt.u64.u32 	%rd9165, %r31866;
	or.b64  	%rd9166, %rd9164, %rd9165;
	ld.local.u32 	%r25599, [%rd12+536];
	add.s32 	%r25600, %r25599, 1;
	st.local.u32 	[%rd12+536], %r25600;
	mul.wide.u32 	%rd9167, %r25599, 8;
	add.s64 	%rd9168, %rd12, %rd9167;
	st.local.u64 	[%rd9168+544], %rd9166;
	bra.uni 	$L__BB4_10226;
$L__BB4_10210:
	shr.u32 	%r10578, %r31866, 3;
	setp.gt.u32 	%p9993, %r31866, 65535;
	@%p9993 bra 	$L__BB4_10212;
	shl.b32 	%r25601, %r10578, 2;
	mov.u32 	%r25602, shared_mem;
	add.s32 	%r25603, %r25602, %r25601;
	ld.shared.u32 	%r31871, [%r25603+65536];
	bra.uni 	$L__BB4_10213;
$L__BB4_10212:
	mul.wide.u32 	%rd9169, %r10578, 4;
	add.s64 	%rd9170, %rd13, %rd9169;
	ld.global.u32 	%r31871, [%rd9170];
$L__BB4_10213:
	setp.ne.s32 	%p9994, %r31871, 0;
	@%p9994 bra 	$L__BB4_10217;
	cvt.u64.u32 	%rd9171, %r10576;
	shl.b64 	%rd9172, %rd9171, 32;
	cvt.u64.u32 	%rd9173, %r31866;
	or.b64  	%rd717, %rd9172, %rd9173;
	and.b32  	%r25604, %r10576, 7;
	setp.eq.s32 	%p9995, %r25604, 1;
	@%p9995 bra 	$L__BB4_10216;
	ld.local.u32 	%r25605, [%rd12+536];
	add.s32 	%r25606, %r25605, 1;
	st.local.u32 	[%rd12+536], %r25606;
	mul.wide.u32 	%rd9174, %r25605, 8;
	add.s64 	%rd9175, %rd12, %rd9174;
	st.local.u64 	[%rd9175+544], %rd717;
	bra.uni 	$L__BB4_10226;
$L__BB4_10216:
	ld.local.u32 	%r25607, [%rd12+2592];
	add.s32 	%r25608, %r25607, 1;
	st.local.u32 	[%rd12+2592], %r25608;
	mul.wide.u32 	%rd9176, %r25607, 8;
	add.s64 	%rd9177, %rd12, %rd9176;
	st.local.u64 	[%rd9177+2600], %rd717;
	bra.uni 	$L__BB4_10226;
$L__BB4_10217:
	shr.u32 	%r10582, %r31866, 3;
	setp.gt.u32 	%p9996, %r31866, 65535;
	@%p9996 bra 	$L__BB4_10220;
	shl.b32 	%r25610, %r10582, 2;
	mov.u32 	%r25611, shared_mem;
	add.s32 	%r25612, %r25611, %r25610;
	add.s32 	%r10583, %r25612, 65536;
	atom.shared.exch.b32 	%r31872, [%r25612+65536], %r10576;
	setp.eq.s32 	%p9998, %r31872, -1;
	@%p9998 bra 	$L__BB4_10226;
	atom.shared.exch.b32 	%r25613, [%r10583], 0;
	mov.u32 	%r31873, %r10576;
	bra.uni 	$L__BB4_10222;
$L__BB4_10220:
	mul.wide.u32 	%rd9178, %r10582, 4;
	add.s64 	%rd718, %rd13, %rd9178;
	atom.global.exch.b32 	%r31872, [%rd718], %r10576;
	setp.eq.s32 	%p9997, %r31872, -1;
	@%p9997 bra 	$L__BB4_10226;
	atom.global.exch.b32 	%r25609, [%rd718], 0;
	mov.u32 	%r31873, %r10576;
$L__BB4_10222:
	and.b32  	%r25614, %r31872, 7;
	setp.ne.s32 	%p9999, %r25614, 0;
	and.b32  	%r25615, %r31873, 7;
	setp.eq.s32 	%p10000, %r25615, 0;
	and.pred  	%p10001, %p9999, %p10000;
	selp.b32 	%r31866, %r31873, %r31872, %p10001;
	selp.b32 	%r10576, %r31872, %r31873, %p10001;
	and.b32  	%r25616, %r31866, 7;
	setp.eq.s32 	%p10002, %r25616, 0;
	@%p10002 bra 	$L__BB4_10193;
	bra.uni 	$L__BB4_10196;
$L__BB4_10223:
	cvt.u32.u16 	%r28825, %rs19;
	mov.b16 	%rs526, 1;
	shl.b16 	%rs527, %rs526, %r28825;
	and.b16  	%rs528, %rs527, 29;
	setp.eq.s16 	%p11999, %rs528, 0;
	@%p11999 bra 	$L__BB4_10227;
	ld.local.u32 	%r28826, [%rd12+536];
	add.s32 	%r28827, %r28826, 1;
	st.local.u32 	[%rd12+536], %r28827;
	mul.wide.u32 	%rd10853, %r28826, 8;
	add.s64 	%rd10854, %rd12, %rd10853;
	st.local.u64 	[%rd10854+544], %rd584;
	bra.uni 	$L__BB4_10228;
$L__BB4_10225:
	ld.local.u32 	%r28821, [%rd12+2592];
	add.s32 	%r28822, %r28821, 1;
	st.local.u32 	[%rd12+2592], %r28822;
	mul.wide.u32 	%rd10851, %r28821, 8;
	add.s64 	%rd10852, %rd12, %rd10851;
	st.local.u64 	[%rd10852+2600], %rd614;
$L__BB4_10226:
	ld.local.u32 	%r28823, [%rd12+16];
	add.s32 	%r28824, %r28823, 1;
	st.local.u32 	[%rd12+16], %r28824;
	bra.uni 	$L__BB4_10229;
$L__BB4_10227:
	ld.local.u32 	%r28828, [%rd12+2592];
	add.s32 	%r28829, %r28828, 1;
	st.local.u32 	[%rd12+2592], %r28829;
	mul.wide.u32 	%rd10855, %r28828, 8;
	add.s64 	%rd10856, %rd12, %rd10855;
	st.local.u64 	[%rd10856+2600], %rd584;
$L__BB4_10228:
	mov.u64 	%rd10857, $str$2;
	cvta.global.u64 	%rd10858, %rd10857;
	{ // callseq 49, 0
	.param .b64 param0;
	st.param.b64 	[param0], %rd10858;
	.param .b64 param1;
	st.param.b64 	[param1], 0;
	.param .b32 retval0;
	call.uni (retval0), 
	vprintf, 
	(
	param0, 
	param1
	);
	ld.param.b32 	%r28830, [retval0];
	} // callseq 49
$L__BB4_10229:
	ld.local.u32 	%r8510, [%rd12+536];
	setp.ne.s32 	%p12000, %r8510, 0;
	@%p12000 bra 	$L__BB4_8213;
$L__BB4_10230:
	bar.sync 	0;
	setp.eq.b32 	%p12001, %r10593, 1;
	selp.b64 	%rd10859, 0, 4, %p12001;
	add.s64 	%rd10860, %rd1, %rd10859;
	atom.global.add.u32 	%r28833, [%rd10860], %r31281;
	add.s64 	%rd10861, %rd1, 6643974168;
	ld.local.v2.u32 	{%r28834, %r28835}, [%rd12+16];
	cvt.u64.u32 	%rd10862, %r28834;
	atom.global.add.u64 	%rd10863, [%rd10861], %rd10862;
	add.s64 	%rd10864, %rd1, 6643974176;
	cvt.u64.u32 	%rd10865, %r28835;
	atom.global.add.u64 	%rd10866, [%rd10864], %rd10865;
$L__BB4_10231:
	ret;

}
	// .globl	_Z10initializeP4GNet
.visible .entry _Z10initializeP4GNet(
	.param .u64 .ptr .align 1 _Z10initializeP4GNet_param_0
)
{
	.reg .pred 	%p<3>;
	.reg .b32 	%r<14>;
	.reg .b64 	%rd<19>;

	ld.param.u64 	%rd9, [_Z10initializeP4GNet_param_0];
	cvta.to.global.u64 	%rd1, %rd9;
	mov.u32 	%r6, %tid.x;
	mov.u32 	%r7, %ctaid.x;
	mov.u32 	%r8, %ntid.x;
	mad.lo.s32 	%r9, %r7, %r8, %r6;
	mul.wide.u32 	%rd10, %r9, 4;
	add.s64 	%rd11, %rd1, %rd10;
	add.s64 	%rd12, %rd11, 6643777544;
	mov.b32 	%r12, 0;
	st.global.u32 	[%rd12], %r12;
	st.global.u32 	[%rd12+65536], %r12;
	st.global.u32 	[%rd12+131072], %r12;
	mul.lo.s32 	%r10, %r9, 768;
	mul.wide.u32 	%rd2, %r10, 8;
	add.s64 	%rd13, %rd2, %rd1;
	add.s64 	%rd17, %rd13, 128;
$L__BB5_1:
	mov.b64 	%rd14, 0;
	st.global.u64 	[%rd17+-120], %rd14;
	st.global.u64 	[%rd17+-112], %rd14;
	st.global.u64 	[%rd17+-104], %rd14;
	st.global.u64 	[%rd17+-96], %rd14;
	st.global.u64 	[%rd17+-88], %rd14;
	st.global.u64 	[%rd17+-80], %rd14;
	st.global.u64 	[%rd17+-72], %rd14;
	st.global.u64 	[%rd17+-64], %rd14;
	st.global.u64 	[%rd17+-56], %rd14;
	st.global.u64 	[%rd17+-48], %rd14;
	st.global.u64 	[%rd17+-40], %rd14;
	st.global.u64 	[%rd17+-32], %rd14;
	st.global.u64 	[%rd17+-24], %rd14;
	st.global.u64 	[%rd17+-16], %rd14;
	st.global.u64 	[%rd17+-8], %rd14;
	st.global.u64 	[%rd17], %rd14;
	st.global.u64 	[%rd17+8], %rd14;
	st.global.u64 	[%rd17+16], %rd14;
	st.global.u64 	[%rd17+24], %rd14;
	st.global.u64 	[%rd17+32], %rd14;
	st.global.u64 	[%rd17+40], %rd14;
	st.global.u64 	[%rd17+48], %rd14;
	st.global.u64 	[%rd17+56], %rd14;
	st.global.u64 	[%rd17+64], %rd14;
	st.global.u64 	[%rd17+72], %rd14;
	st.global.u64 	[%rd17+80], %rd14;
	st.global.u64 	[%rd17+88], %rd14;
	st.global.u64 	[%rd17+96], %rd14;
	st.global.u64 	[%rd17+104], %rd14;
	st.global.u64 	[%rd17+112], %rd14;
	st.global.u64 	[%rd17+120], %rd14;
	st.global.u64 	[%rd17+128], %rd14;
	add.s32 	%r12, %r12, 32;
	add.s64 	%rd17, %rd17, 256;
	setp.ne.s32 	%p1, %r12, 256;
	@%p1 bra 	$L__BB5_1;
	add.s64 	%rd18, %rd13, 100663552;
	mov.b32 	%r13, 0;
$L__BB5_3:
	mov.b64 	%rd16, 0;
	st.global.u64 	[%rd18+-248], %rd16;
	st.global.u64 	[%rd18+-240], %rd16;
	st.global.u64 	[%rd18+-232], %rd16;
	st.global.u64 	[%rd18+-224], %rd16;
	st.global.u64 	[%rd18+-216], %rd16;
	st.global.u64 	[%rd18+-208], %rd16;
	st.global.u64 	[%rd18+-200], %rd16;
	st.global.u64 	[%rd18+-192], %rd16;
	st.global.u64 	[%rd18+-184], %rd16;
	st.global.u64 	[%rd18+-176], %rd16;
	st.global.u64 	[%rd18+-168], %rd16;
	st.global.u64 	[%rd18+-160], %rd16;
	st.global.u64 	[%rd18+-152], %rd16;
	st.global.u64 	[%rd18+-144], %rd16;
	st.global.u64 	[%rd18+-136], %rd16;
	st.global.u64 	[%rd18+-128], %rd16;
	st.global.u64 	[%rd18+-120], %rd16;
	st.global.u64 	[%rd18+-112], %rd16;
	st.global.u64 	[%rd18+-104], %rd16;
	st.global.u64 	[%rd18+-96], %rd16;
	st.global.u64 	[%rd18+-88], %rd16;
	st.global.u64 	[%rd18+-80], %rd16;
	st.global.u64 	[%rd18+-72], %rd16;
	st.global.u64 	[%rd18+-64], %rd16;
	st.global.u64 	[%rd18+-56], %rd16;
	st.global.u64 	[%rd18+-48], %rd16;
	st.global.u64 	[%rd18+-40], %rd16;
	st.global.u64 	[%rd18+-32], %rd16;
	st.global.u64 	[%rd18+-24], %rd16;
	st.global.u64 	[%rd18+-16], %rd16;
	st.global.u64 	[%rd18+-8], %rd16;
	st.global.u64 	[%rd18], %rd16;
	add.s32 	%r13, %r13, 32;
	add.s64 	%rd18, %rd18, 256;
	setp.ne.s32 	%p2, %r13, 256;
	@%p2 bra 	$L__BB5_3;
	ret;

}
	// .globl	_Z12count_memoryP4GNet
.visible .entry _Z12count_memoryP4GNet(
	.param .u64 .ptr .align 1 _Z12count_memoryP4GNet_param_0
)
{
	.reg .pred 	%p<41>;
	.reg .b32 	%r<149>;
	.reg .b64 	%rd<43>;
	// demoted variable
	.shared .align 4 .u32 _ZZ12count_memoryP4GNetE16block_node_count;
	// demoted variable
	.shared .align 4 .u32 _ZZ12count_memoryP4GNetE16block_vars_count;
	ld.param.u64 	%rd9, [_Z12count_memoryP4GNet_param_0];
	mov.u32 	%r1, %tid.x;
	mov.u32 	%r41, %ctaid.x;
	mov.u32 	%r42, %ntid.x;
	mad.lo.s32 	%r134, %r41, %r42, %r1;
	setp.gt.u32 	%p1, %r134, 536870911;
	mov.b32 	%r147, 0;
	mov.u32 	%r148, %r147;
	@%p1 bra 	$L__BB6_12;
	cvta.to.global.u64 	%rd1, %rd9;
	max.u32 	%r45, %r134, 536854528;
	sub.s32 	%r46, %r45, %r134;
	add.s32 	%r3, %r46, 16383;
	shr.u32 	%r47, %r3, 14;
	add.s32 	%r4, %r47, 1;
	and.b32  	%r5, %r4, 7;
	setp.lt.u32 	%p2, %r3, 114688;
	mov.b32 	%r148, 0;
	mov.u32 	%r147, %r148;
	@%p2 bra 	$L__BB6_4;
	and.b32  	%r49, %r4, 524280;
	neg.s32 	%r128, %r49;
	mul.wide.u32 	%rd10, %r134, 4;
	add.s64 	%rd11, %rd10, %rd1;
	add.s64 	%rd42, %rd11, 4496752648;
	mul.wide.u32 	%rd12, %r134, 8;
	add.s64 	%rd13, %rd12, %rd1;
	add.s64 	%rd41, %rd13, 202244104;
	mov.b32 	%r148, 0;
$L__BB6_3:
	.pragma "nounroll";
	ld.global.u64 	%rd14, [%rd41+-917504];
	setp.ne.s64 	%p3, %rd14, 0;
	selp.u32 	%r50, 1, 0, %p3;
	add.s32 	%r51, %r148, %r50;
	ld.global.u32 	%r52, [%rd42+-458752];
	setp.ne.s32 	%p4, %r52, 0;
	selp.u32 	%r53, 1, 0, %p4;
	add.s32 	%r54, %r147, %r53;
	ld.global.u64 	%rd15, [%rd41+-786432];
	setp.ne.s64 	%p5, %rd15, 0;
	selp.u32 	%r55, 1, 0, %p5;
	add.s32 	%r56, %r51, %r55;
	ld.global.u32 	%r57, [%rd42+-393216];
	setp.ne.s32 	%p6, %r57, 0;
	selp.u32 	%r58, 1, 0, %p6;
	add.s32 	%r59, %r54, %r58;
	ld.global.u64 	%rd16, [%rd41+-655360];
	setp.ne.s64 	%p7, %rd16, 0;
	selp.u32 	%r60, 1, 0, %p7;
	add.s32 	%r61, %r56, %r60;
	ld.global.u32 	%r62, [%rd42+-327680];
	setp.ne.s32 	%p8, %r62, 0;
	selp.u32 	%r63, 1, 0, %p8;
	add.s32 	%r64, %r59, %r63;
	ld.global.u64 	%rd17, [%rd41+-524288];
	setp.ne.s64 	%p9, %rd17, 0;
	selp.u32 	%r65, 1, 0, %p9;
	add.s32 	%r66, %r61, %r65;
	ld.global.u32 	%r67, [%rd42+-262144];
	setp.ne.s32 	%p10, %r67, 0;
	selp.u32 	%r68, 1, 0, %p10;
	add.s32 	%r69, %r64, %r68;
	ld.global.u64 	%rd18, [%rd41+-393216];
	setp.ne.s64 	%p11, %rd18, 0;
	selp.u32 	%r70, 1, 0, %p11;
	add.s32 	%r71, %r66, %r70;
	ld.global.u32 	%r72, [%rd42+-196608];
	setp.ne.s32 	%p12, %r72, 0;
	selp.u32 	%r73, 1, 0, %p12;
	add.s32 	%r74, %r69, %r73;
	ld.global.u64 	%rd19, [%rd41+-262144];
	setp.ne.s64 	%p13, %rd19, 0;
	selp.u32 	%r75, 1, 0, %p13;
	add.s32 	%r76, %r71, %r75;
	ld.global.u32 	%r77, [%rd42+-131072];
	setp.ne.s32 	%p14, %r77, 0;
	selp.u32 	%r78, 1, 0, %p14;
	add.s32 	%r79, %r74, %r78;
	ld.global.u64 	%rd20, [%rd41+-131072];
	setp.ne.s64 	%p15, %rd20, 0;
	selp.u32 	%r80, 1, 0, %p15;
	add.s32 	%r81, %r76, %r80;
	ld.global.u32 	%r82, [%rd42+-65536];
	setp.ne.s32 	%p16, %r82, 0;
	selp.u32 	%r83, 1, 0, %p16;
	add.s32 	%r84, %r79, %r83;
	ld.global.u64 	%rd21, [%rd41];
	setp.ne.s64 	%p17, %rd21, 0;
	selp.u32 	%r85, 1, 0, %p17;
	add.s32 	%r148, %r81, %r85;
	ld.global.u32 	%r86, [%rd42];
	setp.ne.s32 	%p18, %r86, 0;
	selp.u32 	%r87, 1, 0, %p18;
	add.s32 	%r147, %r84, %r87;
	add.s32 	%r134, %r134, 131072;
	add.s32 	%r128, %r128, 8;
	add.s64 	%rd42, %rd42, 524288;
	add.s64 	%rd41, %rd41, 1048576;
	setp.ne.s32 	%p19, %r128, 0;
	@%p19 bra 	$L__BB6_3;
$L__BB6_4:
	setp.eq.s32 	%p20, %r5, 0;
	@%p20 bra 	$L__BB6_12;
	add.s64 	%rd8, %rd1, 4496293896;
	setp.lt.u32 	%p21, %r5, 4;
	@%p21 bra 	$L__BB6_7;
	mul.wide.u32 	%rd22, %r134, 8;
	add.s64 	%rd23, %rd1, %rd22;
	ld.global.u64 	%rd24, [%rd23+201326600];
	setp.ne.s64 	%p22, %rd24, 0;
	selp.u32 	%r89, 1, 0, %p22;
	add.s32 	%r90, %r148, %r89;
	mul.wide.u32 	%rd25, %r134, 4;
	add.s64 	%rd26, %rd8, %rd25;
	ld.global.u32 	%r91, [%rd26];
	setp.ne.s32 	%p23, %r91, 0;
	selp.u32 	%r92, 1, 0, %p23;
	add.s32 	%r93, %r147, %r92;
	ld.global.u64 	%rd27, [%rd23+201457672];
	setp.ne.s64 	%p24, %rd27, 0;
	selp.u32 	%r94, 1, 0, %p24;
	add.s32 	%r95, %r90, %r94;
	ld.global.u32 	%r96, [%rd26+65536];
	setp.ne.s32 	%p25, %r96, 0;
	selp.u32 	%r97, 1, 0, %p25;
	add.s32 	%r98, %r93, %r97;
	ld.global.u64 	%rd28, [%rd23+201588744];
	setp.ne.s64 	%p26, %rd28, 0;
	selp.u32 	%r99, 1, 0, %p26;
	add.s32 	%r100, %r95, %r99;
	ld.global.u32 	%r101, [%rd26+131072];
	setp.ne.s32 	%p27, %r101, 0;
	selp.u32 	%r102, 1, 0, %p27;
	add.s32 	%r103, %r98, %r102;
	ld.global.u64 	%rd29, [%rd23+201719816];
	setp.ne.s64 	%p28, %rd29, 0;
	selp.u32 	%r104, 1, 0, %p28;
	add.s32 	%r148, %r100, %r104;
	ld.global.u32 	%r105, [%rd26+196608];
	setp.ne.s32 	%p29, %r105, 0;
	selp.u32 	%r106, 1, 0, %p29;
	add.s32 	%r147, %r103, %r106;
	add.s32 	%r134, %r134, 65536;
$L__BB6_7:
	and.b32  	%r108, %r4, 3;
	setp.eq.s32 	%p30, %r108, 0;
	@%p30 bra 	$L__BB6_12;
	setp.eq.s32 	%p31, %r108, 1;
	@%p31 bra 	$L__BB6_10;
	mul.wide.u32 	%rd30, %r134, 8;
	add.s64 	%rd31, %rd1, %rd30;
	ld.global.u64 	%rd32, [%rd31+201326600];
	setp.ne.s64 	%p32, %rd32, 0;
	selp.u32 	%r109, 1, 0, %p32;
	add.s32 	%r110, %r148, %r109;
	mul.wide.u32 	%rd33, %r134, 4;
	add.s64 	%rd34, %rd8, %rd33;
	ld.global.u32 	%r111, [%rd34];
	setp.ne.s32 	%p33, %r111, 0;
	selp.u32 	%r112, 1, 0, %p33;
	add.s32 	%r113, %r147, %r112;
	ld.global.u64 	%rd35, [%rd31+201457672];
	setp.ne.s64 	%p34, %rd35, 0;
	selp.u32 	%r114, 1, 0, %p34;
	add.s32 	%r148, %r110, %r114;
	ld.global.u32 	%r115, [%rd34+65536];
	setp.ne.s32 	%p35, %r115, 0;
	selp.u32 	%r116, 1, 0, %p35;
	add.s32 	%r147, %r113, %r116;
	add.s32 	%r134, %r134, 32768;
$L__BB6_10:
	and.b32  	%r117, %r3, 16384;
	setp.ne.s32 	%p36, %r117, 0;
	@%p36 bra 	$L__BB6_12;
	mul.wide.u32 	%rd36, %r134, 8;
	add.s64 	%rd37, %rd1, %rd36;
	ld.global.u64 	%rd38, [%rd37+201326600];
	setp.ne.s64 	%p37, %rd38, 0;
	selp.u32 	%r118, 1, 0, %p37;
	add.s32 	%r148, %r148, %r118;
	mul.wide.u32 	%rd39, %r134, 4;
	add.s64 	%rd40, %rd8, %rd39;
	ld.global.u32 	%r119, [%rd40];
	setp.ne.s32 	%p38, %r119, 0;
	selp.u32 	%r120, 1, 0, %p38;
	add.s32 	%r147, %r147, %r120;
$L__BB6_12:
	setp.ne.s32 	%p39, %r1, 0;
	@%p39 bra 	$L__BB6_14;
	mov.b32 	%r121, 0;
	st.shared.u32 	[_ZZ12count_memoryP4GNetE16block_node_count], %r121;
	st.shared.u32 	[_ZZ12count_memoryP4GNetE16block_vars_count], %r121;
$L__BB6_14:
	setp.ne.s32 	%p40, %r1, 0;
	bar.sync 	0;
	atom.shared.add.u32 	%r122, [_ZZ12count_memoryP4GNetE16block_node_count], %r148;
	atom.shared.add.u32 	%r123, [_ZZ12count_memoryP4GNetE16block_vars_count], %r147;
	bar.sync 	0;
	@%p40 bra 	$L__BB6_16;
	ld.shared.u32 	%r124, [_ZZ12count_memoryP4GNetE16block_node_count];
	atom.global.add.u32 	%r125, [NODE_COUNT], %r124;
	ld.shared.u32 	%r126, [_ZZ12count_memoryP4GNetE16block_vars_count];
	atom.global.add.u32 	%r127, [VARS_COUNT], %r126;
$L__BB6_16:
	ret;

}
	// .globl	_Z13print_heatmapP4GNetj
.visible .entry _Z13print_heatmapP4GNetj(
	.param .u64 .ptr .align 1 _Z13print_heatmapP4GNetj_param_0,
	.param .u32 _Z13print_heatmapP4GNetj_param_1
)
{
	.local .align 16 .b8 	__local_depot7[144];
	.reg .b64 	%SP;
	.reg .b64 	%SPL;
	.reg .pred 	%p<42>;
	.reg .b32 	%r<120>;
	.reg .b64 	%rd<102>;

	mov.u64 	%SPL, __local_depot7;
	cvta.local.u64 	%SP, %SPL;
	ld.param.u64 	%rd9, [_Z13print_heatmapP4GNetj_param_0];
	ld.param.u32 	%r19, [_Z13print_heatmapP4GNetj_param_1];
	add.u64 	%rd1, %SPL, 0;
	add.u64 	%rd11, %SP, 128;
	add.u64 	%rd2, %SPL, 128;
	mov.u32 	%r20, %tid.x;
	mov.u32 	%r21, %ctaid.x;
	mov.u32 	%r22, %ntid.x;
	mul.lo.s32 	%r23, %r22, %r21;
	neg.s32 	%r24, %r23;
	setp.ne.s32 	%p1, %r20, %r24;
	@%p1 bra 	$L__BB7_14;
	cvta.to.global.u64 	%rd3, %rd9;
	mov.u64 	%rd12, $str$92;
	cvta.global.u64 	%rd13, %rd12;
	mov.u64 	%rd14, $str$91;
	cvta.global.u64 	%rd15, %rd14;
	st.local.v2.u64 	[%rd1], {%rd15, %rd13};
	mov.u64 	%rd16, $str$94;
	cvta.global.u64 	%rd17, %rd16;
	mov.u64 	%rd18, $str$93;
	cvta.global.u64 	%rd19, %rd18;
	st.local.v2.u64 	[%rd1+16], {%rd19, %rd17};
	mov.u64 	%rd20, $str$96;
	cvta.global.u64 	%rd21, %rd20;
	mov.u64 	%rd22, $str$95;
	cvta.global.u64 	%rd23, %rd22;
	st.local.v2.u64 	[%rd1+32], {%rd23, %rd21};
	mov.u64 	%rd24, $str$98;
	cvta.global.u64 	%rd25, %rd24;
	mov.u64 	%rd26, $str$97;
	cvta.global.u64 	%rd27, %rd26;
	st.local.v2.u64 	[%rd1+48], {%rd27, %rd25};
	mov.u64 	%rd28, $str$100;
	cvta.global.u64 	%rd29, %rd28;
	mov.u64 	%rd30, $str$99;
	cvta.global.u64 	%rd31, %rd30;
	st.local.v2.u64 	[%rd1+64], {%rd31, %rd29};
	mov.u64 	%rd32, $str$102;
	cvta.global.u64 	%rd33, %rd32;
	mov.u64 	%rd34, $str$101;
	cvta.global.u64 	%rd35, %rd34;
	st.local.v2.u64 	[%rd1+80], {%rd35, %rd33};
	mov.u64 	%rd36, $str$104;
	cvta.global.u64 	%rd37, %rd36;
	mov.u64 	%rd38, $str$103;
	cvta.global.u64 	%rd39, %rd38;
	st.local.v2.u64 	[%rd1+96], {%rd39, %rd37};
	mov.u64 	%rd40, $str$106;
	cvta.global.u64 	%rd41, %rd40;
	mov.u64 	%rd42, $str$105;
	cvta.global.u64 	%rd43, %rd42;
	st.local.v2.u64 	[%rd1+112], {%rd43, %rd41};
	and.b32  	%r25, %r19, 1;
	setp.eq.b32 	%p2, %r25, 1;
	not.pred 	%p3, %p2;
	@%p3 bra 	$L__BB7_8;
	mov.b32 	%r116, 0;
	mov.u64 	%rd44, $str$107;
	mov.u64 	%rd67, $str$108;
	mov.u64 	%rd70, $str$109;
$L__BB7_3:
	cvta.global.u64 	%rd45, %rd44;
	{ // callseq 50, 0
	.param .b64 param0;
	st.param.b64 	[param0], %rd45;
	.param .b64 param1;
	st.param.b64 	[param1], 0;
	.param .b32 retval0;
	call.uni (retval0), 
	vprintf, 
	(
	param0, 
	param1
	);
	ld.param.b32 	%r28, [retval0];
	} // callseq 50
	shl.b32 	%r10, %r116, 15;
	mov.b32 	%r117, 0;
$L__BB7_4:
	shl.b32 	%r31, %r117, 8;
	add.s32 	%r12, %r10, %r31;
	mov.b32 	%r118, 0;
	mov.u32 	%r119, %r118;
$L__BB7_5:
	add.s32 	%r32, %r12, %r118;
	mul.wide.u32 	%rd46, %r32, 8;
	add.s64 	%rd47, %rd3, %rd46;
	ld.global.u64 	%rd48, [%rd47+100663304];
	setp.ne.s64 	%p4, %rd48, 0;
	selp.u32 	%r33, 1, 0, %p4;
	add.s32 	%r34, %r119, %r33;
	ld.global.u64 	%rd49, [%rd47+100663312];
	setp.ne.s64 	%p5, %rd49, 0;
	selp.u32 	%r35, 1, 0, %p5;
	add.s32 	%r36, %r34, %r35;
	ld.global.u64 	%rd50, [%rd47+100663320];
	setp.ne.s64 	%p6, %rd50, 0;
	selp.u32 	%r37, 1, 0, %p6;
	add.s32 	%r38, %r36, %r37;
	ld.global.u64 	%rd51, [%rd47+100663328];
	setp.ne.s64 	%p7, %rd51, 0;
	selp.u32 	%r39, 1, 0, %p7;
	add.s32 	%r40, %r38, %r39;
	ld.global.u64 	%rd52, [%rd47+100663336];
	setp.ne.s64 	%p8, %rd52, 0;
	selp.u32 	%r41, 1, 0, %p8;
	add.s32 	%r42, %r40, %r41;
	ld.global.u64 	%rd53, [%rd47+100663344];
	setp.ne.s64 	%p9, %rd53, 0;
	selp.u32 	%r43, 1, 0, %p9;
	add.s32 	%r44, %r42, %r43;
	ld.global.u64 	%rd54, [%rd47+100663352];
	setp.ne.s64 	%p10, %rd54, 0;
	selp.u32 	%r45, 1, 0, %p10;
	add.s32 	%r46, %r44, %r45;
	ld.global.u64 	%rd55, [%rd47+100663360];
	setp.ne.s64 	%p11, %rd55, 0;
	selp.u32 	%r47, 1, 0, %p11;
	add.s32 	%r48, %r46, %r47;
	ld.global.u64 	%rd56, [%rd47+100663368];
	setp.ne.s64 	%p12, %rd56, 0;
	selp.u32 	%r49, 1, 0, %p12;
	add.s32 	%r50, %r48, %r49;
	ld.global.u64 	%rd57, [%rd47+100663376];
	setp.ne.s64 	%p13, %rd57, 0;
	selp.u32 	%r51, 1, 0, %p13;
	add.s32 	%r52, %r50, %r51;
	ld.global.u64 	%rd58, [%rd47+100663384];
	setp.ne.s64 	%p14, %rd58, 0;
	selp.u32 	%r53, 1, 0, %p14;
	add.s32 	%r54, %r52, %r53;
	ld.global.u64 	%rd59, [%rd47+100663392];
	setp.ne.s64 	%p15, %rd59, 0;
	selp.u32 	%r55, 1, 0, %p15;
	add.s32 	%r56, %r54, %r55;
	ld.global.u64 	%rd60, [%rd47+100663400];
	setp.ne.s64 	%p16, %rd60, 0;
	selp.u32 	%r57, 1, 0, %p16;
	add.s32 	%r58, %r56, %r57;
	ld.global.u64 	%rd61, [%rd47+100663408];
	setp.ne.s64 	%p17, %rd61, 0;
	selp.u32 	%r59, 1, 0, %p17;
	add.s32 	%r60, %r58, %r59;
	ld.global.u64 	%rd62, [%rd47+100663416];
	setp.ne.s64 	%p18, %rd62, 0;
	selp.u32 	%r61, 1, 0, %p18;
	add.s32 	%r62, %r60, %r61;
	ld.global.u64 	%rd63, [%rd47+100663424];
	setp.ne.s64 	%p19, %rd63, 0;
	selp.u32 	%r63, 1, 0, %p19;
	add.s32 	%r119, %r62, %r63;
	add.s32 	%r118, %r118, 16;
	setp.ne.s32 	%p20, %r118, 256;
	@%p20 bra 	$L__BB7_5;
	min.u32 	%r64, %r119, 15;
	mul.wide.u32 	%rd64, %r64, 8;
	add.s64 	%rd65, %rd1, %rd64;
	ld.local.u64 	%rd66, [%rd65];
	st.local.u64 	[%rd2], %rd66;
	cvta.global.u64 	%rd68, %rd67;
	{ // callseq 51, 0
	.param .b64 param0;
	st.param.b64 	[param0], %rd68;
	.param .b64 param1;
	st.param.b64 	[param1], %rd11;
	.param .b32 retval0;
	call.uni (retval0), 
	vprintf, 
	(
	param0, 
	param1
	);
	ld.param.b32 	%r65, [retval0];
	} // callseq 51
	add.s32 	%r117, %r117, 1;
	setp.ne.s32 	%p21, %r117, 128;
	@%p21 bra 	$L__BB7_4;
	cvta.global.u64 	%rd71, %rd70;
	{ // callseq 52, 0
	.param .b64 param0;
	st.param.b64 	[param0], %rd71;
	.param .b64 param1;
	st.param.b64 	[param1], 0;
	.param .b32 retval0;
	call.uni (retval0), 
	vprintf, 
	(
	param0, 
	param1
	);
	ld.param.b32 	%r67, [retval0];
	} // callseq 52
	add.s32 	%r116, %r116, 1;
	setp.ne.s32 	%p22, %r116, 128;
	@%p22 bra 	$L__BB7_3;
	bra.uni 	$L__BB7_14;
$L__BB7_8:
	add.s64 	%rd4, %rd3, 64;
	mov.b32 	%r112, 0;
	mov.u64 	%rd72, $str$107;
	mov.u64 	%rd96, $str$108;
$L__BB7_9:
	cvta.global.u64 	%rd73, %rd72;
	{ // callseq 53, 0
	.param .b64 param0;
	st.param.b64 	[param0], %rd73;
	.param .b64 param1;
	st.param.b64 	[param1], 0;
	.param .b32 retval0;
	call.uni (retval0), 
	vprintf, 
	(
	param0, 
	param1
	);
	ld.param.b32 	%r71, [retval0];
	} // callseq 53
	shl.b32 	%r73, %r112, 15;
	cvt.u64.u32 	%rd5, %r73;
	mov.b32 	%r113, 0;
$L__BB7_10:
	shl.b32 	%r75, %r113, 8;
	cvt.u64.u32 	%rd74, %r75;
	add.s64 	%rd75, %rd5, %rd74;
	shl.b64 	%rd76, %rd75, 3;
	add.s64 	%rd101, %rd4, %rd76;
	mov.b32 	%r114, 0;
	mov.u32 	%r115, %r114;
$L__BB7_11:
	ld.global.u64 	%rd77, [%rd101+-56];
	setp.ne.s64 	%p23, %rd77, 0;
	selp.u32 	%r76, 1, 0, %p23;
	add.s32 	%r77, %r115, %r76;
	ld.global.u64 	%rd78, [%rd101+-48];
	setp.ne.s64 	%p24, %rd78, 0;
	selp.u32 	%r78, 1, 0, %p24;
	add.s32 	%r79, %r77, %r78;
	ld.global.u64 	%rd79, [%rd101+-40];
	setp.ne.s64 	%p25, %rd79, 0;
	selp.u32 	%r80, 1, 0, %p25;
	add.s32 	%r81, %r79, %r80;
	ld.global.u64 	%rd80, [%rd101+-32];
	setp.ne.s64 	%p26, %rd80, 0;
	selp.u32 	%r82, 1, 0, %p26;
	add.s32 	%r83, %r81, %r82;
	ld.global.u64 	%rd81, [%rd101+-24];
	setp.ne.s64 	%p27, %rd81, 0;
	selp.u32 	%r84, 1, 0, %p27;
	add.s32 	%r85, %r83, %r84;
	ld.global.u64 	%rd82, [%rd101+-16];
	setp.ne.s64 	%p28, %rd82, 0;
	selp.u32 	%r86, 1, 0, %p28;
	add.s32 	%r87, %r85, %r86;
	ld.global.u64 	%rd83, [%rd101+-8];
	setp.ne.s64 	%p29, %rd83, 0;
	selp.u32 	%r88, 1, 0, %p29;
	add.s32 	%r89, %r87, %r88;
	ld.global.u64 	%rd84, [%rd101];
	setp.ne.s64 	%p30, %rd84, 0;
	selp.u32 	%r90, 1, 0, %p30;
	add.s32 	%r91, %r89, %r90;
	ld.global.u64 	%rd85, [%rd101+8];
	setp.ne.s64 	%p31, %rd85, 0;
	selp.u32 	%r92, 1, 0, %p31;
	add.s32 	%r93, %r91, %r92;
	ld.global.u64 	%rd86, [%rd101+16];
	setp.ne.s64 	%p32, %rd86, 0;
	selp.u32 	%r94, 1, 0, %p32;
	add.s32 	%r95, %r93, %r94;
	ld.global.u64 	%rd87, [%rd101+24];
	setp.ne.s64 	%p33, %rd87, 0;
	selp.u32 	%r96, 1, 0, %p33;
	add.s32 	%r97, %r95, %r96;
	ld.global.u64 	%rd88, [%rd101+32];
	setp.ne.s64 	%p34, %rd88, 0;
	selp.u32 	%r98, 1, 0, %p34;
	add.s32 	%r99, %r97, %r98;
	ld.global.u64 	%rd89, [%rd101+40];
	setp.ne.s64 	%p35, %rd89, 0;
	selp.u32 	%r100, 1, 0, %p35;
	add.s32 	%r101, %r99, %r100;
	ld.global.u64 	%rd90, [%rd101+48];
	setp.ne.s64 	%p36, %rd90, 0;
	selp.u32 	%r102, 1, 0, %p36;
	add.s32 	%r103, %r101, %r102;
	ld.global.u64 	%rd91, [%rd101+56];
	setp.ne.s64 	%p37, %rd91, 0;
	selp.u32 	%r104, 1, 0, %p37;
	add.s32 	%r105, %r103, %r104;
	ld.global.u64 	%rd92, [%rd101+64];
	setp.ne.s64 	%p38, %rd92, 0;
	selp.u32 	%r106, 1, 0, %p38;
	add.s32 	%r115, %r105, %r106;
	add.s32 	%r114, %r114, 16;
	add.s64 	%rd101, %rd101, 128;
	setp.ne.s32 	%p39, %r114, 256;
	@%p39 bra 	$L__BB7_11;
	min.u32 	%r107, %r115, 15;
	mul.wide.u32 	%rd93, %r107, 8;
	add.s64 	%rd94, %rd1, %rd93;
	ld.local.u64 	%rd95, [%rd94];
	st.local.u64 	[%rd2], %rd95;
	cvta.global.u64 	%rd97, %rd96;
	{ // callseq 54, 0
	.param .b64 param0;
	st.param.b64 	[param0], %rd97;
	.param .b64 param1;
	st.param.b64 	[param1], %rd11;
	.param .b32 retval0;
	call.uni (retval0), 
	vprintf, 
	(
	param0, 
	param1
	);
	ld.param.b32 	%r108, [retval0];
	} // callseq 54
	add.s32 	%r113, %r113, 1;
	setp.ne.s32 	%p40, %r113, 128;
	@%p40 bra 	$L__BB7_10;
	mov.u64 	%rd99, $str$109;
	cvta.global.u64 	%rd100, %rd99;
	{ // callseq 55, 0
	.param .b64 param0;
	st.param.b64 	[param0], %rd100;
	.param .b64 param1;
	st.param.b64 	[param1], 0;
	.param .b32 retval0;
	call.uni (retval0), 
	vprintf, 
	(
	param0, 
	param1
	);
	ld.param.b32 	%r110, [retval0];
	} // callseq 55
	add.s32 	%r112, %r112, 1;
	setp.eq.s32 	%p41, %r112, 128;
	@%p41 bra 	$L__BB7_14;
	bra.uni 	$L__BB7_9;
$L__BB7_14:
	ret;

}
	// .globl	_Z12print_resultP4GNet
.visible .entry _Z12print_resultP4GNet(
	.param .u64 .ptr .align 1 _Z12print_resultP4GNet_param_0
)
{
	.local .align 16 .b8 	__local_depot8[16416];
	.reg .b64 	%SP;
	.reg .b64 	%SPL;
	.reg .pred 	%p<79>;
	.reg .b16 	%rs<5>;
	.reg .b32 	%r<192>;
	.reg .b32 	%f<3>;
	.reg .b64 	%rd<193>;
	.reg .b64 	%fd<2>;

	mov.u64 	%SPL, __local_depot8;
	cvta.local.u64 	%SP, %SPL;
	ld.param.u64 	%rd8, [_Z12print_resultP4GNet_param_0];
	cvta.to.global.u64 	%rd1, %rd8;
	add.u64 	%rd2, %SPL, 0;
	add.u64 	%rd3, %SPL, 16;
	add.u64 	%rd11, %SP, 16400;
	add.u64 	%rd4, %SPL, 16400;
	mov.u32 	%r17, %tid.x;
	mov.u32 	%r18, %ctaid.x;
	or.b32  	%r19, %r17, %r18;
	setp.ne.s32 	%p1, %r19, 0;
	@%p1 bra 	$L__BB8_144;
	add.s64 	%rd5, %rd1, 4496293896;
	mov.u64 	%rd12, $str$110;
	cvta.global.u64 	%rd13, %rd12;
	{ // callseq 56, 0
	.param .b64 param0;
	st.param.b64 	[param0], %rd13;
	.param .b64 param1;
	st.param.b64 	[param1], 0;
	.param .b32 retval0;
	call.uni (retval0), 
	vprintf, 
	(
	param0, 
	param1
	);
	ld.param.b32 	%r21, [retval0];
	} // callseq 56
	mov.b32 	%r189, -8;
$L__BB8_2:
	shr.u32 	%r23, %r189, 3;
	setp.gt.u32 	%p2, %r189, 65535;
	mul.wide.u32 	%rd14, %r23, 4;
	add.s64 	%rd6, %rd5, %rd14;
	@%p2 bra 	$L__BB8_4;
	atom.exch.b32 	%r188, [%rd15], -1;
	bra.uni 	$L__BB8_5;
$L__BB8_4:
	atom.global.exch.b32 	%r188, [%rd6], -1;
$L__BB8_5:
	add.s32 	%r24, %r188, 1;
	setp.lt.u32 	%p3, %r24, 2;
	@%p3 bra 	$L__BB8_10;
	setp.gt.u32 	%p4, %r189, 65535;
	@%p4 bra 	$L__BB8_8;
	atom.exch.b32 	%r26, [%rd16], 0;
	bra.uni 	$L__BB8_9;
$L__BB8_8:
	atom.global.exch.b32 	%r25, [%rd6], 0;
$L__BB8_9:
	and.b32  	%r27, %r188, 7;
	setp.eq.s32 	%p5, %r27, 0;
	mov.u32 	%r189, %r188;
	@%p5 bra 	$L__BB8_2;
$L__BB8_10:
	st.local.u32 	[%rd3], %r189;
	mov.b32 	%r191, 1;
	mov.u64 	%rd189, $str$80;
	mov.u64 	%rd186, $str$84;
	mov.u64 	%rd176, BOOK;
	mov.u64 	%rd181, $str$88;
$L__BB8_11:
	mov.u32 	%r6, %r191;
	setp.lt.u32 	%p6, %r6, 257;
	@%p6 bra 	$L__BB8_13;
	cvta.global.u64 	%rd190, %rd189;
	{ // callseq 114, 0
	.param .b64 param0;
	st.param.b64 	[param0], %rd190;
	.param .b64 param1;
	st.param.b64 	[param1], 0;
	.param .b32 retval0;
	call.uni (retval0), 
	vprintf, 
	(
	param0, 
	param1
	);
	ld.param.b32 	%r183, [retval0];
	} // callseq 114
	add.s32 	%r191, %r6, -1;
	bra.uni 	$L__BB8_142;
$L__BB8_13:
	add.s32 	%r191, %r6, -1;
	mul.wide.u32 	%rd17, %r191, 4;
	add.s64 	%rd7, %rd3, %rd17;
	ld.local.u32 	%r9, [%rd7];
	cvt.u16.u32 	%rs1, %r9;
	and.b16  	%rs2, %rs1, 7;
	setp.gt.s16 	%p7, %rs2, 3;
	@%p7 bra 	$L__BB8_17;
	setp.gt.s16 	%p11, %rs2, 1;
	@%p11 bra 	$L__BB8_26;
	setp.eq.s16 	%p13, %rs2, 0;
	@%p13 bra 	$L__BB8_23;
	shr.u32 	%r177, %r9, 3;
	and.b32  	%r178, %r177, 268435455;
	cvta.global.u64 	%rd177, %rd176;
	mul.wide.u32 	%rd178, %r178, 1304;
	add.s64 	%rd179, %rd177, %rd178;
	add.s64 	%rd180, %rd179, 8;
	st.local.u64 	[%rd4], %rd180;
	cvta.global.u64 	%rd182, %rd181;
	{ // callseq 112, 0
	.param .b64 param0;
	st.param.b64 	[param0], %rd182;
	.param .b64 param1;
	st.param.b64 	[param1], %rd11;
	.param .b32 retval0;
	call.uni (retval0), 
	vprintf, 
	(
	param0, 
	param1
	);
	ld.param.b32 	%r179, [retval0];
	} // callseq 112
	bra.uni 	$L__BB8_142;
$L__BB8_17:
	setp.gt.s16 	%p8, %rs2, 5;
	@%p8 bra 	$L__BB8_140;
	setp.eq.s16 	%p10, %rs2, 4;
	@%p10 bra 	$L__BB8_19;
	bra.uni 	$L__BB8_138;
$L__BB8_19:
	and.b32  	%r44, %r9, -8;
	cvt.u64.u32 	%rd42, %r44;
	add.s64 	%rd43, %rd1, %rd42;
	ld.global.u64 	%rd44, [%rd43+201326600];
	shr.u64 	%rd45, %rd44, 32;
	mov.u64 	%rd46, $str$81;
	cvta.global.u64 	%rd47, %rd46;
	{ // callseq 60, 0
	.param .b64 param0;
	st.param.b64 	[param0], %rd47;
	.param .b64 param1;
	st.param.b64 	[param1], 0;
	.param .b32 retval0;
	call.uni (retval0), 
	vprintf, 
	(
	param0, 
	param1
	);
	ld.param.b32 	%r45, [retval0];
	} // callseq 60
	mov.b32 	%r47, 330;
	st.local.u32 	[%rd7], %r47;
	mul.wide.u32 	%rd48, %r6, 4;
	add.s64 	%rd49, %rd3, %rd48;
	st.local.u32 	[%rd49], %rd45;
	mov.b32 	%r48, 258;
	st.local.u32 	[%rd49+4], %r48;
	add.s32 	%r191, %r6, 3;
	st.local.u32 	[%rd49+8], %rd44;
	bra.uni 	$L__BB8_142;
$L__BB8_20:
	setp.lt.u32 	%p76, %r9, 8;
	@%p76 bra 	$L__BB8_22;
	shl.b32 	%r171, %r9, 21;
	shr.s32 	%r172, %r171, 24;
	st.local.u32 	[%rd4], %r172;
	mov.u64 	%rd171, $str$82;
	cvta.global.u64 	%rd172, %rd171;
	{ // callseq 110, 0
	.param .b64 param0;
	st.param.b64 	[param0], %rd172;
	.param .b64 param1;
	st.param.b64 	[param1], %rd11;
	.param .b32 retval0;
	call.uni (retval0), 
	vprintf, 
	(
	param0, 
	param1
	);
	ld.param.b32 	%r173, [retval0];
	} // callseq 110
	bra.uni 	$L__BB8_142;
$L__BB8_22:
	mov.u64 	%rd174, $str$83;
	cvta.global.u64 	%rd175, %rd174;
	{ // callseq 111, 0
	.param .b64 param0;
	st.param.b64 	[param0], %rd175;
	.param .b64 param1;
	st.param.b64 	[param1], 0;
	.param .b32 retval0;
	call.uni (retval0), 
	vprintf, 
	(
	param0, 
	param1
	);
	ld.param.b32 	%r175, [retval0];
	} // callseq 111
	bra.uni 	$L__BB8_142;
$L__BB8_23:
	shr.u32 	%r11, %r9, 3;
	mul.wide.u32 	%rd184, %r11, 4;
	add.s64 	%rd185, %rd5, %rd184;
	ld.global.u32 	%r12, [%rd185];
	setp.eq.s32 	%p77, %r12, -1;
	@%p77 bra 	$L__BB8_25;
	st.local.u32 	[%rd7], %r12;
	mov.u32 	%r191, %r6;
	bra.uni 	$L__BB8_142;
$L__BB8_25:
	st.local.u32 	[%rd4], %r11;
	cvta.global.u64 	%rd187, %rd186;
	{ // callseq 113, 0
	.param .b64 param0;
	st.param.b64 	[param0], %rd187;
	.param .b64 param1;
	st.param.b64 	[param1], %rd11;
	.param .b32 retval0;
	call.uni (retval0), 
	vprintf, 
	(
	param0, 
	param1
	);
	ld.param.b32 	%r181, [retval0];
	} // callseq 113
	bra.uni 	$L__BB8_142;
$L__BB8_26:
	setp.eq.s16 	%p12, %rs2, 2;
	@%p12 bra 	$L__BB8_20;
	shr.u16 	%rs4, %rs1, 3;
	and.b16  	%rs3, %rs4, 31;
	setp.gt.s16 	%p14, %rs3, 10;
	@%p14 bra 	$L__BB8_46;
	setp.gt.s16 	%p30, %rs3, 4;
	@%p30 bra 	$L__BB8_37;
	setp.gt.s16 	%p38, %rs3, 1;
	@%p38 bra 	$L__BB8_33;
	setp.eq.s16 	%p42, %rs3, 0;
	@%p42 bra 	$L__BB8_65;
	setp.eq.s16 	%p43, %rs3, 1;
	@%p43 bra 	$L__BB8_32;
	bra.uni 	$L__BB8_137;
$L__BB8_32:
	shr.u32 	%r118, %r9, 8;
	st.local.u32 	[%rd2], %r118;
	mov.u64 	%rd119, $str$54;
	cvta.global.u64 	%rd120, %rd119;
	add.u64 	%rd121, %SP, 0;
	{ // callseq 85, 0
	.param .b64 param0;
	st.param.b64 	[param0], %rd120;
	.param .b64 param1;
	st.param.b64 	[param1], %rd121;
	.param .b32 retval0;
	call.uni (retval0), 
	vprintf, 
	(
	param0, 
	param1
	);
	ld.param.b32 	%r119, [retval0];
	} // callseq 85
	bra.uni 	$L__BB8_142;
$L__BB8_33:
	setp.eq.s16 	%p39, %rs3, 2;
	@%p39 bra 	$L__BB8_117;
	setp.eq.s16 	%p40, %rs3, 3;
	@%p40 bra 	$L__BB8_118;
	setp.eq.s16 	%p41, %rs3, 4;
	@%p41 bra 	$L__BB8_36;
	bra.uni 	$L__BB8_137;
$L__BB8_36:
	shr.u32 	%r103, %r9, 8;
	st.local.u32 	[%rd2], %r103;
	mov.u64 	%rd104, $str$60;
	cvta.global.u64 	%rd105, %rd104;
	add.u64 	%rd106, %SP, 0;
	{ // callseq 79, 0
	.param .b64 param0;
	st.param.b64 	[param0], %rd105;
	.param .b64 param1;
	st.param.b64 	[param1], %rd106;
	.param .b32 retval0;
	call.uni (retval0), 
	vprintf, 
	(
	param0, 
	param1
	);
	ld.param.b32 	%r104, [retval0];
	} // callseq 79
	bra.uni 	$L__BB8_142;
$L__BB8_37:
	setp.gt.s16 	%p31, %rs3, 7;
	@%p31 bra 	$L__BB8_42;
	setp.eq.s16 	%p35, %rs3, 5;
	@%p35 bra 	$L__BB8_125;
	setp.eq.s16 	%p36, %rs3, 6;
	@%p36 bra 	$L__BB8_126;
	setp.eq.s16 	%p37, %rs3, 7;
	@%p37 bra 	$L__BB8_41;
	bra.uni 	$L__BB8_137;
$L__BB8_41:
	shr.u32 	%r94, %r9, 8;
	st.local.u32 	[%rd2], %r94;
	mov.u64 	%rd95, $str$63;
	cvta.global.u64 	%rd96, %rd95;
	add.u64 	%rd97, %SP, 0;
	{ // callseq 76, 0
	.param .b64 param0;
	st.param.b64 	[param0], %rd96;
	.param .b64 param1;
	st.param.b64 	[param1], %rd97;
	.param .b32 retval0;
	call.uni (retval0), 
	vprintf, 
	(
	param0, 
	param1
	);
	ld.param.b32 	%r95, [retval0];
	} // callseq 76
	bra.uni 	$L__BB8_142;
$L__BB8_42:
	setp.eq.s16 	%p32, %rs3, 8;
	@%p32 bra 	$L__BB8_127;
	setp.eq.s16 	%p33, %rs3, 9;
	@%p33 bra 	$L__BB8_128;
	setp.eq.s16 	%p34, %rs3, 10;
	@%p34 bra 	$L__BB8_45;
	bra.uni 	$L__BB8_137;
$L__BB8_45:
	shr.u32 	%r85, %r9, 8;
	st.local.u32 	[%rd2], %r85;
	mov.u64 	%rd86, $str$66;
	cvta.global.u64 	%rd87, %rd86;
	add.u64 	%rd88, %SP, 0;
	{ // callseq 73, 0
	.param .b64 param0;
	st.param.b64 	[param0], %rd87;
	.param .b64 param1;
	st.param.b64 	[param1], %rd88;
	.param .b32 retval0;
	call.uni (retval0), 
	vprintf, 
	(
	param0, 
	param1
	);
	ld.param.b32 	%r86, [retval0];
	} // callseq 73
	bra.uni 	$L__BB8_142;
$L__BB8_46:
	setp.gt.s16 	%p15, %rs3, 16;
	@%p15 bra 	$L__BB8_56;
	setp.gt.s16 	%p23, %rs3, 13;
	@%p23 bra 	$L__BB8_52;
	setp.eq.s16 	%p27, %rs3, 11;
	@%p27 bra 	$L__BB8_129;
	setp.eq.s16 	%p28, %rs3, 12;
	@%p28 bra 	$L__BB8_130;
	setp.eq.s16 	%p29, %rs3, 13;
	@%p29 bra 	$L__BB8_51;
	bra.uni 	$L__BB8_137;
$L__BB8_51:
	shr.u32 	%r76, %r9, 8;
	st.local.u32 	[%rd2], %r76;
	mov.u64 	%rd77, $str$69;
	cvta.global.u64 	%rd78, %rd77;
	add.u64 	%rd79, %SP, 0;
	{ // callseq 70, 0
	.param .b64 param0;
	st.param.b64 	[param0], %rd78;
	.param .b64 param1;
	st.param.b64 	[param1], %rd79;
	.param .b32 retval0;
	call.uni (retval0), 
	vprintf, 
	(
	param0, 
	param1
	);
	ld.param.b32 	%r77, [retval0];
	} // callseq 70
	bra.uni 	$L__BB8_142;
$L__BB8_52:
	setp.eq.s16 	%p24, %rs3, 14;
	@%p24 bra 	$L__BB8_131;
	setp.eq.s16 	%p25, %rs3, 15;
	@%p25 bra 	$L__BB8_132;
	setp.eq.s16 	%p26, %rs3, 16;
	@%p26 bra 	$L__BB8_55;
	bra.uni 	$L__BB8_137;
$L__BB8_55:
	shr.u32 	%r67, %r9, 8;
	st.local.u32 	[%rd2], %r67;
	mov.u64 	%rd68, $str$72;
	cvta.global.u64 	%rd69, %rd68;
	add.u64 	%rd70, %SP, 0;
	{ // callseq 67, 0
	.param .b64 param0;
	st.param.b64 	[param0], %rd69;
	.param .b64 param1;
	st.param.b64 	[param1], %rd70;
	.param .b32 retval0;
	call.uni (retval0), 
	vprintf, 
	(
	param0, 
	param1
	);
	ld.param.b32 	%r68, [retval0];
	} // callseq 67
	bra.uni 	$L__BB8_142;
$L__BB8_56:
	setp.gt.s16 	%p16, %rs3, 19;
	@%p16 bra 	$L__BB8_61;
	setp.eq.s16 	%p20, %rs3, 17;
	@%p20 bra 	$L__BB8_133;
	setp.eq.s16 	%p21, %rs3, 18;
	@%p21 bra 	$L__BB8_134;
	setp.eq.s16 	%p22, %rs3, 19;
	@%p22 bra 	$L__BB8_60;
	bra.uni 	$L__BB8_137;
$L__BB8_60:
	shr.u32 	%r58, %r9, 8;
	st.local.u32 	[%rd2], %r58;
	mov.u64 	%rd59, $str$75;
	cvta.global.u64 	%rd60, %rd59;
	add.u64 	%rd61, %SP, 0;
	{ // callseq 64, 0
	.param .b64 param0;
	st.param.b64 	[param0], %rd60;
	.param .b64 param1;
	st.param.b64 	[param1], %rd61;
	.param .b32 retval0;
	call.uni (retval0), 
	vprintf, 
	(
	param0, 
	param1
	);
	ld.param.b32 	%r59, [retval0];
	} // callseq 64
	bra.uni 	$L__BB8_142;
$L__BB8_61:
	setp.eq.s16 	%p17, %rs3, 20;
	@%p17 bra 	$L__BB8_135;
	setp.eq.s16 	%p18, %rs3, 21;
	@%p18 bra 	$L__BB8_136;
	setp.eq.s16 	%p19, %rs3, 22;
	@%p19 bra 	$L__BB8_64;
	bra.uni 	$L__BB8_137;
$L__BB8_64:
	shr.u32 	%r49, %r9, 8;
	st.local.u32 	[%rd2], %r49;
	mov.u64 	%rd50, $str$78;
	cvta.global.u64 	%rd51, %rd50;
	add.u64 	%rd52, %SP, 0;
	{ // callseq 61, 0
	.param .b64 param0;
	st.param.b64 	[param0], %rd51;
	.param .b64 param1;
	st.param.b64 	[param1], %rd52;
	.param .b32 retval0;
	call.uni (retval0), 
	vprintf, 
	(
	param0, 
	param1
	);
	ld.param.b32 	%r50, [retval0];
	} // callseq 61
	bra.uni 	$L__BB8_142;
$L__BB8_65:
	shr.u32 	%r121, %r9, 8;
	setp.gt.s32 	%p47, %r121, 11;
	@%p47 bra 	$L__BB8_84;
	setp.gt.s32 	%p62, %r121, 5;
	@%p62 bra 	$L__BB8_75;
	setp.gt.s32 	%p70, %r121, 2;
	@%p70 bra 	$L__BB8_71;
	setp.eq.s32 	%p74, %r121, 1;
	@%p74 bra 	$L__BB8_102;
	setp.eq.s32 	%p75, %r121, 2;
	@%p75 bra 	$L__BB8_70;
	bra.uni 	$L__BB8_116;
$L__BB8_70:
	mov.u64 	%rd162, $str$32;
	cvta.global.u64 	%rd163, %rd162;
	{ // callseq 106, 0
	.param .b64 param0;
	st.param.b64 	[param0], %rd163;
	.param .b64 param1;
	st.param.b64 	[param1], 0;
	.param .b32 retval0;
	call.uni (retval0), 
	vprintf, 
	(
	param0, 
	param1
	);
	ld.param.b32 	%r162, [retval0];
	} // callseq 106
	bra.uni 	$L__BB8_142;
$L__BB8_71:
	setp.eq.s32 	%p71, %r121, 3;
	@%p71 bra 	$L__BB8_103;
	setp.eq.s32 	%p72, %r121, 4;
	@%p72 bra 	$L__BB8_104;
	setp.eq.s32 	%p73, %r121, 5;
	@%p73 bra 	$L__BB8_74;
	bra.uni 	$L__BB8_116;
$L__BB8_74:
	mov.u64 	%rd156, $str$35;
	cvta.global.u64 	%rd157, %rd156;
	{ // callseq 103, 0
	.param .b64 param0;
	st.param.b64 	[param0], %rd157;
	.param .b64 param1;
	st.param.b64 	[param1], 0;
	.param .b32 retval0;
	call.uni (retval0), 
	vprintf, 
	(
	param0, 
	param1
	);
	ld.param.b32 	%r156, [retval0];
	} // callseq 103
	bra.uni 	$L__BB8_142;
$L__BB8_75:
	setp.gt.s32 	%p63, %r121, 8;
	@%p63 bra 	$L__BB8_80;
	setp.eq.s32 	%p67, %r121, 6;
	@%p67 bra 	$L__BB8_105;
	setp.eq.s32 	%p68, %r121, 7;
	@%p68 bra 	$L__BB8_106;
	setp.eq.s32 	%p69, %r121, 8;
	@%p69 bra 	$L__BB8_79;
	bra.uni 	$L__BB8_116;
$L__BB8_79:
	mov.u64 	%rd150, $str$38;
	cvta.global.u64 	%rd151, %rd150;
	{ // callseq 100, 0
	.param .b64 param0;
	st.param.b64 	[param0], %rd151;
	.param .b64 param1;
	st.param.b64 	[param1], 0;
	.param .b32 retval0;
	call.uni (retval0), 
	vprintf, 
	(
	param0, 
	param1
	);
	ld.param.b32 	%r150, [retval0];
	} // callseq 100
	bra.uni 	$L__BB8_142;
$L__BB8_80:
	setp.eq.s32 	%p64, %r121, 9;
	@%p64 bra 	$L__BB8_107;
	setp.eq.s32 	%p65, %r121, 10;
	@%p65 bra 	$L__BB8_108;
	setp.eq.s32 	%p66, %r121, 11;
	@%p66 bra 	$L__BB8_83;
	bra.uni 	$L__BB8_116;
$L__BB8_83:
	mov.u64 	%rd144, $str$41;
	cvta.global.u64 	%rd145, %rd144;
	{ // callseq 97, 0
	.param .b64 param0;
	st.param.b64 	[param0], %rd145;
	.param .b64 param1;
	st.param.b64 	[param1], 0;
	.param .b32 retval0;
	call.uni (retval0), 
	vprintf, 
	(
	param0, 
	param1
	);
	ld.param.b32 	%r144, [retval0];
	} // callseq 97
	bra.uni 	$L__BB8_142;
$L__BB8_84:
	setp.gt.s32 	%p48, %r121, 16;
	@%p48 bra 	$L__BB8_93;
	setp.gt.s32 	%p56, %r121, 13;
	@%p56 bra 	$L__BB8_89;
	setp.eq.s32 	%p60, %r121, 12;
	@%p60 bra 	$L__BB8_109;
	setp.eq.s32 	%p61, %r121, 13;
	@%p61 bra 	$L__BB8_88;
	bra.uni 	$L__BB8_116;
$L__BB8_88:
	mov.u64 	%rd140, $str$43;
	cvta.global.u64 	%rd141, %rd140;
	{ // callseq 95, 0
	.param .b64 param0;
	st.param.b64 	[param0], %rd141;
	.param .b64 param1;
	st.param.b64 	[param1], 0;
	.param .b32 retval0;
	call.uni (retval0), 
	vprintf, 
	(
	param0, 
	param1
	);
	ld.param.b32 	%r140, [retval0];
	} // callseq 95
	bra.uni 	$L__BB8_142;
$L__BB8_89:
	setp.eq.s32 	%p57, %r121, 14;
	@%p57 bra 	$L__BB8_110;
	setp.eq.s32 	%p58, %r121, 15;
	@%p58 bra 	$L__BB8_111;
	setp.eq.s32 	%p59, %r121, 16;
	@%p59 bra 	$L__BB8_92;
	bra.uni 	$L__BB8_116;
$L__BB8_92:
	mov.u64 	%rd134, $str$46;
	cvta.global.u64 	%rd135, %rd134;
	{ // callseq 92, 0
	.param .b64 param0;
	st.param.b64 	[param0], %rd135;
	.param .b64 param1;
	st.param.b64 	[param1], 0;
	.param .b32 retval0;
	call.uni (retval0), 
	vprintf, 
	(
	param0, 
	param1
	);
	ld.param.b32 	%r134, [retval0];
	} // callseq 92
	bra.uni 	$L__BB8_142;
$L__BB8_93:
	setp.gt.s32 	%p49, %r121, 19;
	@%p49 bra 	$L__BB8_98;
	setp.eq.s32 	%p53, %r121, 17;
	@%p53 bra 	$L__BB8_112;
	setp.eq.s32 	%p54, %r121, 18;
	@%p54 bra 	$L__BB8_113;
	setp.eq.s32 	%p55, %r121, 19;
	@%p55 bra 	$L__BB8_97;
	bra.uni 	$L__BB8_116;
$L__BB8_97:
	mov.u64 	%rd128, $str$49;
	cvta.global.u64 	%rd129, %rd128;
	{ // callseq 89, 0
	.param .b64 param0;
	st.param.b64 	[param0], %rd129;
	.param .b64 param1;
	st.param.b64 	[param1], 0;
	.param .b32 retval0;
	call.uni (retval0), 
	vprintf, 
	(
	param0, 
	param1
	);
	ld.param.b32 	%r128, [retval0];
	} // callseq 89
	bra.uni 	$L__BB8_142;
$L__BB8_98:
	setp.eq.s32 	%p50, %r121, 20;
	@%p50 bra 	$L__BB8_114;
	setp.eq.s32 	%p51, %r121, 21;
	@%p51 bra 	$L__BB8_115;
	setp.eq.s32 	%p52, %r121, 22;
	@%p52 bra 	$L__BB8_101;
	bra.uni 	$L__BB8_116;
$L__BB8_101:
	mov.u64 	%rd122, $str$52;
	cvta.global.u64 	%rd123, %rd122;
	{ // callseq 86, 0
	.param .b64 param0;
	st.param.b64 	[param0], %rd123;
	.param .b64 param1;
	st.param.b64 	[param1], 0;
	.param .b32 retval0;
	call.uni (retval0), 
	vprintf, 
	(
	param0, 
	param1
	);
	ld.param.b32 	%r122, [retval0];
	} // callseq 86
	bra.uni 	$L__BB8_142;
$L__BB8_102:
	mov.u64 	%rd164, $str$31;
	cvta.global.u64 	%rd165, %rd164;
	{ // callseq 107, 0
	.param .b64 param0;
	st.param.b64 	[param0], %rd165;
	.param .b64 param1;
	st.param.b64 	[param1], 0;
	.param .b32 retval0;
	call.uni (retval0), 
	vprintf, 
	(
	param0, 
	param1
	);
	ld.param.b32 	%r164, [retval0];
	} // callseq 107
	bra.uni 	$L__BB8_142;
$L__BB8_103:
	mov.u64 	%rd160, $str$33;
	cvta.global.u64 	%rd161, %rd160;
	{ // callseq 105, 0
	.param .b64 param0;
	st.param.b64 	[param0], %rd161;
	.param .b64 param1;
	st.param.b64 	[param1], 0;
	.param .b32 retval0;
	call.uni (retval0), 
	vprintf, 
	(
	param0, 
	param1
	);
	ld.param.b32 	%r160, [retval0];
	} // callseq 105
	bra.uni 	$L__BB8_142;
$L__BB8_104:
	mov.u64 	%rd158, $str$34;
	cvta.global.u64 	%rd159, %rd158;
	{ // callseq 104, 0
	.param .b64 param0;
	st.param.b64 	[param0], %rd159;
	.param .b64 param1;
	st.param.b64 	[param1], 0;
	.param .b32 retval0;
	call.uni (retval0), 
	vprintf, 
	(
	param0, 
	param1
	);
	ld.param.b32 	%r158, [retval0];
	} // callseq 104
	bra.uni 	$L__BB8_142;
$L__BB8_105:
	mov.u64 	%rd154, $str$36;
	cvta.global.u64 	%rd155, %rd154;
	{ // callseq 102, 0
	.param .b64 param0;
	st.param.b64 	[param0], %rd155;
	.param .b64 param1;
	st.param.b64 	[param1], 0;
	.param .b32 retval0;
	call.uni (retval0), 
	vprintf, 
	(
	param0, 
	param1
	);
	ld.param.b32 	%r154, [retval0];
	} // callseq 102
	bra.uni 	$L__BB8_142;
$L__BB8_106:
	mov.u64 	%rd152, $str$37;
	cvta.global.u64 	%rd153, %rd152;
	{ // callseq 101, 0
	.param .b64 param0;
	st.param.b64 	[param0], %rd153;
	.param .b64 param1;
	st.param.b64 	[param1], 0;
	.param .b32 retval0;
	call.uni (retval0), 
	vprintf, 
	(
	param0, 
	param1
	);
	ld.param.b32 	%r152, [retval0];
	} // callseq 101
	bra.uni 	$L__BB8_142;
$L__BB8_107:
	mov.u64 	%rd148, $str$39;
	cvta.global.u64 	%rd149, %rd148;
	{ // callseq 99, 0
	.param .b64 param0;
	st.param.b64 	[param0], %rd149;
	.param .b64 param1;
	st.param.b64 	[param1], 0;
	.param .b32 retval0;
	call.uni (retval0), 
	vprintf, 
	(
	param0, 
	param1
	);
	ld.param.b32 	%r148, [retval0];
	} // callseq 99
	bra.uni 	$L__BB8_142;
$L__BB8_108:
	mov.u64 	%rd146, $str$40;
	cvta.global.u64 	%rd147, %rd146;
	{ // callseq 98, 0
	.param .b64 param0;
	st.param.b64 	[param0], %rd147;
	.param .b64 param1;
	st.param.b64 	[param1], 0;
	.param .b32 retval0;
	call.uni (retval0), 
	vprintf, 
	(
	param0, 
	param1
	);
	ld.param.b32 	%r146, [retval0];
	} // callseq 98
	bra.uni 	$L__BB8_142;
$L__BB8_109:
	mov.u64 	%rd142, $str$42;
	cvta.global.u64 	%rd143, %rd142;
	{ // callseq 96, 0
	.param .b64 param0;
	st.param.b64 	[param0], %rd143;
	.param .b64 param1;
	st.param.b64 	[param1], 0;
	.param .b32 retval0;
	call.uni (retval0), 
	vprintf, 
	(
	param0, 
	param1
	);
	ld.param.b32 	%r142, [retval0];
	} // callseq 96
	bra.uni 	$L__BB8_142;
$L__BB8_110:
	mov.u64 	%rd138, $str$44;
	cvta.global.u64 	%rd139, %rd138;
	{ // callseq 94, 0
	.param .b64 param0;
	st.param.b64 	[param0], %rd139;
	.param .b64 param1;
	st.param.b64 	[param1], 0;
	.param .b32 retval0;
	call.uni (retval0), 
	vprintf, 
	(
	param0, 
	param1
	);
	ld.param.b32 	%r138, [retval0];
	} // callseq 94
	bra.uni 	$L__BB8_142;
$L__BB8_111:
	mov.u64 	%rd136, $str$45;
	cvta.global.u64 	%rd137, %rd136;
	{ // callseq 93, 0
	.param .b64 param0;
	st.param.b64 	[param0], %rd137;
	.param .b64 param1;
	st.param.b64 	[param1], 0;
	.param .b32 retval0;
	call.uni (retval0), 
	vprintf, 
	(
	param0, 
	param1
	);
	ld.param.b32 	%r136, [retval0];
	} // callseq 93
	bra.uni 	$L__BB8_142;
$L__BB8_112:
	mov.u64 	%rd132, $str$47;
	cvta.global.u64 	%rd133, %rd132;
	{ // callseq 91, 0
	.param .b64 param0;
	st.param.b64 	[param0], %rd133;
	.param .b64 param1;
	st.param.b64 	[param1], 0;
	.param .b32 retval0;
	call.uni (retval0), 
	vprintf, 
	(
	param0, 
	param1
	);
	ld.param.b32 	%r132, [retval0];
	} // callseq 91
	bra.uni 	$L__BB8_142;
$L__BB8_113:
	mov.u64 	%rd130, $str$48;
	cvta.global.u64 	%rd131, %rd130;
	{ // callseq 90, 0
	.param .b64 param0;
	st.param.b64 	[param0], %rd131;
	.param .b64 param1;
	st.param.b64 	[param1], 0;
	.param .b32 retval0;
	call.uni (retval0), 
	vprintf, 
	(
	param0, 
	param1
	);
	ld.param.b32 	%r130, [retval0];
	} // callseq 90
	bra.uni 	$L__BB8_142;
$L__BB8_114:
	mov.u64 	%rd126, $str$50;
	cvta.global.u64 	%rd127, %rd126;
	{ // callseq 88, 0
	.param .b64 param0;
	st.param.b64 	[param0], %rd127;
	.param .b64 param1;
	st.param.b64 	[param1], 0;
	.param .b32 retval0;
	call.uni (retval0), 
	vprintf, 
	(
	param0, 
	param1
	);
	ld.param.b32 	%r126, [retval0];
	} // callseq 88
	bra.uni 	$L__BB8_142;
$L__BB8_115:
	mov.u64 	%rd124, $str$51;
	cvta.global.u64 	%rd125, %rd124;
	{ // callseq 87, 0
	.param .b64 param0;
	st.param.b64 	[param0], %rd125;
	.param .b64 param1;
	st.param.b64 	[param1], 0;
	.param .b32 retval0;
	call.uni (retval0), 
	vprintf, 
	(
	param0, 
	param1
	);
	ld.param.b32 	%r124, [retval0];
	} // callseq 87
	bra.uni 	$L__BB8_142;
$L__BB8_116:
	mov.u64 	%rd166, $str$53;
	cvta.global.u64 	%rd167, %rd166;
	{ // callseq 108, 0
	.param .b64 param0;
	st.param.b64 	[param0], %rd167;
	.param .b64 param1;
	st.param.b64 	[param1], 0;
	.param .b32 retval0;
	call.uni (retval0), 
	vprintf, 
	(
	param0, 
	param1
	);
	ld.param.b32 	%r166, [retval0];
	} // callseq 108
	bra.uni 	$L__BB8_142;
$L__BB8_117:
	shr.s32 	%r115, %r9, 8;
	st.local.u32 	[%rd2], %r115;
	mov.u64 	%rd116, $str$55;
	cvta.global.u64 	%rd117, %rd116;
	add.u64 	%rd118, %SP, 0;
	{ // callseq 84, 0
	.param .b64 param0;
	st.param.b64 	[param0], %rd117;
	.param .b64 param1;
	st.param.b64 	[param1], %rd118;
	.param .b32 retval0;
	call.uni (retval0), 
	vprintf, 
	(
	param0, 
	param1
	);
	ld.param.b32 	%r116, [retval0];
	} // callseq 84
	bra.uni 	$L__BB8_142;
$L__BB8_118:
	and.b32  	%r106, %r9, -256;
	mov.b32 	%f1, %r106;
	abs.f32 	%f2, %f1;
	setp.neu.f32 	%p44, %f2, 0f7F800000;
	@%p44 bra 	$L__BB8_122;
	setp.gt.s32 	%p45, %r9, -1;
	@%p45 bra 	$L__BB8_121;
	mov.u64 	%rd107, $str$56;
	cvta.global.u64 	%rd108, %rd107;
	{ // callseq 80, 0
	.param .b64 param0;
	st.param.b64 	[param0], %rd108;
	.param .b64 param1;
	st.param.b64 	[param1], 0;
	.param .b32 retval0;
	call.uni (retval0), 
	vprintf, 
	(
	param0, 
	param1
	);
	ld.param.b32 	%r107, [retval0];
	} // callseq 80
	bra.uni 	$L__BB8_142;
$L__BB8_121:
	mov.u64 	%rd109, $str$57;
	cvta.global.u64 	%rd110, %rd109;
	{ // callseq 81, 0
	.param .b64 param0;
	st.param.b64 	[param0], %rd110;
	.param .b64 param1;
	st.param.b64 	[param1], 0;
	.param .b32 retval0;
	call.uni (retval0), 
	vprintf, 
	(
	param0, 
	param1
	);
	ld.param.b32 	%r109, [retval0];
	} // callseq 81
	bra.uni 	$L__BB8_142;
$L__BB8_122:
	setp.num.f32 	%p46, %f2, %f2;
	@%p46 bra 	$L__BB8_124;
	mov.u64 	%rd111, $str$58;
	cvta.global.u64 	%rd112, %rd111;
	{ // callseq 82, 0
	.param .b64 param0;
	st.param.b64 	[param0], %rd112;
	.param .b64 param1;
	st.param.b64 	[param1], 0;
	.param .b32 retval0;
	call.uni (retval0), 
	vprintf, 
	(
	param0, 
	param1
	);
	ld.param.b32 	%r111, [retval0];
	} // callseq 82
	bra.uni 	$L__BB8_142;
$L__BB8_124:
	cvt.f64.f32 	%fd1, %f1;
	st.local.f64 	[%rd2], %fd1;
	mov.u64 	%rd113, $str$59;
	cvta.global.u64 	%rd114, %rd113;
	add.u64 	%rd115, %SP, 0;
	{ // callseq 83, 0
	.param .b64 param0;
	st.param.b64 	[param0], %rd114;
	.param .b64 param1;
	st.param.b64 	[param1], %rd115;
	.param .b32 retval0;
	call.uni (retval0), 
	vprintf, 
	(
	param0, 
	param1
	);
	ld.param.b32 	%r113, [retval0];
	} // callseq 83
	bra.uni 	$L__BB8_142;
$L__BB8_125:
	shr.u32 	%r100, %r9, 8;
	st.local.u32 	[%rd2], %r100;
	mov.u64 	%rd101, $str$61;
	cvta.global.u64 	%rd102, %rd101;
	add.u64 	%rd103, %SP, 0;
	{ // callseq 78, 0
	.param .b64 param0;
	st.param.b64 	[param0], %rd102;
	.param .b64 param1;
	st.param.b64 	[param1], %rd103;
	.param .b32 retval0;
	call.uni (retval0), 
	vprintf, 
	(
	param0, 
	param1
	);
	ld.param.b32 	%r101, [retval0];
	} // callseq 78
	bra.uni 	$L__BB8_142;
$L__BB8_126:
	shr.u32 	%r97, %r9, 8;
	st.local.u32 	[%rd2], %r97;
	mov.u64 	%rd98, $str$62;
	cvta.global.u64 	%rd99, %rd98;
	add.u64 	%rd100, %SP, 0;
	{ // callseq 77, 0
	.param .b64 param0;
	st.param.b64 	[param0], %rd99;
	.param .b64 param1;
	st.param.b64 	[param1], %rd100;
	.param .b32 retval0;
	call.uni (retval0), 
	vprintf, 
	(
	param0, 
	param1
	);
	ld.param.b32 	%r98, [retval0];
	} // callseq 77
	bra.uni 	$L__BB8_142;
$L__BB8_127:
	shr.u32 	%r91, %r9, 8;
	st.local.u32 	[%rd2], %r91;
	mov.u64 	%rd92, $str$64;
	cvta.global.u64 	%rd93, %rd92;
	add.u64 	%rd94, %SP, 0;
	{ // callseq 75, 0
	.param .b64 param0;
	st.param.b64 	[param0], %rd93;
	.param .b64 param1;
	st.param.b64 	[param1], %rd94;
	.param .b32 retval0;
	call.uni (retval0), 
	vprintf, 
	(
	param0, 
	param1
	);
	ld.param.b32 	%r92, [retval0];
	} // callseq 75
	bra.uni 	$L__BB8_142;
$L__BB8_128:
	shr.u32 	%r88, %r9, 8;
	st.local.u32 	[%rd2], %r88;
	mov.u64 	%rd89, $str$65;
	cvta.global.u64 	%rd90, %rd89;
	add.u64 	%rd91, %SP, 0;
	{ // callseq 74, 0
	.param .b64 param0;
	st.param.b64 	[param0], %rd90;
	.param .b64 param1;
	st.param.b64 	[param1], %rd91;
	.param .b32 retval0;
	call.uni (retval0), 
	vprintf, 
	(
	param0, 
	param1
	);
	ld.param.b32 	%r89, [retval0];
	} // callseq 74
	bra.uni 	$L__BB8_142;
$L__BB8_129:
	shr.u32 	%r82, %r9, 8;
	st.local.u32 	[%rd2], %r82;
	mov.u64 	%rd83, $str$67;
	cvta.global.u64 	%rd84, %rd83;
	add.u64 	%rd85, %SP, 0;
	{ // callseq 72, 0
	.param .b64 param0;
	st.param.b64 	[param0], %rd84;
	.param .b64 param1;
	st.param.b64 	[param1], %rd85;
	.param .b32 retval0;
	call.uni (retval0), 
	vprintf, 
	(
	param0, 
	param1
	);
	ld.param.b32 	%r83, [retval0];
	} // callseq 72
	bra.uni 	$L__BB8_142;
$L__BB8_130:
	shr.u32 	%r79, %r9, 8;
	st.local.u32 	[%rd2], %r79;
	mov.u64 	%rd80, $str$68;
	cvta.global.u64 	%rd81, %rd80;
	add.u64 	%rd82, %SP, 0;
	{ // callseq 71, 0
	.param .b64 param0;
	st.param.b64 	[param0], %rd81;
	.param .b64 param1;
	st.param.b64 	[param1], %rd82;
	.param .b32 retval0;
	call.uni (retval0), 
	vprintf, 
	(
	param0, 
	param1
	);
	ld.param.b32 	%r80, [retval0];
	} // callseq 71
	bra.uni 	$L__BB8_142;
$L__BB8_131:
	shr.u32 	%r73, %r9, 8;
	st.local.u32 	[%rd2], %r73;
	mov.u64 	%rd74, $str$70;
	cvta.global.u64 	%rd75, %rd74;
	add.u64 	%rd76, %SP, 0;
	{ // callseq 69, 0
	.param .b64 param0;
	st.param.b64 	[param0], %rd75;
	.param .b64 param1;
	st.param.b64 	[param1], %rd76;
	.param .b32 retval0;
	call.uni (retval0), 
	vprintf, 
	(
	param0, 
	param1
	);
	ld.param.b32 	%r74, [retval0];
	} // callseq 69
	bra.uni 	$L__BB8_142;
$L__BB8_132:
	shr.u32 	%r70, %r9, 8;
	st.local.u32 	[%rd2], %r70;
	mov.u64 	%rd71, $str$71;
	cvta.global.u64 	%rd72, %rd71;
	add.u64 	%rd73, %SP, 0;
	{ // callseq 68, 0
	.param .b64 param0;
	st.param.b64 	[param0], %rd72;
	.param .b64 param1;
	st.param.b64 	[param1], %rd73;
	.param .b32 retval0;
	call.uni (retval0), 
	vprintf, 
	(
	param0, 
	param1
	);
	ld.param.b32 	%r71, [retval0];
	} // callseq 68
	bra.uni 	$L__BB8_142;
$L__BB8_133:
	shr.u32 	%r64, %r9, 8;
	st.local.u32 	[%rd2], %r64;
	mov.u64 	%rd65, $str$73;
	cvta.global.u64 	%rd66, %rd65;
	add.u64 	%rd67, %SP, 0;
	{ // callseq 66, 0
	.param .b64 param0;
	st.param.b64 	[param0], %rd66;
	.param .b64 param1;
	st.param.b64 	[param1], %rd67;
	.param .b32 retval0;
	call.uni (retval0), 
	vprintf, 
	(
	param0, 
	param1
	);
	ld.param.b32 	%r65, [retval0];
	} // callseq 66
	bra.uni 	$L__BB8_142;
$L__BB8_134:
	shr.u32 	%r61, %r9, 8;
	st.local.u32 	[%rd2], %r61;
	mov.u64 	%rd62, $str$74;
	cvta.global.u64 	%rd63, %rd62;
	add.u64 	%rd64, %SP, 0;
	{ // callseq 65, 0
	.param .b64 param0;
	st.param.b64 	[param0], %rd63;
	.param .b64 param1;
	st.param.b64 	[param1], %rd64;
	.param .b32 retval0;
	call.uni (retval0), 
	vprintf, 
	(
	param0, 
	param1
	);
	ld.param.b32 	%r62, [retval0];
	} // callseq 65
	bra.uni 	$L__BB8_142;
$L__BB8_135:
	shr.u32 	%r55, %r9, 8;
	st.local.u32 	[%rd2], %r55;
	mov.u64 	%rd56, $str$76;
	cvta.global.u64 	%rd57, %rd56;
	add.u64 	%rd58, %SP, 0;
	{ // callseq 63, 0
	.param .b64 param0;
	st.param.b64 	[param0], %rd57;
	.param .b64 param1;
	st.param.b64 	[param1], %rd58;
	.param .b32 retval0;
	call.uni (retval0), 
	vprintf, 
	(
	param0, 
	param1
	);
	ld.param.b32 	%r56, [retval0];
	} // callseq 63
	bra.uni 	$L__BB8_142;
$L__BB8_136:
	shr.u32 	%r52, %r9, 8;
	st.local.u32 	[%rd2], %r52;
	mov.u64 	%rd53, $str$77;
	cvta.global.u64 	%rd54, %rd53;
	add.u64 	%rd55, %SP, 0;
	{ // callseq 62, 0
	.param .b64 param0;
	st.param.b64 	[param0], %rd54;
	.param .b64 param1;
	st.param.b64 	[param1], %rd55;
	.param .b32 retval0;
	call.uni (retval0), 
	vprintf, 
	(
	param0, 
	param1
	);
	ld.param.b32 	%r53, [retval0];
	} // callseq 62
	bra.uni 	$L__BB8_142;
$L__BB8_137:
	shr.u32 	%r168, %r9, 8;
	st.local.u32 	[%rd2], %r168;
	mov.u64 	%rd168, $str$79;
	cvta.global.u64 	%rd169, %rd168;
	add.u64 	%rd170, %SP, 0;
	{ // callseq 109, 0
	.param .b64 param0;
	st.param.b64 	[param0], %rd169;
	.param .b64 param1;
	st.param.b64 	[param1], %rd170;
	.param .b32 retval0;
	call.uni (retval0), 
	vprintf, 
	(
	param0, 
	param1
	);
	ld.param.b32 	%r169, [retval0];
	} // callseq 109
	bra.uni 	$L__BB8_142;
$L__BB8_138:
	and.b32  	%r39, %r9, -8;
	cvt.u64.u32 	%rd34, %r39;
	add.s64 	%rd35, %rd1, %rd34;
	ld.global.u64 	%rd36, [%rd35+201326600];
	shr.u64 	%rd37, %rd36, 32;
	mov.u64 	%rd38, $str$85;
	cvta.global.u64 	%rd39, %rd38;
	{ // callseq 59, 0
	.param .b64 param0;
	st.param.b64 	[param0], %rd39;
	.param .b64 param1;
	st.param.b64 	[param1], 0;
	.param .b32 retval0;
	call.uni (retval0), 
	vprintf, 
	(
	param0, 
	param1
	);
	ld.param.b32 	%r40, [retval0];
	} // callseq 59
	mov.b32 	%r42, 1002;
	st.local.u32 	[%rd7], %r42;
	mul.wide.u32 	%rd40, %r6, 4;
	add.s64 	%rd41, %rd3, %rd40;
	st.local.u32 	[%rd41], %rd37;
	mov.b32 	%r43, 258;
	st.local.u32 	[%rd41+4], %r43;
	add.s32 	%r191, %r6, 3;
	st.local.u32 	[%rd41+8], %rd36;
	bra.uni 	$L__BB8_142;
$L__BB8_139:
	and.b32  	%r34, %r9, -8;
	cvt.u64.u32 	%rd26, %r34;
	add.s64 	%rd27, %rd1, %rd26;
	ld.global.u64 	%rd28, [%rd27+201326600];
	shr.u64 	%rd29, %rd28, 32;
	mov.u64 	%rd30, $str$86;
	cvta.global.u64 	%rd31, %rd30;
	{ // callseq 58, 0
	.param .b64 param0;
	st.param.b64 	[param0], %rd31;
	.param .b64 param1;
	st.param.b64 	[param1], 0;
	.param .b32 retval0;
	call.uni (retval0), 
	vprintf, 
	(
	param0, 
	param1
	);
	ld.param.b32 	%r35, [retval0];
	} // callseq 58
	mov.b32 	%r37, 330;
	st.local.u32 	[%rd7], %r37;
	mul.wide.u32 	%rd32, %r6, 4;
	add.s64 	%rd33, %rd3, %rd32;
	st.local.u32 	[%rd33], %rd29;
	mov.b32 	%r38, 258;
	st.local.u32 	[%rd33+4], %r38;
	add.s32 	%r191, %r6, 3;
	st.local.u32 	[%rd33+8], %rd28;
	bra.uni 	$L__BB8_142;
$L__BB8_140:
	setp.eq.s16 	%p9, %rs2, 6;
	@%p9 bra 	$L__BB8_139;
	and.b32  	%r29, %r9, -8;
	cvt.u64.u32 	%rd18, %r29;
	add.s64 	%rd19, %rd1, %rd18;
	ld.global.u64 	%rd20, [%rd19+201326600];
	shr.u64 	%rd21, %rd20, 32;
	mov.u64 	%rd22, $str$87;
	cvta.global.u64 	%rd23, %rd22;
	{ // callseq 57, 0
	.param .b64 param0;
	st.param.b64 	[param0], %rd23;
	.param .b64 param1;
	st.param.b64 	[param1], 0;
	.param .b32 retval0;
	call.uni (retval0), 
	vprintf, 
	(
	param0, 
	param1
	);
	ld.param.b32 	%r30, [retval0];
	} // callseq 57
	mov.b32 	%r32, 330;
	st.local.u32 	[%rd7], %r32;
	mul.wide.u32 	%rd24, %r6, 4;
	add.s64 	%rd25, %rd3, %rd24;
	st.local.u32 	[%rd25], %rd21;
	mov.b32 	%r33, 258;
	st.local.u32 	[%rd25+4], %r33;
	add.s32 	%r191, %r6, 3;
	st.local.u32 	[%rd25+8], %rd20;
$L__BB8_142:
	setp.ne.s32 	%p78, %r191, 0;
	@%p78 bra 	$L__BB8_11;
	mov.u64 	%rd191, $str$90;
	cvta.global.u64 	%rd192, %rd191;
	{ // callseq 115, 0
	.param .b64 param0;
	st.param.b64 	[param0], %rd192;
	.param .b64 param1;
	st.param.b64 	[param1], 0;
	.param .b32 retval0;
	call.uni (retval0), 
	vprintf, 
	(
	param0, 
	param1
	);
	ld.param.b32 	%r185, [retval0];
	} // callseq 115
$L__BB8_144:
	ret;

}


// ===== COMPILED SASS (sm_100) =====

	.target	sm_100

	.elftype	@"ET_EXEC"


//--------------------- .note.nv.tkinfo           --------------------------
	.section	.note.nv.tkinfo,"",@"SHT_NOTE"
	.sectionflags	@"SHF_NOTE_NV_TKINFO"
	.tkinfo
        /*0018*/ 	.word	0x00000002
        /*0030*/ 	.string	""
        /*0030*/ 	.string	"ptxas"
        /*0030*/ 	.string	"Cuda compilation tools, release 13.0, V13.0.88"
        /*0030*/ 	.string	"Build cuda_13.0.r13.0/compiler.36424714_0"
        /*0030*/ 	.string	"-arch sm_100 -m 64 "



//--------------------- .note.nv.cuinfo           --------------------------
	.section	.note.nv.cuinfo,"",@"SHT_NOTE"
	.sectionflags	@"SHF_NOTE_NV_CUINFO"
        /*0018*/ 	.short	0x0002
        /*001a*/ 	.short	0x0064
        /*001c*/ 	.short	0x0082
	.zero		2


//--------------------- .nv.info                  --------------------------
	.section	.nv.info,"",@"SHT_CUDA_INFO"
	.align	4


	//----- nvinfo : EIATTR_REGCOUNT
	.align		4
        /*0000*/ 	.byte	0x04, 0x2f
        /*0002*/ 	.short	(.L_86 - .L_85)
	.align		4
.L_85:
        /*0004*/ 	.word	index@(_Z10boot_redexP4GNety)
        /*0008*/ 	.word	0x0000000c


	//----- nvinfo : EIATTR_FRAME_SIZE
	.align		4
.L_86:
        /*000c*/ 	.byte	0x04, 0x11
        /*000e*/ 	.short	(.L_88 - .L_87)
	.align		4
.L_87:
        /*0010*/ 	.word	index@(_Z10boot_redexP4GNety)
        /*0014*/ 	.word	0x00000000


	//----- nvinfo : EIATTR_REGCOUNT
	.align		4
.L_88:
        /*0018*/ 	.byte	0x04, 0x2f
        /*001a*/ 	.short	(.L_90 - .L_89)
	.align		4
.L_89:
        /*001c*/ 	.word	index@(_Z9make_nodeP4GNethjjPj)
        /*0020*/ 	.word	0x00000018


	//----- nvinfo : EIATTR_FRAME_SIZE
	.align		4
.L_90:
        /*0024*/ 	.byte	0x04, 0x11
        /*0026*/ 	.short	(.L_92 - .L_91)
	.align		4
.L_91:
        /*0028*/ 	.word	index@(_Z9make_nodeP4GNethjjPj)
        /*002c*/ 	.word	0x00000000


	//----- nvinfo : EIATTR_REGCOUNT
	.align		4
.L_92:
        /*0030*/ 	.byte	0x04, 0x2f
        /*0032*/ 	.short	(.L_94 - .L_93)
	.align		4
.L_93:
        /*0034*/ 	.word	index@(_Z9inbetweenP4GNet)
        /*0038*/ 	.word	0x0000000e


	//----- nvinfo : EIATTR_FRAME_SIZE
	.align		4
.L_94:
        /*003c*/ 	.byte	0x04, 0x11
        /*003e*/ 	.short	(.L_96 - .L_95)
	.align		4
.L_95:
        /*0040*/ 	.word	index@(_Z9inbetweenP4GNet)
        /*0044*/ 	.word	0x00000000


	//----- nvinfo : EIATTR_REGCOUNT
	.align		4
.L_96:
        /*0048*/ 	.byte	0x04, 0x2f
        /*004a*/ 	.short	(.L_98 - .L_97)
	.align		4
.L_97:
        /*004c*/ 	.word	index@(_Z9evaluatorP4GNet)
        /*0050*/ 	.word	0x00000036


	//----- nvinfo : EIATTR_FRAME_SIZE
	.align		4
.L_98:
        /*0054*/ 	.byte	0x04, 0x11
        /*0056*/ 	.short	(.L_100 - .L_99)
	.align		4
.L_99:
        /*0058*/ 	.word	index@($__internal_0_$__cuda_sm3x_div_rn_noftz_f32_slowpath)
        /*005c*/ 	.word	0x00001248


	//----- nvinfo : EIATTR_FRAME_SIZE
	.align		4
.L_100:
        /*0060*/ 	.byte	0x04, 0x11
        /*0062*/ 	.short	(.L_102 - .L_101)
	.align		4
.L_101:
        /*0064*/ 	.word	index@($_Z9evaluatorP4GNet$_Z11block_countb)
        /*0068*/ 	.word	0x00001248


	//----- nvinfo : EIATTR_FRAME_SIZE
	.align		4
.L_102:
        /*006c*/ 	.byte	0x04, 0x11
        /*006e*/ 	.short	(.L_104 - .L_103)
	.align		4
.L_103:
        /*0070*/ 	.word	index@(_Z9evaluatorP4GNet)
        /*0074*/ 	.word	0x00001248


	//----- nvinfo : EIATTR_REGCOUNT
	.align		4
.L_104:
        /*0078*/ 	.byte	0x04, 0x2f
        /*007a*/ 	.short	(.L_106 - .L_105)
	.align		4
.L_105:
        /*007c*/ 	.word	index@(_Z10initializeP4GNet)
        /*0080*/ 	.word	0x0000000c


	//----- nvinfo : EIATTR_FRAME_SIZE
	.align		4
.L_106:
        /*0084*/ 	.byte	0x04, 0x11
        /*0086*/ 	.short	(.L_108 - .L_107)
	.align		4
.L_107:
        /*0088*/ 	.word	index@(_Z10initializeP4GNet)
        /*008c*/ 	.word	0x00000000


	//----- nvinfo : EIATTR_REGCOUNT
	.align		4
.L_108:
        /*0090*/ 	.byte	0x04, 0x2f
        /*0092*/ 	.short	(.L_110 - .L_109)
	.align		4
.L_109:
        /*0094*/ 	.word	index@(_Z12count_memoryP4GNet)
        /*0098*/ 	.word	0x0000001e


	//----- nvinfo : EIATTR_FRAME_SIZE
	.align		4
.L_110:
        /*009c*/ 	.byte	0x04, 0x11
        /*009e*/ 	.short	(.L_112 - .L_111)
	.align		4
.L_111:
        /*00a0*/ 	.word	index@(_Z12count_memoryP4GNet)
        /*00a4*/ 	.word	0x00000000


	//----- nvinfo : EIATTR_REGCOUNT
	.align		4
.L_112:
        /*00a8*/ 	.byte	0x04, 0x2f
        /*00aa*/ 	.short	(.L_114 - .L_113)
	.align		4
.L_113:
        /*00ac*/ 	.word	index@(_Z13print_heatmapP4GNetj)
        /*00b0*/ 	.word	0x0000001f


	//----- nvinfo : EIATTR_FRAME_SIZE
	.align		4
.L_114:
        /*00b4*/ 	.byte	0x04, 0x11
        /*00b6*/ 	.short	(.L_116 - .L_115)
	.align		4
.L_115:
        /*00b8*/ 	.word	index@(_Z13print_heatmapP4GNetj)
        /*00bc*/ 	.word	0x00000090


	//----- nvinfo : EIATTR_REGCOUNT
	.align		4
.L_116:
        /*00c0*/ 	.byte	0x04, 0x2f
        /*00c2*/ 	.short	(.L_118 - .L_117)
	.align		4
.L_117:
        /*00c4*/ 	.word	index@(_Z12print_resultP4GNet)
        /*00c8*/ 	.word	0x0000001c


	//----- nvinfo : EIATTR_FRAME_SIZE
	.align		4
.L_118:
        /*00cc*/ 	.byte	0x04, 0x11
        /*00ce*/ 	.short	(.L_120 - .L_119)
	.align		4
.L_119:
        /*00d0*/ 	.word	index@(_Z12print_resultP4GNet)
        /*00d4*/ 	.word	0x00004020


	//----- nvinfo : EIATTR_MIN_STACK_SIZE
	.align		4
.L_120:
        /*00d8*/ 	.byte	0x04, 0x12
        /*00da*/ 	.short	(.L_122 - .L_121)
	.align		4
.L_121:
        /*00dc*/ 	.word	index@(_Z12print_resultP4GNet)
        /*00e0*/ 	.word	0x00004020


	//----- nvinfo : EIATTR_MIN_STACK_SIZE
	.align		4
.L_122:
        /*00e4*/ 	.byte	0x04, 0x12
        /*00e6*/ 	.short	(.L_124 - .L_123)
	.align		4
.L_123:
        /*00e8*/ 	.word	index@(_Z13print_heatmapP4GNetj)
        /*00ec*/ 	.word	0x00000090


	//----- nvinfo : EIATTR_MIN_STACK_SIZE
	.align		4
.L_124:
        /*00f0*/ 	.byte	0x04, 0x12
        /*00f2*/ 	.short	(.L_126 - .L_125)
	.align		4
.L_125:
        /*00f4*/ 	.word	index@(_Z12count_memoryP4GNet)
        /*00f8*/ 	.word	0x00000000


	//----- nvinfo : EIATTR_MIN_STACK_SIZE
	.align		4
.L_126:
        /*00fc*/ 	.byte	0x04, 0x12
        /*00fe*/ 	.short	(.L_128 - .L_127)
	.align		4
.L_127:
        /*0100*/ 	.word	index@(_Z10initializeP4GNet)
        /*0104*/ 	.word	0x00000000


	//----- nvinfo : EIATTR_MIN_STACK_SIZE
	.align		4
.L_128:
        /*0108*/ 	.byte	0x04, 0x12
        /*010a*/ 	.short	(.L_130 - .L_129)
	.align		4
.L_129:
        /*010c*/ 	.word	index@(_Z9evaluatorP4GNet)
        /*0110*/ 	.word	0x00001248


	//----- nvinfo : EIATTR_MIN_STACK_SIZE
	.align		4
.L_130:
        /*0114*/ 	.byte	0x04, 0x12
        /*0116*/ 	.short	(.L_132 - .L_131)
	.align		4
.L_131:
        /*0118*/ 	.word	index@(_Z9inbetweenP4GNet)
        /*011c*/ 	.word	0x00000000


	//----- nvinfo : EIATTR_MIN_STACK_SIZE
	.align		4
.L_132:
        /*0120*/ 	.byte	0x04, 0x12
        /*0122*/ 	.short	(.L_134 - .L_133)
	.align		4
.L_133:
        /*0124*/ 	.word	index@(_Z9make_nodeP4GNethjjPj)
        /*0128*/ 	.word	0x00000000


	//----- nvinfo : EIATTR_MIN_STACK_SIZE
	.align		4
.L_134:
        /*012c*/ 	.byte	0x04, 0x12
        /*012e*/ 	.short	(.L_136 - .L_135)
	.align		4
.L_135:
        /*0130*/ 	.word	index@(_Z10boot_redexP4GNety)
        /*0134*/ 	.word	0x00000000
.L_136:


//--------------------- .nv.compat                --------------------------
	.section	.nv.compat,"",@"SHT_CUDA_COMPAT_INFO"
	.align	4
        /*0000*/ 	.byte	0x02, 0x09, 0x00, 0x00, 0x02, 0x02, 0x01, 0x00, 0x02, 0x05, 0x05, 0x00, 0x03, 0x07, 0x01, 0x01
        /*0010*/ 	.byte	0x02, 0x03, 0x00, 0x00, 0x02, 0x06, 0x01, 0x00, 0x04, 0x0b, 0x08, 0x00, 0x01, 0x00, 0x00, 0x00
        /*0020*/ 	.byte	0x00, 0x00, 0x00, 0x00


//--------------------- .nv.info._Z12print_resultP4GNet --------------------------
	.section	.nv.info._Z12print_resultP4GNet,"",@"SHT_CUDA_INFO"
	.sectionflags	@""
	.align	4


	//----- nvinfo : EIATTR_CUDA_API_VERSION
	.align		4
        /*0000*/ 	.byte	0x04, 0x37
        /*0002*/ 	.short	(.L_138 - .L_137)
.L_137:
        /*0004*/ 	.word	0x00000082


	//----- nvinfo : EIATTR_KPARAM_INFO
	.align		4
.L_138:
        /*0008*/ 	.byte	0x04, 0x17
        /*000a*/ 	.short	(.L_140 - .L_139)
.L_139:
        /*000c*/ 	.word	0x00000000
        /*0010*/ 	.short	0x0000
        /*0012*/ 	.short	0x0000
        /*0014*/ 	.byte	0x00, 0xf5, 0x21, 0x00


	//----- nvinfo : EIATTR_SPARSE_MMA_MASK
	.align		4
.L_140:
        /*0018*/ 	.byte	0x03, 0x50
        /*001a*/ 	.short	0x0000


	//----- nvinfo : EIATTR_MAXREG_COUNT
	.align		4
        /*001c*/ 	.byte	0x03, 0x1b
        /*001e*/ 	.short	0x00ff


	//----- nvinfo : EIATTR_EXTERNS
	.align		4
        /*0020*/ 	.byte	0x04, 0x0f
        /*0022*/ 	.short	(.L_142 - .L_141)


	//   ....[0]....
	.align		4
.L_141:
        /*0024*/ 	.word	index@(vprintf)


	//----- nvinfo : EIATTR_MERCURY_ISA_VERSION
	.align		4
.L_142:
        /*0028*/ 	.byte	0x03, 0x5f
        /*002a*/ 	.short	0x0101


	//----- nvinfo : EIATTR_VRC_CTA_INIT_COUNT
	.align		4
        /*002c*/ 	.byte	0x02, 0x4a
	.zero		1
	.zero		1


	//----- nvinfo : EIATTR_SYSCALL_OFFSETS
	.align		4
        /*0030*/ 	.byte	0x04, 0x46
        /*0032*/ 	.short	(.L_144 - .L_143)


	//   ....[0]....
.L_143:
        /*0034*/ 	.word	0x00000130


	//   ....[1]....
        /*0038*/ 	.word	0x000004c0


	//   ....[2]....
        /*003c*/ 	.word	0x000006a0


	//   ....[3]....
        /*0040*/ 	.word	0x000007c0


	//   ....[4]....
        /*0044*/ 	.word	0x000009a0


	//   ....[5]....
        /*0048*/ 	.word	0x00000b20


	//   ....[6]....
        /*004c*/ 	.word	0x00000bc0


	//   ....[7]....
        /*0050*/ 	.word	0x00000cc0


	//   ....[8]....
        /*0054*/ 	.word	0x00000d60


	//   ....[9]....
        /*0058*/ 	.word	0x00000e00


	//   ....[10]....
        /*005c*/ 	.word	0x00000f20


	//   ....[11]....
        /*0060*/ 	.word	0x00000fc0


	//   ....[12]....
        /*0064*/ 	.word	0x00001060


	//   ....[13]....
        /*0068*/ 	.word	0x00001160


	//   ....[14]....
        /*006c*/ 	.word	0x00001200


	//   ....[15]....
        /*0070*/ 	.word	0x000012a0


	//   ....[16]....
        /*0074*/ 	.word	0x000013e0


	//   ....[17]....
        /*0078*/ 	.word	0x00001480


	//   ....[18]....
        /*007c*/ 	.word	0x00001580


	//   ....[19]....
        /*0080*/ 	.word	0x00001620


	//   ....[20]....
        /*0084*/ 	.word	0x000016c0


	//   ....[21]....
        /*0088*/ 	.word	0x000017e0


	//   ....[22]....
        /*008c*/ 	.word	0x00001880


	//   ....[23]....
        /*0090*/ 	.word	0x00001920


	//   ....[24]....
        /*0094*/ 	.word	0x00001a20


	//   ....[25]....
        /*0098*/ 	.word	0x00001ac0


	//   ....[26]....
        /*009c*/ 	.word	0x00001b60


	//   ....[27]....
        /*00a0*/ 	.word	0x00001c00


	//   ....[28]....
        /*00a4*/ 	.word	0x00001d50


	//   ....[29]....
        /*00a8*/ 	.word	0x00001e30


	//   ....[30]....
        /*00ac*/ 	.word	0x00001ec0


	//   ....[31]....
        /*00b0*/ 	.word	0x00001f70


	//   ....[32]....
        /*00b4*/ 	.word	0x00002030


	//   ....[33]....
        /*00b8*/ 	.word	0x000020f0


	//   ....[34]....
        /*00bc*/ 	.word	0x00002260


	//   ....[35]....
        /*00c0*/ 	.word	0x00002320


	//   ....[36]....
        /*00c4*/ 	.word	0x000023e0


	//   ....[37]....
        /*00c8*/ 	.word	0x00002530


	//   ....[38]....
        /*00cc*/ 	.word	0x000025f0


	//   ....[39]....
        /*00d0*/ 	.word	0x000026b0


	//   ....[40]....
        /*00d4*/ 	.word	0x00002840


	//   ....[41]....
        /*00d8*/ 	.word	0x00002900


	//   ....[42]....
        /*00dc*/ 	.word	0x000029c0


	//   ....[43]....
        /*00e0*/ 	.word	0x00002b10


	//   ....[44]....
        /*00e4*/ 	.word	0x00002bd0


	//   ....[45]....
        /*00e8*/ 	.word	0x00002c90


	//   ....[46]....
        /*00ec*/ 	.word	0x00002e00


	//   ....[47]....
        /*00f0*/ 	.word	0x00002ec0


	//   ....[48]....
        /*00f4*/ 	.word	0x00002f80


	//   ....[49]....
        /*00f8*/ 	.word	0x000030e0


	//   ....[50]....
        /*00fc*/ 	.word	0x000031a0


	//   ....[51]....
        /*0100*/ 	.word	0x00003260


	//   ....[52]....
        /*0104*/ 	.word	0x00003320


	//   ....[53]....
        /*0108*/ 	.word	0x000033f0


	//   ....[54]....
        /*010c*/ 	.word	0x00003480


	//   ....[55]....
        /*0110*/ 	.word	0x000035d0


	//   ....[56]....
        /*0114*/ 	.word	0x00003760


	//   ....[57]....
        /*0118*/ 	.word	0x00003910


	//   ....[58]....
        /*011c*/ 	.word	0x00003aa0


	//   ....[59]....
        /*0120*/ 	.word	0x00003be0


	//----- nvinfo : EIATTR_EXIT_INSTR_OFFSETS
	.align		4
.L_144:
        /*0124*/ 	.byte	0x04, 0x1c
        /*0126*/ 	.short	(.L_146 - .L_145)


	//   ....[0]....
.L_145:
        /*0128*/ 	.word	0x000000a0


	//   ....[1]....
        /*012c*/ 	.word	0x00003bf0


	//----- nvinfo : EIATTR_INDIRECT_BRANCH_TARGETS
	.align		4
.L_146:
        /*0130*/ 	.byte	0x04, 0x34
        /*0132*/ 	.short	(.L_148 - .L_147)


	//   ....[0]....
.L_147:
        /*0134*/ 	.word	.L_x_3793@srel
        /*0138*/ 	.short	0x0
        /*013a*/ 	.short	0x0
        /*013c*/ 	.word	0x3
        /*0140*/ 	.word	.L_x_3794@srel
        /*0144*/ 	.word	.L_x_3795@srel
        /*0148*/ 	.word	.L_x_3796@srel


	//   ....[1]....
        /*014c*/ 	.word	.L_x_3797@srel
        /*0150*/ 	.short	0x0
        /*0152*/ 	.short	0x0
        /*0154*/ 	.word	0x4
        /*0158*/ 	.word	.L_x_3798@srel
        /*015c*/ 	.word	.L_x_3799@srel
        /*0160*/ 	.word	.L_x_3800@srel
        /*0164*/ 	.word	.L_x_3796@srel


	//   ....[2]....
        /* <DEDUP_REMOVED lines=8> */


	//   ....[3]....
        /* <DEDUP_REMOVED lines=8> */


	//   ....[4]....
        /*01a0*/ 	.word	.L_x_3812@srel
        /*01a4*/ 	.short	0x0
        /*01a6*/ 	.short	0x0
        /*01a8*/ 	.word	0x3
        /*01ac*/ 	.word	.L_x_3813@srel
        /*01b0*/ 	.word	.L_x_3814@srel
        /*01b4*/ 	.word	.L_x_3796@srel


	//   ....[5]....
        /* <DEDUP_REMOVED lines=8> */


	//   ....[6]....
        /* <DEDUP_REMOVED lines=8> */


	//   ....[7]....
        /* <DEDUP_REMOVED lines=8> */


	//----- nvinfo : EIATTR_CRS_STACK_SIZE
	.align		4
.L_148:
        /*020c*/ 	.byte	0x04, 0x1e
        /*020e*/ 	.short	(.L_150 - .L_149)
.L_149:
        /*0210*/ 	.word	0x00000000


	//----- nvinfo : EIATTR_CBANK_PARAM_SIZE
	.align		4
.L_150:
        /*0214*/ 	.byte	0x03, 0x19
        /*0216*/ 	.short	0x0008


	//----- nvinfo : EIATTR_PARAM_CBANK
	.align		4
        /*0218*/ 	.byte	0x04, 0x0a
        /*021a*/ 	.short	(.L_152 - .L_151)
	.align		4
.L_151:
        /*021c*/ 	.word	index@(.nv.constant0._Z12print_resultP4GNet)
        /*0220*/ 	.short	0x0380
        /*0222*/ 	.short	0x0008


	//----- nvinfo : EIATTR_SW_WAR
	.align		4
.L_152:
        /*0224*/ 	.byte	0x04, 0x36
        /*0226*/ 	.short	(.L_154 - .L_153)
.L_153:
        /*0228*/ 	.word	0x00000008
.L_154:


//--------------------- .nv.info._Z13print_heatmapP4GNetj --------------------------
	.section	.nv.info._Z13print_heatmapP4GNetj,"",@"SHT_CUDA_INFO"
	.sectionflags	@""
	.align	4


	//----- nvinfo : EIATTR_CUDA_API_VERSION
	.align		4
        /*0000*/ 	.byte	0x04, 0x37
        /*0002*/ 	.short	(.L_156 - .L_155)
.L_155:
        /*0004*/ 	.word	0x00000082


	//----- nvinfo : EIATTR_KPARAM_INFO
	.align		4
.L_156:
        /*0008*/ 	.byte	0x04, 0x17
        /*000a*/ 	.short	(.L_158 - .L_157)
.L_157:
        /*000c*/ 	.word	0x00000000
        /*0010*/ 	.short	0x0001
        /*0012*/ 	.short	0x0008
        /*0014*/ 	.byte	0x00, 0xf0, 0x11, 0x00


	//----- nvinfo : EIATTR_KPARAM_INFO
	.align		4
.L_158:
        /*0018*/ 	.byte	0x04, 0x17
        /*001a*/ 	.short	(.L_160 - .L_159)
.L_159:
        /*001c*/ 	.word	0x00000000
        /*0020*/ 	.short	0x0000
        /*0022*/ 	.short	0x0000
        /*0024*/ 	.byte	0x00, 0xf5, 0x21, 0x00


	//----- nvinfo : EIATTR_SPARSE_MMA_MASK
	.align		4
.L_160:
        /*0028*/ 	.byte	0x03, 0x50
        /*002a*/ 	.short	0x0000


	//----- nvinfo : EIATTR_MAXREG_COUNT
	.align		4
        /*002c*/ 	.byte	0x03, 0x1b
        /*002e*/ 	.short	0x00ff


	//----- nvinfo : EIATTR_EXTERNS
	.align		4
        /*0030*/ 	.byte	0x04, 0x0f
        /*0032*/ 	.short	(.L_162 - .L_161)


	//   ....[0]....
	.align		4
.L_161:
        /*0034*/ 	.word	index@(vprintf)


	//----- nvinfo : EIATTR_MERCURY_ISA_VERSION
	.align		4
.L_162:
        /*0038*/ 	.byte	0x03, 0x5f
        /*003a*/ 	.short	0x0101


	//----- nvinfo : EIATTR_VRC_CTA_INIT_COUNT
	.align		4
        /*003c*/ 	.byte	0x02, 0x4a
	.zero		1
	.zero		1


	//----- nvinfo : EIATTR_SYSCALL_OFFSETS
	.align		4
        /*0040*/ 	.byte	0x04, 0x46
        /*0042*/ 	.short	(.L_164 - .L_163)


	//   ....[0]....
.L_163:
        /*0044*/ 	.word	0x00000320


	//   ....[1]....
        /*0048*/ 	.word	0x00000a20


	//   ....[2]....
        /*004c*/ 	.word	0x00000ac0


	//   ....[3]....
        /*0050*/ 	.word	0x00000bc0


	//   ....[4]....
        /*0054*/ 	.word	0x000012c0


	//   ....[5]....
        /*0058*/ 	.word	0x00001360


	//----- nvinfo : EIATTR_EXIT_INSTR_OFFSETS
	.align		4
.L_164:
        /*005c*/ 	.byte	0x04, 0x1c
        /*005e*/ 	.short	(.L_166 - .L_165)


	//   ....[0]....
.L_165:
        /*0060*/ 	.word	0x000000c0


	//   ....[1]....
        /*0064*/ 	.word	0x00000b00


	//   ....[2]....
        /*0068*/ 	.word	0x00001390


	//----- nvinfo : EIATTR_CRS_STACK_SIZE
	.align		4
.L_166:
        /*006c*/ 	.byte	0x04, 0x1e
        /*006e*/ 	.short	(.L_168 - .L_167)
.L_167:
        /*0070*/ 	.word	0x00000000


	//----- nvinfo : EIATTR_CBANK_PARAM_SIZE
	.align		4
.L_168:
        /*0074*/ 	.byte	0x03, 0x19
        /*0076*/ 	.short	0x000c


	//----- nvinfo : EIATTR_PARAM_CBANK
	.align		4
        /*0078*/ 	.byte	0x04, 0x0a
        /*007a*/ 	.short	(.L_170 - .L_169)
	.align		4
.L_169:
        /*007c*/ 	.word	index@(.nv.constant0._Z13print_heatmapP4GNetj)
        /*0080*/ 	.short	0x0380
        /*0082*/ 	.short	0x000c


	//----- nvinfo : EIATTR_SW_WAR
	.align		4
.L_170:
        /*0084*/ 	.byte	0x04, 0x36
        /*0086*/ 	.short	(.L_172 - .L_171)
.L_171:
        /*0088*/ 	.word	0x00000008
.L_172:


//--------------------- .nv.info._Z12count_memoryP4GNet --------------------------
	.section	.nv.info._Z12count_memoryP4GNet,"",@"SHT_CUDA_INFO"
	.sectionflags	@""
	.align	4


	//----- nvinfo : EIATTR_CUDA_API_VERSION
	.align		4
        /*0000*/ 	.byte	0x04, 0x37
        /*0002*/ 	.short	(.L_174 - .L_173)
.L_173:
        /*0004*/ 	.word	0x00000082


	//----- nvinfo : EIATTR_KPARAM_INFO
	.align		4
.L_174:
        /*0008*/ 	.byte	0x04, 0x17
        /*000a*/ 	.short	(.L_176 - .L_175)
.L_175:
        /*000c*/ 	.word	0x00000000
        /*0010*/ 	.short	0x0000
        /*0012*/ 	.short	0x0000
        /*0014*/ 	.byte	0x00, 0xf5, 0x21, 0x00


	//----- nvinfo : EIATTR_SPARSE_MMA_MASK
	.align		4
.L_176:
        /*0018*/ 	.byte	0x03, 0x50
        /*001a*/ 	.short	0x0000


	//----- nvinfo : EIATTR_MAXREG_COUNT
	.align		4
        /*001c*/ 	.byte	0x03, 0x1b
        /*001e*/ 	.short	0x00ff


	//----- nvinfo : EIATTR_NUM_BARRIERS
	.align		4
        /*0020*/ 	.byte	0x02, 0x4c
        /*0022*/ 	.byte	0x01
	.zero		1


	//----- nvinfo : EIATTR_MERCURY_ISA_VERSION
	.align		4
        /*0024*/ 	.byte	0x03, 0x5f
        /*0026*/ 	.short	0x0101


	//----- nvinfo : EIATTR_INT_WARP_WIDE_INSTR_OFFSETS
	.align		4
        /*0028*/ 	.byte	0x04, 0x31
        /*002a*/ 	.short	(.L_178 - .L_177)


	//   ....[0]....
.L_177:
        /*002c*/ 	.word	0x00000d70


	//   ....[1]....
        /*0030*/ 	.word	0x00000da0


	//   ....[2]....
        /*0034*/ 	.word	0x00000dc0


	//----- nvinfo : EIATTR_VRC_CTA_INIT_COUNT
	.align		4
.L_178:
        /*0038*/ 	.byte	0x02, 0x4a
	.zero		1
	.zero		1


	//----- nvinfo : EIATTR_EXIT_INSTR_OFFSETS
	.align		4
        /*003c*/ 	.byte	0x04, 0x1c
        /*003e*/ 	.short	(.L_180 - .L_179)


	//   ....[0]....
.L_179:
        /*0040*/ 	.word	0x00000e80


	//   ....[1]....
        /*0044*/ 	.word	0x00000ee0


	//----- nvinfo : EIATTR_CRS_STACK_SIZE
	.align		4
.L_180:
        /*0048*/ 	.byte	0x04, 0x1e
        /*004a*/ 	.short	(.L_182 - .L_181)
.L_181:
        /*004c*/ 	.word	0x00000000


	//----- nvinfo : EIATTR_CBANK_PARAM_SIZE
	.align		4
.L_182:
        /*0050*/ 	.byte	0x03, 0x19
        /*0052*/ 	.short	0x0008


	//----- nvinfo : EIATTR_PARAM_CBANK
	.align		4
        /*0054*/ 	.byte	0x04, 0x0a
        /*0056*/ 	.short	(.L_184 - .L_183)
	.align		4
.L_183:
        /*0058*/ 	.word	index@(.nv.constant0._Z12count_memoryP4GNet)
        /*005c*/ 	.short	0x0380
        /*005e*/ 	.short	0x0008


	//----- nvinfo : EIATTR_SW_WAR
	.align		4
.L_184:
        /*0060*/ 	.byte	0x04, 0x36
        /*0062*/ 	.short	(.L_186 - .L_185)
.L_185:
        /*0064*/ 	.word	0x00000008
.L_186:


//--------------------- .nv.info._Z10initializeP4GNet --------------------------
	.section	.nv.info._Z10initializeP4GNet,"",@"SHT_CUDA_INFO"
	.sectionflags	@""
	.align	4


	//----- nvinfo : EIATTR_CUDA_API_VERSION
	.align		4
        /*0000*/ 	.byte	0x04, 0x37
        /*0002*/ 	.short	(.L_188 - .L_187)
.L_187:
        /*0004*/ 	.word	0x00000082


	//----- nvinfo : EIATTR_KPARAM_INFO
	.align		4
.L_188:
        /*0008*/ 	.byte	0x04, 0x17
        /*000a*/ 	.short	(.L_190 - .L_189)
.L_189:
        /*000c*/ 	.word	0x00000000
        /*0010*/ 	.short	0x0000
        /*0012*/ 	.short	0x0000
        /*0014*/ 	.byte	0x00, 0xf5, 0x21, 0x00


	//----- nvinfo : EIATTR_SPARSE_MMA_MASK
	.align		4
.L_190:
        /*0018*/ 	.byte	0x03, 0x50
        /*001a*/ 	.short	0x0000


	//----- nvinfo : EIATTR_MAXREG_COUNT
	.align		4
        /*001c*/ 	.byte	0x03, 0x1b
        /*001e*/ 	.short	0x00ff


	//----- nvinfo : EIATTR_MERCURY_ISA_VERSION
	.align		4
        /*0020*/ 	.byte	0x03, 0x5f
        /*0022*/ 	.short	0x0101


	//----- nvinfo : EIATTR_VRC_CTA_INIT_COUNT
	.align		4
        /*0024*/ 	.byte	0x02, 0x4a
	.zero		1
	.zero		1


	//----- nvinfo : EIATTR_EXIT_INSTR_OFFSETS
	.align		4
        /*0028*/ 	.byte	0x04, 0x1c
        /*002a*/ 	.short	(.L_192 - .L_191)


	//   ....[0]....
.L_191:
        /*002c*/ 	.word	0x00001250


	//----- nvinfo : EIATTR_CBANK_PARAM_SIZE
	.align		4
.L_192:
        /*0030*/ 	.byte	0x03, 0x19
        /*0032*/ 	.short	0x0008


	//----- nvinfo : EIATTR_PARAM_CBANK
	.align		4
        /*0034*/ 	.byte	0x04, 0x0a
        /*0036*/ 	.short	(.L_194 - .L_193)
	.align		4
.L_193:
        /*0038*/ 	.word	index@(.nv.constant0._Z10initializeP4GNet)
        /*003c*/ 	.short	0x0380
        /*003e*/ 	.short	0x0008


	//----- nvinfo : EIATTR_SW_WAR
	.align		4
.L_194:
        /*0040*/ 	.byte	0x04, 0x36
        /*0042*/ 	.short	(.L_196 - .L_195)
.L_195:
        /*0044*/ 	.word	0x00000008
.L_196:


//--------------------- .nv.info._Z9evaluatorP4GNet --------------------------
	.section	.nv.info._Z9evaluatorP4GNet,"",@"SHT_CUDA_INFO"
	.sectionflags	@""
	.align	4


	//----- nvinfo : EIATTR_CUDA_API_VERSION
	.align		4
        /*0000*/ 	.byte	0x04, 0x37
        /*0002*/ 	.short	(.L_198 - .L_197)
.L_197:
        /*0004*/ 	.word	0x00000082


	//----- nvinfo : EIATTR_KPARAM_INFO
	.align		4
.L_198:
        /*0008*/ 	.byte	0x04, 0x17
        /*000a*/ 	.short	(.L_200 - .L_199)
.L_199:
        /*000c*/ 	.word	0x00000000
        /*0010*/ 	.short	0x0000
        /*0012*/ 	.short	0x0000
        /*0014*/ 	.byte	0x00, 0xf5, 0x21, 0x00


	//----- nvinfo : EIATTR_SPARSE_MMA_MASK
	.align		4
.L_200:
        /*0018*/ 	.byte	0x03, 0x50
        /*001a*/ 	.short	0x0000


	//----- nvinfo : EIATTR_MAXREG_COUNT
	.align		4
        /*001c*/ 	.byte	0x03, 0x1b
        /*001e*/ 	.short	0x00ff


	//----- nvinfo : EIATTR_NUM_BARRIERS
	.align		4
        /*0020*/ 	.byte	0x02, 0x4c
        /*0022*/ 	.byte	0x01
	.zero		1


	//----- nvinfo : EIATTR_EXTERNS
	.align		4
        /*0024*/ 	.byte	0x04, 0x0f
        /*0026*/ 	.short	(.L_202 - .L_201)


	//   ....[0]....
	.align		4
.L_201:
        /*0028*/ 	.word	index@(vprintf)


	//----- nvinfo : EIATTR_MERCURY_ISA_VERSION
	.align		4
.L_202:
        /*002c*/ 	.byte	0x03, 0x5f
        /*002e*/ 	.short	0x0101


	//----- nvinfo : EIATTR_INT_WARP_WIDE_INSTR_OFFSETS
	.align		4
        /*0030*/ 	.byte	0x04, 0x31
        /*0032*/ 	.short	(.L_204 - .L_203)


	//   ....[0]....
.L_203:
        /*0034*/ 	.word	0x000da210


	//   ....[1]....
        /*0038*/ 	.word	0x000da280


	//   ....[2]....
        /*003c*/ 	.word	0x000da360


	//   ....[3]....
        /*0040*/ 	.word	0x000da3a0


	//----- nvinfo : EIATTR_VRC_CTA_INIT_COUNT
	.align		4
.L_204:
        /*0044*/ 	.byte	0x02, 0x4a
	.zero		1
	.zero		1


	//----- nvinfo : EIATTR_SYSCALL_OFFSETS
	.align		4
        /*0048*/ 	.byte	0x04, 0x46
        /*004a*/ 	.short	(.L_206 - .L_205)


	//   ....[0]....
.L_205:
        /*004c*/ 	.word	0x00003180


	//   ....[1]....
        /*0050*/ 	.word	0x000033f0


	//   ....[2]....
        /*0054*/ 	.word	0x0000daf0


	//   ....[3]....
        /*0058*/ 	.word	0x0000e8a0


	//   ....[4]....
        /*005c*/ 	.word	0x0000f680


	//   ....[5]....
        /*0060*/ 	.word	0x00012270


	//   ....[6]....
        /*0064*/ 	.word	0x000124b0


	//   ....[7]....
        /*0068*/ 	.word	0x0001ef10


	//   ....[8]....
        /*006c*/ 	.word	0x00024c90


	//   ....[9]....
        /*0070*/ 	.word	0x0002e000


	//   ....[10]....
        /*0074*/ 	.word	0x0002e270


	//   ....[11]....
        /*0078*/ 	.word	0x00038a20


	//   ....[12]....
        /*007c*/ 	.word	0x000397d0


	//   ....[13]....
        /*0080*/ 	.word	0x0003a5c0


	//   ....[14]....
        /*0084*/ 	.word	0x0003d1a0


	//   ....[15]....
        /*0088*/ 	.word	0x0003d3e0


	//   ....[16]....
        /*008c*/ 	.word	0x00049de0


	//   ....[17]....
        /*0090*/ 	.word	0x0004fb70


	//   ....[18]....
        /*0094*/ 	.word	0x00059a90


	//   ....[19]....
        /*0098*/ 	.word	0x00059cf0


	//   ....[20]....
        /*009c*/ 	.word	0x00064400


	//   ....[21]....
        /*00a0*/ 	.word	0x000650f0


	//   ....[22]....
        /*00a4*/ 	.word	0x00065de0


	//   ....[23]....
        /*00a8*/ 	.word	0x00068970


	//   ....[24]....
        /*00ac*/ 	.word	0x00068bb0


	//   ....[25]....
        /*00b0*/ 	.word	0x000755f0


	//   ....[26]....
        /*00b4*/ 	.word	0x0007b380


	//   ....[27]....
        /*00b8*/ 	.word	0x00084570


	//   ....[28]....
        /*00bc*/ 	.word	0x000847d0


	//   ....[29]....
        /*00c0*/ 	.word	0x0008eef0


	//   ....[30]....
        /*00c4*/ 	.word	0x0008fbe0


	//   ....[31]....
        /*00c8*/ 	.word	0x000908d0


	//   ....[32]....
        /*00cc*/ 	.word	0x00093430


	//   ....[33]....
        /*00d0*/ 	.word	0x00093670


	//   ....[34]....
        /*00d4*/ 	.word	0x000a00a0


	//   ....[35]....
        /*00d8*/ 	.word	0x000a5e40


	//   ....[36]....
        /*00dc*/ 	.word	0x000adb20


	//   ....[37]....
        /*00e0*/ 	.word	0x000addc0


	//   ....[38]....
        /*00e4*/ 	.word	0x000b0f90


	//   ....[39]....
        /*00e8*/ 	.word	0x000b11f0


	//   ....[40]....
        /*00ec*/ 	.word	0x000bb950


	//   ....[41]....
        /*00f0*/ 	.word	0x000bc670


	//   ....[42]....
        /*00f4*/ 	.word	0x000bd370


	//   ....[43]....
        /*00f8*/ 	.word	0x000bfec0


	//   ....[44]....
        /*00fc*/ 	.word	0x000c0100


	//   ....[45]....
        /*0100*/ 	.word	0x000ccb60


	//   ....[46]....
        /*0104*/ 	.word	0x000d2910


	//   ....[47]....
        /*0108*/ 	.word	0x000da180


	//----- nvinfo : EIATTR_EXIT_INSTR_OFFSETS
	.align		4
.L_206:
        /*010c*/ 	.byte	0x04, 0x1c
        /*010e*/ 	.short	(.L_208 - .L_207)


	//   ....[0]....
.L_207:
        /*0110*/ 	.word	0x000013d0


	//   ....[1]....
        /*0114*/ 	.word	0x000da330


	//----- nvinfo : EIATTR_INDIRECT_BRANCH_TARGETS
	.align		4
.L_208:
        /*0118*/ 	.byte	0x04, 0x34
        /*011a*/ 	.short	(.L_210 - .L_209)


	//   ....[0]....
.L_209:
        /*011c*/ 	.word	.L_x_3831@srel
        /*0120*/ 	.short	0x0
        /*0122*/ 	.short	0x0
        /*0124*/ 	.word	0x3
        /*0128*/ 	.word	.L_x_3832@srel
        /*012c*/ 	.word	.L_x_3833@srel
        /*0130*/ 	.word	.L_x_3834@srel


	//   ....[1]....
        /*0134*/ 	.word	.L_x_3835@srel
        /*0138*/ 	.short	0x0
        /*013a*/ 	.short	0x0
        /*013c*/ 	.word	0x3
        /*0140*/ 	.word	.L_x_3836@srel
        /*0144*/ 	.word	.L_x_3837@srel
        /*0148*/ 	.word	.L_x_3838@srel


	//   ....[2]....
        /*014c*/ 	.word	.L_x_3839@srel
        /*0150*/ 	.short	0x0
        /*0152*/ 	.short	0x0
        /*0154*/ 	.word	0x3
        /*0158*/ 	.word	.L_x_3840@srel
        /*015c*/ 	.word	.L_x_3841@srel
        /*0160*/ 	.word	.L_x_3842@srel


	//   ....[3]....
        /*0164*/ 	.word	.L_x_3843@srel
        /*0168*/ 	.short	0x0
        /*016a*/ 	.short	0x0
        /*016c*/ 	.word	0x3
        /*0170*/ 	.word	.L_x_3844@srel
        /*0174*/ 	.word	.L_x_3845@srel
        /*0178*/ 	.word	.L_x_3846@srel


	//   ....[4]....
        /*017c*/ 	.word	.L_x_3847@srel
        /*0180*/ 	.short	0x0
        /*0182*/ 	.short	0x0
        /*0184*/ 	.word	0x3
        /*0188*/ 	.word	.L_x_3848@srel
        /*018c*/ 	.word	.L_x_3849@srel
        /*0190*/ 	.word	.L_x_3850@srel


	//   ....[5]....
        /*0194*/ 	.word	.L_x_3851@srel
        /*0198*/ 	.short	0x0
        /*019a*/ 	.short	0x0
        /*019c*/ 	.word	0x3
        /*01a0*/ 	.word	.L_x_3852@srel
        /*01a4*/ 	.word	.L_x_3853@srel
        /*01a8*/ 	.word	.L_x_3854@srel


	//   ....[6]....
        /*01ac*/ 	.word	.L_x_3855@srel
        /*01b0*/ 	.short	0x0
        /*01b2*/ 	.short	0x0
        /*01b4*/ 	.word	0x3
        /*01b8*/ 	.word	.L_x_3856@srel
        /*01bc*/ 	.word	.L_x_3857@srel
        /*01c0*/ 	.word	.L_x_3858@srel


	//   ....[7]....
        /*01c4*/ 	.word	.L_x_3859@srel
        /*01c8*/ 	.short	0x0
        /*01ca*/ 	.short	0x0
        /*01cc*/ 	.word	0x3
        /*01d0*/ 	.word	.L_x_3860@srel
        /*01d4*/ 	.word	.L_x_3861@srel
        /*01d8*/ 	.word	.L_x_3862@srel


	//   ....[8]....
        /*01dc*/ 	.word	.L_x_3863@srel
        /*01e0*/ 	.short	0x0
        /*01e2*/ 	.short	0x0
        /*01e4*/ 	.word	0x3
        /*01e8*/ 	.word	.L_x_3864@srel
        /*01ec*/ 	.word	.L_x_3865@srel
        /*01f0*/ 	.word	.L_x_3866@srel


	//   ....[9]....
        /*01f4*/ 	.word	.L_x_3867@srel
        /*01f8*/ 	.short	0x0
        /*01fa*/ 	.short	0x0
        /*01fc*/ 	.word	0x3
        /*0200*/ 	.word	.L_x_3868@srel
        /*0204*/ 	.word	.L_x_3869@srel
        /*0208*/ 	.word	.L_x_3870@srel


	//----- nvinfo : EIATTR_CRS_STACK_SIZE
	.align		4
.L_210:
        /*020c*/ 	.byte	0x04, 0x1e
        /*020e*/ 	.short	(.L_212 - .L_211)
.L_211:
        /*0210*/ 	.word	0x00000000


	//----- nvinfo : EIATTR_CBANK_PARAM_SIZE
	.align		4
.L_212:
        /*0214*/ 	.byte	0x03, 0x19
        /*0216*/ 	.short	0x0008


	//----- nvinfo : EIATTR_PARAM_CBANK
	.align		4
        /*0218*/ 	.byte	0x04, 0x0a
        /*021a*/ 	.short	(.L_214 - .L_213)
	.align		4
.L_213:
        /*021c*/ 	.word	index@(.nv.constant0._Z9evaluatorP4GNet)
        /*0220*/ 	.short	0x0380
        /*0222*/ 	.short	0x0008


	//----- nvinfo : EIATTR_SW_WAR
	.align		4
.L_214:
        /*0224*/ 	.byte	0x04, 0x36
        /*0226*/ 	.short	(.L_216 - .L_215)
.L_215:
        /*0228*/ 	.word	0x00000008
.L_216:


//--------------------- .nv.info._Z9inbetweenP4GNet --------------------------
	.section	.nv.info._Z9inbetweenP4GNet,"",@"SHT_CUDA_INFO"
	.sectionflags	@""
	.align	4


	//----- nvinfo : EIATTR_CUDA_API_VERSION
	.align		4
        /*0000*/ 	.byte	0x04, 0x37
        /*0002*/ 	.short	(.L_218 - .L_217)
.L_217:
        /*0004*/ 	.word	0x00000082


	//----- nvinfo : EIATTR_KPARAM_INFO
	.align		4
.L_218:
        /*0008*/ 	.byte	0x04, 0x17
        /*000a*/ 	.short	(.L_220 - .L_219)
.L_219:
        /*000c*/ 	.word	0x00000000
        /*0010*/ 	.short	0x0000
        /*0012*/ 	.short	0x0000
        /*0014*/ 	.byte	0x00, 0xf5, 0x21, 0x00


	//----- nvinfo : EIATTR_SPARSE_MMA_MASK
	.align		4
.L_220:
        /*0018*/ 	.byte	0x03, 0x50
        /*001a*/ 	.short	0x0000


	//----- nvinfo : EIATTR_MAXREG_COUNT
	.align		4
        /*001c*/ 	.byte	0x03, 0x1b
        /*001e*/ 	.short	0x00ff


	//----- nvinfo : EIATTR_MERCURY_ISA_VERSION
	.align		4
        /*0020*/ 	.byte	0x03, 0x5f
        /*0022*/ 	.short	0x0101


	//----- nvinfo : EIATTR_VRC_CTA_INIT_COUNT
	.align		4
        /*0024*/ 	.byte	0x02, 0x4a
	.zero		1
	.zero		1


	//----- nvinfo : EIATTR_EXIT_INSTR_OFFSETS
	.align		4
        /*0028*/ 	.byte	0x04, 0x1c
        /*002a*/ 	.short	(.L_222 - .L_221)


	//   ....[0]....
.L_221:
        /*002c*/ 	.word	0x00000290


	//----- nvinfo : EIATTR_CBANK_PARAM_SIZE
	.align		4
.L_222:
        /*0030*/ 	.byte	0x03, 0x19
        /*0032*/ 	.short	0x0008


	//----- nvinfo : EIATTR_PARAM_CBANK
	.align		4
        /*0034*/ 	.byte	0x04, 0x0a
        /*0036*/ 	.short	(.L_224 - .L_223)
	.align		4
.L_223:
        /*0038*/ 	.word	index@(.nv.constant0._Z9inbetweenP4GNet)
        /*003c*/ 	.short	0x0380
        /*003e*/ 	.short	0x0008


	//----- nvinfo : EIATTR_SW_WAR
	.align		4
.L_224:
        /*0040*/ 	.byte	0x04, 0x36
        /*0042*/ 	.short	(.L_226 - .L_225)
.L_225:
        /*0044*/ 	.word	0x00000008
.L_226:


//--------------------- .nv.info._Z9make_nodeP4GNethjjPj --------------------------
	.section	.nv.info._Z9make_nodeP4GNethjjPj,"",@"SHT_CUDA_INFO"
	.sectionflags	@""
	.align	4


	//----- nvinfo : EIATTR_CUDA_API_VERSION
	.align		4
        /*0000*/ 	.byte	0x04, 0x37
        /*0002*/ 	.short	(.L_228 - .L_227)
.L_227:
        /*0004*/ 	.word	0x00000082


	//----- nvinfo : EIATTR_KPARAM_INFO
	.align		4
.L_228:
        /*0008*/ 	.byte	0x04, 0x17
        /*000a*/ 	.short	(.L_230 - .L_229)
.L_229:
        /*000c*/ 	.word	0x00000000
        /*0010*/ 	.short	0x0004
        /*0012*/ 	.short	0x0018
        /*0014*/ 	.byte	0x00, 0xf5, 0x21, 0x00


	//----- nvinfo : EIATTR_KPARAM_INFO
	.align		4
.L_230:
        /*0018*/ 	.byte	0x04, 0x17
        /*001a*/ 	.short	(.L_232 - .L_231)
.L_231:
        /*001c*/ 	.word	0x00000000
        /*0020*/ 	.short	0x0003
        /*0022*/ 	.short	0x0010
        /*0024*/ 	.byte	0x00, 0xf0, 0x11, 0x00


	//----- nvinfo : EIATTR_KPARAM_INFO
	.align		4
.L_232:
        /*0028*/ 	.byte	0x04, 0x17
        /*002a*/ 	.short	(.L_234 - .L_233)
.L_233:
        /*002c*/ 	.word	0x00000000
        /*0030*/ 	.short	0x0002
        /*0032*/ 	.short	0x000c
        /*0034*/ 	.byte	0x00, 0xf0, 0x11, 0x00


	//----- nvinfo : EIATTR_KPARAM_INFO
	.align		4
.L_234:
        /*0038*/ 	.byte	0x04, 0x17
        /*003a*/ 	.short	(.L_236 - .L_235)
.L_235:
        /*003c*/ 	.word	0x00000000
        /*0040*/ 	.short	0x0001
        /*0042*/ 	.short	0x0008
        /*0044*/ 	.byte	0x00, 0xf0, 0x05, 0x00


	//----- nvinfo : EIATTR_KPARAM_INFO
	.align		4
.L_236:
        /*0048*/ 	.byte	0x04, 0x17
        /*004a*/ 	.short	(.L_238 - .L_237)
.L_237:
        /*004c*/ 	.word	0x00000000
        /*0050*/ 	.short	0x0000
        /*0052*/ 	.short	0x0000
        /*0054*/ 	.byte	0x00, 0xf5, 0x21, 0x00


	//----- nvinfo : EIATTR_SPARSE_MMA_MASK
	.align		4
.L_238:
        /*0058*/ 	.byte	0x03, 0x50
        /*005a*/ 	.short	0x0000


	//----- nvinfo : EIATTR_MAXREG_COUNT
	.align		4
        /*005c*/ 	.byte	0x03, 0x1b
        /*005e*/ 	.short	0x00ff


	//----- nvinfo : EIATTR_EXTERNS
	.align		4
        /*0060*/ 	.byte	0x04, 0x0f
        /*0062*/ 	.short	(.L_240 - .L_239)


	//   ....[0]....
	.align		4
.L_239:
        /*0064*/ 	.word	index@(vprintf)


	//----- nvinfo : EIATTR_MERCURY_ISA_VERSION
	.align		4
.L_240:
        /*0068*/ 	.byte	0x03, 0x5f
        /*006a*/ 	.short	0x0101


	//----- nvinfo : EIATTR_VRC_CTA_INIT_COUNT
	.align		4
        /*006c*/ 	.byte	0x02, 0x4a
	.zero		1
	.zero		1


	//----- nvinfo : EIATTR_SYSCALL_OFFSETS
	.align		4
        /*0070*/ 	.byte	0x04, 0x46
        /*0072*/ 	.short	(.L_242 - .L_241)


	//   ....[0]....
.L_241:
        /*0074*/ 	.word	0x00000340


	//----- nvinfo : EIATTR_EXIT_INSTR_OFFSETS
	.align		4
.L_242:
        /*0078*/ 	.byte	0x04, 0x1c
        /*007a*/ 	.short	(.L_244 - .L_243)


	//   ....[0]....
.L_243:
        /*007c*/ 	.word	0x00000070


	//   ....[1]....
        /*0080*/ 	.word	0x00000600


	//----- nvinfo : EIATTR_CRS_STACK_SIZE
	.align		4
.L_244:
        /*0084*/ 	.byte	0x04, 0x1e
        /*0086*/ 	.short	(.L_246 - .L_245)
.L_245:
        /*0088*/ 	.word	0x00000000


	//----- nvinfo : EIATTR_CBANK_PARAM_SIZE
	.align		4
.L_246:
        /*008c*/ 	.byte	0x03, 0x19
        /*008e*/ 	.short	0x0020


	//----- nvinfo : EIATTR_PARAM_CBANK
	.align		4
        /*0090*/ 	.byte	0x04, 0x0a
        /*0092*/ 	.short	(.L_248 - .L_247)
	.align		4
.L_247:
        /*0094*/ 	.word	index@(.nv.constant0._Z9make_nodeP4GNethjjPj)
        /*0098*/ 	.short	0x0380
        /*009a*/ 	.short	0x0020


	//----- nvinfo : EIATTR_SW_WAR
	.align		4
.L_248:
        /*009c*/ 	.byte	0x04, 0x36
        /*009e*/ 	.short	(.L_250 - .L_249)
.L_249:
        /*00a0*/ 	.word	0x00000008
.L_250:


//--------------------- .nv.info._Z10boot_redexP4GNety --------------------------
	.section	.nv.info._Z10boot_redexP4GNety,"",@"SHT_CUDA_INFO"
	.sectionflags	@""
	.align	4


	//----- nvinfo : EIATTR_CUDA_API_VERSION
	.align		4
        /*0000*/ 	.byte	0x04, 0x37
        /*0002*/ 	.short	(.L_252 - .L_251)
.L_251:
        /*0004*/ 	.word	0x00000082


	//----- nvinfo : EIATTR_KPARAM_INFO
	.align		4
.L_252:
        /*0008*/ 	.byte	0x04, 0x17
        /*000a*/ 	.short	(.L_254 - .L_253)
.L_253:
        /*000c*/ 	.word	0x00000000
        /*0010*/ 	.short	0x0001
        /*0012*/ 	.short	0x0008
        /*0014*/ 	.byte	0x00, 0xf0, 0x21, 0x00


	//----- nvinfo : EIATTR_KPARAM_INFO
	.align		4
.L_254:
        /*0018*/ 	.byte	0x04, 0x17
        /*001a*/ 	.short	(.L_256 - .L_255)
.L_255:
        /*001c*/ 	.word	0x00000000
        /*0020*/ 	.short	0x0000
        /*0022*/ 	.short	0x0000
        /*0024*/ 	.byte	0x00, 0xf5, 0x21, 0x00


	//----- nvinfo : EIATTR_SPARSE_MMA_MASK
	.align		4
.L_256:
        /*0028*/ 	.byte	0x03, 0x50
        /*002a*/ 	.short	0x0000


	//----- nvinfo : EIATTR_MAXREG_COUNT
	.align		4
        /*002c*/ 	.byte	0x03, 0x1b
        /*002e*/ 	.short	0x00ff


	//----- nvinfo : EIATTR_MERCURY_ISA_VERSION
	.align		4
        /*0030*/ 	.byte	0x03, 0x5f
        /*0032*/ 	.short	0x0101


	//----- nvinfo : EIATTR_VRC_CTA_INIT_COUNT
	.align		4
        /*0034*/ 	.byte	0x02, 0x4a
	.zero		1
	.zero		1


	//----- nvinfo : EIATTR_EXIT_INSTR_OFFSETS
	.align		4
        /*0038*/ 	.byte	0x04, 0x1c
        /*003a*/ 	.short	(.L_258 - .L_257)


	//   ....[0]....
.L_257:
        /*003c*/ 	.word	0x000000f0


	//   ....[1]....
        /*0040*/ 	.word	0x00000170


	//----- nvinfo : EIATTR_CBANK_PARAM_SIZE
	.align		4
.L_258:
        /*0044*/ 	.byte	0x03, 0x19
        /*0046*/ 	.short	0x0010


	//----- nvinfo : EIATTR_PARAM_CBANK
	.align		4
        /*0048*/ 	.byte	0x04, 0x0a
        /*004a*/ 	.short	(.L_260 - .L_259)
	.align		4
.L_259:
        /*004c*/ 	.word	index@(.nv.constant0._Z10boot_redexP4GNety)
        /*0050*/ 	.short	0x0380
        /*0052*/ 	.short	0x0010


	//----- nvinfo : EIATTR_SW_WAR
	.align		4
.L_260:
        /*0054*/ 	.byte	0x04, 0x36
        /*0056*/ 	.short	(.L_262 - .L_261)
.L_261:
        /*0058*/ 	.word	0x00000008
.L_262:


//--------------------- .nv.callgraph             --------------------------
	.section	.nv.callgraph,"",@"SHT_CUDA_CALLGRAPH"
	.align	4
	.sectionentsize	8
	.align		4
        /*0000*/ 	.word	0x00000000
	.align		4
        /*0004*/ 	.word	0xffffffff
	.align		4
        /*0008*/ 	.word	index@(_Z12print_resultP4GNet)
	.align		4
        /*000c*/ 	.word	index@(vprintf)
	.align		4
        /*0010*/ 	.word	index@(_Z13print_heatmapP4GNetj)
	.align		4
        /*0014*/ 	.word	index@(vprintf)
	.align		4
        /*0018*/ 	.word	index@(_Z9evaluatorP4GNet)
	.align		4
        /*001c*/ 	.word	index@(vprintf)
	.align		4
        /*0020*/ 	.word	index@(_Z9make_nodeP4GNethjjPj)
	.align		4
        /*0024*/ 	.word	index@(vprintf)
	.align		4
        /*0028*/ 	.word	0x00000000
	.align		4
        /*002c*/ 	.word	0xfffffffe
	.align		4
        /*0030*/ 	.word	0x00000000
	.align		4
        /*0034*/ 	.word	0xfffffffd
	.align		4
        /*0038*/ 	.word	0x00000000
	.align		4
        /*003c*/ 	.word	0xfffffffc


//--------------------- .nv.constant4             --------------------------
	.section	.nv.constant4,"a",@progbits
	.align	8
	.align		8
.nv.constant4:
        /*0000*/ 	.dword	vprintf
	.align		8
        /*0008*/ 	.dword	BOOK
	.align		8
        /*0010*/ 	.dword	NODE_COUNT
	.align		8
        /*0018*/ 	.dword	VARS_COUNT
	.align		8
        /*0020*/ 	.dword	$str$1
	.align		8
        /*0028*/ 	.dword	$str$2
	.align		8
        /*0030*/ 	.dword	$str$31
	.align		8
        /*0038*/ 	.dword	$str$32
	.align		8
        /*0040*/ 	.dword	$str$33
	.align		8
        /*0048*/ 	.dword	$str$34
	.align		8
        /*0050*/ 	.dword	$str$35
	.align		8
        /*0058*/ 	.dword	$str$36
	.align		8
        /*0060*/ 	.dword	$str$37
	.align		8
        /*0068*/ 	.dword	$str$38
	.align		8
        /*0070*/ 	.dword	$str$39
	.align		8
        /*0078*/ 	.dword	$str$40
	.align		8
        /*0080*/ 	.dword	$str$41
	.align		8
        /*0088*/ 	.dword	$str$42
	.align		8
        /*0090*/ 	.dword	$str$43
	.align		8
        /*0098*/ 	.dword	$str$44
	.align		8
        /*00a0*/ 	.dword	$str$45
	.align		8
        /*00a8*/ 	.dword	$str$46
	.align		8
        /*00b0*/ 	.dword	$str$47
	.align		8
        /*00b8*/ 	.dword	$str$48
	.align		8
        /*00c0*/ 	.dword	$str$49
	.align		8
        /*00c8*/ 	.dword	$str$50
	.align		8
        /*00d0*/ 	.dword	$str$51
	.align		8
        /*00d8*/ 	.dword	$str$52
	.align		8
        /*00e0*/ 	.dword	$str$53
	.align		8
        /*00e8*/ 	.dword	$str$54
	.align		8
        /*00f0*/ 	.dword	$str$55
	.align		8
        /*00f8*/ 	.dword	$str$56
	.align		8
        /*0100*/ 	.dword	$str$57
	.align		8
        /*0108*/ 	.dword	$str$58
	.align		8
        /*0110*/ 	.dword	$str$59
	.align		8
        /*0118*/ 	.dword	$str$60
	.align		8
        /*0120*/ 	.dword	$str$61
	.align		8
        /*0128*/ 	.dword	$str$62
	.align		8
        /*0130*/ 	.dword	$str$63
	.align		8
        /*0138*/ 	.dword	$str$64
	.align		8
        /*0140*/ 	.dword	$str$65
	.align		8
        /*0148*/ 	.dword	$str$66
	.align		8
        /*0150*/ 	.dword	$str$67
	.align		8
        /*0158*/ 	.dword	$str$68
	.align		8
        /*0160*/ 	.dword	$str$69
	.align		8
        /*0168*/ 	.dword	$str$70
	.align		8
        /*0170*/ 	.dword	$str$71
	.align		8
        /*0178*/ 	.dword	$str$72
	.align		8
        /*0180*/ 	.dword	$str$73
	.align		8
        /*0188*/ 	.dword	$str$74
	.align		8
        /*0190*/ 	.dword	$str$75
	.align		8
        /*0198*/ 	.dword	$str$76
	.align		8
        /*01a0*/ 	.dword	$str$77
	.align		8
        /*01a8*/ 	.dword	$str$78
	.align		8
        /*01b0*/ 	.dword	$str$79
	.align		8
        /*01b8*/ 	.dword	$str$80
	.align		8
        /*01c0*/ 	.dword	$str$81
	.align		8
        /*01c8*/ 	.dword	$str$82
	.align		8
        /*01d0*/ 	.dword	$str$83
	.align		8
        /*01d8*/ 	.dword	$str$84
	.align		8
        /*01e0*/ 	.dword	$str$85
	.align		8
        /*01e8*/ 	.dword	$str$86
	.align		8
        /*01f0*/ 	.dword	$str$87
	.align		8
        /*01f8*/ 	.dword	$str$88
	.align		8
        /*0200*/ 	.dword	$str$90
	.align		8
        /*0208*/ 	.dword	$str$91
	.align		8
        /*0210*/ 	.dword	$str$92
	.align		8
        /*0218*/ 	.dword	$str$93
	.align		8
        /*0220*/ 	.dword	$str$94
	.align		8
        /*0228*/ 	.dword	$str$95
	.align		8
        /*0230*/ 	.dword	$str$96
	.align		8
        /*0238*/ 	.dword	$str$97
	.align		8
        /*0240*/ 	.dword	$str$98
	.align		8
        /*0248*/ 	.dword	$str$99
	.align		8
        /*0250*/ 	.dword	$str$100
	.align		8
        /*0258*/ 	.dword	$str$101
	.align		8
        /*0260*/ 	.dword	$str$102
	.align		8
        /*0268*/ 	.dword	$str$103
	.align		8
        /*0270*/ 	.dword	$str$104
	.align		8
        /*0278*/ 	.dword	$str$105
	.align		8
        /*0280*/ 	.dword	$str$106
	.align		8
        /*0288*/ 	.dword	$str$107
	.align		8
        /*0290*/ 	.dword	$str$108
	.align		8
        /*0298*/ 	.dword	$str$109
	.align		8
        /*02a0*/ 	.dword	$str$110
	.align		8
        /*02a8*/ 	.dword	__cudart_i2opi_f


//--------------------- .nv.constant2._Z12print_resultP4GNet --------------------------
	.section	.nv.constant2._Z12print_resultP4GNet,"a",@progbits
	.sectionflags	@""
	.align	4
.nv.constant2._Z12print_resultP4GNet:
        /*0000*/ 	.byte	0x40, 0x0b, 0x00, 0x00, 0xa0, 0x0a, 0x00, 0x00, 0x80, 0x1b, 0x00, 0x00, 0xe0, 0x0c, 0x00, 0x00
        /*0010*/ 	.byte	0x80, 0x0d, 0x00, 0x00, 0x40, 0x0c, 0x00, 0x00, 0x80, 0x1b, 0x00, 0x00, 0x40, 0x0f, 0x00, 0x00
        /*0020*/ 	.byte	0xe0, 0x0f, 0x00, 0x00, 0xa0, 0x0e, 0x00, 0x00, 0x80, 0x1b, 0x00, 0x00, 0x80, 0x11, 0x00, 0x00
        /*0030*/ 	.byte	0x20, 0x12, 0x00, 0x00, 0xe0, 0x10, 0x00, 0x00, 0x80, 0x1b, 0x00, 0x00, 0x00, 0x14, 0x00, 0x00
        /*0040*/ 	.byte	0x60, 0x13, 0x00, 0x00, 0x80, 0x1b, 0x00, 0x00, 0xa0, 0x15, 0x00, 0x00, 0x40, 0x16, 0x00, 0x00
        /*0050*/ 	.byte	0x00, 0x15, 0x00, 0x00, 0x80, 0x1b, 0x00, 0x00, 0x00, 0x18, 0x00, 0x00, 0xa0, 0x18, 0x00, 0x00
        /*0060*/ 	.byte	0x60, 0x17, 0x00, 0x00, 0x80, 0x1b, 0x00, 0x00, 0x40, 0x1a, 0x00, 0x00, 0xe0, 0x1a, 0x00, 0x00
        /*0070*/ 	.byte	0xa0, 0x19, 0x00, 0x00, 0x80, 0x1b, 0x00, 0x00


//--------------------- .nv.constant2._Z9evaluatorP4GNet --------------------------
	.section	.nv.constant2._Z9evaluatorP4GNet,"a",@progbits
	.sectionflags	@""
	.align	4
.nv.constant2._Z9evaluatorP4GNet:
        /* <DEDUP_REMOVED lines=8> */


//--------------------- .text._Z12print_resultP4GNet --------------------------
	.section	.text._Z12print_resultP4GNet,"ax",@progbits
	.align	128
        .global         _Z12print_resultP4GNet
        .type           _Z12print_resultP4GNet,@function
        .size           _Z12print_resultP4GNet,(.L_x_3873 - _Z12print_resultP4GNet)
        .other          _Z12print_resultP4GNet,@"STO_CUDA_ENTRY STV_DEFAULT"
_Z12print_resultP4GNet:
.text._Z12print_resultP4GNet:
[----:B------:R-:W0:Y:S01]  /*0000*/  LDC R1, c[0x0][0x37c] ;  /* 0x0000df00ff017b82 */ /* 0x000e220000000800 */
[----:B------:R-:W1:Y:S07]  /*0010*/  S2R R0, SR_TID.X ;  /* 0x0000000000007919 */ /* 0x000e6e0000002100 */
[----:B------:R-:W1:Y:S01]  /*0020*/  S2UR UR5, SR_CTAID.X ;  /* 0x00000000000579c3 */ /* 0x000e620000002500 */
[----:B0-----:R-:W-:Y:S01]  /*0030*/  VIADD R1, R1, 0xffffbfe0 ;  /* 0xffffbfe001017836 */ /* 0x001fe20000000000 */
[----:B------:R-:W0:Y:S01]  /*0040*/  LDCU UR36, c[0x0][0x2f8] ;  /* 0x00005f00ff2477ac */ /* 0x000e220008000800 */
[----:B------:R-:W2:Y:S03]  /*0050*/  LDCU UR37, c[0x0][0x2fc] ;  /* 0x00005f80ff2577ac */ /* 0x000ea60008000800 */
[----:B------:R-:W-:-:S13]  /*0060*/  R2UR UR4, R1 ;  /* 0x00000000010472ca */ /* 0x000fda00000e0000 */
[----:B0-----:R-:W-:-:S04]  /*0070*/  UIADD3 UR36, UP0, UPT, UR4, UR36, URZ ;  /* 0x0000002404247290 */ /* 0x001fc8000ff1e0ff */
[----:B--2---:R-:W-:Y:S01]  /*0080*/  UIADD3.X UR37, UPT, UPT, URZ, UR37, URZ, UP0, !UPT ;  /* 0x00000025ff257290 */ /* 0x004fe200087fe4ff */
[----:B-1----:R-:W-:-:S13]  /*0090*/  LOP3.LUT P0, RZ, R0, UR5, RZ, 0xfc, !PT ;  /* 0x0000000500ff7c12 */ /* 0x002fda000f80fcff */
[----:B------:R-:W-:Y:S05]  /*00a0*/  @P0 EXIT ;  /* 0x000000000000094d */ /* 0x000fea0003800000 */
[----:B------:R-:W-:Y:S01]  /*00b0*/  MOV R0, 0x0 ;  /* 0x0000000000007802 */ /* 0x000fe20000000f00 */
[----:B------:R-:W0:Y:S01]  /*00c0*/  LDCU.64 UR4, c[0x4][0x2a0] ;  /* 0x01005400ff0477ac */ /* 0x000e220008000a00 */
[----:B------:R-:W-:Y:S02]  /*00d0*/  CS2R R6, SRZ ;  /* 0x0000000000067805 */ /* 0x000fe4000001ff00 */
[----:B------:R1:W2:Y:S01]  /*00e0*/  LDC.64 R2, c[0x4][R0] ;  /* 0x0100000000027b82 */ /* 0x0002a20000000a00 */
[----:B------:R-:W3:Y:S01]  /*00f0*/  LDCU.64 UR38, c[0x0][0x380] ;  /* 0x00007000ff2677ac */ /* 0x000ee20008000a00 */
[----:B0-----:R-:W-:Y:S02]  /*0100*/  IMAD.U32 R4, RZ, RZ, UR4 ;  /* 0x00000004ff047e24 */ /* 0x001fe4000f8e00ff */
[----:B-1----:R-:W-:-:S07]  /*0110*/  IMAD.U32 R5, RZ, RZ, UR5 ;  /* 0x00000005ff057e24 */ /* 0x002fce000f8e00ff */
[----:B------:R-:W-:-:S07]  /*0120*/  LEPC R20, `(.L_x_0) ;  /* 0x000000001014794e */ /* 0x000fce0000000000 */
[----:B--23--:R-:W-:Y:S05]  /*0130*/  CALL.ABS.NOINC R2 ;  /* 0x0000000002007343 */ /* 0x00cfea0003c00000 */
.L_x_0:
[----:B------:R-:W0:Y:S01]  /*0140*/  LDCU.64 UR4, c[0x0][0x380] ;  /* 0x00007000ff0477ac */ /* 0x000e220008000a00 */
[----:B------:R-:W1:Y:S01]  /*0150*/  LDC.64 R18, c[0x0][0x358] ;  /* 0x0000d600ff127b82 */ /* 0x000e620000000a00 */
[----:B------:R-:W-:Y:S01]  /*0160*/  BSSY B0, `(.L_x_1) ;  /* 0x0000027000007945 */ /* 0x000fe20003800000 */
[----:B------:R-:W-:Y:S02]  /*0170*/  IMAD.MOV.U32 R0, RZ, RZ, -0x8 ;  /* 0xfffffff8ff007424 */ /* 0x000fe400078e00ff */
[----:B------:R-:W-:Y:S01]  /*0180*/  VIADD R25, R1, 0x10 ;  /* 0x0000001001197836 */ /* 0x000fe20000000000 */
[----:B0-----:R-:W-:-:S04]  /*0190*/  UIADD3 UR4, UP0, UPT, UR4, 0xc000008, URZ ;  /* 0x0c00000804047890 */ /* 0x001fc8000ff1e0ff */
[----:B------:R-:W-:Y:S02]  /*01a0*/  UIADD3.X UR5, UPT, UPT, UR5, 0x1, URZ, UP0, !UPT ;  /* 0x0000000105057890 */ /* 0x000fe400087fe4ff */
[----:B------:R-:W-:-:S04]  /*01b0*/  IMAD.U32 R22, RZ, RZ, UR4 ;  /* 0x00000004ff167e24 */ /* 0x000fc8000f8e00ff */
[----:B------:R-:W-:-:S07]  /*01c0*/  IMAD.U32 R23, RZ, RZ, UR5 ;  /* 0x00000005ff177e24 */ /* 0x000fce000f8e00ff */
.L_x_9:
[----:B------:R-:W-:Y:S01]  /*01d0*/  ISETP.GT.U32.AND P0, PT, R0, 0xffff, PT ;  /* 0x0000ffff0000780c */ /* 0x000fe20003f04070 */
[----:B------:R-:W-:Y:S05]  /*01e0*/  YIELD ;  /* 0x0000000000007946 */ /* 0x000fea0003800000 */
[----:B-1----:R-:W-:Y:S01]  /*01f0*/  SHF.R.U32.HI R3, RZ, 0x3, R0 ;  /* 0x00000003ff037819 */ /* 0x002fe20000011600 */
[----:B------:R-:W-:Y:S04]  /*0200*/  BSSY.RECONVERGENT B1, `(.L_x_2) ;  /* 0x000000c000017945 */ /* 0x000fe80003800200 */
[----:B------:R-:W-:-:S02]  /*0210*/  IMAD.WIDE.U32 R2, R3, 0x4, R22 ;  /* 0x0000000403027825 */ /* 0x000fc400078e0016 */
[----:B-----5:R-:W-:Y:S05]  /*0220*/  @P0 BRA `(.L_x_3) ;  /* 0x0000000000140947 */ /* 0x020fea0003800000 */
[----:B-1----:R-:W-:Y:S01]  /*0230*/  R2UR UR4, R18 ;  /* 0x00000000120472ca */ /* 0x002fe200000e0000 */
[----:B------:R-:W-:Y:S01]  /*0240*/  IMAD.MOV.U32 R5, RZ, RZ, -0x1 ;  /* 0xffffffffff057424 */ /* 0x000fe200078e00ff */
[----:B------:R-:W-:-:S13]  /*0250*/  R2UR UR5, R19 ;  /* 0x00000000130572ca */ /* 0x000fda00000e0000 */
[----:B------:R0:W5:Y:S01]  /*0260*/  ATOM.E.EXCH.STRONG.GPU PT, R4, desc[UR4][R0.64], R5 ;  /* 0x800000050004798a */ /* 0x000162000c1ef104 */
[----:B------:R-:W-:Y:S05]  /*0270*/  BRA `(.L_x_4) ;  /* 0x0000000000107947 */ /* 0x000fea0003800000 */
.L_x_3:
[----:B-1----:R-:W-:Y:S01]  /*0280*/  R2UR UR4, R18 ;  /* 0x00000000120472ca */ /* 0x002fe200000e0000 */
[----:B------:R-:W-:Y:S01]  /*0290*/  IMAD.MOV.U32 R5, RZ, RZ, -0x1 ;  /* 0xffffffffff057424 */ /* 0x000fe200078e00ff */
[----:B------:R-:W-:-:S13]  /*02a0*/  R2UR UR5, R19 ;  /* 0x00000000130572ca */ /* 0x000fda00000e0000 */
[----:B------:R1:W5:Y:S02]  /*02b0*/  ATOMG.E.EXCH.STRONG.GPU PT, R4, desc[UR4][R2.64], R5 ;  /* 0x80000005020479a8 */ /* 0x000364000c1ef104 */
.L_x_4:
[----:B------:R-:W-:Y:S05]  /*02c0*/  BSYNC.RECONVERGENT B1 ;  /* 0x0000000000017941 */ /* 0x000fea0003800200 */
.L_x_2:
[----:B01---5:R-:W-:-:S05]  /*02d0*/  VIADD R5, R4, 0x1 ;  /* 0x0000000104057836 */ /* 0x023fca0000000000 */
[----:B------:R-:W-:-:S13]  /*02e0*/  ISETP.GE.U32.AND P1, PT, R5, 0x2, PT ;  /* 0x000000020500780c */ /* 0x000fda0003f26070 */
[----:B------:R-:W-:Y:S05]  /*02f0*/  @!P1 BRA `(.L_x_5) ;  /* 0x0000000000349947 */ /* 0x000fea0003800000 */
[----:B------:R-:W-:Y:S04]  /*0300*/  BSSY.RECONVERGENT B1, `(.L_x_6) ;  /* 0x0000009000017945 */ /* 0x000fe80003800200 */
[----:B------:R-:W-:Y:S05]  /*0310*/  @P0 BRA `(.L_x_7) ;  /* 0x0000000000100947 */ /* 0x000fea0003800000 */
[----:B------:R-:W-:Y:S02]  /*0320*/  R2UR UR4, R18 ;  /* 0x00000000120472ca */ /* 0x000fe400000e0000 */
[----:B------:R-:W-:-:S13]  /*0330*/  R2UR UR5, R19 ;  /* 0x00000000130572ca */ /* 0x000fda00000e0000 */
[----:B------:R0:W-:Y:S01]  /*0340*/  ATOM.E.EXCH.STRONG.GPU PT, RZ, desc[UR4][R0.64], RZ ;  /* 0x800000ff00ff798a */ /* 0x0001e2000c1ef104 */
[----:B------:R-:W-:Y:S05]  /*0350*/  BRA `(.L_x_8) ;  /* 0x00000000000c7947 */ /* 0x000fea0003800000 */
.L_x_7:
[----:B------:R-:W-:Y:S02]  /*0360*/  R2UR UR4, R18 ;  /* 0x00000000120472ca */ /* 0x000fe400000e0000 */
[----:B------:R-:W-:-:S13]  /*0370*/  R2UR UR5, R19 ;  /* 0x00000000130572ca */ /* 0x000fda00000e0000 */
[----:B------:R1:W5:Y:S02]  /*0380*/  ATOMG.E.EXCH.STRONG.GPU PT, RZ, desc[UR4][R2.64], RZ ;  /* 0x800000ff02ff79a8 */ /* 0x000364000c1ef104 */
.L_x_8:
[----:B------:R-:W-:Y:S05]  /*0390*/  BSYNC.RECONVERGENT B1 ;  /* 0x0000000000017941 */ /* 0x000fea0003800200 */
.L_x_6:
[----:B------:R-:W-:Y:S01]  /*03a0*/  LOP3.LUT P0, RZ, R4, 0x7, RZ, 0xc0, !PT ;  /* 0x0000000704ff7812 */ /* 0x000fe2000780c0ff */
[----:B0-----:R-:W-:-:S12]  /*03b0*/  IMAD.MOV.U32 R0, RZ, RZ, R4 ;  /* 0x000000ffff007224 */ /* 0x001fd800078e0004 */
[----:B------:R-:W-:Y:S05]  /*03c0*/  @!P0 BRA `(.L_x_9) ;  /* 0xfffffffc00808947 */ /* 0x000fea000383ffff */
.L_x_5:
[----:B------:R-:W-:Y:S05]  /*03d0*/  BSYNC B0 ;  /* 0x0000000000007941 */ /* 0x000fea0003800000 */
.L_x_1:
[----:B------:R0:W-:Y:S01]  /*03e0*/  STL [R1+0x10], R0 ;  /* 0x0000100001007387 */ /* 0x0001e20000100800 */
[----:B------:R-:W-:Y:S01]  /*03f0*/  BSSY.RECONVERGENT B9, `(.L_x_10) ;  /* 0x0000377000097945 */ /* 0x000fe20003800200 */
[----:B-1----:R-:W-:-:S07]  /*0400*/  IMAD.MOV.U32 R2, RZ, RZ, 0x1 ;  /* 0x00000001ff027424 */ /* 0x002fce00078e00ff */
.L_x_116:
[----:B------:R-:W-:Y:S01]  /*0410*/  ISETP.GE.U32.AND P0, PT, R2, 0x101, PT ;  /* 0x000001010200780c */ /* 0x000fe20003f06070 */
[----:B------:R-:W-:Y:S01]  /*0420*/  BSSY.RECONVERGENT B8, `(.L_x_11) ;  /* 0x0000371000087945 */ /* 0x000fe20003800200 */
[----:B0123--:R-:W-:-:S11]  /*0430*/  IMAD.MOV.U32 R3, RZ, RZ, R2 ;  /* 0x000000ffff037224 */ /* 0x00ffd600078e0002 */
[----:B----4-:R-:W-:Y:S05]  /*0440*/  @!P0 BRA `(.L_x_12) ;  /* 0x0000000000288947 */ /* 0x010fea0003800000 */
[----:B0-----:R-:W-:Y:S01]  /*0450*/  MOV R0, 0x0 ;  /* 0x0000000000007802 */ /* 0x001fe20000000f00 */
[----:B------:R-:W0:Y:S01]  /*0460*/  LDCU.64 UR4, c[0x4][0x1b8] ;  /* 0x01003700ff0477ac */ /* 0x000e220008000a00 */
[----:B------:R-:W-:Y:S02]  /*0470*/  CS2R R6, SRZ ;  /* 0x0000000000067805 */ /* 0x000fe4000001ff00 */
[----:B------:R1:W2:Y:S01]  /*0480*/  LDC.64 R8, c[0x4][R0] ;  /* 0x0100000000087b82 */ /* 0x0002a20000000a00 */
[----:B0-----:R-:W-:Y:S02]  /*0490*/  IMAD.U32 R4, RZ, RZ, UR4 ;  /* 0x00000004ff047e24 */ /* 0x001fe4000f8e00ff */
[----:B-1----:R-:W-:-:S07]  /*04a0*/  IMAD.U32 R5, RZ, RZ, UR5 ;  /* 0x00000005ff057e24 */ /* 0x002fce000f8e00ff */
[----:B------:R-:W-:-:S07]  /*04b0*/  LEPC R20, `(.L_x_13) ;  /* 0x000000001014794e */ /* 0x000fce0000000000 */
[----:B--2--5:R-:W-:Y:S05]  /*04c0*/  CALL.ABS.NOINC R8 ;  /* 0x0000000008007343 */ /* 0x024fea0003c00000 */
.L_x_13:
[----:B------:R-:W-:Y:S01]  /*04d0*/  VIADD R2, R2, 0xffffffff ;  /* 0xffffffff02027836 */ /* 0x000fe20000000000 */
[----:B------:R-:W-:Y:S06]  /*04e0*/  BRA `(.L_x_14) ;  /* 0x0000003400907947 */ /* 0x000fec0003800000 */
.L_x_12:
[----:B------:R-:W-:-:S04]  /*04f0*/  VIADD R4, R2, 0xffffffff ;  /* 0xffffffff02047836 */ /* 0x000fc80000000000 */
[----:B------:R-:W-:-:S05]  /*0500*/  IMAD R24, R4, 0x4, R25 ;  /* 0x0000000404187824 */ /* 0x000fca00078e0219 */
[----:B------:R-:W0:Y:S02]  /*0510*/  LDL R9, [R24] ;  /* 0x0000000018097983 */ /* 0x000e240000100800 */
[----:B0-----:R-:W-:-:S04]  /*0520*/  LOP3.LUT R0, R9, 0x7, RZ, 0xc0, !PT ;  /* 0x0000000709007812 */ /* 0x001fc800078ec0ff */
[----:B------:R-:W-:-:S13]  /*0530*/  ISETP.GT.AND P0, PT, R0, 0x3, PT ;  /* 0x000000030000780c */ /* 0x000fda0003f04270 */
[----:B------:R-:W-:Y:S05]  /*0540*/  @P0 BRA `(.L_x_15) ;  /* 0x0000002c00d40947 */ /* 0x000fea0003800000 */
[----:B------:R-:W-:Y:S01]  /*0550*/  ISETP.GT.AND P0, PT, R0, 0x1, PT ;  /* 0x000000010000780c */ /* 0x000fe20003f04270 */
[----:B------:R-:W-:Y:S02]  /*0560*/  IMAD.U32 R6, RZ, RZ, UR36 ;  /* 0x00000024ff067e24 */ /* 0x000fe4000f8e00ff */
[----:B------:R-:W-:-:S03]  /*0570*/  IMAD.MOV.U32 R2, RZ, RZ, R4 ;  /* 0x000000ffff027224 */ /* 0x000fc600078e0004 */
[----:B------:R-:W-:-:S05]  /*0580*/  IADD3 R6, P1, PT, R6, 0x4010, RZ ;  /* 0x0000401006067810 */ /* 0x000fca0007f3e0ff */
[----:B------:R-:W-:Y:S02]  /*0590*/  IMAD.X R7, RZ, RZ, UR37, P1 ;  /* 0x00000025ff077e24 */ /* 0x000fe400088e06ff */
[----:B------:R-:W-:Y:S06]  /*05a0*/  @P0 BRA `(.L_x_16) ;  /* 0x00000000008c0947 */ /* 0x000fec0003800000 */
[----:B------:R-:W-:-:S13]  /*05b0*/  ISETP.NE.AND P0, PT, R0, RZ, PT ;  /* 0x000000ff0000720c */ /* 0x000fda0003f05270 */
[----:B------:R-:W-:Y:S05]  /*05c0*/  @!P0 BRA `(.L_x_17) ;  /* 0x00000000003c8947 */ /* 0x000fea0003800000 */
[----:B------:R-:W0:Y:S01]  /*05d0*/  LDC.64 R4, c[0x4][0x8] ;  /* 0x01000200ff047b82 */ /* 0x000e220000000a00 */
[----:B------:R-:W-:Y:S01]  /*05e0*/  SHF.R.U32.HI R0, RZ, 0x3, R9 ;  /* 0x00000003ff007819 */ /* 0x000fe20000011609 */
[----:B------:R-:W1:Y:S01]  /*05f0*/  LDCU.64 UR4, c[0x4][0x1f8] ;  /* 0x01003f00ff0477ac */ /* 0x000e620008000a00 */
[----:B------:R-:W-:Y:S02]  /*0600*/  MOV R8, 0x0 ;  /* 0x0000000000087802 */ /* 0x000fe40000000f00 */
[----:B------:R-:W-:-:S04]  /*0610*/  LOP3.LUT R3, R0, 0xfffffff, RZ, 0xc0, !PT ;  /* 0x0fffffff00037812 */ /* 0x000fc800078ec0ff */
[----:B------:R-:W2:Y:S01]  /*0620*/  LDC.64 R8, c[0x4][R8] ;  /* 0x0100000008087b82 */ /* 0x000ea20000000a00 */
[----:B0-----:R-:W-:-:S03]  /*0630*/  IMAD.WIDE.U32 R4, R3, 0x518, R4 ;  /* 0x0000051803047825 */ /* 0x001fc600078e0004 */
[----:B------:R-:W-:Y:S01]  /*0640*/  IADD3 R10, P0, PT, R4, 0x8, RZ ;  /* 0x00000008040a7810 */ /* 0x000fe20007f1e0ff */
[----:B-1----:R-:W-:-:S04]  /*0650*/  IMAD.U32 R4, RZ, RZ, UR4 ;  /* 0x00000004ff047e24 */ /* 0x002fc8000f8e00ff */
[----:B------:R-:W-:Y:S02]  /*0660*/  IMAD.X R11, RZ, RZ, R5, P0 ;  /* 0x000000ffff0b7224 */ /* 0x000fe400000e0605 */
[----:B------:R-:W-:-:S03]  /*0670*/  IMAD.U32 R5, RZ, RZ, UR5 ;  /* 0x00000005ff057e24 */ /* 0x000fc6000f8e00ff */
[----:B--2---:R0:W-:Y:S04]  /*0680*/  STL.64 [R1+0x4010], R10 ;  /* 0x0040100a01007387 */ /* 0x0041e80000100a00 */
[----:B------:R-:W-:-:S07]  /*0690*/  LEPC R20, `(.L_x_18) ;  /* 0x000000001014794e */ /* 0x000fce0000000000 */
[----:B0----5:R-:W-:Y:S05]  /*06a0*/  CALL.ABS.NOINC R8 ;  /* 0x0000000008007343 */ /* 0x021fea0003c00000 */
.L_x_18:
[----:B------:R-:W-:Y:S05]  /*06b0*/  BRA `(.L_x_14) ;  /* 0x00000034001c7947 */ /* 0x000fea0003800000 */
.L_x_17:
[----:B------:R-:W-:Y:S02]  /*06c0*/  R2UR UR4, R18 ;  /* 0x00000000120472ca */ /* 0x000fe400000e0000 */
[----:B------:R-:W-:Y:S02]  /*06d0*/  R2UR UR5, R19 ;  /* 0x00000000130572ca */ /* 0x000fe400000e0000 */
[----:B------:R-:W-:-:S05]  /*06e0*/  SHF.R.U32.HI R0, RZ, 0x3, R9 ;  /* 0x00000003ff007819 */ /* 0x000fca0000011609 */
[----:B------:R-:W-:-:S06]  /*06f0*/  IMAD.WIDE.U32 R4, R0, 0x4, R22 ;  /* 0x0000000400047825 */ /* 0x000fcc00078e0016 */
[----:B------:R-:W2:Y:S02]  /*0700*/  LDG.E R5, desc[UR4][R4.64] ;  /* 0x0000000404057981 */ /* 0x000ea4000c1e1900 */
[----:B--2---:R-:W-:-:S13]  /*0710*/  ISETP.NE.AND P0, PT, R5, -0x1, PT ;  /* 0xffffffff0500780c */ /* 0x004fda0003f05270 */
[----:B------:R4:W-:Y:S01]  /*0720*/  @P0 STL [R24], R5 ;  /* 0x0000000518000387 */ /* 0x0009e20000100800 */
[----:B------:R-:W-:Y:S01]  /*0730*/  @P0 IMAD.MOV.U32 R2, RZ, RZ, R3 ;  /* 0x000000ffff020224 */ /* 0x000fe200078e0003 */
[----:B------:R-:W-:Y:S06]  /*0740*/  @P0 BRA `(.L_x_14) ;  /* 0x0000003000f80947 */ /* 0x000fec0003800000 */
[----:B------:R-:W-:Y:S01]  /*0750*/  MOV R3, 0x0 ;  /* 0x0000000000037802 */ /* 0x000fe20000000f00 */
[----:B------:R0:W-:Y:S01]  /*0760*/  STL [R1+0x4010], R0 ;  /* 0x0040100001007387 */ /* 0x0001e20000100800 */
[----:B------:R-:W1:Y:S02]  /*0770*/  LDCU.64 UR4, c[0x4][0x1d8] ;  /* 0x01003b00ff0477ac */ /* 0x000e640008000a00 */
[----:B------:R0:W2:Y:S01]  /*0780*/  LDC.64 R8, c[0x4][R3] ;  /* 0x0100000003087b82 */ /* 0x0000a20000000a00 */
[----:B-1----:R-:W-:Y:S02]  /*0790*/  IMAD.U32 R4, RZ, RZ, UR4 ;  /* 0x00000004ff047e24 */ /* 0x002fe4000f8e00ff */
[----:B0---4-:R-:W-:-:S07]  /*07a0*/  IMAD.U32 R5, RZ, RZ, UR5 ;  /* 0x00000005ff057e24 */ /* 0x011fce000f8e00ff */
[----:B------:R-:W-:-:S07]  /*07b0*/  LEPC R20, `(.L_x_19) ;  /* 0x000000001014794e */ /* 0x000fce0000000000 */
[----:B--2--5:R-:W-:Y:S05]  /*07c0*/  CALL.ABS.NOINC R8 ;  /* 0x0000000008007343 */ /* 0x024fea0003c00000 */
.L_x_19:
[----:B------:R-:W-:Y:S05]  /*07d0*/  BRA `(.L_x_14) ;  /* 0x0000003000d47947 */ /* 0x000fea0003800000 */
.L_x_16:
[----:B------:R-:W-:-:S13]  /*07e0*/  ISETP.NE.AND P0, PT, R0, 0x2, PT ;  /* 0x000000020000780c */ /* 0x000fda0003f05270 */
[----:B------:R-:W-:Y:S05]  /*07f0*/  @!P0 BRA `(.L_x_20) ;  /* 0x0000002800d08947 */ /* 0x000fea0003800000 */
[----:B------:R-:W-:Y:S01]  /*0800*/  LOP3.LUT R0, R9, 0xffff, RZ, 0xc0, !PT ;  /* 0x0000ffff09007812 */ /* 0x000fe200078ec0ff */
[----:B------:R-:W-:Y:S03]  /*0810*/  BSSY.RELIABLE B7, `(.L_x_21) ;  /* 0x0000282000077945 */ /* 0x000fe60003800100 */
[----:B------:R-:W-:-:S04]  /*0820*/  SHF.R.U32.HI R0, RZ, 0x3, R0 ;  /* 0x00000003ff007819 */ /* 0x000fc80000011600 */
[----:B------:R-:W-:-:S04]  /*0830*/  LOP3.LUT R0, R0, 0x1f, RZ, 0xc0, !PT ;  /* 0x0000001f00007812 */ /* 0x000fc800078ec0ff */
[----:B------:R-:W-:-:S13]  /*0840*/  ISETP.GT.AND P0, PT, R0, 0xa, PT ;  /* 0x0000000a0000780c */ /* 0x000fda0003f04270 */
[----:B------:R-:W-:Y:S05]  /*0850*/  @P0 BRA `(.L_x_22) ;  /* 0x0000001c009c0947 */ /* 0x000fea0003800000 */
[----:B------:R-:W-:-:S13]  /*0860*/  ISETP.GT.AND P0, PT, R0, 0x4, PT ;  /* 0x000000040000780c */ /* 0x000fda0003f04270 */
[----:B------:R-:W-:Y:S05]  /*0870*/  @P0 BRA `(.L_x_23) ;  /* 0x0000001800240947 */ /* 0x000fea0003800000 */
[----:B------:R-:W-:-:S13]  /*0880*/  ISETP.GT.AND P0, PT, R0, 0x1, PT ;  /* 0x000000010000780c */ /* 0x000fda0003f04270 */
[----:B------:R-:W-:Y:S05]  /*0890*/  @P0 BRA `(.L_x_24) ;  /* 0x0000001000e00947 */ /* 0x000fea0003800000 */
[----:B------:R-:W-:-:S13]  /*08a0*/  ISETP.NE.AND P0, PT, R0, RZ, PT ;  /* 0x000000ff0000720c */ /* 0x000fda0003f05270 */
[----:B------:R-:W-:Y:S05]  /*08b0*/  @!P0 BREAK.RELIABLE B7 ;  /* 0x0000000000078942 */ /* 0x000fea0003800100 */
[----:B------:R-:W-:Y:S05]  /*08c0*/  @!P0 BRA `(.L_x_25) ;  /* 0x00000000003c8947 */ /* 0x000fea0003800000 */
[----:B------:R-:W-:-:S13]  /*08d0*/  ISETP.NE.AND P0, PT, R0, 0x1, PT ;  /* 0x000000010000780c */ /* 0x000fda0003f05270 */
[----:B------:R-:W-:Y:S05]  /*08e0*/  @!P0 BREAK.RELIABLE B7 ;  /* 0x0000000000078942 */ /* 0x000fea0003800100 */
[----:B------:R-:W-:Y:S05]  /*08f0*/  @P0 BRA `(.L_x_26) ;  /* 0x0000002400cc0947 */ /* 0x000fea0003800000 */
[----:B------:R-:W-:Y:S01]  /*0900*/  SHF.R.U32.HI R0, RZ, 0x8, R9 ;  /* 0x00000008ff007819 */ /* 0x000fe20000011609 */
[----:B------:R-:W0:Y:S01]  /*0910*/  LDCU.64 UR4, c[0x4][0xe8] ;  /* 0x01001d00ff0477ac */ /* 0x000e220008000a00 */
[----:B------:R-:W-:Y:S01]  /*0920*/  MOV R3, 0x0 ;  /* 0x0000000000037802 */ /* 0x000fe20000000f00 */
[----:B------:R-:W-:Y:S02]  /*0930*/  IMAD.U32 R6, RZ, RZ, UR36 ;  /* 0x00000024ff067e24 */ /* 0x000fe4000f8e00ff */
[----:B------:R1:W-:Y:S01]  /*0940*/  STL [R1], R0 ;  /* 0x0000000001007387 */ /* 0x0003e20000100800 */
[----:B------:R1:W2:Y:S01]  /*0950*/  LDC.64 R8, c[0x4][R3] ;  /* 0x0100000003087b82 */ /* 0x0002a20000000a00 */
[----:B------:R-:W-:Y:S02]  /*0960*/  IMAD.U32 R7, RZ, RZ, UR37 ;  /* 0x00000025ff077e24 */ /* 0x000fe4000f8e00ff */
[----:B0-----:R-:W-:Y:S02]  /*0970*/  IMAD.U32 R4, RZ, RZ, UR4 ;  /* 0x00000004ff047e24 */ /* 0x001fe4000f8e00ff */
[----:B-1----:R-:W-:-:S07]  /*0980*/  IMAD.U32 R5, RZ, RZ, UR5 ;  /* 0x00000005ff057e24 */ /* 0x002fce000f8e00ff */
[----:B------:R-:W-:-:S07]  /*0990*/  LEPC R20, `(.L_x_27) ;  /* 0x000000001014794e */ /* 0x000fce0000000000 */
[----:B--2--5:R-:W-:Y:S05]  /*09a0*/  CALL.ABS.NOINC R8 ;  /* 0x0000000008007343 */ /* 0x024fea0003c00000 */
.L_x_27:
[----:B------:R-:W-:Y:S05]  /*09b0*/  BRA `(.L_x_14) ;  /* 0x00000030005c7947 */ /* 0x000fea0003800000 */
.L_x_25:
[----:B------:R-:W-:Y:S01]  /*09c0*/  SHF.R.U32.HI R9, RZ, 0x8, R9 ;  /* 0x00000008ff097819 */ /* 0x000fe20000011609 */
[----:B------:R-:W-:Y:S03]  /*09d0*/  BSSY.RELIABLE B6, `(.L_x_28) ;  /* 0x000011b000067945 */ /* 0x000fe60003800100 */
[----:B------:R-:W-:-:S13]  /*09e0*/  ISETP.GT.AND P0, PT, R9, 0xb, PT ;  /* 0x0000000b0900780c */ /* 0x000fda0003f04270 */
[----:B------:R-:W-:Y:S05]  /*09f0*/  @P0 BRA `(.L_x_29) ;  /* 0x0000000800300947 */ /* 0x000fea0003800000 */
[----:B------:R-:W-:-:S13]  /*0a00*/  ISETP.GT.AND P0, PT, R9, 0x5, PT ;  /* 0x000000050900780c */ /* 0x000fda0003f04270 */
[----:B------:R-:W-:Y:S05]  /*0a10*/  @P0 BRA `(.L_x_30) ;  /* 0x0000000400000947 */ /* 0x000fea0003800000 */
[----:B------:R-:W-:-:S13]  /*0a20*/  ISETP.GT.AND P0, PT, R9, 0x2, PT ;  /* 0x000000020900780c */ /* 0x000fda0003f04270 */
[----:B------:R-:W-:Y:S05]  /*0a30*/  @P0 BRA `(.L_x_31) ;  /* 0x0000000000680947 */ /* 0x000fea0003800000 */
[----:B------:R-:W-:-:S05]  /*0a40*/  IMAD.MOV.U32 R0, RZ, RZ, -0x1 ;  /* 0xffffffffff007424 */ /* 0x000fca00078e00ff */
[----:B------:R-:W-:-:S05]  /*0a50*/  VIADDMNMX.U32 R0, R9, R0, 0x2, PT ;  /* 0x0000000209007446 */ /* 0x000fca0003800000 */
[----:B------:R-:W-:-:S04]  /*0a60*/  IMAD.SHL.U32 R0, R0, 0x4, RZ ;  /* 0x0000000400007824 */ /* 0x000fc800078e00ff */
[----:B------:R-:W0:Y:S02]  /*0a70*/  LDC R4, c[0x2][R0] ;  /* 0x0080000000047b82 */ /* 0x000e240000000800 */
[----:B0-----:R-:W-:-:S04]  /*0a80*/  SHF.R.S32.HI R5, RZ, 0x1f, R4 ;  /* 0x0000001fff057819 */ /* 0x001fc80000011404 */
.L_x_3793:
[----:B------:R-:W-:Y:S05]  /*0a90*/  BRX R4 -0xaa0                                                            (*"BRANCH_TARGETS .L_x_3794,.L_x_3795,.L_x_3796"*) ;  /* 0xfffffff404587949 */ /* 0x000fea000383ffff */
.L_x_3795:
[----:B------:R-:W-:Y:S05]  /*0aa0*/  BREAK.RELIABLE B6 ;  /* 0x0000000000067942 */ /* 0x000fea0003800100 */
[----:B------:R-:W-:Y:S01]  /*0ab0*/  MOV R0, 0x0 ;  /* 0x0000000000007802 */ /* 0x000fe20000000f00 */
[----:B------:R-:W0:Y:S01]  /*0ac0*/  LDCU.64 UR4, c[0x4][0x38] ;  /* 0x01000700ff0477ac */ /* 0x000e220008000a00 */
[----:B------:R-:W-:Y:S02]  /*0ad0*/  CS2R R6, SRZ ;  /* 0x0000000000067805 */ /* 0x000fe4000001ff00 */
[----:B------:R1:W2:Y:S01]  /*0ae0*/  LDC.64 R8, c[0x4][R0] ;  /* 0x0100000000087b82 */ /* 0x0002a20000000a00 */
[----:B0-----:R-:W-:-:S02]  /*0af0*/  IMAD.U32 R4, RZ, RZ, UR4 ;  /* 0x00000004ff047e24 */ /* 0x001fc4000f8e00ff */
[----:B-1----:R-:W-:-:S07]  /*0b00*/  IMAD.U32 R5, RZ, RZ, UR5 ;  /* 0x00000005ff057e24 */ /* 0x002fce000f8e00ff */
[----:B------:R-:W-:-:S07]  /*0b10*/  LEPC R20, `(.L_x_32) ;  /* 0x000000001014794e */ /* 0x000fce0000000000 */
[----:B--2--5:R-:W-:Y:S05]  /*0b20*/  CALL.ABS.NOINC R8 ;  /* 0x0000000008007343 */ /* 0x024fea0003c00000 */
.L_x_32:
[----:B------:R-:W-:Y:S05]  /*0b30*/  BRA `(.L_x_14) ;  /* 0x0000002c00fc7947 */ /* 0x000fea0003800000 */
.L_x_3794:
        /* <DEDUP_REMOVED lines=9> */
.L_x_33:
[----:B------:R-:W-:Y:S05]  /*0bd0*/  BRA `(.L_x_14) ;  /* 0x0000002c00d47947 */ /* 0x000fea0003800000 */
.L_x_31:
[----:B------:R-:W-:-:S05]  /*0be0*/  IMAD.MOV.U32 R0, RZ, RZ, -0x3 ;  /* 0xfffffffdff007424 */ /* 0x000fca00078e00ff */
[----:B------:R-:W-:-:S05]  /*0bf0*/  VIADDMNMX.U32 R0, R9, R0, 0x3, PT ;  /* 0x0000000309007446 */ /* 0x000fca0003800000 */
[----:B------:R-:W-:-:S04]  /*0c00*/  IMAD.SHL.U32 R0, R0, 0x4, RZ ;  /* 0x0000000400007824 */ /* 0x000fc800078e00ff */
[----:B------:R-:W0:Y:S02]  /*0c10*/  LDC R4, c[0x2][R0+0xc] ;  /* 0x0080030000047b82 */ /* 0x000e240000000800 */
[----:B0-----:R-:W-:-:S04]  /*0c20*/  SHF.R.S32.HI R5, RZ, 0x1f, R4 ;  /* 0x0000001fff057819 */ /* 0x001fc80000011404 */
.L_x_3797:
[----:B------:R-:W-:Y:S05]  /*0c30*/  BRX R4 -0xc40                                                            (*"BRANCH_TARGETS .L_x_3798,.L_x_3799,.L_x_3800,.L_x_3796"*) ;  /* 0xfffffff004f07949 */ /* 0x000fea000383ffff */
.L_x_3800:
        /* <DEDUP_REMOVED lines=9> */
.L_x_34:
[----:B------:R-:W-:Y:S05]  /*0cd0*/  BRA `(.L_x_14) ;  /* 0x0000002c00947947 */ /* 0x000fea0003800000 */
.L_x_3798:
        /* <DEDUP_REMOVED lines=9> */
.L_x_35:
[----:B------:R-:W-:Y:S05]  /*0d70*/  BRA `(.L_x_14) ;  /* 0x0000002c006c7947 */ /* 0x000fea0003800000 */
.L_x_3799:
        /* <DEDUP_REMOVED lines=9> */
.L_x_36:
[----:B------:R-:W-:Y:S05]  /*0e10*/  BRA `(.L_x_14) ;  /* 0x0000002c00447947 */ /* 0x000fea0003800000 */
.L_x_30:
[----:B------:R-:W-:-:S13]  /*0e20*/  ISETP.GT.AND P0, PT, R9, 0x8, PT ;  /* 0x000000080900780c */ /* 0x000fda0003f04270 */
[----:B------:R-:W-:Y:S05]  /*0e30*/  @P0 BRA `(.L_x_37) ;  /* 0x0000000000900947 */ /* 0x000fea0003800000 */
[----:B------:R-:W-:-:S05]  /*0e40*/  IMAD.MOV.U32 R0, RZ, RZ, -0x6 ;  /* 0xfffffffaff007424 */ /* 0x000fca00078e00ff */
[----:B------:R-:W-:-:S05]  /*0e50*/  VIADDMNMX.U32 R0, R9, R0, 0x3, PT ;  /* 0x0000000309007446 */ /* 0x000fca0003800000 */
[----:B------:R-:W-:-:S04]  /*0e60*/  IMAD.SHL.U32 R0, R0, 0x4, RZ ;  /* 0x0000000400007824 */ /* 0x000fc800078e00ff */
[----:B------:R-:W0:Y:S02]  /*0e70*/  LDC R4, c[0x2][R0+0x1c] ;  /* 0x0080070000047b82 */ /* 0x000e240000000800 */
[----:B0-----:R-:W-:-:S04]  /*0e80*/  SHF.R.S32.HI R5, RZ, 0x1f, R4 ;  /* 0x0000001fff057819 */ /* 0x001fc80000011404 */
.L_x_3802:
[----:B------:R-:W-:Y:S05]  /*0e90*/  BRX R4 -0xea0                                                            (*"BRANCH_TARGETS .L_x_3803,.L_x_3804,.L_x_3805,.L_x_3796"*) ;  /* 0xfffffff004587949 */ /* 0x000fea000383ffff */
.L_x_3805:
        /* <DEDUP_REMOVED lines=9> */
.L_x_38:
[----:B------:R-:W-:Y:S05]  /*0f30*/  BRA `(.L_x_14) ;  /* 0x0000002800fc7947 */ /* 0x000fea0003800000 */
.L_x_3803:
        /* <DEDUP_REMOVED lines=9> */
.L_x_39:
[----:B------:R-:W-:Y:S05]  /*0fd0*/  BRA `(.L_x_14) ;  /* 0x0000002800d47947 */ /* 0x000fea0003800000 */
.L_x_3804:
        /* <DEDUP_REMOVED lines=9> */
.L_x_40:
[----:B------:R-:W-:Y:S05]  /*1070*/  BRA `(.L_x_14) ;  /* 0x0000002800ac7947 */ /* 0x000fea0003800000 */
.L_x_37:
[----:B------:R-:W-:-:S05]  /*1080*/  IMAD.MOV.U32 R0, RZ, RZ, -0x9 ;  /* 0xfffffff7ff007424 */ /* 0x000fca00078e00ff */
[----:B------:R-:W-:-:S05]  /*1090*/  VIADDMNMX.U32 R0, R9, R0, 0x3, PT ;  /* 0x0000000309007446 */ /* 0x000fca0003800000 */
[----:B------:R-:W-:-:S04]  /*10a0*/  IMAD.SHL.U32 R0, R0, 0x4, RZ ;  /* 0x0000000400007824 */ /* 0x000fc800078e00ff */
[----:B------:R-:W0:Y:S02]  /*10b0*/  LDC R4, c[0x2][R0+0x2c] ;  /* 0x00800b0000047b82 */ /* 0x000e240000000800 */
[----:B0-----:R-:W-:-:S04]  /*10c0*/  SHF.R.S32.HI R5, RZ, 0x1f, R4 ;  /* 0x0000001fff057819 */ /* 0x001fc80000011404 */
.L_x_3807:
[----:B------:R-:W-:Y:S05]  /*10d0*/  BRX R4 -0x10e0                                                           (*"BRANCH_TARGETS .L_x_3808,.L_x_3809,.L_x_3810,.L_x_3796"*) ;  /* 0xffffffec04c87949 */ /* 0x000fea000383ffff */
.L_x_3810:
        /* <DEDUP_REMOVED lines=9> */
.L_x_41:
[----:B------:R-:W-:Y:S05]  /*1170*/  BRA `(.L_x_14) ;  /* 0x00000028006c7947 */ /* 0x000fea0003800000 */
.L_x_3808:
        /* <DEDUP_REMOVED lines=9> */
.L_x_42:
[----:B------:R-:W-:Y:S05]  /*1210*/  BRA `(.L_x_14) ;  /* 0x0000002800447947 */ /* 0x000fea0003800000 */
.L_x_3809:
        /* <DEDUP_REMOVED lines=9> */
.L_x_43:
[----:B------:R-:W-:Y:S05]  /*12b0*/  BRA `(.L_x_14) ;  /* 0x00000028001c7947 */ /* 0x000fea0003800000 */
.L_x_29:
        /* <DEDUP_REMOVED lines=9> */
.L_x_3812:
[----:B------:R-:W-:Y:S05]  /*1350*/  BRX R4 -0x1360                                                           (*"BRANCH_TARGETS .L_x_3813,.L_x_3814,.L_x_3796"*) ;  /* 0xffffffec04287949 */ /* 0x000fea000383ffff */
.L_x_3814:
        /* <DEDUP_REMOVED lines=9> */
.L_x_46:
[----:B------:R-:W-:Y:S05]  /*13f0*/  BRA `(.L_x_14) ;  /* 0x0000002400cc7947 */ /* 0x000fea0003800000 */
.L_x_3813:
        /* <DEDUP_REMOVED lines=9> */
.L_x_47:
[----:B------:R-:W-:Y:S05]  /*1490*/  BRA `(.L_x_14) ;  /* 0x0000002400a47947 */ /* 0x000fea0003800000 */
.L_x_45:
[----:B------:R-:W-:-:S05]  /*14a0*/  IMAD.MOV.U32 R0, RZ, RZ, -0xe ;  /* 0xfffffff2ff007424 */ /* 0x000fca00078e00ff */
[----:B------:R-:W-:-:S05]  /*14b0*/  VIADDMNMX.U32 R0, R9, R0, 0x3, PT ;  /* 0x0000000309007446 */ /* 0x000fca0003800000 */
[----:B------:R-:W-:-:S04]  /*14c0*/  IMAD.SHL.U32 R0, R0, 0x4, RZ ;  /* 0x0000000400007824 */ /* 0x000fc800078e00ff */
[----:B------:R-:W0:Y:S02]  /*14d0*/  LDC R4, c[0x2][R0+0x48] ;  /* 0x0080120000047b82 */ /* 0x000e240000000800 */
[----:B0-----:R-:W-:-:S04]  /*14e0*/  SHF.R.S32.HI R5, RZ, 0x1f, R4 ;  /* 0x0000001fff057819 */ /* 0x001fc80000011404 */
.L_x_3816:
[----:B------:R-:W-:Y:S05]  /*14f0*/  BRX R4 -0x1500                                                           (*"BRANCH_TARGETS .L_x_3817,.L_x_3818,.L_x_3819,.L_x_3796"*) ;  /* 0xffffffe804c07949 */ /* 0x000fea000383ffff */
.L_x_3819:
        /* <DEDUP_REMOVED lines=9> */
.L_x_48:
[----:B------:R-:W-:Y:S05]  /*1590*/  BRA `(.L_x_14) ;  /* 0x0000002400647947 */ /* 0x000fea0003800000 */
.L_x_3817:
        /* <DEDUP_REMOVED lines=9> */
.L_x_49:
[----:B------:R-:W-:Y:S05]  /*1630*/  BRA `(.L_x_14) ;  /* 0x00000024003c7947 */ /* 0x000fea0003800000 */
.L_x_3818:
        /* <DEDUP_REMOVED lines=9> */
.L_x_50:
[----:B------:R-:W-:Y:S05]  /*16d0*/  BRA `(.L_x_14) ;  /* 0x0000002400147947 */ /* 0x000fea0003800000 */
.L_x_44:
[----:B------:R-:W-:-:S13]  /*16e0*/  ISETP.GT.AND P0, PT, R9, 0x13, PT ;  /* 0x000000130900780c */ /* 0x000fda0003f04270 */
[----:B------:R-:W-:Y:S05]  /*16f0*/  @P0 BRA `(.L_x_51) ;  /* 0x0000000000900947 */ /* 0x000fea0003800000 */
[----:B------:R-:W-:-:S05]  /*1700*/  IMAD.MOV.U32 R0, RZ, RZ, -0x11 ;  /* 0xffffffefff007424 */ /* 0x000fca00078e00ff */
[----:B------:R-:W-:-:S05]  /*1710*/  VIADDMNMX.U32 R0, R9, R0, 0x3, PT ;  /* 0x0000000309007446 */ /* 0x000fca0003800000 */
[----:B------:R-:W-:-:S04]  /*1720*/  IMAD.SHL.U32 R0, R0, 0x4, RZ ;  /* 0x0000000400007824 */ /* 0x000fc800078e00ff */
[----:B------:R-:W0:Y:S02]  /*1730*/  LDC R4, c[0x2][R0+0x58] ;  /* 0x0080160000047b82 */ /* 0x000e240000000800 */
[----:B0-----:R-:W-:-:S04]  /*1740*/  SHF.R.S32.HI R5, RZ, 0x1f, R4 ;  /* 0x0000001fff057819 */ /* 0x001fc80000011404 */
.L_x_3821:
[----:B------:R-:W-:Y:S05]  /*1750*/  BRX R4 -0x1760                                                           (*"BRANCH_TARGETS .L_x_3822,.L_x_3823,.L_x_3824,.L_x_3796"*) ;  /* 0xffffffe804287949 */ /* 0x000fea000383ffff */
.L_x_3824:
        /* <DEDUP_REMOVED lines=9> */
.L_x_52:
[----:B------:R-:W-:Y:S05]  /*17f0*/  BRA `(.L_x_14) ;  /* 0x0000002000cc7947 */ /* 0x000fea0003800000 */
.L_x_3822:
        /* <DEDUP_REMOVED lines=9> */
.L_x_53:
[----:B------:R-:W-:Y:S05]  /*1890*/  BRA `(.L_x_14) ;  /* 0x0000002000a47947 */ /* 0x000fea0003800000 */
.L_x_3823:
        /* <DEDUP_REMOVED lines=9> */
.L_x_54:
[----:B------:R-:W-:Y:S05]  /*1930*/  BRA `(.L_x_14) ;  /* 0x00000020007c7947 */ /* 0x000fea0003800000 */
.L_x_51:
[----:B------:R-:W-:-:S05]  /*1940*/  IMAD.MOV.U32 R0, RZ, RZ, -0x14 ;  /* 0xffffffecff007424 */ /* 0x000fca00078e00ff */
[----:B------:R-:W-:-:S05]  /*1950*/  VIADDMNMX.U32 R0, R9, R0, 0x3, PT ;  /* 0x0000000309007446 */ /* 0x000fca0003800000 */
[----:B------:R-:W-:-:S04]  /*1960*/  IMAD.SHL.U32 R0, R0, 0x4, RZ ;  /* 0x0000000400007824 */ /* 0x000fc800078e00ff */
[----:B------:R-:W0:Y:S02]  /*1970*/  LDC R4, c[0x2][R0+0x68] ;  /* 0x00801a0000047b82 */ /* 0x000e240000000800 */
[----:B0-----:R-:W-:-:S04]  /*1980*/  SHF.R.S32.HI R5, RZ, 0x1f, R4 ;  /* 0x0000001fff057819 */ /* 0x001fc80000011404 */
.L_x_3826:
[----:B------:R-:W-:Y:S05]  /*1990*/  BRX R4 -0x19a0                                                           (*"BRANCH_TARGETS .L_x_3827,.L_x_3828,.L_x_3829,.L_x_3796"*) ;  /* 0xffffffe404987949 */ /* 0x000fea000383ffff */
.L_x_3829:
        /* <DEDUP_REMOVED lines=9> */
.L_x_55:
[----:B------:R-:W-:Y:S05]  /*1a30*/  BRA `(.L_x_14) ;  /* 0x00000020003c7947 */ /* 0x000fea0003800000 */
.L_x_3827:
        /* <DEDUP_REMOVED lines=9> */
.L_x_56:
[----:B------:R-:W-:Y:S05]  /*1ad0*/  BRA `(.L_x_14) ;  /* 0x0000002000147947 */ /* 0x000fea0003800000 */
.L_x_3828:
        /* <DEDUP_REMOVED lines=9> */
.L_x_57:
[----:B------:R-:W-:Y:S05]  /*1b70*/  BRA `(.L_x_14) ;  /* 0x0000001c00ec7947 */ /* 0x000fea0003800000 */
.L_x_3796:
[----:B------:R-:W-:Y:S05]  /*1b80*/  BSYNC.RELIABLE B6 ;  /* 0x0000000000067941 */ /* 0x000fea0003800100 */
.L_x_28:
[----:B------:R-:W-:Y:S01]  /*1b90*/  MOV R0, 0x0 ;  /* 0x0000000000007802 */ /* 0x000fe20000000f00 */
[----:B------:R-:W0:Y:S01]  /*1ba0*/  LDCU.64 UR4, c[0x4][0xe0] ;  /* 0x01001c00ff0477ac */ /* 0x000e220008000a00 */
[----:B------:R-:W-:Y:S02]  /*1bb0*/  CS2R R6, SRZ ;  /* 0x0000000000067805 */ /* 0x000fe4000001ff00 */
[----:B------:R1:W2:Y:S01]  /*1bc0*/  LDC.64 R8, c[0x4][R0] ;  /* 0x0100000000087b82 */ /* 0x0002a20000000a00 */
[----:B0-----:R-:W-:Y:S02]  /*1bd0*/  IMAD.U32 R4, RZ, RZ, UR4 ;  /* 0x00000004ff047e24 */ /* 0x001fe4000f8e00ff */
[----:B-1----:R-:W-:-:S07]  /*1be0*/  IMAD.U32 R5, RZ, RZ, UR5 ;  /* 0x00000005ff057e24 */ /* 0x002fce000f8e00ff */
[----:B------:R-:W-:-:S07]  /*1bf0*/  LEPC R20, `(.L_x_58) ;  /* 0x000000001014794e */ /* 0x000fce0000000000 */
[----:B--2--5:R-:W-:Y:S05]  /*1c00*/  CALL.ABS.NOINC R8 ;  /* 0x0000000008007343 */ /* 0x024fea0003c00000 */
.L_x_58:
[----:B------:R-:W-:Y:S05]  /*1c10*/  BRA `(.L_x_14) ;  /* 0x0000001c00c47947 */ /* 0x000fea0003800000 */
.L_x_24:
[----:B------:R-:W-:-:S13]  /*1c20*/  ISETP.NE.AND P0, PT, R0, 0x2, PT ;  /* 0x000000020000780c */ /* 0x000fda0003f05270 */
[----:B------:R-:W-:Y:S05]  /*1c30*/  @!P0 BREAK.RELIABLE B7 ;  /* 0x0000000000078942 */ /* 0x000fea0003800100 */
[----:B------:R-:W-:Y:S05]  /*1c40*/  @!P0 BRA `(.L_x_59) ;  /* 0x0000000400008947 */ /* 0x000fea0003800000 */
[----:B------:R-:W-:-:S13]  /*1c50*/  ISETP.NE.AND P0, PT, R0, 0x3, PT ;  /* 0x000000030000780c */ /* 0x000fda0003f05270 */
        /* <DEDUP_REMOVED lines=16> */
.L_x_61:
[----:B------:R-:W-:Y:S05]  /*1d60*/  BRA `(.L_x_14) ;  /* 0x0000001c00707947 */ /* 0x000fea0003800000 */
.L_x_60:
[----:B------:R-:W-:-:S04]  /*1d70*/  LOP3.LUT R8, R9, 0xffffff00, RZ, 0xc0, !PT ;  /* 0xffffff0009087812 */ /* 0x000fc800078ec0ff */
[----:B------:R-:W-:-:S13]  /*1d80*/  FSETP.NEU.AND P0, PT, |R8|, +INF , PT ;  /* 0x7f8000000800780b */ /* 0x000fda0003f0d200 */
[----:B------:R-:W-:Y:S05]  /*1d90*/  @P0 BRA `(.L_x_62) ;  /* 0x0000000000500947 */ /* 0x000fea0003800000 */
[----:B------:R-:W-:-:S13]  /*1da0*/  ISETP.GT.AND P0, PT, R9, -0x1, PT ;  /* 0xffffffff0900780c */ /* 0x000fda0003f04270 */
[----:B------:R-:W-:Y:S05]  /*1db0*/  @P0 BRA `(.L_x_63) ;  /* 0x0000000000240947 */ /* 0x000fea0003800000 */
        /* <DEDUP_REMOVED lines=8> */
.L_x_64:
[----:B------:R-:W-:Y:S05]  /*1e40*/  BRA `(.L_x_14) ;  /* 0x0000001c00387947 */ /* 0x000fea0003800000 */
.L_x_63:
        /* <DEDUP_REMOVED lines=8> */
.L_x_65:
[----:B------:R-:W-:Y:S05]  /*1ed0*/  BRA `(.L_x_14) ;  /* 0x0000001c00147947 */ /* 0x000fea0003800000 */
.L_x_62:
[----:B------:R-:W-:-:S13]  /*1ee0*/  FSETP.NAN.AND P0, PT, |R8|, |R8|, PT ;  /* 0x400000080800720b */ /* 0x000fda0003f08200 */
[----:B------:R-:W-:Y:S05]  /*1ef0*/  @!P0 BRA `(.L_x_66) ;  /* 0x0000000000248947 */ /* 0x000fea0003800000 */
        /* <DEDUP_REMOVED lines=8> */
.L_x_67:
[----:B------:R-:W-:Y:S05]  /*1f80*/  BRA `(.L_x_14) ;  /* 0x0000001800e87947 */ /* 0x000fea0003800000 */
.L_x_66:
[----:B------:R-:W0:Y:S01]  /*1f90*/  F2F.F64.F32 R8, R8 ;  /* 0x0000000800087310 */ /* 0x000e220000201800 */
[----:B------:R-:W-:Y:S01]  /*1fa0*/  MOV R0, 0x0 ;  /* 0x0000000000007802 */ /* 0x000fe20000000f00 */
[----:B------:R-:W1:Y:S01]  /*1fb0*/  LDCU.64 UR4, c[0x4][0x110] ;  /* 0x01002200ff0477ac */ /* 0x000e620008000a00 */
[----:B------:R-:W-:Y:S02]  /*1fc0*/  IMAD.U32 R6, RZ, RZ, UR36 ;  /* 0x00000024ff067e24 */ /* 0x000fe4000f8e00ff */
[----:B------:R2:W3:Y:S01]  /*1fd0*/  LDC.64 R10, c[0x4][R0] ;  /* 0x01000000000a7b82 */ /* 0x0004e20000000a00 */
[----:B------:R-:W-:Y:S01]  /*1fe0*/  IMAD.U32 R7, RZ, RZ, UR37 ;  /* 0x00000025ff077e24 */ /* 0x000fe2000f8e00ff */
[----:B0-----:R2:W-:Y:S01]  /*1ff0*/  STL.64 [R1], R8 ;  /* 0x0000000801007387 */ /* 0x0015e20000100a00 */
[----:B-1----:R-:W-:Y:S02]  /*2000*/  IMAD.U32 R4, RZ, RZ, UR4 ;  /* 0x00000004ff047e24 */ /* 0x002fe4000f8e00ff */
[----:B------:R-:W-:-:S07]  /*2010*/  IMAD.U32 R5, RZ, RZ, UR5 ;  /* 0x00000005ff057e24 */ /* 0x000fce000f8e00ff */
[----:B------:R-:W-:-:S07]  /*2020*/  LEPC R20, `(.L_x_68) ;  /* 0x000000001014794e */ /* 0x000fce0000000000 */
[----:B--23-5:R-:W-:Y:S05]  /*2030*/  CALL.ABS.NOINC R10 ;  /* 0x000000000a007343 */ /* 0x02cfea0003c00000 */
.L_x_68:
[----:B------:R-:W-:Y:S05]  /*2040*/  BRA `(.L_x_14) ;  /* 0x0000001800b87947 */ /* 0x000fea0003800000 */
.L_x_59:
[----:B------:R-:W-:Y:S01]  /*2050*/  SHF.R.S32.HI R0, RZ, 0x8, R9 ;  /* 0x00000008ff007819 */ /* 0x000fe20000011409 */
        /* <DEDUP_REMOVED lines=10> */
.L_x_69:
[----:B------:R-:W-:Y:S05]  /*2100*/  BRA `(.L_x_14) ;  /* 0x0000001800887947 */ /* 0x000fea0003800000 */
.L_x_23:
[----:B------:R-:W-:-:S13]  /*2110*/  ISETP.GT.AND P0, PT, R0, 0x7, PT ;  /* 0x000000070000780c */ /* 0x000fda0003f04270 */
[----:B------:R-:W-:Y:S05]  /*2120*/  @P0 BRA `(.L_x_70) ;  /* 0x0000000000b40947 */ /* 0x000fea0003800000 */
        /* <DEDUP_REMOVED lines=20> */
.L_x_73:
[----:B------:R-:W-:Y:S05]  /*2270*/  BRA `(.L_x_14) ;  /* 0x00000018002c7947 */ /* 0x000fea0003800000 */
.L_x_72:
        /* <DEDUP_REMOVED lines=11> */
.L_x_74:
[----:B------:R-:W-:Y:S05]  /*2330*/  BRA `(.L_x_14) ;  /* 0x0000001400fc7947 */ /* 0x000fea0003800000 */
.L_x_71:
        /* <DEDUP_REMOVED lines=11> */
.L_x_75:
[----:B------:R-:W-:Y:S05]  /*23f0*/  BRA `(.L_x_14) ;  /* 0x0000001400cc7947 */ /* 0x000fea0003800000 */
.L_x_70:
        /* <DEDUP_REMOVED lines=20> */
.L_x_78:
[----:B------:R-:W-:Y:S05]  /*2540*/  BRA `(.L_x_14) ;  /* 0x0000001400787947 */ /* 0x000fea0003800000 */
.L_x_77:
        /* <DEDUP_REMOVED lines=11> */
.L_x_79:
[----:B------:R-:W-:Y:S05]  /*2600*/  BRA `(.L_x_14) ;  /* 0x0000001400487947 */ /* 0x000fea0003800000 */
.L_x_76:
        /* <DEDUP_REMOVED lines=11> */
.L_x_80:
[----:B------:R-:W-:Y:S05]  /*26c0*/  BRA `(.L_x_14) ;  /* 0x0000001400187947 */ /* 0x000fea0003800000 */
.L_x_22:
[----:B------:R-:W-:-:S13]  /*26d0*/  ISETP.GT.AND P0, PT, R0, 0x10, PT ;  /* 0x000000100000780c */ /* 0x000fda0003f04270 */
[----:B------:R-:W-:Y:S05]  /*26e0*/  @P0 BRA `(.L_x_81) ;  /* 0x0000000400700947 */ /* 0x000fea0003800000 */
        /* <DEDUP_REMOVED lines=22> */
.L_x_85:
[----:B------:R-:W-:Y:S05]  /*2850*/  BRA `(.L_x_14) ;  /* 0x0000001000b47947 */ /* 0x000fea0003800000 */
.L_x_84:
        /* <DEDUP_REMOVED lines=11> */
.L_x_86:
[----:B------:R-:W-:Y:S05]  /*2910*/  BRA `(.L_x_14) ;  /* 0x0000001000847947 */ /* 0x000fea0003800000 */
.L_x_83:
        /* <DEDUP_REMOVED lines=11> */
.L_x_87:
[----:B------:R-:W-:Y:S05]  /*29d0*/  BRA `(.L_x_14) ;  /* 0x0000001000547947 */ /* 0x000fea0003800000 */
.L_x_82:
        /* <DEDUP_REMOVED lines=20> */
.L_x_90:
[----:B------:R-:W-:Y:S05]  /*2b20*/  BRA `(.L_x_14) ;  /* 0x0000001000007947 */ /* 0x000fea0003800000 */
.L_x_89:
        /* <DEDUP_REMOVED lines=11> */
.L_x_91:
[----:B------:R-:W-:Y:S05]  /*2be0*/  BRA `(.L_x_14) ;  /* 0x0000000c00d07947 */ /* 0x000fea0003800000 */
.L_x_88:
        /* <DEDUP_REMOVED lines=11> */
.L_x_92:
[----:B------:R-:W-:Y:S05]  /*2ca0*/  BRA `(.L_x_14) ;  /* 0x0000000c00a07947 */ /* 0x000fea0003800000 */
.L_x_81:
        /* <DEDUP_REMOVED lines=22> */
.L_x_96:
[----:B------:R-:W-:Y:S05]  /*2e10*/  BRA `(.L_x_14) ;  /* 0x0000000c00447947 */ /* 0x000fea0003800000 */
.L_x_95:
        /* <DEDUP_REMOVED lines=11> */
.L_x_97:
[----:B------:R-:W-:Y:S05]  /*2ed0*/  BRA `(.L_x_14) ;  /* 0x0000000c00147947 */ /* 0x000fea0003800000 */
.L_x_94:
        /* <DEDUP_REMOVED lines=11> */
.L_x_98:
[----:B------:R-:W-:Y:S05]  /*2f90*/  BRA `(.L_x_14) ;  /* 0x0000000800e47947 */ /* 0x000fea0003800000 */
.L_x_93:
        /* <DEDUP_REMOVED lines=8> */
[----:B------:R-:W-:Y:S05]  /*3020*/  @!P0 BRA `(.L_x_101) ;  /* 0x0000000000348947 */ /* 0x000fea0003800000 */
.L_x_26:
[----:B------:R-:W-:Y:S05]  /*3030*/  BSYNC.RELIABLE B7 ;  /* 0x0000000000077941 */ /* 0x000fea0003800100 */
.L_x_21:
        /* <DEDUP_REMOVED lines=11> */
.L_x_102:
[----:B------:R-:W-:Y:S05]  /*30f0*/  BRA `(.L_x_14) ;  /* 0x00000008008c7947 */ /* 0x000fea0003800000 */
.L_x_101:
        /* <DEDUP_REMOVED lines=11> */
.L_x_103:
[----:B------:R-:W-:Y:S05]  /*31b0*/  BRA `(.L_x_14) ;  /* 0x00000008005c7947 */ /* 0x000fea0003800000 */
.L_x_100:
        /* <DEDUP_REMOVED lines=11> */
.L_x_104:
[----:B------:R-:W-:Y:S05]  /*3270*/  BRA `(.L_x_14) ;  /* 0x00000008002c7947 */ /* 0x000fea0003800000 */
.L_x_99:
        /* <DEDUP_REMOVED lines=11> */
.L_x_105:
[----:B------:R-:W-:Y:S05]  /*3330*/  BRA `(.L_x_14) ;  /* 0x0000000400fc7947 */ /* 0x000fea0003800000 */
.L_x_20:
[----:B------:R-:W-:-:S13]  /*3340*/  ISETP.GE.U32.AND P0, PT, R9, 0x8, PT ;  /* 0x000000080900780c */ /* 0x000fda0003f06070 */
[----:B------:R-:W-:Y:S05]  /*3350*/  @!P0 BRA `(.L_x_106) ;  /* 0x00000000002c8947 */ /* 0x000fea0003800000 */
[----:B------:R-:W-:Y:S01]  /*3360*/  IMAD.SHL.U32 R0, R9, 0x200000, RZ ;  /* 0x0020000009007824 */ /* 0x000fe200078e00ff */
[----:B------:R-:W-:Y:S01]  /*3370*/  MOV R8, 0x0 ;  /* 0x0000000000087802 */ /* 0x000fe20000000f00 */
[----:B------:R-:W0:Y:S03]  /*3380*/  LDCU.64 UR4, c[0x4][0x1c8] ;  /* 0x01003900ff0477ac */ /* 0x000e260008000a00 */
[----:B------:R-:W-:Y:S02]  /*3390*/  SHF.R.S32.HI R0, RZ, 0x18, R0 ;  /* 0x00000018ff007819 */ /* 0x000fe40000011400 */
[----:B------:R-:W1:Y:S03]  /*33a0*/  LDC.64 R8, c[0x4][R8] ;  /* 0x0100000008087b82 */ /* 0x000e660000000a00 */
[----:B------:R2:W-:Y:S01]  /*33b0*/  STL [R1+0x4010], R0 ;  /* 0x0040100001007387 */ /* 0x0005e20000100800 */
[----:B0-----:R-:W-:-:S02]  /*33c0*/  IMAD.U32 R4, RZ, RZ, UR4 ;  /* 0x00000004ff047e24 */ /* 0x001fc4000f8e00ff */
[----:B--2---:R-:W-:-:S07]  /*33d0*/  IMAD.U32 R5, RZ, RZ, UR5 ;  /* 0x00000005ff057e24 */ /* 0x004fce000f8e00ff */
[----:B------:R-:W-:-:S07]  /*33e0*/  LEPC R20, `(.L_x_107) ;  /* 0x000000001014794e */ /* 0x000fce0000000000 */
[----:B-1---5:R-:W-:Y:S05]  /*33f0*/  CALL.ABS.NOINC R8 ;  /* 0x0000000008007343 */ /* 0x022fea0003c00000 */
.L_x_107:
[----:B------:R-:W-:Y:S05]  /*3400*/  BRA `(.L_x_14) ;  /* 0x0000000400c87947 */ /* 0x000fea0003800000 */
.L_x_106:
        /* <DEDUP_REMOVED lines=8> */
.L_x_108:
[----:B------:R-:W-:Y:S05]  /*3490*/  BRA `(.L_x_14) ;  /* 0x0000000400a47947 */ /* 0x000fea0003800000 */
.L_x_15:
[----:B------:R-:W-:-:S13]  /*34a0*/  ISETP.GT.AND P0, PT, R0, 0x5, PT ;  /* 0x000000050000780c */ /* 0x000fda0003f04270 */
[----:B------:R-:W-:Y:S05]  /*34b0*/  @P0 BRA `(.L_x_109) ;  /* 0x0000000000d00947 */ /* 0x000fea0003800000 */
[----:B------:R-:W-:-:S13]  /*34c0*/  ISETP.NE.AND P0, PT, R0, 0x4, PT ;  /* 0x000000040000780c */ /* 0x000fda0003f05270 */
[----:B------:R-:W-:Y:S05]  /*34d0*/  @!P0 BRA `(.L_x_110) ;  /* 0x0000000000648947 */ /* 0x000fea0003800000 */
[----:B------:R-:W-:Y:S02]  /*34e0*/  LOP3.LUT R0, R9, 0xfffffff8, RZ, 0xc0, !PT ;  /* 0xfffffff809007812 */ /* 0x000fe400078ec0ff */
[----:B------:R-:W-:Y:S02]  /*34f0*/  R2UR UR4, R18 ;  /* 0x00000000120472ca */ /* 0x000fe400000e0000 */
[----:B------:R-:W-:Y:S02]  /*3500*/  IADD3 R0, P0, PT, R0, UR38, RZ ;  /* 0x0000002600007c10 */ /* 0x000fe4000ff1e0ff */
[----:B------:R-:W-:Y:S02]  /*3510*/  R2UR UR5, R19 ;  /* 0x00000000130572ca */ /* 0x000fe400000e0000 */
[----:B------:R-:W-:Y:S01]  /*3520*/  IADD3 R16, P1, PT, R0, 0xc000000, RZ ;  /* 0x0c00000000107810 */ /* 0x000fe20007f3e0ff */
[----:B------:R-:W-:-:S04]  /*3530*/  IMAD.X R0, RZ, RZ, UR39, P0 ;  /* 0x00000027ff007e24 */ /* 0x000fc800080e06ff */
[----:B------:R-:W-:Y:S01]  /*3540*/  IMAD.X R17, RZ, RZ, R0, P1 ;  /* 0x000000ffff117224 */ /* 0x000fe200008e0600 */
[----:B------:R-:W-:-:S04]  /*3550*/  MOV R0, 0x0 ;  /* 0x0000000000007802 */ /* 0x000fc80000000f00 */
[----:B------:R0:W1:Y:S01]  /*3560*/  LDC.64 R8, c[0x4][R0] ;  /* 0x0100000000087b82 */ /* 0x0000620000000a00 */
[----:B------:R-:W5:Y:S01]  /*3570*/  LDG.E.64 R16, desc[UR4][R16.64+0x8] ;  /* 0x0000080410107981 */ /* 0x000f62000c1e1b00 */
[----:B------:R-:W2:Y:S01]  /*3580*/  LDCU.64 UR4, c[0x4][0x1e0] ;  /* 0x01003c00ff0477ac */ /* 0x000ea20008000a00 */
[----:B------:R-:W-:Y:S01]  /*3590*/  CS2R R6, SRZ ;  /* 0x0000000000067805 */ /* 0x000fe2000001ff00 */
[----:B--2---:R-:W-:Y:S02]  /*35a0*/  IMAD.U32 R4, RZ, RZ, UR4 ;  /* 0x00000004ff047e24 */ /* 0x004fe4000f8e00ff */
[----:B0-----:R-:W-:-:S07]  /*35b0*/  IMAD.U32 R5, RZ, RZ, UR5 ;  /* 0x00000005ff057e24 */ /* 0x001fce000f8e00ff */
[----:B------:R-:W-:-:S07]  /*35c0*/  LEPC R20, `(.L_x_111) ;  /* 0x000000001014794e */ /* 0x000fce0000000000 */
[----:B-1---5:R-:W-:Y:S05]  /*35d0*/  CALL.ABS.NOINC R8 ;  /* 0x0000000008007343 */ /* 0x022fea0003c00000 */
.L_x_111:
[----:B------:R-:W-:Y:S02]  /*35e0*/  IMAD.MOV.U32 R5, RZ, RZ, 0x3ea ;  /* 0x000003eaff057424 */ /* 0x000fe400078e00ff */
[C---:B------:R-:W-:Y:S02]  /*35f0*/  IMAD R3, R2.reuse, 0x4, R25 ;  /* 0x0000000402037824 */ /* 0x040fe400078e0219 */
[----:B------:R-:W-:Y:S01]  /*3600*/  IMAD.MOV.U32 R0, RZ, RZ, 0x102 ;  /* 0x00000102ff007424 */ /* 0x000fe200078e00ff */
[----:B------:R2:W-:Y:S01]  /*3610*/  STL [R24], R5 ;  /* 0x0000000518007387 */ /* 0x0005e20000100800 */
[----:B------:R-:W-:-:S03]  /*3620*/  VIADD R2, R2, 0x3 ;  /* 0x0000000302027836 */ /* 0x000fc60000000000 */
[----:B------:R2:W-:Y:S04]  /*3630*/  STL [R3], R17 ;  /* 0x0000001103007387 */ /* 0x0005e80000100800 */
[----:B------:R2:W-:Y:S04]  /*3640*/  STL [R3+0x8], R16 ;  /* 0x0000081003007387 */ /* 0x0005e80000100800 */
[----:B------:R2:W-:Y:S01]  /*3650*/  STL [R3+0x4], R0 ;  /* 0x0000040003007387 */ /* 0x0005e20000100800 */
[----:B------:R-:W-:Y:S05]  /*3660*/  BRA `(.L_x_14) ;  /* 0x0000000400307947 */ /* 0x000fea0003800000 */
.L_x_110:
        /* <DEDUP_REMOVED lines=16> */
.L_x_112:
        /* <DEDUP_REMOVED lines=9> */
.L_x_109:
        /* <DEDUP_REMOVED lines=18> */
.L_x_114:
        /* <DEDUP_REMOVED lines=9> */
.L_x_113:
        /* <DEDUP_REMOVED lines=16> */
.L_x_115:
[----:B------:R-:W-:Y:S02]  /*3ab0*/  IMAD.MOV.U32 R3, RZ, RZ, 0x14a ;  /* 0x0000014aff037424 */ /* 0x000fe400078e00ff */
[C---:B------:R-:W-:Y:S02]  /*3ac0*/  IMAD R5, R2.reuse, 0x4, R25 ;  /* 0x0000000402057824 */ /* 0x040fe400078e0219 */
[----:B------:R-:W-:Y:S01]  /*3ad0*/  IMAD.MOV.U32 R0, RZ, RZ, 0x102 ;  /* 0x00000102ff007424 */ /* 0x000fe200078e00ff */
[----:B------:R0:W-:Y:S01]  /*3ae0*/  STL [R24], R3 ;  /* 0x0000000318007387 */ /* 0x0001e20000100800 */
[----:B------:R-:W-:-:S03]  /*3af0*/  VIADD R2, R2, 0x3 ;  /* 0x0000000302027836 */ /* 0x000fc60000000000 */
[----:B------:R0:W-:Y:S04]  /*3b00*/  STL [R5], R17 ;  /* 0x0000001105007387 */ /* 0x0001e80000100800 */
[----:B------:R0:W-:Y:S04]  /*3b10*/  STL [R5+0x8], R16 ;  /* 0x0000081005007387 */ /* 0x0001e80000100800 */
[----:B------:R0:W-:Y:S02]  /*3b20*/  STL [R5+0x4], R0 ;  /* 0x0000040005007387 */ /* 0x0001e40000100800 */
.L_x_14:
[----:B------:R-:W-:Y:S05]  /*3b30*/  BSYNC.RECONVERGENT B8 ;  /* 0x0000000000087941 */ /* 0x000fea0003800200 */
.L_x_11:
[----:B------:R-:W-:-:S13]  /*3b40*/  ISETP.NE.AND P0, PT, R2, RZ, PT ;  /* 0x000000ff0200720c */ /* 0x000fda0003f05270 */
[----:B------:R-:W-:Y:S05]  /*3b50*/  @P0 BRA `(.L_x_116) ;  /* 0xffffffc8002c0947 */ /* 0x000fea000383ffff */
[----:B------:R-:W-:Y:S05]  /*3b60*/  BSYNC.RECONVERGENT B9 ;  /* 0x0000000000097941 */ /* 0x000fea0003800200 */
.L_x_10:
[----:B0123--:R-:W-:Y:S01]  /*3b70*/  MOV R0, 0x0 ;  /* 0x0000000000007802 */ /* 0x00ffe20000000f00 */
[----:B------:R-:W0:Y:S01]  /*3b80*/  LDCU.64 UR4, c[0x4][0x200] ;  /* 0x01004000ff0477ac */ /* 0x000e220008000a00 */
[----:B------:R-:W-:Y:S02]  /*3b90*/  CS2R R6, SRZ ;  /* 0x0000000000067805 */ /* 0x000fe4000001ff00 */
[----:B------:R1:W2:Y:S01]  /*3ba0*/  LDC.64 R2, c[0x4][R0] ;  /* 0x0100000000027b82 */ /* 0x0002a20000000a00 */
[----:B0-----:R-:W-:Y:S02]  /*3bb0*/  IMAD.U32 R4, RZ, RZ, UR4 ;  /* 0x00000004ff047e24 */ /* 0x001fe4000f8e00ff */
[----:B-1--4-:R-:W-:-:S07]  /*3bc0*/  IMAD.U32 R5, RZ, RZ, UR5 ;  /* 0x00000005ff057e24 */ /* 0x012fce000f8e00ff */
[----:B------:R-:W-:-:S07]  /*3bd0*/  LEPC R20, `(.L_x_117) ;  /* 0x000000001014794e */ /* 0x000fce0000000000 */
[----:B--2--5:R-:W-:Y:S05]  /*3be0*/  CALL.ABS.NOINC R2 ;  /* 0x0000000002007343 */ /* 0x024fea0003c00000 */
.L_x_117:
[----:B------:R-:W-:Y:S05]  /*3bf0*/  EXIT ;  /* 0x000000000000794d */ /* 0x000fea0003800000 */
.L_x_118:
[----:B------:R-:W-:-:S00]  /*3c00*/  BRA `(.L_x_118) ;  /* 0xfffffffc00fc7947 */ /* 0x000fc0000383ffff */
[----:B------:R-:W-:-:S00]  /*3c10*/  NOP ;  /* 0x0000000000007918 */ /* 0x000fc00000000000 */
        /* <DEDUP_REMOVED lines=14> */
.L_x_3873:


//--------------------- .text._Z13print_heatmapP4GNetj --------------------------
	.section	.text._Z13print_heatmapP4GNetj,"ax",@progbits
	.align	128
        .global         _Z13print_heatmapP4GNetj
        .type           _Z13print_heatmapP4GNetj,@function
        .size           _Z13print_heatmapP4GNetj,(.L_x_3874 - _Z13print_heatmapP4GNetj)
        .other          _Z13print_heatmapP4GNetj,@"STO_CUDA_ENTRY STV_DEFAULT"
_Z13print_heatmapP4GNetj:
.text._Z13print_heatmapP4GNetj:
[----:B------:R-:W0:Y:S08]  /*0000*/  LDC R1, c[0x0][0x37c] ;  /* 0x0000df00ff017b82 */ /* 0x000e300000000800 */
[----:B------:R-:W1:Y:S01]  /*0010*/  S2UR UR4, SR_CTAID.X ;  /* 0x00000000000479c3 */ /* 0x000e620000002500 */
[----:B------:R-:W2:Y:S01]  /*0020*/  S2R R0, SR_TID.X ;  /* 0x0000000000007919 */ /* 0x000ea20000002100 */
[----:B------:R-:W3:Y:S01]  /*0030*/  LDCU UR6, c[0x0][0x2fc] ;  /* 0x00005f80ff0677ac */ /* 0x000ee20008000800 */
[----:B0-----:R-:W-:Y:S01]  /*0040*/  VIADD R1, R1, 0xffffff70 ;  /* 0xffffff7001017836 */ /* 0x001fe20000000000 */
[----:B------:R-:W0:Y:S04]  /*0050*/  LDCU UR5, c[0x0][0x360] ;  /* 0x00006c00ff0577ac */ /* 0x000e280008000800 */
[----:B------:R-:W4:Y:S01]  /*0060*/  LDC R28, c[0x0][0x2f8] ;  /* 0x0000be00ff1c7b82 */ /* 0x000f220000000800 */
[----:B-1----:R-:W-:-:S04]  /*0070*/  UIADD3 UR4, UPT, UPT, URZ, -UR4, URZ ;  /* 0x80000004ff047290 */ /* 0x002fc8000fffe0ff */
[----:B0-----:R-:W-:Y:S01]  /*0080*/  UIMAD UR5, UR4, UR5, URZ ;  /* 0x00000005040572a4 */ /* 0x001fe2000f8e02ff */
[----:B----4-:R-:W-:-:S05]  /*0090*/  IADD3 R28, P1, P2, R1, 0x80, R28 ;  /* 0x00000080011c7810 */ /* 0x010fca0007a3e01c */
[----:B--2---:R-:W-:Y:S02]  /*00a0*/  ISETP.NE.AND P0, PT, R0, UR5, PT ;  /* 0x0000000500007c0c */ /* 0x004fe4000bf05270 */
[----:B---3--:R-:W-:-:S11]  /*00b0*/  IADD3.X R2, PT, PT, RZ, UR6, RZ, P1, P2 ;  /* 0x00000006ff027c10 */ /* 0x008fd60008fe44ff */
[----:B------:R-:W-:Y:S05]  /*00c0*/  @P0 EXIT ;  /* 0x000000000000094d */ /* 0x000fea0003800000 */
[----:B------:R-:W0:Y:S01]  /*00d0*/  LDC.64 R24, c[0x4][0x208] ;  /* 0x01008200ff187b82 */ /* 0x000e220000000a00 */
[----:B------:R-:W1:Y:S01]  /*00e0*/  LDCU UR4, c[0x0][0x388] ;  /* 0x00007100ff0477ac */ /* 0x000e620008000800 */
[----:B------:R-:W2:Y:S06]  /*00f0*/  LDCU.64 UR36, c[0x0][0x358] ;  /* 0x00006b00ff2477ac */ /* 0x000eac0008000a00 */
[----:B------:R-:W0:Y:S08]  /*0100*/  LDC.64 R26, c[0x4][0x210] ;  /* 0x01008400ff1a7b82 */ /* 0x000e300000000a00 */
[----:B------:R-:W3:Y:S01]  /*0110*/  LDC.64 R8, c[0x4][0x218] ;  /* 0x01008600ff087b82 */ /* 0x000ee20000000a00 */
[----:B-1----:R-:W-:-:S04]  /*0120*/  ULOP3.LUT UR4, UR4, 0x1, URZ, 0xc0, !UPT ;  /* 0x0000000104047892 */ /* 0x002fc8000f8ec0ff */
[----:B------:R-:W-:-:S03]  /*0130*/  UISETP.NE.U32.AND UP0, UPT, UR4, 0x1, UPT ;  /* 0x000000010400788c */ /* 0x000fc6000bf05070 */
[----:B------:R-:W3:Y:S01]  /*0140*/  LDC.64 R10, c[0x4][0x220] ;  /* 0x01008800ff0a7b82 */ /* 0x000ee20000000a00 */
[----:B0-----:R-:W-:Y:S07]  /*0150*/  STL.128 [R1], R24 ;  /* 0x0000001801007387 */ /* 0x001fee0000100c00 */
[----:B------:R-:W0:Y:S08]  /*0160*/  LDC.64 R4, c[0x4][0x228] ;  /* 0x01008a00ff047b82 */ /* 0x000e300000000a00 */
[----:B------:R-:W0:Y:S01]  /*0170*/  LDC.64 R6, c[0x4][0x230] ;  /* 0x01008c00ff067b82 */ /* 0x000e220000000a00 */
[----:B---3--:R1:W-:Y:S07]  /*0180*/  STL.128 [R1+0x10], R8 ;  /* 0x0000100801007387 */ /* 0x0083ee0000100c00 */
[----:B------:R-:W3:Y:S08]  /*0190*/  LDC.64 R12, c[0x4][0x248] ;  /* 0x01009200ff0c7b82 */ /* 0x000ef00000000a00 */
[----:B------:R-:W3:Y:S08]  /*01a0*/  LDC.64 R14, c[0x4][0x250] ;  /* 0x01009400ff0e7b82 */ /* 0x000ef00000000a00 */
[----:B-1----:R-:W1:Y:S01]  /*01b0*/  LDC.64 R8, c[0x4][0x238] ;  /* 0x01008e00ff087b82 */ /* 0x002e620000000a00 */
[----:B0-----:R0:W-:Y:S07]  /*01c0*/  STL.128 [R1+0x20], R4 ;  /* 0x0000200401007387 */ /* 0x0011ee0000100c00 */
[----:B------:R-:W1:Y:S08]  /*01d0*/  LDC.64 R10, c[0x4][0x240] ;  /* 0x01009000ff0a7b82 */ /* 0x000e700000000a00 */
[----:B------:R-:W4:Y:S01]  /*01e0*/  LDC.64 R16, c[0x4][0x258] ;  /* 0x01009600ff107b82 */ /* 0x000f220000000a00 */
[----:B---3--:R0:W-:Y:S07]  /*01f0*/  STL.128 [R1+0x40], R12 ;  /* 0x0000400c01007387 */ /* 0x0081ee0000100c00 */
[----:B------:R-:W4:Y:S08]  /*0200*/  LDC.64 R18, c[0x4][0x260] ;  /* 0x01009800ff127b82 */ /* 0x000f300000000a00 */
[----:B------:R-:W3:Y:S01]  /*0210*/  LDC.64 R20, c[0x4][0x268] ;  /* 0x01009a00ff147b82 */ /* 0x000ee20000000a00 */
[----:B-1----:R0:W-:Y:S07]  /*0220*/  STL.128 [R1+0x30], R8 ;  /* 0x0000300801007387 */ /* 0x0021ee0000100c00 */
[----:B------:R-:W3:Y:S08]  /*0230*/  LDC.64 R22, c[0x4][0x270] ;  /* 0x01009c00ff167b82 */ /* 0x000ef00000000a00 */
[----:B------:R-:W1:Y:S01]  /*0240*/  LDC.64 R24, c[0x4][0x278] ;  /* 0x01009e00ff187b82 */ /* 0x000e620000000a00 */
[----:B----4-:R0:W-:Y:S07]  /*0250*/  STL.128 [R1+0x50], R16 ;  /* 0x0000501001007387 */ /* 0x0101ee0000100c00 */
[----:B------:R-:W1:Y:S01]  /*0260*/  LDC.64 R26, c[0x4][0x280] ;  /* 0x0100a000ff1a7b82 */ /* 0x000e620000000a00 */
[----:B---3--:R0:W-:Y:S04]  /*0270*/  STL.128 [R1+0x60], R20 ;  /* 0x0000601401007387 */ /* 0x0081e80000100c00 */
[----:B-1----:R0:W-:Y:S01]  /*0280*/  STL.128 [R1+0x70], R24 ;  /* 0x0000701801007387 */ /* 0x0021e20000100c00 */
[----:B--2---:R-:W-:Y:S05]  /*0290*/  BRA.U UP0, `(.L_x_119) ;  /* 0x00000009001c7547 */ /* 0x004fea000b800000 */
[----:B0-----:R-:W-:-:S07]  /*02a0*/  IMAD.MOV.U32 R16, RZ, RZ, RZ ;  /* 0x000000ffff107224 */ /* 0x001fce00078e00ff */
.L_x_127:
[----:B------:R-:W-:Y:S01]  /*02b0*/  MOV R0, 0x0 ;  /* 0x0000000000007802 */ /* 0x000fe20000000f00 */
[----:B------:R-:W0:Y:S01]  /*02c0*/  LDCU.64 UR4, c[0x4][0x288] ;  /* 0x01005100ff0477ac */ /* 0x000e220008000a00 */
[----:B------:R-:W-:Y:S02]  /*02d0*/  CS2R R6, SRZ ;  /* 0x0000000000067805 */ /* 0x000fe4000001ff00 */
[----:B------:R1:W2:Y:S01]  /*02e0*/  LDC.64 R8, c[0x4][R0] ;  /* 0x0100000000087b82 */ /* 0x0002a20000000a00 */
[----:B0-----:R-:W-:Y:S02]  /*02f0*/  IMAD.U32 R4, RZ, RZ, UR4 ;  /* 0x00000004ff047e24 */ /* 0x001fe4000f8e00ff */
[----:B-1----:R-:W-:-:S07]  /*0300*/  IMAD.U32 R5, RZ, RZ, UR5 ;  /* 0x00000005ff057e24 */ /* 0x002fce000f8e00ff */
[----:B------:R-:W-:-:S07]  /*0310*/  LEPC R20, `(.L_x_120) ;  /* 0x000000001014794e */ /* 0x000fce0000000000 */
[----:B--2---:R-:W-:Y:S05]  /*0320*/  CALL.ABS.NOINC R8 ;  /* 0x0000000008007343 */ /* 0x004fea0003c00000 */
.L_x_120:
[----:B------:R-:W-:Y:S01]  /*0330*/  BSSY.RECONVERGENT B6, `(.L_x_121) ;  /* 0x0000072000067945 */ /* 0x000fe20003800200 */
[----:B------:R-:W-:-:S07]  /*0340*/  IMAD.MOV.U32 R17, RZ, RZ, RZ ;  /* 0x000000ffff117224 */ /* 0x000fce00078e00ff */
.L_x_125:
[----:B------:R-:W0:Y:S01]  /*0350*/  LDC.64 R4, c[0x0][0x380] ;  /* 0x0000e000ff047b82 */ /* 0x000e220000000a00 */
[----:B------:R-:W-:Y:S01]  /*0360*/  IMAD R3, R16, 0x80, R17 ;  /* 0x0000008010037824 */ /* 0x000fe200078e0211 */
[----:B------:R-:W-:Y:S01]  /*0370*/  BSSY.RECONVERGENT B0, `(.L_x_122) ;  /* 0x000005e000007945 */ /* 0x000fe20003800200 */
[----:B------:R-:W-:Y:S02]  /*0380*/  VIADD R17, R17, 0x1 ;  /* 0x0000000111117836 */ /* 0x000fe40000000000 */
[----:B------:R-:W-:Y:S02]  /*0390*/  IMAD.MOV.U32 R0, RZ, RZ, RZ ;  /* 0x000000ffff007224 */ /* 0x000fe400078e00ff */
[----:B------:R-:W-:Y:S01]  /*03a0*/  IMAD.MOV.U32 R19, RZ, RZ, RZ ;  /* 0x000000ffff137224 */ /* 0x000fe200078e00ff */
[----:B------:R-:W-:Y:S01]  /*03b0*/  ISETP.NE.AND P0, PT, R17, 0x80, PT ;  /* 0x000000801100780c */ /* 0x000fe20003f05270 */
[----:B------:R-:W-:-:S03]  /*03c0*/  IMAD.SHL.U32 R3, R3, 0x100, RZ ;  /* 0x0000010003037824 */ /* 0x000fc600078e00ff */
[----:B------:R-:W-:-:S09]  /*03d0*/  P2R R18, PR, RZ, 0x1 ;  /* 0x00000001ff127803 */ /* 0x000fd20000000000 */
.L_x_123:
[----:B------:R-:W-:-:S04]  /*03e0*/  IMAD.IADD R7, R3, 0x1, R0 ;  /* 0x0000000103077824 */ /* 0x000fc800078e0200 */
[----:B0-----:R-:W-:-:S03]  /*03f0*/  IMAD.WIDE.U32 R6, R7, 0x8, R4 ;  /* 0x0000000807067825 */ /* 0x001fc600078e0004 */
[----:B------:R-:W-:-:S05]  /*0400*/  IADD3 R6, P0, PT, R6, 0x6000000, RZ ;  /* 0x0600000006067810 */ /* 0x000fca0007f1e0ff */
[----:B------:R-:W-:-:S05]  /*0410*/  IMAD.X R7, RZ, RZ, R7, P0 ;  /* 0x000000ffff077224 */ /* 0x000fca00000e0607 */
[----:B------:R-:W2:Y:S04]  /*0420*/  LDG.E.64 R20, desc[UR36][R6.64+0x8] ;  /* 0x0000082406147981 */ /* 0x000ea8000c1e1b00 */
[----:B------:R-:W3:Y:S04]  /*0430*/  LDG.E.64 R24, desc[UR36][R6.64+0x10] ;  /* 0x0000102406187981 */ /* 0x000ee8000c1e1b00 */
[----:B------:R-:W4:Y:S04]  /*0440*/  LDG.E.64 R22, desc[UR36][R6.64+0x18] ;  /* 0x0000182406167981 */ /* 0x000f28000c1e1b00 */
[----:B------:R-:W5:Y:S04]  /*0450*/  LDG.E.64 R8, desc[UR36][R6.64+0x20] ;  /* 0x0000202406087981 */ /* 0x000f68000c1e1b00 */
[----:B------:R-:W5:Y:S04]  /*0460*/  LDG.E.64 R10, desc[UR36][R6.64+0x28] ;  /* 0x00002824060a7981 */ /* 0x000f68000c1e1b00 */
[----:B------:R-:W5:Y:S04]  /*0470*/  LDG.E.64 R12, desc[UR36][R6.64+0x30] ;  /* 0x00003024060c7981 */ /* 0x000f68000c1e1b00 */
[----:B------:R-:W5:Y:S01]  /*0480*/  LDG.E.64 R14, desc[UR36][R6.64+0x38] ;  /* 0x00003824060e7981 */ /* 0x000f62000c1e1b00 */
[----:B------:R-:W-:Y:S01]  /*0490*/  VIADD R26, R19, 0x1 ;  /* 0x00000001131a7836 */ /* 0x000fe20000000000 */
[----:B--2---:R-:W-:-:S04]  /*04a0*/  ISETP.NE.U32.AND P1, PT, R20, RZ, PT ;  /* 0x000000ff1400720c */ /* 0x004fc80003f25070 */
[----:B------:R-:W-:Y:S02]  /*04b0*/  ISETP.NE.AND.EX P1, PT, R21, RZ, PT, P1 ;  /* 0x000000ff1500720c */ /* 0x000fe40003f25310 */
[----:B------:R-:W2:Y:S01]  /*04c0*/  LDG.E.64 R20, desc[UR36][R6.64+0x40] ;  /* 0x0000402406147981 */ /* 0x000ea2000c1e1b00 */
[----:B---3--:R-:W-:Y:S02]  /*04d0*/  ISETP.NE.U32.AND P0, PT, R24, RZ, PT ;  /* 0x000000ff1800720c */ /* 0x008fe40003f05070 */
[----:B----4-:R-:W-:Y:S02]  /*04e0*/  ISETP.NE.U32.AND P2, PT, R22, RZ, PT ;  /* 0x000000ff1600720c */ /* 0x010fe40003f45070 */
[----:B------:R-:W-:Y:S02]  /*04f0*/  ISETP.NE.AND.EX P0, PT, R25, RZ, PT, P0 ;  /* 0x000000ff1900720c */ /* 0x000fe40003f05300 */
[----:B------:R-:W3:Y:S04]  /*0500*/  LDG.E.64 R24, desc[UR36][R6.64+0x48] ;  /* 0x0000482406187981 */ /* 0x000ee8000c1e1b00 */
[----:B------:R-:W-:Y:S01]  /*0510*/  @!P1 IMAD.MOV R26, RZ, RZ, R19 ;  /* 0x000000ffff1a9224 */ /* 0x000fe200078e0213 */
[----:B------:R-:W-:-:S02]  /*0520*/  ISETP.NE.AND.EX P1, PT, R23, RZ, PT, P2 ;  /* 0x000000ff1700720c */ /* 0x000fc40003f25320 */
[----:B-----5:R-:W-:Y:S01]  /*0530*/  ISETP.NE.U32.AND P2, PT, R8, RZ, PT ;  /* 0x000000ff0800720c */ /* 0x020fe20003f45070 */
[----:B------:R-:W-:-:S03]  /*0540*/  VIADD R19, R26, 0x1 ;  /* 0x000000011a137836 */ /* 0x000fc60000000000 */
[----:B------:R-:W-:Y:S01]  /*0550*/  @!P0 IMAD.MOV R19, RZ, RZ, R26 ;  /* 0x000000ffff138224 */ /* 0x000fe200078e021a */
[----:B------:R-:W-:Y:S02]  /*0560*/  ISETP.NE.AND.EX P0, PT, R9, RZ, PT, P2 ;  /* 0x000000ff0900720c */ /* 0x000fe40003f05320 */
[----:B------:R-:W4:Y:S01]  /*0570*/  LDG.E.64 R8, desc[UR36][R6.64+0x50] ;  /* 0x0000502406087981 */ /* 0x000f22000c1e1b00 */
[----:B------:R-:W-:Y:S01]  /*0580*/  ISETP.NE.U32.AND P2, PT, R10, RZ, PT ;  /* 0x000000ff0a00720c */ /* 0x000fe20003f45070 */
[----:B------:R-:W-:Y:S02]  /*0590*/  VIADD R22, R19, 0x1 ;  /* 0x0000000113167836 */ /* 0x000fe40000000000 */
[----:B------:R-:W-:Y:S01]  /*05a0*/  @!P1 IMAD.MOV R22, RZ, RZ, R19 ;  /* 0x000000ffff169224 */ /* 0x000fe200078e0213 */
[----:B------:R-:W-:Y:S02]  /*05b0*/  ISETP.NE.AND.EX P1, PT, R11, RZ, PT, P2 ;  /* 0x000000ff0b00720c */ /* 0x000fe40003f25320 */
[----:B------:R-:W5:Y:S01]  /*05c0*/  LDG.E.64 R10, desc[UR36][R6.64+0x58] ;  /* 0x00005824060a7981 */ /* 0x000f62000c1e1b00 */
[----:B------:R-:W-:Y:S01]  /*05d0*/  ISETP.NE.U32.AND P2, PT, R12, RZ, PT ;  /* 0x000000ff0c00720c */ /* 0x000fe20003f45070 */
[----:B------:R-:W-:-:S02]  /*05e0*/  VIADD R19, R22, 0x1 ;  /* 0x0000000116137836 */ /* 0x000fc40000000000 */
[----:B------:R-:W-:Y:S01]  /*05f0*/  @!P0 IMAD.MOV R19, RZ, RZ, R22 ;  /* 0x000000ffff138224 */ /* 0x000fe200078e0216 */
[----:B------:R-:W-:Y:S02]  /*0600*/  ISETP.NE.AND.EX P0, PT, R13, RZ, PT, P2 ;  /* 0x000000ff0d00720c */ /* 0x000fe40003f05320 */
[----:B------:R-:W5:Y:S01]  /*0610*/  LDG.E.64 R12, desc[UR36][R6.64+0x60] ;  /* 0x00006024060c7981 */ /* 0x000f62000c1e1b00 */
[----:B------:R-:W-:Y:S02]  /*0620*/  ISETP.NE.U32.AND P2, PT, R14, RZ, PT ;  /* 0x000000ff0e00720c */ /* 0x000fe40003f45070 */
[----:B------:R-:W-:Y:S01]  /*0630*/  IADD3 R22, PT, PT, R19, 0x1, RZ ;  /* 0x0000000113167810 */ /* 0x000fe20007ffe0ff */
[----:B------:R-:W-:Y:S01]  /*0640*/  @!P1 IMAD.MOV R22, RZ, RZ, R19 ;  /* 0x000000ffff169224 */ /* 0x000fe200078e0213 */
[----:B------:R-:W-:Y:S02]  /*0650*/  ISETP.NE.AND.EX P1, PT, R15, RZ, PT, P2 ;  /* 0x000000ff0f00720c */ /* 0x000fe40003f25320 */
[----:B------:R-:W5:Y:S01]  /*0660*/  LDG.E.64 R14, desc[UR36][R6.64+0x68] ;  /* 0x00006824060e7981 */ /* 0x000f62000c1e1b00 */
[----:B------:R-:W-:-:S03]  /*0670*/  VIADD R23, R22, 0x1 ;  /* 0x0000000116177836 */ /* 0x000fc60000000000 */
[----:B------:R-:W-:-:S04]  /*0680*/  @!P0 IMAD.MOV R23, RZ, RZ, R22 ;  /* 0x000000ffff178224 */ /* 0x000fc800078e0216 */
[----:B------:R-:W-:-:S03]  /*0690*/  VIADD R19, R23, 0x1 ;  /* 0x0000000117137836 */ /* 0x000fc60000000000 */
[----:B------:R-:W-:Y:S02]  /*06a0*/  @!P1 IMAD.MOV R19, RZ, RZ, R23 ;  /* 0x000000ffff139224 */ /* 0x000fe400078e0217 */
[----:B------:R-:W5:Y:S01]  /*06b0*/  LDG.E.64 R22, desc[UR36][R6.64+0x78] ;  /* 0x0000782406167981 */ /* 0x000f62000c1e1b00 */
[----:B--2---:R-:W-:-:S04]  /*06c0*/  ISETP.NE.U32.AND P2, PT, R20, RZ, PT ;  /* 0x000000ff1400720c */ /* 0x004fc80003f45070 */
[----:B------:R-:W-:Y:S02]  /*06d0*/  ISETP.NE.AND.EX P0, PT, R21, RZ, PT, P2 ;  /* 0x000000ff1500720c */ /* 0x000fe40003f05320 */
[----:B------:R-:W2:Y:S04]  /*06e0*/  LDG.E.64 R20, desc[UR36][R6.64+0x70] ;  /* 0x0000702406147981 */ /* 0x000ea8000c1e1b00 */
[----:B------:R-:W2:Y:S01]  /*06f0*/  LDG.E.64 R6, desc[UR36][R6.64+0x80] ;  /* 0x0000802406067981 */ /* 0x000ea2000c1e1b00 */
[----:B---3--:R-:W-:Y:S01]  /*0700*/  ISETP.NE.U32.AND P1, PT, R24, RZ, PT ;  /* 0x000000ff1800720c */ /* 0x008fe20003f25070 */
[----:B------:R-:W-:-:S03]  /*0710*/  VIADD R24, R19, 0x1 ;  /* 0x0000000113187836 */ /* 0x000fc60000000000 */
[----:B------:R-:W-:Y:S02]  /*0720*/  ISETP.NE.AND.EX P1, PT, R25, RZ, PT, P1 ;  /* 0x000000ff1900720c */ /* 0x000fe40003f25310 */
[----:B------:R-:W-:Y:S01]  /*0730*/  @!P0 IMAD.MOV R24, RZ, RZ, R19 ;  /* 0x000000ffff188224 */ /* 0x000fe200078e0213 */
[----:B----4-:R-:W-:-:S04]  /*0740*/  ISETP.NE.U32.AND P0, PT, R8, RZ, PT ;  /* 0x000000ff0800720c */ /* 0x010fc80003f05070 */
[----:B------:R-:W-:Y:S02]  /*0750*/  ISETP.NE.AND.EX P0, PT, R9, RZ, PT, P0 ;  /* 0x000000ff0900720c */ /* 0x000fe40003f05300 */
[----:B-----5:R-:W-:Y:S01]  /*0760*/  ISETP.NE.U32.AND P2, PT, R10, RZ, PT ;  /* 0x000000ff0a00720c */ /* 0x020fe20003f45070 */
[----:B------:R-:W-:-:S03]  /*0770*/  VIADD R8, R24, 0x1 ;  /* 0x0000000118087836 */ /* 0x000fc60000000000 */
[----:B------:R-:W-:Y:S01]  /*0780*/  @!P1 IMAD.MOV R8, RZ, RZ, R24 ;  /* 0x000000ffff089224 */ /* 0x000fe200078e0218 */
[----:B------:R-:W-:Y:S02]  /*0790*/  ISETP.NE.AND.EX P1, PT, R11, RZ, PT, P2 ;  /* 0x000000ff0b00720c */ /* 0x000fe40003f25320 */
[----:B------:R-:W-:Y:S01]  /*07a0*/  ISETP.NE.U32.AND P2, PT, R12, RZ, PT ;  /* 0x000000ff0c00720c */ /* 0x000fe20003f45070 */
[----:B------:R-:W-:-:S03]  /*07b0*/  VIADD R9, R8, 0x1 ;  /* 0x0000000108097836 */ /* 0x000fc60000000000 */
[----:B------:R-:W-:Y:S01]  /*07c0*/  @!P0 IMAD.MOV R9, RZ, RZ, R8 ;  /* 0x000000ffff098224 */ /* 0x000fe200078e0208 */
[----:B------:R-:W-:Y:S02]  /*07d0*/  ISETP.NE.AND.EX P0, PT, R13, RZ, PT, P2 ;  /* 0x000000ff0d00720c */ /* 0x000fe40003f05320 */
[----:B------:R-:W-:Y:S01]  /*07e0*/  ISETP.NE.U32.AND P2, PT, R14, RZ, PT ;  /* 0x000000ff0e00720c */ /* 0x000fe20003f45070 */
[----:B------:R-:W-:-:S03]  /*07f0*/  VIADD R8, R9, 0x1 ;  /* 0x0000000109087836 */ /* 0x000fc60000000000 */
[----:B------:R-:W-:Y:S01]  /*0800*/  @!P1 IMAD.MOV R8, RZ, RZ, R9 ;  /* 0x000000ffff089224 */ /* 0x000fe200078e0209 */
[----:B------:R-:W-:-:S03]  /*0810*/  ISETP.NE.AND.EX P1, PT, R15, RZ, PT, P2 ;  /* 0x000000ff0f00720c */ /* 0x000fc60003f25320 */
[----:B------:R-:W-:-:S03]  /*0820*/  VIADD R9, R8, 0x1 ;  /* 0x0000000108097836 */ /* 0x000fc60000000000 */
[----:B------:R-:W-:-:S04]  /*0830*/  @!P0 IMAD.MOV R9, RZ, RZ, R8 ;  /* 0x000000ffff098224 */ /* 0x000fc800078e0208 */
[----:B------:R-:W-:-:S03]  /*0840*/  VIADD R8, R9, 0x1 ;  /* 0x0000000109087836 */ /* 0x000fc60000000000 */
[----:B------:R-:W-:Y:S01]  /*0850*/  @!P1 IADD3 R8, PT, PT, R9, RZ, RZ ;  /* 0x000000ff09089210 */ /* 0x000fe20007ffe0ff */
[----:B------:R-:W-:-:S04]  /*0860*/  VIADD R0, R0, 0x10 ;  /* 0x0000001000007836 */ /* 0x000fc80000000000 */
[----:B------:R-:W-:Y:S01]  /*0870*/  VIADD R9, R8, 0x1 ;  /* 0x0000000108097836 */ /* 0x000fe20000000000 */
[----:B--2---:R-:W-:-:S04]  /*0880*/  ISETP.NE.U32.AND P2, PT, R20, RZ, PT ;  /* 0x000000ff1400720c */ /* 0x004fc80003f45070 */
[----:B------:R-:W-:Y:S02]  /*0890*/  ISETP.NE.AND.EX P0, PT, R21, RZ, PT, P2 ;  /* 0x000000ff1500720c */ /* 0x000fe40003f05320 */
[----:B------:R-:W-:-:S04]  /*08a0*/  ISETP.NE.U32.AND P2, PT, R22, RZ, PT ;  /* 0x000000ff1600720c */ /* 0x000fc80003f45070 */
[----:B------:R-:W-:Y:S02]  /*08b0*/  ISETP.NE.AND.EX P1, PT, R23, RZ, PT, P2 ;  /* 0x000000ff1700720c */ /* 0x000fe40003f25320 */
[----:B------:R-:W-:-:S05]  /*08c0*/  ISETP.NE.U32.AND P2, PT, R6, RZ, PT ;  /* 0x000000ff0600720c */ /* 0x000fca0003f45070 */
[----:B------:R-:W-:-:S04]  /*08d0*/  @!P0 IMAD.MOV R9, RZ, RZ, R8 ;  /* 0x000000ffff098224 */ /* 0x000fc800078e0208 */
[----:B------:R-:W-:Y:S02]  /*08e0*/  VIADD R6, R9, 0x1 ;  /* 0x0000000109067836 */ /* 0x000fe40000000000 */
[----:B------:R-:W-:Y:S01]  /*08f0*/  @!P1 IMAD.MOV R6, RZ, RZ, R9 ;  /* 0x000000ffff069224 */ /* 0x000fe200078e0209 */
[----:B------:R-:W-:Y:S02]  /*0900*/  ISETP.NE.AND P1, PT, R0, 0x100, PT ;  /* 0x000001000000780c */ /* 0x000fe40003f25270 */
[----:B------:R-:W-:Y:S01]  /*0910*/  ISETP.NE.AND.EX P0, PT, R7, RZ, PT, P2 ;  /* 0x000000ff0700720c */ /* 0x000fe20003f05320 */
[----:B------:R-:W-:-:S12]  /*0920*/  VIADD R19, R6, 0x1 ;  /* 0x0000000106137836 */ /* 0x000fd80000000000 */
[----:B------:R-:W-:Y:S01]  /*0930*/  @!P0 IMAD.MOV R19, RZ, RZ, R6 ;  /* 0x000000ffff138224 */ /* 0x000fe200078e0206 */
[----:B------:R-:W-:Y:S06]  /*0940*/  @P1 BRA `(.L_x_123) ;  /* 0xfffffff800a41947 */ /* 0x000fec000383ffff */
[----:B------:R-:W-:Y:S05]  /*0950*/  BSYNC.RECONVERGENT B0 ;  /* 0x0000000000007941 */ /* 0x000fea0003800200 */
.L_x_122:
[----:B------:R-:W-:Y:S01]  /*0960*/  VIMNMX.U32 R0, PT, PT, R19, 0xf, PT ;  /* 0x0000000f13007848 */ /* 0x000fe20003fe0000 */
[----:B------:R-:W0:Y:S04]  /*0970*/  LDCU.64 UR4, c[0x4][0x290] ;  /* 0x01005200ff0477ac */ /* 0x000e280008000a00 */
[----:B------:R-:W-:-:S05]  /*0980*/  IMAD R0, R0, 0x8, R1 ;  /* 0x0000000800007824 */ /* 0x000fca00078e0201 */
[----:B------:R-:W2:Y:S01]  /*0990*/  LDL.64 R10, [R0] ;  /* 0x00000000000a7983 */ /* 0x000ea20000100a00 */
[----:B------:R-:W-:Y:S01]  /*09a0*/  MOV R19, 0x0 ;  /* 0x0000000000137802 */ /* 0x000fe20000000f00 */
[----:B------:R-:W-:Y:S02]  /*09b0*/  IMAD.MOV.U32 R6, RZ, RZ, R28 ;  /* 0x000000ffff067224 */ /* 0x000fe400078e001c */
[----:B------:R-:W-:Y:S01]  /*09c0*/  IMAD.MOV.U32 R7, RZ, RZ, R2 ;  /* 0x000000ffff077224 */ /* 0x000fe200078e0002 */
[----:B------:R1:W3:Y:S01]  /*09d0*/  LDC.64 R8, c[0x4][R19] ;  /* 0x0100000013087b82 */ /* 0x0002e20000000a00 */
[----:B0-----:R-:W-:Y:S02]  /*09e0*/  IMAD.U32 R4, RZ, RZ, UR4 ;  /* 0x00000004ff047e24 */ /* 0x001fe4000f8e00ff */
[----:B------:R-:W-:Y:S01]  /*09f0*/  IMAD.U32 R5, RZ, RZ, UR5 ;  /* 0x00000005ff057e24 */ /* 0x000fe2000f8e00ff */
[----:B--23--:R1:W-:Y:S06]  /*0a00*/  STL.64 [R1+0x80], R10 ;  /* 0x0000800a01007387 */ /* 0x00c3ec0000100a00 */
[----:B------:R-:W-:-:S07]  /*0a10*/  LEPC R20, `(.L_x_124) ;  /* 0x000000001014794e */ /* 0x000fce0000000000 */
[----:B-1----:R-:W-:Y:S05]  /*0a20*/  CALL.ABS.NOINC R8 ;  /* 0x0000000008007343 */ /* 0x002fea0003c00000 */
.L_x_124:
[----:B------:R-:W-:-:S13]  /*0a30*/  ISETP.NE.AND P6, PT, R18, RZ, PT ;  /* 0x000000ff1200720c */ /* 0x000fda0003fc5270 */
[----:B------:R-:W-:Y:S05]  /*0a40*/  @P6 BRA `(.L_x_125) ;  /* 0xfffffff800406947 */ /* 0x000fea000383ffff */
[----:B------:R-:W-:Y:S05]  /*0a50*/  BSYNC.RECONVERGENT B6 ;  /* 0x0000000000067941 */ /* 0x000fea0003800200 */
.L_x_121:
[----:B------:R0:W1:Y:S01]  /*0a60*/  LDC.64 R8, c[0x4][R19] ;  /* 0x0100000013087b82 */ /* 0x0000620000000a00 */
[----:B------:R-:W2:Y:S01]  /*0a70*/  LDCU.64 UR4, c[0x4][0x298] ;  /* 0x01005300ff0477ac */ /* 0x000ea20008000a00 */
[----:B------:R-:W-:Y:S01]  /*0a80*/  CS2R R6, SRZ ;  /* 0x0000000000067805 */ /* 0x000fe2000001ff00 */
[----:B--2---:R-:W-:Y:S02]  /*0a90*/  IMAD.U32 R4, RZ, RZ, UR4 ;  /* 0x00000004ff047e24 */ /* 0x004fe4000f8e00ff */
[----:B0-----:R-:W-:-:S07]  /*0aa0*/  IMAD.U32 R5, RZ, RZ, UR5 ;  /* 0x00000005ff057e24 */ /* 0x001fce000f8e00ff */
[----:B------:R-:W-:-:S07]  /*0ab0*/  LEPC R20, `(.L_x_126) ;  /* 0x000000001014794e */ /* 0x000fce0000000000 */
[----:B-1----:R-:W-:Y:S05]  /*0ac0*/  CALL.ABS.NOINC R8 ;  /* 0x0000000008007343 */ /* 0x002fea0003c00000 */
.L_x_126:
[----:B------:R-:W-:-:S05]  /*0ad0*/  VIADD R16, R16, 0x1 ;  /* 0x0000000110107836 */ /* 0x000fca0000000000 */
[----:B------:R-:W-:-:S13]  /*0ae0*/  ISETP.NE.AND P0, PT, R16, 0x80, PT ;  /* 0x000000801000780c */ /* 0x000fda0003f05270 */
[----:B------:R-:W-:Y:S05]  /*0af0*/  @P0 BRA `(.L_x_127) ;  /* 0xfffffff400ec0947 */ /* 0x000fea000383ffff */
[----:B------:R-:W-:Y:S05]  /*0b00*/  EXIT ;  /* 0x000000000000794d */ /* 0x000fea0003800000 */
.L_x_119:
[----:B------:R-:W1:Y:S01]  /*0b10*/  LDCU.64 UR38, c[0x0][0x380] ;  /* 0x00007000ff2677ac */ /* 0x000e620008000a00 */
[----:B0-----:R-:W-:Y:S01]  /*0b20*/  IMAD.MOV.U32 R16, RZ, RZ, RZ ;  /* 0x000000ffff107224 */ /* 0x001fe200078e00ff */
[----:B-1----:R-:W-:-:S04]  /*0b30*/  UIADD3 UR38, UP0, UPT, UR38, 0x40, URZ ;  /* 0x0000004026267890 */ /* 0x002fc8000ff1e0ff */
[----:B------:R-:W-:-:S12]  /*0b40*/  UIADD3.X UR39, UPT, UPT, URZ, UR39, URZ, UP0, !UPT ;  /* 0x00000027ff277290 */ /* 0x000fd800087fe4ff */
.L_x_135:
[----:B------:R-:W-:Y:S01]  /*0b50*/  MOV R0, 0x0 ;  /* 0x0000000000007802 */ /* 0x000fe20000000f00 */
[----:B------:R-:W0:Y:S01]  /*0b60*/  LDCU.64 UR4, c[0x4][0x288] ;  /* 0x01005100ff0477ac */ /* 0x000e220008000a00 */
[----:B------:R-:W-:Y:S02]  /*0b70*/  CS2R R6, SRZ ;  /* 0x0000000000067805 */ /* 0x000fe4000001ff00 */
[----:B------:R1:W2:Y:S01]  /*0b80*/  LDC.64 R8, c[0x4][R0] ;  /* 0x0100000000087b82 */ /* 0x0002a20000000a00 */
[----:B0-----:R-:W-:Y:S01]  /*0b90*/  MOV R4, UR4 ;  /* 0x0000000400047c02 */ /* 0x001fe20008000f00 */
[----:B-1----:R-:W-:-:S07]  /*0ba0*/  IMAD.U32 R5, RZ, RZ, UR5 ;  /* 0x00000005ff057e24 */ /* 0x002fce000f8e00ff */
[----:B------:R-:W-:-:S07]  /*0bb0*/  LEPC R20, `(.L_x_128) ;  /* 0x000000001014794e */ /* 0x000fce0000000000 */
[----:B--2---:R-:W-:Y:S05]  /*0bc0*/  CALL.ABS.NOINC R8 ;  /* 0x0000000008007343 */ /* 0x004fea0003c00000 */
.L_x_128:
[----:B------:R-:W-:Y:S01]  /*0bd0*/  BSSY.RECONVERGENT B6, `(.L_x_129) ;  /* 0x0000072000067945 */ /* 0x000fe20003800200 */
[----:B------:R-:W-:Y:S02]  /*0be0*/  IMAD.SHL.U32 R17, R16, 0x8000, RZ ;  /* 0x0000800010117824 */ /* 0x000fe400078e00ff */
[----:B------:R-:W-:-:S07]  /*0bf0*/  IMAD.MOV.U32 R18, RZ, RZ, RZ ;  /* 0x000000ffff127224 */ /* 0x000fce00078e00ff */
.L_x_133:
[C---:B------:R-:W-:Y:S01]  /*0c00*/  LEA R5, P0, R18.reuse, R17, 0x8 ;  /* 0x0000001112057211 */ /* 0x040fe200078040ff */
[----:B------:R-:W-:Y:S01]  /*0c10*/  VIADD R18, R18, 0x1 ;  /* 0x0000000112127836 */ /* 0x000fe20000000000 */
[----:B------:R-:W-:Y:S01]  /*0c20*/  BSSY.RECONVERGENT B0, `(.L_x_130) ;  /* 0x000005d000007945 */ /* 0x000fe20003800200 */
[----:B------:R-:W-:Y:S01]  /*0c30*/  IMAD.MOV.U32 R0, RZ, RZ, RZ ;  /* 0x000000ffff007224 */ /* 0x000fe200078e00ff */
[----:B------:R-:W-:Y:S01]  /*0c40*/  LEA R4, P1, R5, UR38, 0x3 ;  /* 0x0000002605047c11 */ /* 0x000fe2000f8218ff */
[----:B------:R-:W-:Y:S01]  /*0c50*/  IMAD.X R6, RZ, RZ, RZ, P0 ;  /* 0x000000ffff067224 */ /* 0x000fe200000e06ff */
[----:B------:R-:W-:Y:S01]  /*0c60*/  ISETP.NE.AND P2, PT, R18, 0x80, PT ;  /* 0x000000801200780c */ /* 0x000fe20003f45270 */
[----:B------:R-:W-:-:S03]  /*0c70*/  IMAD.MOV.U32 R3, RZ, RZ, RZ ;  /* 0x000000ffff037224 */ /* 0x000fc600078e00ff */
[----:B------:R-:W-:Y:S02]  /*0c80*/  P2R R19, PR, RZ, 0x4 ;  /* 0x00000004ff137803 */ /* 0x000fe40000000000 */
[----:B------:R-:W-:-:S07]  /*0c90*/  LEA.HI.X R5, R5, UR39, R6, 0x3, P1 ;  /* 0x0000002705057c11 */ /* 0x000fce00088f1c06 */
.L_x_131:
[----:B------:R-:W2:Y:S04]  /*0ca0*/  LDG.E.64 R24, desc[UR36][R4.64+-0x38] ;  /* 0xffffc82404187981 */ /* 0x000ea8000c1e1b00 */
[----:B------:R-:W3:Y:S04]  /*0cb0*/  LDG.E.64 R22, desc[UR36][R4.64+-0x30] ;  /* 0xffffd02404167981 */ /* 0x000ee8000c1e1b00 */
[----:B------:R-:W4:Y:S04]  /*0cc0*/  LDG.E.64 R20, desc[UR36][R4.64+-0x28] ;  /* 0xffffd82404147981 */ /* 0x000f28000c1e1b00 */
[----:B------:R-:W5:Y:S04]  /*0cd0*/  LDG.E.64 R6, desc[UR36][R4.64+-0x20] ;  /* 0xffffe02404067981 */ /* 0x000f68000c1e1b00 */
[----:B------:R-:W5:Y:S04]  /*0ce0*/  LDG.E.64 R8, desc[UR36][R4.64+-0x18] ;  /* 0xffffe82404087981 */ /* 0x000f68000c1e1b00 */
[----:B------:R-:W5:Y:S04]  /*0cf0*/  LDG.E.64 R10, desc[UR36][R4.64+-0x10] ;  /* 0xfffff024040a7981 */ /* 0x000f68000c1e1b00 */
[----:B------:R-:W5:Y:S04]  /*0d00*/  LDG.E.64 R12, desc[UR36][R4.64+-0x8] ;  /* 0xfffff824040c7981 */ /* 0x000f68000c1e1b00 */
[----:B------:R-:W5:Y:S01]  /*0d10*/  LDG.E.64 R14, desc[UR36][R4.64] ;  /* 0x00000024040e7981 */ /* 0x000f62000c1e1b00 */
[----:B------:R-:W-:Y:S01]  /*0d20*/  VIADD R26, R3, 0x1 ;  /* 0x00000001031a7836 */ /* 0x000fe20000000000 */
[----:B--2---:R-:W-:-:S04]  /*0d30*/  ISETP.NE.U32.AND P1, PT, R24, RZ, PT ;  /* 0x000000ff1800720c */ /* 0x004fc80003f25070 */
[----:B------:R-:W-:Y:S02]  /*0d40*/  ISETP.NE.AND.EX P1, PT, R25, RZ, PT, P1 ;  /* 0x000000ff1900720c */ /* 0x000fe40003f25310 */
[----:B---3--:R-:W-:Y:S01]  /*0d50*/  ISETP.NE.U32.AND P0, PT, R22, RZ, PT ;  /* 0x000000ff1600720c */ /* 0x008fe20003f05070 */
[----:B------:R-:W2:Y:S03]  /*0d60*/  LDG.E.64 R24, desc[UR36][R4.64+0x8] ;  /* 0x0000082404187981 */ /* 0x000ea6000c1e1b00 */
[----:B------:R-:W-:Y:S02]  /*0d70*/  ISETP.NE.AND.EX P0, PT, R23, RZ, PT, P0 ;  /* 0x000000ff1700720c */ /* 0x000fe40003f05300 */
[----:B----4-:R-:W-:Y:S01]  /*0d80*/  ISETP.NE.U32.AND P2, PT, R20, RZ, PT ;  /* 0x000000ff1400720c */ /* 0x010fe20003f45070 */
[----:B------:R-:W3:Y:S04]  /*0d90*/  LDG.E.64 R22, desc[UR36][R4.64+0x10] ;  /* 0x0000102404167981 */ /* 0x000ee8000c1e1b00 */
[----:B------:R-:W-:Y:S01]  /*0da0*/  @!P1 IMAD.MOV R26, RZ, RZ, R3 ;  /* 0x000000ffff1a9224 */ /* 0x000fe200078e0203 */
[----:B------:R-:W-:-:S02]  /*0db0*/  ISETP.NE.AND.EX P1, PT, R21, RZ, PT, P2 ;  /* 0x000000ff1500720c */ /* 0x000fc40003f25320 */
[----:B-----5:R-:W-:Y:S01]  /*0dc0*/  ISETP.NE.U32.AND P2, PT, R6, RZ, PT ;  /* 0x000000ff0600720c */ /* 0x020fe20003f45070 */
[----:B------:R-:W-:Y:S02]  /*0dd0*/  VIADD R3, R26, 0x1 ;  /* 0x000000011a037836 */ /* 0x000fe40000000000 */
[----:B------:R-:W-:Y:S01]  /*0de0*/  @!P0 IMAD.MOV R3, RZ, RZ, R26 ;  /* 0x000000ffff038224 */ /* 0x000fe200078e021a */
[----:B------:R-:W-:Y:S02]  /*0df0*/  ISETP.NE.AND.EX P0, PT, R7, RZ, PT, P2 ;  /* 0x000000ff0700720c */ /* 0x000fe40003f05320 */
[----:B------:R-:W4:Y:S01]  /*0e00*/  LDG.E.64 R6, desc[UR36][R4.64+0x18] ;  /* 0x0000182404067981 */ /* 0x000f22000c1e1b00 */
[----:B------:R-:W-:Y:S01]  /*0e10*/  ISETP.NE.U32.AND P2, PT, R8, RZ, PT ;  /* 0x000000ff0800720c */ /* 0x000fe20003f45070 */
[----:B------:R-:W-:-:S03]  /*0e20*/  VIADD R20, R3, 0x1 ;  /* 0x0000000103147836 */ /* 0x000fc60000000000 */
[----:B------:R-:W-:Y:S01]  /*0e30*/  @!P1 IMAD.MOV R20, RZ, RZ, R3 ;  /* 0x000000ffff149224 */ /* 0x000fe200078e0203 */
[----:B------:R-:W-:Y:S02]  /*0e40*/  ISETP.NE.AND.EX P1, PT, R9, RZ, PT, P2 ;  /* 0x000000ff0900720c */ /* 0x000fe40003f25320 */
[----:B------:R-:W5:Y:S01]  /*0e50*/  LDG.E.64 R8, desc[UR36][R4.64+0x20] ;  /* 0x0000202404087981 */ /* 0x000f62000c1e1b00 */
[----:B------:R-:W-:Y:S01]  /*0e60*/  ISETP.NE.U32.AND P2, PT, R10, RZ, PT ;  /* 0x000000ff0a00720c */ /* 0x000fe20003f45070 */
[----:B------:R-:W-:Y:S02]  /*0e70*/  VIADD R3, R20, 0x1 ;  /* 0x0000000114037836 */ /* 0x000fe40000000000 */
[----:B------:R-:W-:Y:S01]  /*0e80*/  @!P0 IMAD.MOV R3, RZ, RZ, R20 ;  /* 0x000000ffff038224 */ /* 0x000fe200078e0214 */
[----:B------:R-:W-:Y:S02]  /*0e90*/  ISETP.NE.AND.EX P0, PT, R11, RZ, PT, P2 ;  /* 0x000000ff0b00720c */ /* 0x000fe40003f05320 */
[----:B------:R-:W5:Y:S01]  /*0ea0*/  LDG.E.64 R10, desc[UR36][R4.64+0x28] ;  /* 0x00002824040a7981 */ /* 0x000f62000c1e1b00 */
[----:B------:R-:W-:Y:S01]  /*0eb0*/  ISETP.NE.U32.AND P2, PT, R12, RZ, PT ;  /* 0x000000ff0c00720c */ /* 0x000fe20003f45070 */
[----:B------:R-:W-:-:S02]  /*0ec0*/  VIADD R20, R3, 0x1 ;  /* 0x0000000103147836 */ /* 0x000fc40000000000 */
[----:B------:R-:W-:Y:S02]  /*0ed0*/  @!P1 IADD3 R20, PT, PT, R3, RZ, RZ ;  /* 0x000000ff03149210 */ /* 0x000fe40007ffe0ff */
[----:B------:R-:W-:Y:S02]  /*0ee0*/  ISETP.NE.AND.EX P1, PT, R13, RZ, PT, P2 ;  /* 0x000000ff0d00720c */ /* 0x000fe40003f25320 */
[----:B------:R-:W5:Y:S01]  /*0ef0*/  LDG.E.64 R12, desc[UR36][R4.64+0x30] ;  /* 0x00003024040c7981 */ /* 0x000f62000c1e1b00 */
[----:B------:R-:W-:Y:S01]  /*0f00*/  ISETP.NE.U32.AND P2, PT, R14, RZ, PT ;  /* 0x000000ff0e00720c */ /* 0x000fe20003f45070 */
[----:B------:R-:W-:Y:S02]  /*0f10*/  VIADD R3, R20, 0x1 ;  /* 0x0000000114037836 */ /* 0x000fe40000000000 */
[----:B------:R-:W-:Y:S01]  /*0f20*/  @!P0 IMAD.MOV R3, RZ, RZ, R20 ;  /* 0x000000ffff038224 */ /* 0x000fe200078e0214 */
[----:B------:R-:W-:Y:S01]  /*0f30*/  ISETP.NE.AND.EX P0, PT, R15, RZ, PT, P2 ;  /* 0x000000ff0f00720c */ /* 0x000fe20003f05320 */
[----:B------:R-:W5:Y:S04]  /*0f40*/  LDG.E.64 R20, desc[UR36][R4.64+0x40] ;  /* 0x0000402404147981 */ /* 0x000f68000c1e1b00 */
[----:B------:R-:W5:Y:S01]  /*0f50*/  LDG.E.64 R14, desc[UR36][R4.64+0x38] ;  /* 0x00003824040e7981 */ /* 0x000f62000c1e1b00 */
[----:B------:R-:W-:-:S02]  /*0f60*/  VIADD R26, R3, 0x1 ;  /* 0x00000001031a7836 */ /* 0x000fc40000000000 */
[----:B------:R-:W-:-:S04]  /*0f70*/  @!P1 IMAD.MOV R26, RZ, RZ, R3 ;  /* 0x000000ffff1a9224 */ /* 0x000fc800078e0203 */
[----:B------:R-:W-:Y:S02]  /*0f80*/  VIADD R3, R26, 0x1 ;  /* 0x000000011a037836 */ /* 0x000fe40000000000 */
[----:B------:R-:W-:Y:S02]  /*0f90*/  @!P0 IMAD.MOV R3, RZ, RZ, R26 ;  /* 0x000000ffff038224 */ /* 0x000fe400078e021a */
[----:B------:R-:W-:Y:S01]  /*0fa0*/  VIADD R0, R0, 0x10 ;  /* 0x0000001000007836 */ /* 0x000fe20000000000 */
[----:B--2---:R-:W-:-:S04]  /*0fb0*/  ISETP.NE.U32.AND P1, PT, R24, RZ, PT ;  /* 0x000000ff1800720c */ /* 0x004fc80003f25070 */
[----:B------:R-:W-:Y:S02]  /*0fc0*/  ISETP.NE.AND.EX P1, PT, R25, RZ, PT, P1 ;  /* 0x000000ff1900720c */ /* 0x000fe40003f25310 */
[----:B---3--:R-:W-:Y:S01]  /*0fd0*/  ISETP.NE.U32.AND P0, PT, R22, RZ, PT ;  /* 0x000000ff1600720c */ /* 0x008fe20003f05070 */
[----:B------:R-:W-:-:S03]  /*0fe0*/  VIADD R22, R3, 0x1 ;  /* 0x0000000103167836 */ /* 0x000fc60000000000 */
[----:B------:R-:W-:Y:S02]  /*0ff0*/  ISETP.NE.AND.EX P0, PT, R23, RZ, PT, P0 ;  /* 0x000000ff1700720c */ /* 0x000fe40003f05300 */
[----:B----4-:R-:W-:-:S05]  /*1000*/  ISETP.NE.U32.AND P2, PT, R6, RZ, PT ;  /* 0x000000ff0600720c */ /* 0x010fca0003f45070 */
[----:B------:R-:W-:Y:S01]  /*1010*/  @!P1 IMAD.MOV R22, RZ, RZ, R3 ;  /* 0x000000ffff169224 */ /* 0x000fe200078e0203 */
[----:B------:R-:W-:-:S03]  /*1020*/  ISETP.NE.AND.EX P1, PT, R7, RZ, PT, P2 ;  /* 0x000000ff0700720c */ /* 0x000fc60003f25320 */
[----:B------:R-:W-:Y:S01]  /*1030*/  VIADD R3, R22, 0x1 ;  /* 0x0000000116037836 */ /* 0x000fe20000000000 */
[----:B-----5:R-:W-:Y:S01]  /*1040*/  ISETP.NE.U32.AND P2, PT, R8, RZ, PT ;  /* 0x000000ff0800720c */ /* 0x020fe20003f45070 */
[----:B------:R-:W-:-:S03]  /*1050*/  @!P0 IMAD.MOV R3, RZ, RZ, R22 ;  /* 0x000000ffff038224 */ /* 0x000fc600078e0216 */
[----:B------:R-:W-:Y:S01]  /*1060*/  ISETP.NE.AND.EX P0, PT, R9, RZ, PT, P2 ;  /* 0x000000ff0900720c */ /* 0x000fe20003f05320 */
[----:B------:R-:W-:Y:S01]  /*1070*/  VIADD R6, R3, 0x1 ;  /* 0x0000000103067836 */ /* 0x000fe20000000000 */
[----:B------:R-:W-:-:S03]  /*1080*/  ISETP.NE.U32.AND P2, PT, R10, RZ, PT ;  /* 0x000000ff0a00720c */ /* 0x000fc60003f45070 */
[----:B------:R-:W-:Y:S01]  /*1090*/  @!P1 IMAD.MOV R6, RZ, RZ, R3 ;  /* 0x000000ffff069224 */ /* 0x000fe200078e0203 */
[----:B------:R-:W-:-:S03]  /*10a0*/  ISETP.NE.AND.EX P1, PT, R11, RZ, PT, P2 ;  /* 0x000000ff0b00720c */ /* 0x000fc60003f25320 */
[----:B------:R-:W-:Y:S01]  /*10b0*/  VIADD R3, R6, 0x1 ;  /* 0x0000000106037836 */ /* 0x000fe20000000000 */
[----:B------:R-:W-:-:S03]  /*10c0*/  ISETP.NE.U32.AND P2, PT, R12, RZ, PT ;  /* 0x000000ff0c00720c */ /* 0x000fc60003f45070 */
[----:B------:R-:W-:Y:S01]  /*10d0*/  @!P0 IMAD.MOV R3, RZ, RZ, R6 ;  /* 0x000000ffff038224 */ /* 0x000fe200078e0206 */
[----:B------:R-:W-:-:S03]  /*10e0*/  ISETP.NE.AND.EX P0, PT, R13, RZ, PT, P2 ;  /* 0x000000ff0d00720c */ /* 0x000fc60003f05320 */
[----:B------:R-:W-:Y:S01]  /*10f0*/  VIADD R6, R3, 0x1 ;  /* 0x0000000103067836 */ /* 0x000fe20000000000 */
[----:B------:R-:W-:Y:S01]  /*1100*/  ISETP.NE.U32.AND P2, PT, R14, RZ, PT ;  /* 0x000000ff0e00720c */ /* 0x000fe20003f45070 */
[----:B------:R-:W-:-:S03]  /*1110*/  @!P1 IMAD.MOV R6, RZ, RZ, R3 ;  /* 0x000000ffff069224 */ /* 0x000fc600078e0203 */
[----:B------:R-:W-:Y:S02]  /*1120*/  ISETP.NE.AND.EX P1, PT, R15, RZ, PT, P2 ;  /* 0x000000ff0f00720c */ /* 0x000fe40003f25320 */
[----:B------:R-:W-:-:S03]  /*1130*/  IADD3 R3, PT, PT, R6, 0x1, RZ ;  /* 0x0000000106037810 */ /* 0x000fc60007ffe0ff */
[----:B------:R-:W-:Y:S01]  /*1140*/  @!P0 IMAD.MOV R3, RZ, RZ, R6 ;  /* 0x000000ffff038224 */ /* 0x000fe200078e0206 */
[----:B------:R-:W-:-:S03]  /*1150*/  ISETP.NE.U32.AND P2, PT, R20, RZ, PT ;  /* 0x000000ff1400720c */ /* 0x000fc60003f45070 */
[----:B------:R-:W-:Y:S01]  /*1160*/  VIADD R6, R3, 0x1 ;  /* 0x0000000103067836 */ /* 0x000fe20000000000 */
[----:B------:R-:W-:-:S03]  /*1170*/  ISETP.NE.AND.EX P0, PT, R21, RZ, PT, P2 ;  /* 0x000000ff1500720c */ /* 0x000fc60003f05320 */
[----:B------:R-:W-:Y:S01]  /*1180*/  @!P1 IMAD.MOV R6, RZ, RZ, R3 ;  /* 0x000000ffff069224 */ /* 0x000fe200078e0203 */
[----:B------:R-:W-:Y:S02]  /*1190*/  ISETP.NE.AND P1, PT, R0, 0x100, PT ;  /* 0x000001000000780c */ /* 0x000fe40003f25270 */
[----:B------:R-:W-:Y:S01]  /*11a0*/  IADD3 R4, P2, PT, R4, 0x80, RZ ;  /* 0x0000008004047810 */ /* 0x000fe20007f5e0ff */
[----:B------:R-:W-:-:S04]  /*11b0*/  VIADD R3, R6, 0x1 ;  /* 0x0000000106037836 */ /* 0x000fc80000000000 */
[----:B------:R-:W-:Y:S02]  /*11c0*/  IMAD.X R5, RZ, RZ, R5, P2 ;  /* 0x000000ffff057224 */ /* 0x000fe400010e0605 */
[----:B------:R-:W-:-:S04]  /*11d0*/  @!P0 IMAD.MOV R3, RZ, RZ, R6 ;  /* 0x000000ffff038224 */ /* 0x000fc800078e0206 */
[----:B------:R-:W-:Y:S05]  /*11e0*/  @P1 BRA `(.L_x_131) ;  /* 0xfffffff800ac1947 */ /* 0x000fea000383ffff */
[----:B------:R-:W-:Y:S05]  /*11f0*/  BSYNC.RECONVERGENT B0 ;  /* 0x0000000000007941 */ /* 0x000fea0003800200 */
.L_x_130:
        /* <DEDUP_REMOVED lines=13> */
.L_x_132:
[----:B------:R-:W-:-:S13]  /*12d0*/  ISETP.NE.AND P6, PT, R19, RZ, PT ;  /* 0x000000ff1300720c */ /* 0x000fda0003fc5270 */
[----:B------:R-:W-:Y:S05]  /*12e0*/  @P6 BRA `(.L_x_133) ;  /* 0xfffffff800446947 */ /* 0x000fea000383ffff */
[----:B------:R-:W-:Y:S05]  /*12f0*/  BSYNC.RECONVERGENT B6 ;  /* 0x0000000000067941 */ /* 0x000fea0003800200 */
.L_x_129:
[----:B------:R-:W0:Y:S01]  /*1300*/  LDC.64 R22, c[0x4][R22] ;  /* 0x0100000016167b82 */ /* 0x000e220000000a00 */
[----:B------:R-:W1:Y:S01]  /*1310*/  LDCU.64 UR4, c[0x4][0x298] ;  /* 0x01005300ff0477ac */ /* 0x000e620008000a00 */
[----:B------:R-:W-:Y:S01]  /*1320*/  CS2R R6, SRZ ;  /* 0x0000000000067805 */ /* 0x000fe2000001ff00 */
[----:B-1----:R-:W-:Y:S02]  /*1330*/  IMAD.U32 R4, RZ, RZ, UR4 ;  /* 0x00000004ff047e24 */ /* 0x002fe4000f8e00ff */
[----:B------:R-:W-:-:S07]  /*1340*/  IMAD.U32 R5, RZ, RZ, UR5 ;  /* 0x00000005ff057e24 */ /* 0x000fce000f8e00ff */
[----:B------:R-:W-:-:S07]  /*1350*/  LEPC R20, `(.L_x_134) ;  /* 0x000000001014794e */ /* 0x000fce0000000000 */
[----:B0-----:R-:W-:Y:S05]  /*1360*/  CALL.ABS.NOINC R22 ;  /* 0x0000000016007343 */ /* 0x001fea0003c00000 */
.L_x_134:
[----:B------:R-:W-:-:S05]  /*1370*/  VIADD R16, R16, 0x1 ;  /* 0x0000000110107836 */ /* 0x000fca0000000000 */
[----:B------:R-:W-:-:S13]  /*1380*/  ISETP.NE.AND P0, PT, R16, 0x80, PT ;  /* 0x000000801000780c */ /* 0x000fda0003f05270 */
[----:B------:R-:W-:Y:S05]  /*1390*/  @!P0 EXIT ;  /* 0x000000000000894d */ /* 0x000fea0003800000 */
[----:B------:R-:W-:Y:S05]  /*13a0*/  BRA `(.L_x_135) ;  /* 0xfffffff400e87947 */ /* 0x000fea000383ffff */
.L_x_136:
        /* <DEDUP_REMOVED lines=13> */
.L_x_3874:


//--------------------- .text._Z12count_memoryP4GNet --------------------------
	.section	.text._Z12count_memoryP4GNet,"ax",@progbits
	.align	128
        .global         _Z12count_memoryP4GNet
        .type           _Z12count_memoryP4GNet,@function
        .size           _Z12count_memoryP4GNet,(.L_x_3875 - _Z12count_memoryP4GNet)
        .other          _Z12count_memoryP4GNet,@"STO_CUDA_ENTRY STV_DEFAULT"
_Z12count_memoryP4GNet:
.text._Z12count_memoryP4GNet:
[----:B------:R-:W-:Y:S01]  /*0000*/  LDC R1, c[0x0][0x37c] ;  /* 0x0000df00ff017b82 */ /* 0x000fe20000000800 */
[----:B------:R-:W0:Y:S07]  /*0010*/  S2R R0, SR_TID.X ;  /* 0x0000000000007919 */ /* 0x000e2e0000002100 */
[----:B------:R-:W0:Y:S01]  /*0020*/  S2UR UR4, SR_CTAID.X ;  /* 0x00000000000479c3 */ /* 0x000e220000002500 */
[----:B------:R-:W1:Y:S01]  /*0030*/  LDCU.64 UR8, c[0x0][0x358] ;  /* 0x00006b00ff0877ac */ /* 0x000e620008000a00 */
[----:B------:R-:W-:Y:S01]  /*0040*/  BSSY.RECONVERGENT B0, `(.L_x_137) ;  /* 0x00000d0000007945 */ /* 0x000fe20003800200 */
[----:B------:R-:W-:-:S02]  /*0050*/  IMAD.MOV.U32 R20, RZ, RZ, RZ ;  /* 0x000000ffff147224 */ /* 0x000fc400078e00ff */
[----:B------:R-:W-:-:S03]  /*0060*/  IMAD.MOV.U32 R24, RZ, RZ, RZ ;  /* 0x000000ffff187224 */ /* 0x000fc600078e00ff */
[----:B------:R-:W0:Y:S02]  /*0070*/  LDC R17, c[0x0][0x360] ;  /* 0x0000d800ff117b82 */ /* 0x000e240000000800 */
[----:B0-----:R-:W-:-:S05]  /*0080*/  IMAD R17, R17, UR4, R0 ;  /* 0x0000000411117c24 */ /* 0x001fca000f8e0200 */
[----:B------:R-:W-:-:S13]  /*0090*/  ISETP.GT.U32.AND P0, PT, R17, 0x1fffffff, PT ;  /* 0x1fffffff1100780c */ /* 0x000fda0003f04070 */
[----:B-1----:R-:W-:Y:S05]  /*00a0*/  @P0 BRA `(.L_x_138) ;  /* 0x0000000c00240947 */ /* 0x002fea0003800000 */
[----:B------:R-:W-:Y:S01]  /*00b0*/  VIMNMX.U32 R2, PT, PT, R17, 0x1fffc000, !PT ;  /* 0x1fffc00011027848 */ /* 0x000fe20007fe0000 */
[----:B------:R-:W-:Y:S01]  /*00c0*/  BSSY.RECONVERGENT B1, `(.L_x_139) ;  /* 0x0000063000017945 */ /* 0x000fe20003800200 */
[----:B------:R-:W-:Y:S02]  /*00d0*/  IMAD.MOV.U32 R24, RZ, RZ, RZ ;  /* 0x000000ffff187224 */ /* 0x000fe400078e00ff */
[----:B------:R-:W-:Y:S01]  /*00e0*/  IADD3 R15, PT, PT, R2, 0x3fff, -R17 ;  /* 0x00003fff020f7810 */ /* 0x000fe20007ffe811 */
[----:B------:R-:W-:-:S03]  /*00f0*/  IMAD.MOV.U32 R20, RZ, RZ, RZ ;  /* 0x000000ffff147224 */ /* 0x000fc600078e00ff */
[C---:B------:R-:W-:Y:S02]  /*0100*/  ISETP.GE.U32.AND P0, PT, R15.reuse, 0x1c000, PT ;  /* 0x0001c0000f00780c */ /* 0x040fe40003f06070 */
[----:B------:R-:W-:-:S04]  /*0110*/  LEA.HI R16, R15, 0x1, RZ, 0x12 ;  /* 0x000000010f107811 */ /* 0x000fc800078f90ff */
[----:B------:R-:W-:-:S04]  /*0120*/  LOP3.LUT R21, R16, 0x7, RZ, 0xc0, !PT ;  /* 0x0000000710157812 */ /* 0x000fc800078ec0ff */
[----:B------:R-:W-:-:S03]  /*0130*/  ISETP.NE.AND P2, PT, R21, RZ, PT ;  /* 0x000000ff1500720c */ /* 0x000fc60003f45270 */
[----:B------:R-:W-:Y:S10]  /*0140*/  @!P0 BRA `(.L_x_140) ;  /* 0x0000000400688947 */ /* 0x000ff40003800000 */
[----:B------:R-:W0:Y:S01]  /*0150*/  LDC.64 R4, c[0x0][0x380] ;  /* 0x0000e000ff047b82 */ /* 0x000e220000000a00 */
[----:B------:R-:W-:Y:S01]  /*0160*/  LOP3.LUT R14, R16, 0x7fff8, RZ, 0xc0, !PT ;  /* 0x0007fff8100e7812 */ /* 0x000fe200078ec0ff */
[----:B------:R-:W-:-:S03]  /*0170*/  IMAD.MOV.U32 R24, RZ, RZ, RZ ;  /* 0x000000ffff187224 */ /* 0x000fc600078e00ff */
[----:B------:R-:W-:Y:S01]  /*0180*/  IADD3 R14, PT, PT, -R14, RZ, RZ ;  /* 0x000000ff0e0e7210 */ /* 0x000fe20007ffe1ff */
[----:B0-----:R-:W-:-:S04]  /*0190*/  IMAD.WIDE.U32 R2, R17, 0x4, R4 ;  /* 0x0000000411027825 */ /* 0x001fc800078e0004 */
[----:B------:R-:W-:Y:S01]  /*01a0*/  IMAD.WIDE.U32 R4, R17, 0x8, R4 ;  /* 0x0000000811047825 */ /* 0x000fe200078e0004 */
[----:B------:R-:W-:Y:S02]  /*01b0*/  IADD3 R2, P0, PT, R2, 0xc070008, RZ ;  /* 0x0c07000802027810 */ /* 0x000fe40007f1e0ff */
[----:B------:R-:W-:Y:S02]  /*01c0*/  IADD3 R4, P1, PT, R4, 0xc0e0008, RZ ;  /* 0x0c0e000804047810 */ /* 0x000fe40007f3e0ff */
[----:B------:R-:W-:-:S03]  /*01d0*/  IADD3.X R3, PT, PT, R3, 0x1, RZ, P0, !PT ;  /* 0x0000000103037810 */ /* 0x000fc600007fe4ff */
[----:B------:R-:W-:-:S08]  /*01e0*/  IMAD.X R5, RZ, RZ, R5, P1 ;  /* 0x000000ffff057224 */ /* 0x000fd000008e0605 */
.L_x_141:
[----:B------:R-:W2:Y:S04]  /*01f0*/  LDG.E.64 R6, desc[UR8][R4.64+-0xe0000] ;  /* 0xf200000804067981 */ /* 0x000ea8000c1e1b00 */
[----:B------:R-:W3:Y:S04]  /*0200*/  LDG.E.64 R8, desc[UR8][R4.64+-0xc0000] ;  /* 0xf400000804087981 */ /* 0x000ee8000c1e1b00 */
[----:B------:R-:W4:Y:S04]  /*0210*/  LDG.E.64 R10, desc[UR8][R4.64+-0xa0000] ;  /* 0xf6000008040a7981 */ /* 0x000f28000c1e1b00 */
[----:B------:R-:W5:Y:S04]  /*0220*/  LDG.E R23, desc[UR8][R2.64+-0x70000] ;  /* 0xf900000802177981 */ /* 0x000f68000c1e1900 */
[----:B------:R-:W5:Y:S04]  /*0230*/  LDG.E.64 R12, desc[UR8][R4.64+-0x80000] ;  /* 0xf8000008040c7981 */ /* 0x000f68000c1e1b00 */
[----:B------:R-:W5:Y:S04]  /*0240*/  LDG.E R19, desc[UR8][R2.64+-0x60000] ;  /* 0xfa00000802137981 */ /* 0x000f68000c1e1900 */
[----:B------:R-:W5:Y:S04]  /*0250*/  LDG.E R18, desc[UR8][R2.64+-0x50000] ;  /* 0xfb00000802127981 */ /* 0x000f68000c1e1900 */
[----:B------:R-:W5:Y:S01]  /*0260*/  LDG.E R22, desc[UR8][R2.64+-0x40000] ;  /* 0xfc00000802167981 */ /* 0x000f62000c1e1900 */
[----:B------:R-:W-:-:S03]  /*0270*/  VIADD R25, R24, 0x1 ;  /* 0x0000000118197836 */ /* 0x000fc60000000000 */
[----:B------:R-:W5:Y:S01]  /*0280*/  LDG.E R26, desc[UR8][R2.64+-0x20000] ;  /* 0xfe000008021a7981 */ /* 0x000f62000c1e1900 */
[----:B--2---:R-:W-:-:S04]  /*0290*/  ISETP.NE.U32.AND P1, PT, R6, RZ, PT ;  /* 0x000000ff0600720c */ /* 0x004fc80003f25070 */
[----:B------:R-:W-:Y:S02]  /*02a0*/  ISETP.NE.AND.EX P1, PT, R7, RZ, PT, P1 ;  /* 0x000000ff0700720c */ /* 0x000fe40003f25310 */
[----:B------:R-:W2:Y:S01]  /*02b0*/  LDG.E.64 R6, desc[UR8][R4.64+-0x60000] ;  /* 0xfa00000804067981 */ /* 0x000ea2000c1e1b00 */
[----:B---3--:R-:W-:Y:S02]  /*02c0*/  ISETP.NE.U32.AND P0, PT, R8, RZ, PT ;  /* 0x000000ff0800720c */ /* 0x008fe40003f05070 */
[----:B----4-:R-:W-:Y:S02]  /*02d0*/  ISETP.NE.U32.AND P3, PT, R10, RZ, PT ;  /* 0x000000ff0a00720c */ /* 0x010fe40003f65070 */
[----:B------:R-:W-:Y:S02]  /*02e0*/  ISETP.NE.AND.EX P0, PT, R9, RZ, PT, P0 ;  /* 0x000000ff0900720c */ /* 0x000fe40003f05300 */
[----:B------:R-:W3:Y:S01]  /*02f0*/  LDG.E.64 R8, desc[UR8][R4.64+-0x40000] ;  /* 0xfc00000804087981 */ /* 0x000ee2000c1e1b00 */
[----:B-----5:R-:W-:-:S02]  /*0300*/  ISETP.NE.AND P4, PT, R23, RZ, PT ;  /* 0x000000ff1700720c */ /* 0x020fc40003f85270 */
[----:B------:R-:W-:Y:S01]  /*0310*/  ISETP.NE.AND.EX P3, PT, R11, RZ, PT, P3 ;  /* 0x000000ff0b00720c */ /* 0x000fe20003f65330 */
[----:B------:R-:W4:Y:S04]  /*0320*/  LDG.E R23, desc[UR8][R2.64+-0x30000] ;  /* 0xfd00000802177981 */ /* 0x000f28000c1e1900 */
[----:B------:R-:W5:Y:S01]  /*0330*/  LDG.E.64 R10, desc[UR8][R4.64+-0x20000] ;  /* 0xfe000008040a7981 */ /* 0x000f62000c1e1b00 */
[----:B------:R-:W-:Y:S01]  /*0340*/  @!P1 IMAD.MOV R25, RZ, RZ, R24 ;  /* 0x000000ffff199224 */ /* 0x000fe200078e0218 */
[----:B------:R-:W-:Y:S01]  /*0350*/  ISETP.NE.U32.AND P1, PT, R12, RZ, PT ;  /* 0x000000ff0c00720c */ /* 0x000fe20003f25070 */
[----:B------:R-:W-:-:S03]  /*0360*/  VIADD R24, R20, 0x1 ;  /* 0x0000000114187836 */ /* 0x000fc60000000000 */
[----:B------:R-:W-:Y:S01]  /*0370*/  @!P4 IMAD.MOV R24, RZ, RZ, R20 ;  /* 0x000000ffff18c224 */ /* 0x000fe200078e0214 */
[----:B------:R-:W-:Y:S01]  /*0380*/  ISETP.NE.AND.EX P1, PT, R13, RZ, PT, P1 ;  /* 0x000000ff0d00720c */ /* 0x000fe20003f25310 */
[----:B------:R-:W5:Y:S01]  /*0390*/  LDG.E R20, desc[UR8][R2.64+-0x10000] ;  /* 0xff00000802147981 */ /* 0x000f62000c1e1900 */
[C---:B------:R-:W-:Y:S01]  /*03a0*/  VIADD R27, R25.reuse, 0x1 ;  /* 0x00000001191b7836 */ /* 0x040fe20000000000 */
[----:B------:R-:W-:Y:S02]  /*03b0*/  @!P0 IADD3 R27, PT, PT, R25, RZ, RZ ;  /* 0x000000ff191b8210 */ /* 0x000fe40007ffe0ff */
[----:B------:R-:W5:Y:S01]  /*03c0*/  LDG.E.64 R12, desc[UR8][R4.64] ;  /* 0x00000008040c7981 */ /* 0x000f62000c1e1b00 */
[----:B------:R-:W-:-:S03]  /*03d0*/  ISETP.NE.AND P0, PT, R19, RZ, PT ;  /* 0x000000ff1300720c */ /* 0x000fc60003f05270 */
[----:B------:R-:W5:Y:S01]  /*03e0*/  LDG.E R19, desc[UR8][R2.64] ;  /* 0x0000000802137981 */ /* 0x000f62000c1e1900 */
[----:B------:R-:W-:Y:S01]  /*03f0*/  ISETP.NE.AND P5, PT, R18, RZ, PT ;  /* 0x000000ff1200720c */ /* 0x000fe20003fa5270 */
[----:B------:R-:W-:Y:S01]  /*0400*/  VIADD R18, R24, 0x1 ;  /* 0x0000000118127836 */ /* 0x000fe20000000000 */
[----:B------:R-:W-:-:S07]  /*0410*/  ISETP.NE.AND P4, PT, R22, RZ, PT ;  /* 0x000000ff1600720c */ /* 0x000fce0003f85270 */
[----:B------:R-:W-:Y:S02]  /*0420*/  @!P0 IMAD.MOV R18, RZ, RZ, R24 ;  /* 0x000000ffff128224 */ /* 0x000fe400078e0218 */
[----:B------:R-:W-:Y:S02]  /*0430*/  VIADD R24, R27, 0x1 ;  /* 0x000000011b187836 */ /* 0x000fe40000000000 */
[----:B------:R-:W-:Y:S02]  /*0440*/  @!P3 IMAD.MOV R24, RZ, RZ, R27 ;  /* 0x000000ffff18b224 */ /* 0x000fe400078e021b */
[C---:B------:R-:W-:Y:S01]  /*0450*/  VIADD R22, R18.reuse, 0x1 ;  /* 0x0000000112167836 */ /* 0x040fe20000000000 */
[----:B------:R-:W-:Y:S01]  /*0460*/  @!P5 IADD3 R22, PT, PT, R18, RZ, RZ ;  /* 0x000000ff1216d210 */ /* 0x000fe20007ffe0ff */
[----:B------:R-:W-:Y:S01]  /*0470*/  VIADD R14, R14, 0x8 ;  /* 0x000000080e0e7836 */ /* 0x000fe20000000000 */
[----:B------:R-:W-:Y:S02]  /*0480*/  IADD3 R17, PT, PT, R17, 0x20000, RZ ;  /* 0x0002000011117810 */ /* 0x000fe40007ffe0ff */
[----:B--2---:R-:W-:-:S04]  /*0490*/  ISETP.NE.U32.AND P0, PT, R6, RZ, PT ;  /* 0x000000ff0600720c */ /* 0x004fc80003f05070 */
[----:B------:R-:W-:Y:S01]  /*04a0*/  ISETP.NE.AND.EX P0, PT, R7, RZ, PT, P0 ;  /* 0x000000ff0700720c */ /* 0x000fe20003f05300 */
[----:B------:R-:W-:Y:S01]  /*04b0*/  VIADD R6, R24, 0x1 ;  /* 0x0000000118067836 */ /* 0x000fe20000000000 */
[----:B---3--:R-:W-:Y:S01]  /*04c0*/  ISETP.NE.U32.AND P5, PT, R8, RZ, PT ;  /* 0x000000ff0800720c */ /* 0x008fe20003fa5070 */
[----:B------:R-:W-:-:S03]  /*04d0*/  @!P1 IMAD.MOV R6, RZ, RZ, R24 ;  /* 0x000000ffff069224 */ /* 0x000fc600078e0218 */
[----:B------:R-:W-:Y:S02]  /*04e0*/  ISETP.NE.AND.EX P1, PT, R9, RZ, PT, P5 ;  /* 0x000000ff0900720c */ /* 0x000fe40003f25350 */
[----:B----4-:R-:W-:Y:S02]  /*04f0*/  ISETP.NE.AND P3, PT, R23, RZ, PT ;  /* 0x000000ff1700720c */ /* 0x010fe40003f65270 */
[----:B-----5:R-:W-:Y:S01]  /*0500*/  ISETP.NE.U32.AND P5, PT, R10, RZ, PT ;  /* 0x000000ff0a00720c */ /* 0x020fe20003fa5070 */
[----:B------:R-:W-:Y:S02]  /*0510*/  VIADD R8, R6, 0x1 ;  /* 0x0000000106087836 */ /* 0x000fe40000000000 */
[----:B------:R-:W-:Y:S01]  /*0520*/  @!P0 IMAD.MOV R8, RZ, RZ, R6 ;  /* 0x000000ffff088224 */ /* 0x000fe200078e0206 */
[----:B------:R-:W-:Y:S01]  /*0530*/  ISETP.NE.AND.EX P0, PT, R11, RZ, PT, P5 ;  /* 0x000000ff0b00720c */ /* 0x000fe20003f05350 */
[----:B------:R-:W-:Y:S02]  /*0540*/  VIADD R7, R22, 0x1 ;  /* 0x0000000116077836 */ /* 0x000fe40000000000 */
[----:B------:R-:W-:Y:S01]  /*0550*/  @!P4 IMAD.MOV R7, RZ, RZ, R22 ;  /* 0x000000ffff07c224 */ /* 0x000fe200078e0216 */
[----:B------:R-:W-:Y:S01]  /*0560*/  ISETP.NE.AND P4, PT, R26, RZ, PT ;  /* 0x000000ff1a00720c */ /* 0x000fe20003f85270 */
[----:B------:R-:W-:-:S02]  /*0570*/  VIADD R6, R8, 0x1 ;  /* 0x0000000108067836 */ /* 0x000fc40000000000 */
[----:B------:R-:W-:Y:S01]  /*0580*/  @!P1 IMAD.MOV R6, RZ, RZ, R8 ;  /* 0x000000ffff069224 */ /* 0x000fe200078e0208 */
[----:B------:R-:W-:Y:S01]  /*0590*/  IADD3 R9, PT, PT, R7, 0x1, RZ ;  /* 0x0000000107097810 */ /* 0x000fe20007ffe0ff */
[----:B------:R-:W-:Y:S01]  /*05a0*/  @!P3 IMAD.MOV R9, RZ, RZ, R7 ;  /* 0x000000ffff09b224 */ /* 0x000fe200078e0207 */
[----:B------:R-:W-:Y:S01]  /*05b0*/  ISETP.NE.AND P3, PT, R20, RZ, PT ;  /* 0x000000ff1400720c */ /* 0x000fe20003f65270 */
[----:B------:R-:W-:Y:S01]  /*05c0*/  VIADD R8, R6, 0x1 ;  /* 0x0000000106087836 */ /* 0x000fe20000000000 */
[----:B------:R-:W-:Y:S01]  /*05d0*/  ISETP.NE.U32.AND P5, PT, R12, RZ, PT ;  /* 0x000000ff0c00720c */ /* 0x000fe20003fa5070 */
[----:B------:R-:W-:Y:S01]  /*05e0*/  @!P0 IMAD.MOV R8, RZ, RZ, R6 ;  /* 0x000000ffff088224 */ /* 0x000fe200078e0206 */
[----:B------:R-:W-:Y:S01]  /*05f0*/  ISETP.NE.AND P0, PT, R14, RZ, PT ;  /* 0x000000ff0e00720c */ /* 0x000fe20003f05270 */
[----:B------:R-:W-:Y:S01]  /*0600*/  VIADD R7, R9, 0x1 ;  /* 0x0000000109077836 */ /* 0x000fe20000000000 */
[----:B------:R-:W-:Y:S02]  /*0610*/  ISETP.NE.AND.EX P1, PT, R13, RZ, PT, P5 ;  /* 0x000000ff0d00720c */ /* 0x000fe40003f25350 */
[----:B------:R-:W-:-:S02]  /*0620*/  @!P4 IADD3 R7, PT, PT, R9, RZ, RZ ;  /* 0x000000ff0907c210 */ /* 0x000fc40007ffe0ff */
[----:B------:R-:W-:-:S03]  /*0630*/  ISETP.NE.AND P4, PT, R19, RZ, PT ;  /* 0x000000ff1300720c */ /* 0x000fc60003f85270 */
[----:B------:R-:W-:Y:S01]  /*0640*/  VIADD R9, R7, 0x1 ;  /* 0x0000000107097836 */ /* 0x000fe20000000000 */
[----:B------:R-:W-:Y:S01]  /*0650*/  IADD3 R4, P5, PT, R4, 0x100000, RZ ;  /* 0x0010000004047810 */ /* 0x000fe20007fbe0ff */
[----:B------:R-:W-:Y:S01]  /*0660*/  @!P3 IMAD.MOV R9, RZ, RZ, R7 ;  /* 0x000000ffff09b224 */ /* 0x000fe200078e0207 */
[----:B------:R-:W-:Y:S02]  /*0670*/  IADD3 R2, P3, PT, R2, 0x80000, RZ ;  /* 0x0008000002027810 */ /* 0x000fe40007f7e0ff */
[----:B------:R-:W-:Y:S01]  /*0680*/  IADD3 R24, PT, PT, R8, 0x1, RZ ;  /* 0x0000000108187810 */ /* 0x000fe20007ffe0ff */
[----:B------:R-:W-:Y:S02]  /*0690*/  VIADD R20, R9, 0x1 ;  /* 0x0000000109147836 */ /* 0x000fe40000000000 */
[----:B------:R-:W-:Y:S02]  /*06a0*/  IMAD.X R3, RZ, RZ, R3, P3 ;  /* 0x000000ffff037224 */ /* 0x000fe400018e0603 */
[----:B------:R-:W-:-:S02]  /*06b0*/  IMAD.X R5, RZ, RZ, R5, P5 ;  /* 0x000000ffff057224 */ /* 0x000fc400028e0605 */
[----:B------:R-:W-:Y:S02]  /*06c0*/  @!P1 IMAD.MOV R24, RZ, RZ, R8 ;  /* 0x000000ffff189224 */ /* 0x000fe400078e0208 */
[----:B------:R-:W-:Y:S01]  /*06d0*/  @!P4 IMAD.MOV R20, RZ, RZ, R9 ;  /* 0x000000ffff14c224 */ /* 0x000fe200078e0209 */
[----:B------:R-:W-:Y:S06]  /*06e0*/  @P0 BRA `(.L_x_141) ;  /* 0xfffffff800c00947 */ /* 0x000fec000383ffff */
.L_x_140:
[----:B------:R-:W-:Y:S05]  /*06f0*/  BSYNC.RECONVERGENT B1 ;  /* 0x0000000000017941 */ /* 0x000fea0003800200 */
.L_x_139:
[----:B------:R-:W-:Y:S05]  /*0700*/  @!P2 BRA `(.L_x_138) ;  /* 0x00000004008ca947 */ /* 0x000fea0003800000 */
[----:B------:R-:W0:Y:S01]  /*0710*/  LDCU.64 UR4, c[0x0][0x380] ;  /* 0x00007000ff0477ac */ /* 0x000e220008000a00 */
[----:B------:R-:W-:Y:S01]  /*0720*/  ISETP.GE.U32.AND P0, PT, R21, 0x4, PT ;  /* 0x000000041500780c */ /* 0x000fe20003f06070 */
[----:B------:R-:W-:Y:S01]  /*0730*/  BSSY.RECONVERGENT B1, `(.L_x_142) ;  /* 0x0000031000017945 */ /* 0x000fe20003800200 */
[----:B------:R-:W-:Y:S01]  /*0740*/  LOP3.LUT P2, R16, R16, 0x3, RZ, 0xc0, !PT ;  /* 0x0000000310107812 */ /* 0x000fe2000784c0ff */
[----:B0-----:R-:W-:-:S04]  /*0750*/  UIADD3 UR4, UP0, UPT, UR4, 0xc000008, URZ ;  /* 0x0c00000804047890 */ /* 0x001fc8000ff1e0ff */
[----:B------:R-:W-:Y:S02]  /*0760*/  UIADD3.X UR5, UPT, UPT, UR5, 0x1, URZ, UP0, !UPT ;  /* 0x0000000105057890 */ /* 0x000fe400087fe4ff */
[----:B------:R-:W-:-:S04]  /*0770*/  IMAD.U32 R2, RZ, RZ, UR4 ;  /* 0x00000004ff027e24 */ /* 0x000fc8000f8e00ff */
[----:B------:R-:W-:Y:S01]  /*0780*/  IMAD.U32 R3, RZ, RZ, UR5 ;  /* 0x00000005ff037e24 */ /* 0x000fe2000f8e00ff */
[----:B------:R-:W-:Y:S06]  /*0790*/  @!P0 BRA `(.L_x_143) ;  /* 0x0000000000a88947 */ /* 0x000fec0003800000 */
[----:B------:R-:W0:Y:S01]  /*07a0*/  LDC.64 R4, c[0x0][0x380] ;  /* 0x0000e000ff047b82 */ /* 0x000e220000000a00 */
[----:B------:R-:W-:-:S05]  /*07b0*/  IMAD.WIDE.U32 R10, R17, 0x4, R2 ;  /* 0x00000004110a7825 */ /* 0x000fca00078e0002 */
[----:B------:R-:W2:Y:S04]  /*07c0*/  LDG.E R14, desc[UR8][R10.64] ;  /* 0x000000080a0e7981 */ /* 0x000ea8000c1e1900 */
[----:B------:R-:W3:Y:S04]  /*07d0*/  LDG.E R21, desc[UR8][R10.64+0x10000] ;  /* 0x010000080a157981 */ /* 0x000ee8000c1e1900 */
[----:B------:R-:W4:Y:S04]  /*07e0*/  LDG.E R22, desc[UR8][R10.64+0x20000] ;  /* 0x020000080a167981 */ /* 0x000f28000c1e1900 */
[----:B------:R-:W5:Y:S01]  /*07f0*/  LDG.E R23, desc[UR8][R10.64+0x30000] ;  /* 0x030000080a177981 */ /* 0x000f62000c1e1900 */
[----:B0-----:R-:W-:-:S03]  /*0800*/  IMAD.WIDE.U32 R4, R17, 0x8, R4 ;  /* 0x0000000811047825 */ /* 0x001fc600078e0004 */
[----:B------:R-:W-:-:S05]  /*0810*/  IADD3 R12, P0, PT, R4, 0xc000000, RZ ;  /* 0x0c000000040c7810 */ /* 0x000fca0007f1e0ff */
[----:B------:R-:W-:-:S05]  /*0820*/  IMAD.X R13, RZ, RZ, R5, P0 ;  /* 0x000000ffff0d7224 */ /* 0x000fca00000e0605 */
[----:B------:R-:W5:Y:S04]  /*0830*/  LDG.E.64 R18, desc[UR8][R12.64+0x8] ;  /* 0x000008080c127981 */ /* 0x000f68000c1e1b00 */
[----:B------:R-:W5:Y:S04]  /*0840*/  LDG.E.64 R6, desc[UR8][R12.64+0x20008] ;  /* 0x020008080c067981 */ /* 0x000f68000c1e1b00 */
[----:B------:R-:W5:Y:S04]  /*0850*/  LDG.E.64 R4, desc[UR8][R12.64+0x40008] ;  /* 0x040008080c047981 */ /* 0x000f68000c1e1b00 */
[----:B------:R-:W5:Y:S01]  /*0860*/  LDG.E.64 R8, desc[UR8][R12.64+0x60008] ;  /* 0x060008080c087981 */ /* 0x000f62000c1e1b00 */
[----:B------:R-:W-:Y:S01]  /*0870*/  VIADD R17, R17, 0x10000 ;  /* 0x0001000011117836 */ /* 0x000fe20000000000 */
[----:B--2---:R-:W-:-:S02]  /*0880*/  ISETP.NE.AND P3, PT, R14, RZ, PT ;  /* 0x000000ff0e00720c */ /* 0x004fc40003f65270 */
[----:B---3--:R-:W-:Y:S01]  /*0890*/  ISETP.NE.AND P4, PT, R21, RZ, PT ;  /* 0x000000ff1500720c */ /* 0x008fe20003f85270 */
[----:B------:R-:W-:-:S10]  /*08a0*/  VIADD R14, R20, 0x1 ;  /* 0x00000001140e7836 */ /* 0x000fd40000000000 */
[----:B------:R-:W-:Y:S02]  /*08b0*/  @!P3 IADD3 R14, PT, PT, R20, RZ, RZ ;  /* 0x000000ff140eb210 */ /* 0x000fe40007ffe0ff */
[----:B----4-:R-:W-:Y:S02]  /*08c0*/  ISETP.NE.AND P3, PT, R22, RZ, PT ;  /* 0x000000ff1600720c */ /* 0x010fe40003f65270 */
[----:B-----5:R-:W-:-:S04]  /*08d0*/  ISETP.NE.U32.AND P1, PT, R18, RZ, PT ;  /* 0x000000ff1200720c */ /* 0x020fc80003f25070 */
[----:B------:R-:W-:Y:S02]  /*08e0*/  ISETP.NE.AND.EX P1, PT, R19, RZ, PT, P1 ;  /* 0x000000ff1300720c */ /* 0x000fe40003f25310 */
[----:B------:R-:W-:-:S04]  /*08f0*/  ISETP.NE.U32.AND P0, PT, R6, RZ, PT ;  /* 0x000000ff0600720c */ /* 0x000fc80003f05070 */
[----:B------:R-:W-:Y:S02]  /*0900*/  ISETP.NE.AND.EX P0, PT, R7, RZ, PT, P0 ;  /* 0x000000ff0700720c */ /* 0x000fe40003f05300 */
[----:B------:R-:W-:Y:S01]  /*0910*/  ISETP.NE.U32.AND P5, PT, R4, RZ, PT ;  /* 0x000000ff0400720c */ /* 0x000fe20003fa5070 */
[----:B------:R-:W-:Y:S02]  /*0920*/  VIADD R6, R24, 0x1 ;  /* 0x0000000118067836 */ /* 0x000fe40000000000 */
[----:B------:R-:W-:Y:S02]  /*0930*/  VIADD R7, R14, 0x1 ;  /* 0x000000010e077836 */ /* 0x000fe40000000000 */
[----:B------:R-:W-:Y:S01]  /*0940*/  @!P1 IMAD.MOV R6, RZ, RZ, R24 ;  /* 0x000000ffff069224 */ /* 0x000fe200078e0218 */
[----:B------:R-:W-:Y:S01]  /*0950*/  ISETP.NE.AND.EX P1, PT, R5, RZ, PT, P5 ;  /* 0x000000ff0500720c */ /* 0x000fe20003f25350 */
[----:B------:R-:W-:Y:S01]  /*0960*/  @!P4 IMAD.MOV R7, RZ, RZ, R14 ;  /* 0x000000ffff07c224 */ /* 0x000fe200078e020e */
[----:B------:R-:W-:Y:S01]  /*0970*/  ISETP.NE.U32.AND P4, PT, R8, RZ, PT ;  /* 0x000000ff0800720c */ /* 0x000fe20003f85070 */
[----:B------:R-:W-:Y:S01]  /*0980*/  VIADD R4, R6, 0x1 ;  /* 0x0000000106047836 */ /* 0x000fe20000000000 */
[----:B------:R-:W-:Y:S01]  /*0990*/  ISETP.NE.AND P5, PT, R23, RZ, PT ;  /* 0x000000ff1700720c */ /* 0x000fe20003fa5270 */
[----:B------:R-:W-:Y:S01]  /*09a0*/  @!P0 IMAD.MOV R4, RZ, RZ, R6 ;  /* 0x000000ffff048224 */ /* 0x000fe200078e0206 */
[----:B------:R-:W-:-:S02]  /*09b0*/  ISETP.NE.AND.EX P0, PT, R9, RZ, PT, P4 ;  /* 0x000000ff0900720c */ /* 0x000fc40003f05340 */
[----:B------:R-:W-:Y:S01]  /*09c0*/  IADD3 R6, PT, PT, R7, 0x1, RZ ;  /* 0x0000000107067810 */ /* 0x000fe20007ffe0ff */
[----:B------:R-:W-:Y:S02]  /*09d0*/  VIADD R5, R4, 0x1 ;  /* 0x0000000104057836 */ /* 0x000fe40000000000 */
[----:B------:R-:W-:Y:S02]  /*09e0*/  @!P3 IMAD.MOV R6, RZ, RZ, R7 ;  /* 0x000000ffff06b224 */ /* 0x000fe400078e0207 */
[----:B------:R-:W-:Y:S02]  /*09f0*/  @!P1 IMAD.MOV R5, RZ, RZ, R4 ;  /* 0x000000ffff059224 */ /* 0x000fe400078e0204 */
[C---:B------:R-:W-:Y:S02]  /*0a00*/  VIADD R20, R6.reuse, 0x1 ;  /* 0x0000000106147836 */ /* 0x040fe40000000000 */
[----:B------:R-:W-:Y:S01]  /*0a10*/  VIADD R24, R5, 0x1 ;  /* 0x0000000105187836 */ /* 0x000fe20000000000 */
[----:B------:R-:W-:Y:S01]  /*0a20*/  @!P5 IADD3 R20, PT, PT, R6, RZ, RZ ;  /* 0x000000ff0614d210 */ /* 0x000fe20007ffe0ff */
[----:B------:R-:W-:-:S07]  /*0a30*/  @!P0 IMAD.MOV R24, RZ, RZ, R5 ;  /* 0x000000ffff188224 */ /* 0x000fce00078e0205 */
.L_x_143:
[----:B------:R-:W-:Y:S05]  /*0a40*/  BSYNC.RECONVERGENT B1 ;  /* 0x0000000000017941 */ /* 0x000fea0003800200 */
.L_x_142:
[----:B------:R-:W-:Y:S05]  /*0a50*/  @!P2 BRA `(.L_x_138) ;  /* 0x0000000000b8a947 */ /* 0x000fea0003800000 */
[----:B------:R-:W-:Y:S01]  /*0a60*/  ISETP.NE.AND P0, PT, R16, 0x1, PT ;  /* 0x000000011000780c */ /* 0x000fe20003f05270 */
[----:B------:R-:W-:Y:S01]  /*0a70*/  BSSY.RECONVERGENT B1, `(.L_x_144) ;  /* 0x000001b000017945 */ /* 0x000fe20003800200 */
[----:B------:R-:W-:-:S11]  /*0a80*/  LOP3.LUT P2, RZ, R15, 0x4000, RZ, 0xc0, !PT ;  /* 0x000040000fff7812 */ /* 0x000fd6000784c0ff */
[----:B------:R-:W-:Y:S05]  /*0a90*/  @!P0 BRA `(.L_x_145) ;  /* 0x0000000000608947 */ /* 0x000fea0003800000 */
[----:B------:R-:W0:Y:S01]  /*0aa0*/  LDC.64 R4, c[0x0][0x380] ;  /* 0x0000e000ff047b82 */ /* 0x000e220000000a00 */
[----:B------:R-:W-:-:S05]  /*0ab0*/  IMAD.WIDE.U32 R6, R17, 0x4, R2 ;  /* 0x0000000411067825 */ /* 0x000fca00078e0002 */
[----:B------:R-:W2:Y:S04]  /*0ac0*/  LDG.E R10, desc[UR8][R6.64] ;  /* 0x00000008060a7981 */ /* 0x000ea8000c1e1900 */
[----:B------:R-:W3:Y:S01]  /*0ad0*/  LDG.E R11, desc[UR8][R6.64+0x10000] ;  /* 0x01000008060b7981 */ /* 0x000ee2000c1e1900 */
[----:B0-----:R-:W-:-:S03]  /*0ae0*/  IMAD.WIDE.U32 R4, R17, 0x8, R4 ;  /* 0x0000000811047825 */ /* 0x001fc600078e0004 */
[----:B------:R-:W-:-:S05]  /*0af0*/  IADD3 R4, P0, PT, R4, 0xc000000, RZ ;  /* 0x0c00000004047810 */ /* 0x000fca0007f1e0ff */
[----:B------:R-:W-:-:S05]  /*0b00*/  IMAD.X R5, RZ, RZ, R5, P0 ;  /* 0x000000ffff057224 */ /* 0x000fca00000e0605 */
[----:B------:R-:W4:Y:S04]  /*0b10*/  LDG.E.64 R12, desc[UR8][R4.64+0x8] ;  /* 0x00000808040c7981 */ /* 0x000f28000c1e1b00 */
[----:B------:R-:W5:Y:S01]  /*0b20*/  LDG.E.64 R8, desc[UR8][R4.64+0x20008] ;  /* 0x0200080804087981 */ /* 0x000f62000c1e1b00 */
[----:B------:R-:W-:Y:S01]  /*0b30*/  VIADD R17, R17, 0x8000 ;  /* 0x0000800011117836 */ /* 0x000fe20000000000 */
[----:B--2---:R-:W-:Y:S02]  /*0b40*/  ISETP.NE.AND P3, PT, R10, RZ, PT ;  /* 0x000000ff0a00720c */ /* 0x004fe40003f65270 */
[----:B---3--:R-:W-:Y:S01]  /*0b50*/  ISETP.NE.AND P4, PT, R11, RZ, PT ;  /* 0x000000ff0b00720c */ /* 0x008fe20003f85270 */
[----:B------:R-:W-:-:S10]  /*0b60*/  VIADD R10, R20, 0x1 ;  /* 0x00000001140a7836 */ /* 0x000fd40000000000 */
[----:B------:R-:W-:Y:S02]  /*0b70*/  @!P3 IADD3 R10, PT, PT, R20, RZ, RZ ;  /* 0x000000ff140ab210 */ /* 0x000fe40007ffe0ff */
[----:B----4-:R-:W-:-:S04]  /*0b80*/  ISETP.NE.U32.AND P0, PT, R12, RZ, PT ;  /* 0x000000ff0c00720c */ /* 0x010fc80003f05070 */
[----:B------:R-:W-:Y:S02]  /*0b90*/  ISETP.NE.AND.EX P0, PT, R13, RZ, PT, P0 ;  /* 0x000000ff0d00720c */ /* 0x000fe40003f05300 */
[----:B-----5:R-:W-:-:S04]  /*0ba0*/  ISETP.NE.U32.AND P1, PT, R8, RZ, PT ;  /* 0x000000ff0800720c */ /* 0x020fc80003f25070 */
[----:B------:R-:W-:Y:S01]  /*0bb0*/  ISETP.NE.AND.EX P1, PT, R9, RZ, PT, P1 ;  /* 0x000000ff0900720c */ /* 0x000fe20003f25310 */
[----:B------:R-:W-:Y:S02]  /*0bc0*/  VIADD R8, R24, 0x1 ;  /* 0x0000000118087836 */ /* 0x000fe40000000000 */
[----:B------:R-:W-:-:S04]  /*0bd0*/  VIADD R20, R10, 0x1 ;  /* 0x000000010a147836 */ /* 0x000fc80000000000 */
[----:B------:R-:W-:Y:S02]  /*0be0*/  @!P0 IMAD.MOV R8, RZ, RZ, R24 ;  /* 0x000000ffff088224 */ /* 0x000fe400078e0218 */
[----:B------:R-:W-:Y:S02]  /*0bf0*/  @!P4 IMAD.MOV R20, RZ, RZ, R10 ;  /* 0x000000ffff14c224 */ /* 0x000fe400078e020a */
[C---:B------:R-:W-:Y:S02]  /*0c00*/  VIADD R24, R8.reuse, 0x1 ;  /* 0x0000000108187836 */ /* 0x040fe40000000000 */
[----:B------:R-:W-:-:S07]  /*0c10*/  @!P1 IADD3 R24, PT, PT, R8, RZ, RZ ;  /* 0x000000ff08189210 */ /* 0x000fce0007ffe0ff */
.L_x_145:
[----:B------:R-:W-:Y:S05]  /*0c20*/  BSYNC.RECONVERGENT B1 ;  /* 0x0000000000017941 */ /* 0x000fea0003800200 */
.L_x_144:
[----:B------:R-:W-:Y:S05]  /*0c30*/  @P2 BRA `(.L_x_138) ;  /* 0x0000000000402947 */ /* 0x000fea0003800000 */
[----:B------:R-:W0:Y:S02]  /*0c40*/  LDC.64 R4, c[0x0][0x380] ;  /* 0x0000e000ff047b82 */ /* 0x000e240000000a00 */
[----:B0-----:R-:W-:-:S03]  /*0c50*/  IMAD.WIDE.U32 R4, R17, 0x8, R4 ;  /* 0x0000000811047825 */ /* 0x001fc600078e0004 */
[----:B------:R-:W-:-:S05]  /*0c60*/  IADD3 R6, P0, PT, R4, 0xc000000, RZ ;  /* 0x0c00000004067810 */ /* 0x000fca0007f1e0ff */
[----:B------:R-:W-:Y:S02]  /*0c70*/  IMAD.X R7, RZ, RZ, R5, P0 ;  /* 0x000000ffff077224 */ /* 0x000fe400000e0605 */
[----:B------:R-:W-:-:S03]  /*0c80*/  IMAD.WIDE.U32 R4, R17, 0x4, R2 ;  /* 0x0000000411047825 */ /* 0x000fc600078e0002 */
[----:B------:R-:W2:Y:S04]  /*0c90*/  LDG.E.64 R2, desc[UR8][R6.64+0x8] ;  /* 0x0000080806027981 */ /* 0x000ea8000c1e1b00 */
[----:B------:R-:W3:Y:S01]  /*0ca0*/  LDG.E R4, desc[UR8][R4.64] ;  /* 0x0000000804047981 */ /* 0x000ee2000c1e1900 */
[----:B--2---:R-:W-:Y:S01]  /*0cb0*/  ISETP.NE.U32.AND P0, PT, R2, RZ, PT ;  /* 0x000000ff0200720c */ /* 0x004fe20003f05070 */
[----:B------:R-:W-:Y:S01]  /*0cc0*/  VIADD R2, R24, 0x1 ;  /* 0x0000000118027836 */ /* 0x000fe20000000000 */
[----:B---3--:R-:W-:Y:S02]  /*0cd0*/  ISETP.NE.AND P1, PT, R4, RZ, PT ;  /* 0x000000ff0400720c */ /* 0x008fe40003f25270 */
[----:B------:R-:W-:Y:S01]  /*0ce0*/  ISETP.NE.AND.EX P0, PT, R3, RZ, PT, P0 ;  /* 0x000000ff0300720c */ /* 0x000fe20003f05300 */
[----:B------:R-:W-:-:S10]  /*0cf0*/  VIADD R3, R20, 0x1 ;  /* 0x0000000114037836 */ /* 0x000fd40000000000 */
[----:B------:R-:W-:Y:S02]  /*0d00*/  @!P1 IMAD.MOV R3, RZ, RZ, R20 ;  /* 0x000000ffff039224 */ /* 0x000fe400078e0214 */
[----:B------:R-:W-:-:S03]  /*0d10*/  @!P0 IMAD.MOV R2, RZ, RZ, R24 ;  /* 0x000000ffff028224 */ /* 0x000fc600078e0218 */
[----:B------:R-:W-:Y:S01]  /*0d20*/  MOV R20, R3 ;  /* 0x0000000300147202 */ /* 0x000fe20000000f00 */
[----:B------:R-:W-:-:S07]  /*0d30*/  IMAD.MOV.U32 R24, RZ, RZ, R2 ;  /* 0x000000ffff187224 */ /* 0x000fce00078e0002 */
.L_x_138:
[----:B------:R-:W-:Y:S05]  /*0d40*/  BSYNC.RECONVERGENT B0 ;  /* 0x0000000000007941 */ /* 0x000fea0003800200 */
.L_x_137:
[----:B------:R-:W0:Y:S01]  /*0d50*/  S2R R2, SR_LANEID ;  /* 0x0000000000027919 */ /* 0x000e220000000000 */
[----:B------:R-:W1:Y:S01]  /*0d60*/  S2UR UR6, SR_CgaCtaId ;  /* 0x00000000000679c3 */ /* 0x000e620000008800 */
[----:B------:R-:W-:Y:S01]  /*0d70*/  VOTEU.ANY UR4, UPT, PT ;  /* 0x0000000000047886 */ /* 0x000fe200038e0100 */
[----:B------:R-:W-:Y:S01]  /*0d80*/  ISETP.NE.AND P0, PT, R0, RZ, PT ;  /* 0x000000ff0000720c */ /* 0x000fe20003f05270 */
[----:B------:R-:W-:-:S05]  /*0d90*/  UFLO.U32 UR5, UR4 ;  /* 0x00000004000572bd */ /* 0x000fca00080e0000 */
[----:B------:R-:W2:Y:S01]  /*0da0*/  REDUX.SUM UR7, R24 ;  /* 0x00000000180773c4 */ /* 0x000ea2000000c000 */
[----:B------:R-:W-:-:S07]  /*0db0*/  UMOV UR4, 0x400 ;  /* 0x0000040000047882 */ /* 0x000fce0000000000 */
[----:B------:R-:W3:Y:S01]  /*0dc0*/  REDUX.SUM UR10, R20 ;  /* 0x00000000140a73c4 */ /* 0x000ee2000000c000 */
[----:B--2---:R-:W-:Y:S01]  /*0dd0*/  IMAD.U32 R0, RZ, RZ, UR7 ;  /* 0x00000007ff007e24 */ /* 0x004fe2000f8e00ff */
[----:B0-----:R-:W-:Y:S01]  /*0de0*/  ISETP.EQ.U32.AND P1, PT, R2, UR5, PT ;  /* 0x0000000502007c0c */ /* 0x001fe2000bf22070 */
[----:B------:R-:W-:Y:S02]  /*0df0*/  UIADD3 UR5, UPT, UPT, UR4, 0x4, URZ ;  /* 0x0000000404057890 */ /* 0x000fe4000fffe0ff */
[----:B-1----:R-:W-:Y:S02]  /*0e00*/  ULEA UR4, UR6, UR4, 0x18 ;  /* 0x0000000406047291 */ /* 0x002fe4000f8ec0ff */
[----:B------:R-:W-:Y:S01]  /*0e10*/  ULEA UR5, UR6, UR5, 0x18 ;  /* 0x0000000506057291 */ /* 0x000fe2000f8ec0ff */
[----:B---3--:R-:W-:-:S06]  /*0e20*/  IMAD.U32 R2, RZ, RZ, UR10 ;  /* 0x0000000aff027e24 */ /* 0x008fcc000f8e00ff */
[----:B------:R-:W-:Y:S01]  /*0e30*/  @!P0 STS.64 [UR4], RZ ;  /* 0x000000ffff008988 */ /* 0x000fe20008000a04 */
[----:B------:R-:W-:Y:S06]  /*0e40*/  BAR.SYNC.DEFER_BLOCKING 0x0 ;  /* 0x0000000000007b1d */ /* 0x000fec0000010000 */
[----:B------:R0:W-:Y:S04]  /*0e50*/  @P1 ATOMS.ADD RZ, [UR4], R0 ;  /* 0x00000000ffff198c */ /* 0x0001e80008000004 */
[----:B------:R0:W-:Y:S01]  /*0e60*/  @P1 ATOMS.ADD RZ, [UR5], R2 ;  /* 0x00000002ffff198c */ /* 0x0001e20008000005 */
[----:B------:R-:W-:Y:S06]  /*0e70*/  BAR.SYNC.DEFER_BLOCKING 0x0 ;  /* 0x0000000000007b1d */ /* 0x000fec0000010000 */
[----:B------:R-:W-:Y:S05]  /*0e80*/  @P0 EXIT ;  /* 0x000000000000094d */ /* 0x000fea0003800000 */
[----:B------:R-:W1:Y:S01]  /*0e90*/  LDS.64 R6, [UR4] ;  /* 0x00000004ff067984 */ /* 0x000e620008000a00 */
[----:B0-----:R-:W1:Y:S08]  /*0ea0*/  LDC.64 R2, c[0x4][0x10] ;  /* 0x01000400ff027b82 */ /* 0x001e700000000a00 */
[----:B------:R-:W0:Y:S01]  /*0eb0*/  LDC.64 R4, c[0x4][0x18] ;  /* 0x01000600ff047b82 */ /* 0x000e220000000a00 */
[----:B-1----:R-:W-:Y:S04]  /*0ec0*/  REDG.E.ADD.STRONG.GPU desc[UR8][R2.64], R6 ;  /* 0x000000060200798e */ /* 0x002fe8000c12e108 */
[----:B0-----:R-:W-:Y:S01]  /*0ed0*/  REDG.E.ADD.STRONG.GPU desc[UR8][R4.64], R7 ;  /* 0x000000070400798e */ /* 0x001fe2000c12e108 */
[----:B------:R-:W-:Y:S05]  /*0ee0*/  EXIT ;  /* 0x000000000000794d */ /* 0x000fea0003800000 */
.L_x_146:
        /* <DEDUP_REMOVED lines=9> */
.L_x_3875:


//--------------------- .text._Z10initializeP4GNet --------------------------
	.section	.text._Z10initializeP4GNet,"ax",@progbits
	.align	128
        .global         _Z10initializeP4GNet
        .type           _Z10initializeP4GNet,@function
        .size           _Z10initializeP4GNet,(.L_x_3876 - _Z10initializeP4GNet)
        .other          _Z10initializeP4GNet,@"STO_CUDA_ENTRY STV_DEFAULT"
_Z10initializeP4GNet:
.text._Z10initializeP4GNet:
[----:B------:R-:W-:Y:S01]  /*0000*/  LDC R1, c[0x0][0x37c] ;  /* 0x0000df00ff017b82 */ /* 0x000fe20000000800 */
[----:B------:R-:W0:Y:S07]  /*0010*/  S2R R9, SR_TID.X ;  /* 0x0000000000097919 */ /* 0x000e2e0000002100 */
[----:B------:R-:W0:Y:S01]  /*0020*/  S2UR UR4, SR_CTAID.X ;  /* 0x00000000000479c3 */ /* 0x000e220000002500 */
[----:B------:R-:W1:Y:S07]  /*0030*/  LDCU.64 UR6, c[0x0][0x358] ;  /* 0x00006b00ff0677ac */ /* 0x000e6e0008000a00 */
[----:B------:R-:W0:Y:S08]  /*0040*/  LDC R0, c[0x0][0x360] ;  /* 0x0000d800ff007b82 */ /* 0x000e300000000800 */
[----:B------:R-:W2:Y:S01]  /*0050*/  LDC.64 R4, c[0x0][0x380] ;  /* 0x0000e000ff047b82 */ /* 0x000ea20000000a00 */
[----:B0-----:R-:W-:Y:S01]  /*0060*/  IMAD R9, R0, UR4, R9 ;  /* 0x0000000400097c24 */ /* 0x001fe2000f8e0209 */
[----:B------:R-:W-:-:S03]  /*0070*/  UMOV UR4, URZ ;  /* 0x000000ff00047c82 */ /* 0x000fc60008000000 */
[----:B--2---:R-:W-:-:S03]  /*0080*/  IMAD.WIDE.U32 R2, R9, 0x4, R4 ;  /* 0x0000000409027825 */ /* 0x004fc600078e0004 */
[----:B------:R-:W-:-:S04]  /*0090*/  IADD3 R6, P0, PT, R2, -0x80000000, RZ ;  /* 0x8000000002067810 */ /* 0x000fc80007f1e0ff */
[----:B------:R-:W-:Y:S01]  /*00a0*/  IADD3.X R2, PT, PT, R3, 0x1, RZ, P0, !PT ;  /* 0x0000000103027810 */ /* 0x000fe200007fe4ff */
[----:B------:R-:W-:Y:S01]  /*00b0*/  IMAD R3, R9, 0x300, RZ ;  /* 0x0000030009037824 */ /* 0x000fe200078e02ff */
[----:B------:R-:W-:-:S05]  /*00c0*/  IADD3 R6, P0, PT, R6, 0xc000000, RZ ;  /* 0x0c00000006067810 */ /* 0x000fca0007f1e0ff */
[----:B------:R-:W-:Y:S02]  /*00d0*/  IMAD.X R7, RZ, RZ, R2, P0 ;  /* 0x000000ffff077224 */ /* 0x000fe400000e0602 */
[----:B------:R-:W-:-:S03]  /*00e0*/  IMAD.WIDE.U32 R2, R3, 0x8, R4 ;  /* 0x0000000803027825 */ /* 0x000fc600078e0004 */
[----:B-1----:R0:W-:Y:S01]  /*00f0*/  STG.E desc[UR6][R6.64+0x8], RZ ;  /* 0x000008ff06007986 */ /* 0x0021e2000c101906 */
[----:B------:R-:W-:-:S03]  /*0100*/  IADD3 R0, P0, PT, R2, 0x80, RZ ;  /* 0x0000008002007810 */ /* 0x000fc60007f1e0ff */
[----:B------:R0:W-:Y:S02]  /*0110*/  STG.E desc[UR6][R6.64+0x10008], RZ ;  /* 0x010008ff06007986 */ /* 0x0001e4000c101906 */
[----:B------:R-:W-:Y:S02]  /*0120*/  IMAD.X R9, RZ, RZ, R3, P0 ;  /* 0x000000ffff097224 */ /* 0x000fe400000e0603 */
[----:B------:R0:W-:Y:S06]  /*0130*/  STG.E desc[UR6][R6.64+0x20008], RZ ;  /* 0x020008ff06007986 */ /* 0x0001ec000c101906 */
.L_x_147:
[----:B-1----:R-:W-:Y:S01]  /*0140*/  MOV R4, R0 ;  /* 0x0000000000047202 */ /* 0x002fe20000000f00 */
[----:B------:R-:W-:Y:S01]  /*0150*/  IMAD.MOV.U32 R5, RZ, RZ, R9 ;  /* 0x000000ffff057224 */ /* 0x000fe200078e0009 */
[----:B------:R-:W-:Y:S02]  /*0160*/  UIADD3 UR4, UPT, UPT, UR4, 0x80, URZ ;  /* 0x0000008004047890 */ /* 0x000fe4000fffe0ff */
[----:B------:R-:W-:Y:S02]  /*0170*/  IADD3 R0, P0, PT, R4, 0x400, RZ ;  /* 0x0000040004007810 */ /* 0x000fe40007f1e0ff */
[----:B------:R1:W-:Y:S01]  /*0180*/  STG.E.64 desc[UR6][R4.64+-0x78], RZ ;  /* 0xffff88ff04007986 */ /* 0x0003e2000c101b06 */
[----:B------:R-:W-:Y:S01]  /*0190*/  UISETP.NE.AND UP0, UPT, UR4, 0x100, UPT ;  /* 0x000001000400788c */ /* 0x000fe2000bf05270 */
[----:B------:R-:W-:Y:S02]  /*01a0*/  IADD3.X R9, PT, PT, RZ, R5, RZ, P0, !PT ;  /* 0x00000005ff097210 */ /* 0x000fe400007fe4ff */
[----:B------:R1:W-:Y:S04]  /*01b0*/  STG.E.64 desc[UR6][R4.64+-0x70], RZ ;  /* 0xffff90ff04007986 */ /* 0x0003e8000c101b06 */
        /* <DEDUP_REMOVED lines=125> */
[----:B------:R1:W-:Y:S01]  /*0990*/  STG.E.64 desc[UR6][R4.64+0x380], RZ ;  /* 0x000380ff04007986 */ /* 0x0003e2000c101b06 */
[----:B------:R-:W-:Y:S05]  /*09a0*/  BRA.U UP0, `(.L_x_147) ;  /* 0xfffffff500e47547 */ /* 0x000fea000b83ffff */
[----:B------:R-:W-:Y:S01]  /*09b0*/  IADD3 R0, P0, PT, R2, 0x6000100, RZ ;  /* 0x0600010002007810 */ /* 0x000fe20007f1e0ff */
[----:B------:R-:W-:-:S04]  /*09c0*/  UMOV UR4, URZ ;  /* 0x000000ff00047c82 */ /* 0x000fc80008000000 */
[----:B-1----:R-:W-:-:S08]  /*09d0*/  IMAD.X R5, RZ, RZ, R3, P0 ;  /* 0x000000ffff057224 */ /* 0x002fd000000e0603 */
.L_x_148:
        /* <DEDUP_REMOVED lines=135> */
[----:B------:R-:W-:Y:S05]  /*1250*/  EXIT ;  /* 0x000000000000794d */ /* 0x000fea0003800000 */
.L_x_149:
        /* <DEDUP_REMOVED lines=10> */
.L_x_3876:


//--------------------- .text._Z9evaluatorP4GNet  --------------------------
	.section	.text._Z9evaluatorP4GNet,"ax",@progbits
	.align	128
        .global         _Z9evaluatorP4GNet
        .type           _Z9evaluatorP4GNet,@function
        .size           _Z9evaluatorP4GNet,(.L_x_3872 - _Z9evaluatorP4GNet)
        .other          _Z9evaluatorP4GNet,@"STO_CUDA_ENTRY STV_DEFAULT"
_Z9evaluatorP4GNet:
.text._Z9evaluatorP4GNet:
[----:B------:R-:W0:Y:S01]  /*0000*/  LDC R1, c[0x0][0x37c] ;  /* 0x0000df00ff017b82 */ /* 0x000e220000000800 */
[----:B------:R-:W1:Y:S07]  /*0010*/  S2R R39, SR_TID.X ;  /* 0x0000000000277919 */ /* 0x000e6e0000002100 */
[----:B------:R-:W2:Y:S01]  /*0020*/  S2UR UR5, SR_CgaCtaId ;  /* 0x00000000000579c3 */ /* 0x000ea20000008800 */
[----:B------:R-:W-:Y:S01]  /*0030*/  UMOV UR4, 0x400 ;  /* 0x0000040000047882 */ /* 0x000fe20000000000 */
[----:B------:R-:W3:Y:S01]  /*0040*/  LDCU.64 UR8, c[0x0][0x380] ;  /* 0x00007000ff0877ac */ /* 0x000ee20008000a00 */
[----:B0-----:R-:W-:Y:S01]  /*0050*/  VIADD R1, R1, 0xffffedb8 ;  /* 0xffffedb801017836 */ /* 0x001fe20000000000 */
[----:B------:R-:W-:Y:S01]  /*0060*/  UIADD3 UR4, UPT, UPT, UR4, 0x410, URZ ;  /* 0x0000041004047890 */ /* 0x000fe2000fffe0ff */
[----:B------:R-:W0:Y:S01]  /*0070*/  LDCU.64 UR36, c[0x0][0x358] ;  /* 0x00006b00ff2477ac */ /* 0x000e220008000a00 */
[----:B---3--:R-:W-:-:S02]  /*0080*/  UIADD3 UR6, UP0, UPT, UR8, -0x73fcffd8, URZ ;  /* 0x8c03002808067890 */ /* 0x008fc4000ff1e0ff */
[----:B--2---:R-:W-:Y:S02]  /*0090*/  ULEA UR4, UR5, UR4, 0x18 ;  /* 0x0000000405047291 */ /* 0x004fe4000f8ec0ff */
[----:B------:R-:W-:Y:S02]  /*00a0*/  UIADD3.X UR7, UPT, UPT, UR9, 0x1, URZ, UP0, !UPT ;  /* 0x0000000109077890 */ /* 0x000fe400087fe4ff */
[----:B------:R-:W-:Y:S02]  /*00b0*/  IMAD.U32 R26, RZ, RZ, UR6 ;  /* 0x00000006ff1a7e24 */ /* 0x000fe4000f8e00ff */
[C---:B-1----:R-:W-:Y:S02]  /*00c0*/  LEA R38, R39.reuse, UR4, 0x3 ;  /* 0x0000000427267c11 */ /* 0x042fe4000f8e18ff */
[----:B------:R-:W-:Y:S01]  /*00d0*/  IMAD.U32 R27, RZ, RZ, UR7 ;  /* 0x00000007ff1b7e24 */ /* 0x000fe2000f8e00ff */
[----:B------:R-:W-:Y:S02]  /*00e0*/  LEA R36, R39, UR4, 0x2 ;  /* 0x0000000427247c11 */ /* 0x000fe4000f8e10ff */
[----:B------:R-:W-:Y:S04]  /*00f0*/  STS.64 [R38], RZ ;  /* 0x000000ff26007388 */ /* 0x000fe80000000a00 */
[----:B------:R-:W-:Y:S04]  /*0100*/  STS [R36+0x10000], RZ ;  /* 0x010000ff24007388 */ /* 0x000fe80000000800 */
[----:B------:R-:W-:Y:S04]  /*0110*/  STS.64 [R38+0x400], RZ ;  /* 0x000400ff26007388 */ /* 0x000fe80000000a00 */
        /* <DEDUP_REMOVED lines=124> */
[----:B0-----:R-:W2:Y:S04]  /*08e0*/  LDG.E R19, desc[UR36][R26.64] ;  /* 0x000000241a137981 */ /* 0x001ea8000c1e1900 */
[----:B------:R-:W-:Y:S01]  /*08f0*/  STS [R36+0x17e00], RZ ;  /* 0x017e00ff24007388 */ /* 0x000fe20000000800 */
[----:B------:R-:W-:Y:S06]  /*0900*/  BAR.SYNC.DEFER_BLOCKING 0x0 ;  /* 0x0000000000007b1d */ /* 0x000fec0000010000 */
[----:B------:R-:W3:Y:S02]  /*0910*/  LDG.E.U8 R0, desc[UR36][R26.64+-0x20] ;  /* 0xffffe0241a007981 */ /* 0x000ee4000c1e1100 */
[----:B------:R-:W0:Y:S01]  /*0920*/  S2UR UR4, SR_CTAID.X ;  /* 0x00000000000479c3 */ /* 0x000e220000002500 */
[----:B------:R-:W-:Y:S01]  /*0930*/  IMAD.MOV.U32 R6, RZ, RZ, 0x1 ;  /* 0x00000001ff067424 */ /* 0x000fe200078e00ff */
[----:B------:R-:W-:Y:S01]  /*0940*/  BSSY B0, `(.L_x_150) ;  /* 0x0000088000007945 */ /* 0x000fe20003800000 */
[----:B------:R-:W-:Y:S01]  /*0950*/  IMAD.MOV.U32 R7, RZ, RZ, RZ ;  /* 0x000000ffff077224 */ /* 0x000fe200078e00ff */
[----:B------:R-:W-:Y:S01]  /*0960*/  STL.64 [R1+0x30], RZ ;  /* 0x000030ff01007387 */ /* 0x000fe20000100a00 */
[----:B------:R-:W-:-:S02]  /*0970*/  IMAD.MOV.U32 R2, RZ, RZ, 0x1 ;  /* 0x00000001ff027424 */ /* 0x000fc400078e00ff */
[----:B------:R-:W-:Y:S01]  /*0980*/  IMAD.MOV.U32 R4, RZ, RZ, 0x6000008 ;  /* 0x06000008ff047424 */ /* 0x000fe200078e00ff */
[----:B------:R-:W0:Y:S01]  /*0990*/  LDC R18, c[0x0][0x360] ;  /* 0x0000d800ff127b82 */ /* 0x000e220000000800 */
[----:B------:R-:W-:Y:S01]  /*09a0*/  STL.64 [R1+0x28], R6 ;  /* 0x0000280601007387 */ /* 0x000fe20000100a00 */
[----:B------:R-:W-:-:S03]  /*09b0*/  IMAD.MOV.U32 R22, RZ, RZ, RZ ;  /* 0x000000ffff167224 */ /* 0x000fc600078e00ff */
[----:B------:R-:W-:Y:S04]  /*09c0*/  STL [R1+0x238], RZ ;  /* 0x000238ff01007387 */ /* 0x000fe80000100800 */
[----:B------:R-:W-:Y:S04]  /*09d0*/  STL [R1+0xa40], RZ ;  /* 0x000a40ff01007387 */ /* 0x000fe80000100800 */
[----:B------:R1:W-:Y:S01]  /*09e0*/  STL [R1+0x24], R2 ;  /* 0x0000240201007387 */ /* 0x0003e20000100800 */
[----:B0-----:R-:W-:Y:S01]  /*09f0*/  IMAD R18, R18, UR4, R39 ;  /* 0x0000000412127c24 */ /* 0x001fe2000f8e0227 */
[----:B------:R-:W-:-:S03]  /*0a00*/  UIADD3 UR4, UP0, UPT, UR8, 0xc000008, URZ ;  /* 0x0c00000808047890 */ /* 0x000fc6000ff1e0ff */
[----:B-1----:R-:W-:Y:S01]  /*0a10*/  IMAD.SHL.U32 R2, R18, 0x80, RZ ;  /* 0x0000008012027824 */ /* 0x002fe200078e00ff */
[----:B------:R-:W-:Y:S02]  /*0a20*/  UIADD3.X UR5, UPT, UPT, UR9, 0x1, URZ, UP0, !UPT ;  /* 0x0000000109057890 */ /* 0x000fe400087fe4ff */
[----:B------:R-:W-:Y:S02]  /*0a30*/  IMAD.U32 R24, RZ, RZ, UR4 ;  /* 0x00000004ff187e24 */ /* 0x000fe4000f8e00ff */
[----:B------:R-:W-:Y:S01]  /*0a40*/  LOP3.LUT R3, R2, 0x3f80, RZ, 0xc0, !PT ;  /* 0x00003f8002037812 */ /* 0x000fe200078ec0ff */
[----:B------:R-:W-:Y:S02]  /*0a50*/  VIADD R2, R1, 0x20 ;  /* 0x0000002001027836 */ /* 0x000fe40000000000 */
[----:B------:R-:W-:Y:S01]  /*0a60*/  IMAD.U32 R25, RZ, RZ, UR5 ;  /* 0x00000005ff197e24 */ /* 0x000fe2000f8e00ff */
[----:B------:R-:W-:Y:S01]  /*0a70*/  LEA.HI R7, R18, R3, RZ, 0x19 ;  /* 0x0000000312077211 */ /* 0x000fe200078fc8ff */
[----:B------:R-:W-:Y:S01]  /*0a80*/  IMAD.MOV.U32 R3, RZ, RZ, RZ ;  /* 0x000000ffff037224 */ /* 0x000fe200078e00ff */
[----:B--2---:R-:W-:-:S04]  /*0a90*/  LOP3.LUT R19, R19, 0x1, RZ, 0xc0, !PT ;  /* 0x0000000113137812 */ /* 0x004fc800078ec0ff */
[----:B------:R-:W-:-:S04]  /*0aa0*/  ISETP.NE.U32.AND P0, PT, R19, 0x1, PT ;  /* 0x000000011300780c */ /* 0x000fc80003f05070 */
[----:B------:R-:W-:-:S04]  /*0ab0*/  SEL R4, R4, 0x8, !P0 ;  /* 0x0000000804047807 */ /* 0x000fc80004000000 */
[----:B------:R-:W-:-:S05]  /*0ac0*/  IADD3 R4, P0, PT, R4, UR8, RZ ;  /* 0x0000000804047c10 */ /* 0x000fca000ff1e0ff */
[----:B------:R-:W-:Y:S01]  /*0ad0*/  IMAD.X R5, RZ, RZ, UR9, P0 ;  /* 0x00000009ff057e24 */ /* 0x000fe200080e06ff */
[----:B---3--:R0:W-:Y:S01]  /*0ae0*/  STL [R1+0x2c], R0 ;  /* 0x00002c0001007387 */ /* 0x0081e20000100800 */
[----:B------:R-:W-:-:S04]  /*0af0*/  ISETP.NE.AND P0, PT, R0, RZ, PT ;  /* 0x000000ff0000720c */ /* 0x000fc80003f05270 */
[----:B------:R-:W-:-:S09]  /*0b00*/  SEL R28, R7, R18, !P0 ;  /* 0x00000012071c7207 */ /* 0x000fd20004000000 */
.L_x_170:
[----:B-1----:R-:W-:Y:S01]  /*0b10*/  IMAD R7, R28, 0x100, R3 ;  /* 0x000001001c077824 */ /* 0x002fe200078e0203 */
[----:B------:R-:W-:Y:S05]  /*0b20*/  YIELD ;  /* 0x0000000000007946 */ /* 0x000fea0003800000 */
[----:B------:R-:W-:-:S05]  /*0b30*/  IMAD.WIDE.U32 R6, R7, 0x8, R4 ;  /* 0x0000000807067825 */ /* 0x000fca00078e0004 */
[----:B------:R-:W2:Y:S02]  /*0b40*/  ATOMG.E.EXCH.64.STRONG.GPU PT, R8, desc[UR36][R6.64], RZ ;  /* 0x800000ff060879a8 */ /* 0x000ea4000c1ef524 */
[----:B--2---:R-:W-:-:S04]  /*0b50*/  ISETP.NE.U32.AND P0, PT, R8, RZ, PT ;  /* 0x000000ff0800720c */ /* 0x004fc80003f05070 */
[----:B------:R-:W-:-:S13]  /*0b60*/  ISETP.NE.AND.EX P0, PT, R9, RZ, PT, P0 ;  /* 0x000000ff0900720c */ /* 0x000fda0003f05300 */
[----:B-----5:R-:W-:Y:S05]  /*0b70*/  @!P0 BRA `(.L_x_151) ;  /* 0x0000000400908947 */ /* 0x020fea0003800000 */
[----:B------:R-:W-:Y:S01]  /*0b80*/  LOP3.LUT P0, RZ, R8, 0x7, RZ, 0xc0, !PT ;  /* 0x0000000708ff7812 */ /* 0x000fe2000780c0ff */
[----:B------:R-:W-:Y:S01]  /*0b90*/  BSSY B1, `(.L_x_152) ;  /* 0x0000020000017945 */ /* 0x000fe20003800000 */
[----:B------:R-:W-:-:S11]  /*0ba0*/  IMAD.MOV.U32 R6, RZ, RZ, R8 ;  /* 0x000000ffff067224 */ /* 0x000fd600078e0008 */
[----:B------:R-:W-:Y:S05]  /*0bb0*/  @P0 BRA `(.L_x_153) ;  /* 0x0000000000740947 */ /* 0x000fea0003800000 */
[----:B------:R-:W1:Y:S01]  /*0bc0*/  S2R R10, SR_CgaCtaId ;  /* 0x00000000000a7919 */ /* 0x000e620000008800 */
[----:B------:R-:W-:-:S05]  /*0bd0*/  MOV R7, 0x400 ;  /* 0x0000040000077802 */ /* 0x000fca0000000f00 */
[----:B------:R-:W-:-:S05]  /*0be0*/  VIADD R7, R7, 0x410 ;  /* 0x0000041007077836 */ /* 0x000fca0000000000 */
[----:B-1----:R-:W-:-:S07]  /*0bf0*/  LEA R13, R10, R7, 0x18 ;  /* 0x000000070a0d7211 */ /* 0x002fce00078ec0ff */
.L_x_160:
[C---:B------:R-:W-:Y:S01]  /*0c00*/  ISETP.GT.U32.AND P1, PT, R6.reuse, 0xffff, PT ;  /* 0x0000ffff0600780c */ /* 0x040fe20003f24070 */
[----:B------:R-:W-:Y:S05]  /*0c10*/  YIELD ;  /* 0x0000000000007946 */ /* 0x000fea0003800000 */
[----:B-1--4-:R-:W-:Y:S01]  /*0c20*/  SHF.R.U32.HI R11, RZ, 0x3, R6 ;  /* 0x00000003ff0b7819 */ /* 0x012fe20000011606 */
[----:B------:R-:W-:Y:S01]  /*0c30*/  BSSY.RECONVERGENT B2, `(.L_x_154) ;  /* 0x0000009000027945 */ /* 0x000fe20003800200 */
[----:B--23--:R-:W-:-:S03]  /*0c40*/  LEA.HI R12, R6, R13, RZ, 0x1f ;  /* 0x0000000d060c7211 */ /* 0x00cfc600078ff8ff */
[----:B------:R-:W-:Y:S02]  /*0c50*/  IMAD.WIDE.U32 R10, R11, 0x4, R24 ;  /* 0x000000040b0a7825 */ /* 0x000fe400078e0018 */
[----:B-----5:R-:W-:Y:S05]  /*0c60*/  @P1 BRA `(.L_x_155) ;  /* 0x00000000000c1947 */ /* 0x020fea0003800000 */
[----:B------:R-:W-:-:S06]  /*0c70*/  IMAD.MOV.U32 R7, RZ, RZ, -0x1 ;  /* 0xffffffffff077424 */ /* 0x000fcc00078e00ff */
[----:B------:R2:W3:Y:S01]  /*0c80*/  ATOMS.EXCH R7, [R12+0x10000], R7 ;  /* 0x010000070c07738c */ /* 0x0004e20004000000 */
[----:B------:R-:W-:Y:S05]  /*0c90*/  BRA `(.L_x_156) ;  /* 0x0000000000087947 */ /* 0x000fea0003800000 */
.L_x_155:
[----:B------:R-:W-:-:S06]  /*0ca0*/  IMAD.MOV.U32 R7, RZ, RZ, -0x1 ;  /* 0xffffffffff077424 */ /* 0x000fcc00078e00ff */
[----:B------:R1:W5:Y:S02]  /*0cb0*/  ATOMG.E.EXCH.STRONG.GPU PT, R7, desc[UR36][R10.64], R7 ;  /* 0x800000070a0779a8 */ /* 0x000364000c1ef124 */
.L_x_156:
[----:B------:R-:W-:Y:S05]  /*0cc0*/  BSYNC.RECONVERGENT B2 ;  /* 0x0000000000027941 */ /* 0x000fea0003800200 */
.L_x_154:
[----:B---3-5:R-:W-:-:S05]  /*0cd0*/  VIADD R14, R7, 0x1 ;  /* 0x00000001070e7836 */ /* 0x028fca0000000000 */
[----:B------:R-:W-:-:S13]  /*0ce0*/  ISETP.GE.U32.AND P0, PT, R14, 0x2, PT ;  /* 0x000000020e00780c */ /* 0x000fda0003f06070 */
[----:B------:R-:W-:Y:S05]  /*0cf0*/  @!P0 BRA `(.L_x_153) ;  /* 0x0000000000248947 */ /* 0x000fea0003800000 */
[----:B------:R-:W-:Y:S04]  /*0d00*/  BSSY.RECONVERGENT B2, `(.L_x_157) ;  /* 0x0000005000027945 */ /* 0x000fe80003800200 */
[----:B------:R-:W-:Y:S05]  /*0d10*/  @P1 BRA `(.L_x_158) ;  /* 0x0000000000081947 */ /* 0x000fea0003800000 */
[----:B------:R3:W-:Y:S01]  /*0d20*/  ATOMS.EXCH RZ, [R12+0x10000], RZ ;  /* 0x010000ff0cff738c */ /* 0x0007e20004000000 */
[----:B------:R-:W-:Y:S05]  /*0d30*/  BRA `(.L_x_159) ;  /* 0x0000000000047947 */ /* 0x000fea0003800000 */
.L_x_158:
[----:B------:R4:W5:Y:S02]  /*0d40*/  ATOMG.E.EXCH.STRONG.GPU PT, RZ, desc[UR36][R10.64], RZ ;  /* 0x800000ff0aff79a8 */ /* 0x000964000c1ef124 */
.L_x_159:
[----:B------:R-:W-:Y:S05]  /*0d50*/  BSYNC.RECONVERGENT B2 ;  /* 0x0000000000027941 */ /* 0x000fea0003800200 */
.L_x_157:
[----:B------:R-:W-:Y:S01]  /*0d60*/  LOP3.LUT P0, RZ, R7, 0x7, RZ, 0xc0, !PT ;  /* 0x0000000707ff7812 */ /* 0x000fe2000780c0ff */
[----:B------:R-:W-:-:S12]  /*0d70*/  IMAD.MOV.U32 R6, RZ, RZ, R7 ;  /* 0x000000ffff067224 */ /* 0x000fd800078e0007 */
[----:B------:R-:W-:Y:S05]  /*0d80*/  @!P0 BRA `(.L_x_160) ;  /* 0xfffffffc009c8947 */ /* 0x000fea000383ffff */
.L_x_153:
[----:B------:R-:W-:Y:S05]  /*0d90*/  BSYNC B1 ;  /* 0x0000000000017941 */ /* 0x000fea0003800000 */
.L_x_152:
[----:B------:R-:W-:Y:S01]  /*0da0*/  LOP3.LUT P0, RZ, R9, 0x7, RZ, 0xc0, !PT ;  /* 0x0000000709ff7812 */ /* 0x000fe2000780c0ff */
[----:B------:R-:W-:Y:S01]  /*0db0*/  BSSY B1, `(.L_x_161) ;  /* 0x0000020000017945 */ /* 0x000fe20003800000 */
[----:B-1--4-:R-:W-:-:S11]  /*0dc0*/  IMAD.MOV.U32 R11, RZ, RZ, R9 ;  /* 0x000000ffff0b7224 */ /* 0x012fd600078e0009 */
[----:B------:R-:W-:Y:S05]  /*0dd0*/  @P0 BRA `(.L_x_162) ;  /* 0x0000000000740947 */ /* 0x000fea0003800000 */
[----:B------:R-:W2:Y:S01]  /*0de0*/  S2R R8, SR_CgaCtaId ;  /* 0x0000000000087919 */ /* 0x000ea20000008800 */
[----:B------:R-:W-:-:S05]  /*0df0*/  MOV R7, 0x400 ;  /* 0x0000040000077802 */ /* 0x000fca0000000f00 */
[----:B------:R-:W-:-:S05]  /*0e00*/  VIADD R7, R7, 0x410 ;  /* 0x0000041007077836 */ /* 0x000fca0000000000 */
[----:B--23--:R-:W-:-:S07]  /*0e10*/  LEA R12, R8, R7, 0x18 ;  /* 0x00000007080c7211 */ /* 0x00cfce00078ec0ff */
.L_x_169:
[C---:B------:R-:W-:Y:S01]  /*0e20*/  ISETP.GT.U32.AND P1, PT, R11.reuse, 0xffff, PT ;  /* 0x0000ffff0b00780c */ /* 0x040fe20003f24070 */
[----:B------:R-:W-:Y:S05]  /*0e30*/  YIELD ;  /* 0x0000000000007946 */ /* 0x000fea0003800000 */
[----:B--23--:R-:W-:Y:S01]  /*0e40*/  SHF.R.U32.HI R9, RZ, 0x3, R11 ;  /* 0x00000003ff097819 */ /* 0x00cfe2000001160b */
[----:B------:R-:W-:Y:S01]  /*0e50*/  BSSY.RECONVERGENT B2, `(.L_x_163) ;  /* 0x0000009000027945 */ /* 0x000fe20003800200 */
[----:B-1--4-:R-:W-:-:S03]  /*0e60*/  LEA.HI R10, R11, R12, RZ, 0x1f ;  /* 0x0000000c0b0a7211 */ /* 0x012fc600078ff8ff */
[----:B------:R-:W-:Y:S02]  /*0e70*/  IMAD.WIDE.U32 R8, R9, 0x4, R24 ;  /* 0x0000000409087825 */ /* 0x000fe400078e0018 */
[----:B------:R-:W-:Y:S05]  /*0e80*/  @P1 BRA `(.L_x_164) ;  /* 0x00000000000c1947 */ /* 0x000fea0003800000 */
[----:B------:R-:W-:-:S06]  /*0e90*/  IMAD.MOV.U32 R7, RZ, RZ, -0x1 ;  /* 0xffffffffff077424 */ /* 0x000fcc00078e00ff */
[----:B------:R1:W2:Y:S01]  /*0ea0*/  ATOMS.EXCH R7, [R10+0x10000], R7 ;  /* 0x010000070a07738c */ /* 0x0002a20004000000 */
[----:B------:R-:W-:Y:S05]  /*0eb0*/  BRA `(.L_x_165) ;  /* 0x0000000000087947 */ /* 0x000fea0003800000 */
.L_x_164:
[----:B------:R-:W-:-:S06]  /*0ec0*/  IMAD.MOV.U32 R7, RZ, RZ, -0x1 ;  /* 0xffffffffff077424 */ /* 0x000fcc00078e00ff */
[----:B------:R3:W5:Y:S02]  /*0ed0*/  ATOMG.E.EXCH.STRONG.GPU PT, R7, desc[UR36][R8.64], R7 ;  /* 0x80000007080779a8 */ /* 0x000764000c1ef124 */
.L_x_165:
[----:B------:R-:W-:Y:S05]  /*0ee0*/  BSYNC.RECONVERGENT B2 ;  /* 0x0000000000027941 */ /* 0x000fea0003800200 */
.L_x_163:
[----:B--2--5:R-:W-:-:S05]  /*0ef0*/  VIADD R13, R7, 0x1 ;  /* 0x00000001070d7836 */ /* 0x024fca0000000000 */
[----:B------:R-:W-:-:S13]  /*0f00*/  ISETP.GE.U32.AND P0, PT, R13, 0x2, PT ;  /* 0x000000020d00780c */ /* 0x000fda0003f06070 */
[----:B------:R-:W-:Y:S05]  /*0f10*/  @!P0 BRA `(.L_x_162) ;  /* 0x0000000000248947 */ /* 0x000fea0003800000 */
[----:B------:R-:W-:Y:S04]  /*0f20*/  BSSY.RECONVERGENT B2, `(.L_x_166) ;  /* 0x0000005000027945 */ /* 0x000fe80003800200 */
[----:B------:R-:W-:Y:S05]  /*0f30*/  @P1 BRA `(.L_x_167) ;  /* 0x0000000000081947 */ /* 0x000fea0003800000 */
[----:B------:R4:W-:Y:S01]  /*0f40*/  ATOMS.EXCH RZ, [R10+0x10000], RZ ;  /* 0x010000ff0aff738c */ /* 0x0009e20004000000 */
[----:B------:R-:W-:Y:S05]  /*0f50*/  BRA `(.L_x_168) ;  /* 0x0000000000047947 */ /* 0x000fea0003800000 */
.L_x_167:
[----:B------:R2:W5:Y:S02]  /*0f60*/  ATOMG.E.EXCH.STRONG.GPU PT, RZ, desc[UR36][R8.64], RZ ;  /* 0x800000ff08ff79a8 */ /* 0x000564000c1ef124 */
.L_x_168:
[----:B------:R-:W-:Y:S05]  /*0f70*/  BSYNC.RECONVERGENT B2 ;  /* 0x0000000000027941 */ /* 0x000fea0003800200 */
.L_x_166:
[----:B------:R-:W-:Y:S01]  /*0f80*/  LOP3.LUT P0, RZ, R7, 0x7, RZ, 0xc0, !PT ;  /* 0x0000000707ff7812 */ /* 0x000fe2000780c0ff */
[----:B------:R-:W-:-:S12]  /*0f90*/  IMAD.MOV.U32 R11, RZ, RZ, R7 ;  /* 0x000000ffff0b7224 */ /* 0x000fd800078e0007 */
[----:B------:R-:W-:Y:S05]  /*0fa0*/  @!P0 BRA `(.L_x_169) ;  /* 0xfffffffc009c8947 */ /* 0x000fea000383ffff */
.L_x_162:
[----:B------:R-:W-:Y:S05]  /*0fb0*/  BSYNC B1 ;  /* 0x0000000000017941 */ /* 0x000fea0003800000 */
.L_x_161:
[----:B------:R-:W-:Y:S02]  /*0fc0*/  IMAD.SHL.U32 R7, R6, 0x8, RZ ;  /* 0x0000000806077824 */ /* 0x000fe400078e00ff */
[----:B--23--:R-:W-:Y:S02]  /*0fd0*/  IMAD.MOV.U32 R9, RZ, RZ, -0x203a400 ;  /* 0xfdfc5c00ff097424 */ /* 0x00cfe400078e00ff */
[----:B------:R-:W-:Y:S01]  /*0fe0*/  IMAD.MOV.U32 R13, RZ, RZ, -0x40000000 ;  /* 0xc0000000ff0d7424 */ /* 0x000fe200078e00ff */
[----:B------:R-:W-:Y:S01]  /*0ff0*/  LOP3.LUT R8, R7, 0x38, RZ, 0xc0, !PT ;  /* 0x0000003807087812 */ /* 0x000fe200078ec0ff */
[----:B------:R-:W-:-:S03]  /*1000*/  IMAD.MOV.U32 R7, RZ, RZ, -0x4f0f0efe ;  /* 0xb0f0f102ff077424 */ /* 0x000fc600078e00ff */
[----:B------:R-:W-:-:S04]  /*1010*/  LOP3.LUT R8, R8, 0x7, R11, 0xf8, !PT ;  /* 0x0000000708087812 */ /* 0x000fc800078ef80b */
[-C--:B------:R-:W-:Y:S02]  /*1020*/  SHF.R.U64 R7, R7, R8.reuse, 0x7eb6deee ;  /* 0x7eb6deee07077419 */ /* 0x080fe40000001208 */
[-C--:B-1--4-:R-:W-:Y:S02]  /*1030*/  SHF.R.U64 R10, R9, R8.reuse, 0x18181c19 ;  /* 0x18181c19090a7419 */ /* 0x092fe40000001208 */
[----:B------:R-:W-:Y:S02]  /*1040*/  SHF.R.U64 R8, R13, R8, 0xf8f8f0f0 ;  /* 0xf8f8f0f00d087419 */ /* 0x000fe40000001208 */
[----:B------:R-:W-:-:S03]  /*1050*/  LOP3.LUT R7, R7, 0x1, RZ, 0xc0, !PT ;  /* 0x0000000107077812 */ /* 0x000fc600078ec0ff */
[----:B------:R-:W-:Y:S01]  /*1060*/  IMAD.SHL.U32 R8, R8, 0x4, RZ ;  /* 0x0000000408087824 */ /* 0x000fe200078e00ff */
[----:B------:R-:W-:Y:S01]  /*1070*/  LOP3.LUT R7, R7, 0x2, R10, 0xf8, !PT ;  /* 0x0000000207077812 */ /* 0x000fe200078ef80a */
[----:B------:R-:W-:-:S03]  /*1080*/  IMAD.MOV.U32 R10, RZ, RZ, R6 ;  /* 0x000000ffff0a7224 */ /* 0x000fc600078e0006 */
[----:B------:R-:W-:Y:S01]  /*1090*/  LOP3.LUT R7, R7, 0x4, R8, 0xf8, !PT ;  /* 0x0000000407077812 */ /* 0x000fe200078ef808 */
[----:B------:R-:W-:-:S03]  /*10a0*/  IMAD.MOV.U32 R8, RZ, RZ, 0x1 ;  /* 0x00000001ff087424 */ /* 0x000fc600078e00ff */
[----:B------:R-:W-:-:S04]  /*10b0*/  ISETP.GT.U32.AND P0, PT, R7, 0xffff, PT ;  /* 0x0000ffff0700780c */ /* 0x000fc80003f04070 */
[----:B------:R-:W-:-:S04]  /*10c0*/  SEL R7, R7, 0xffff, !P0 ;  /* 0x0000ffff07077807 */ /* 0x000fc80004000000 */
[----:B------:R-:W-:-:S04]  /*10d0*/  LOP3.LUT R7, R7, 0xffff, RZ, 0xc0, !PT ;  /* 0x0000ffff07077812 */ /* 0x000fc800078ec0ff */
[----:B------:R-:W-:-:S04]  /*10e0*/  SHF.L.U32 R7, R8, R7, RZ ;  /* 0x0000000708077219 */ /* 0x000fc800000006ff */
[----:B------:R-:W-:-:S13]  /*10f0*/  LOP3.LUT P0, RZ, R7, 0x1d, RZ, 0xc0, !PT ;  /* 0x0000001d07ff7812 */ /* 0x000fda000780c0ff */
[----:B------:R-:W-:-:S05]  /*1100*/  @P0 IMAD R9, R22, 0x8, R2 ;  /* 0x0000000816090824 */ /* 0x000fca00078e0202 */
[----:B------:R1:W-:Y:S04]  /*1110*/  @P0 STL.64 [R9+0x220], R10 ;  /* 0x0002200a09000387 */ /* 0x0003e80000100a00 */
[----:B------:R-:W2:Y:S01]  /*1120*/  @!P0 LDL R7, [R1+0xa40] ;  /* 0x000a400001078983 */ /* 0x000ea20000100800 */
[----:B------:R-:W-:Y:S02]  /*1130*/  VIADD R3, R3, 0x1 ;  /* 0x0000000103037836 */ /* 0x000fe40000000000 */
[----:B------:R-:W-:-:S03]  /*1140*/  @P0 VIADD R6, R22, 0x1 ;  /* 0x0000000116060836 */ /* 0x000fc60000000000 */
[----:B------:R-:W-:Y:S01]  /*1150*/  ISETP.NE.AND P1, PT, R3, 0x100, PT ;  /* 0x000001000300780c */ /* 0x000fe20003f25270 */
[----:B------:R-:W-:Y:S02]  /*1160*/  @P0 IMAD.MOV.U32 R22, RZ, RZ, R6 ;  /* 0x000000ffff160224 */ /* 0x000fe400078e0006 */
[C---:B--2---:R-:W-:Y:S02]  /*1170*/  @!P0 VIADD R8, R7.reuse, 0x1 ;  /* 0x0000000107088836 */ /* 0x044fe40000000000 */
[----:B------:R-:W-:-:S03]  /*1180*/  @!P0 IMAD R7, R7, 0x8, R2 ;  /* 0x0000000807078824 */ /* 0x000fc600078e0202 */
[----:B------:R1:W-:Y:S04]  /*1190*/  @!P0 STL [R1+0xa40], R8 ;  /* 0x000a400801008387 */ /* 0x0003e80000100800 */
[----:B------:R1:W-:Y:S01]  /*11a0*/  @!P0 STL.64 [R7+0xa28], R10 ;  /* 0x000a280a07008387 */ /* 0x0003e20000100a00 */
[----:B------:R-:W-:Y:S05]  /*11b0*/  @P1 BRA `(.L_x_170) ;  /* 0xfffffff800541947 */ /* 0x000fea000383ffff */
.L_x_151:
[----:B------:R-:W-:Y:S05]  /*11c0*/  BSYNC B0 ;  /* 0x0000000000007941 */ /* 0x000fea0003800000 */
.L_x_150:
[----:B------:R-:W2:Y:S01]  /*11d0*/  LDL R3, [R1+0xa40] ;  /* 0x000a400001037983 */ /* 0x000ea20000100800 */
[----:B------:R-:W-:Y:S05]  /*11e0*/  WARPSYNC.ALL ;  /* 0x0000000000007948 */ /* 0x000fea0003800000 */
[----:B------:R-:W3:Y:S01]  /*11f0*/  S2UR UR5, SR_CgaCtaId ;  /* 0x00000000000579c3 */ /* 0x000ee20000008800 */
[----:B------:R-:W-:Y:S01]  /*1200*/  UMOV UR4, 0x400 ;  /* 0x0000040000047882 */ /* 0x000fe20000000000 */
[----:B------:R4:W-:Y:S01]  /*1210*/  STL [R1+0x238], R22 ;  /* 0x0002381601007387 */ /* 0x0009e20000100800 */
[----:B------:R-:W-:Y:S01]  /*1220*/  MOV R4, 0x12e0 ;  /* 0x000012e000047802 */ /* 0x000fe20000000f00 */
[----:B---3--:R-:W-:-:S06]  /*1230*/  ULEA UR4, UR5, UR4, 0x18 ;  /* 0x0000000405047291 */ /* 0x008fcc000f8ec0ff */
[----:B------:R-:W-:Y:S01]  /*1240*/  LEA R32, R39, UR4, 0x3 ;  /* 0x0000000427207c11 */ /* 0x000fe2000f8e18ff */
[----:B------:R-:W-:Y:S01]  /*1250*/  BAR.SYNC.DEFER_BLOCKING 0x0 ;  /* 0x0000000000007b1d */ /* 0x000fe20000010000 */
[----:B--2---:R-:W-:-:S05]  /*1260*/  IMAD.MOV R3, RZ, RZ, -R3 ;  /* 0x000000ffff037224 */ /* 0x004fca00078e0a03 */
[----:B------:R-:W-:-:S04]  /*1270*/  ISETP.NE.AND P0, PT, R22, R3, PT ;  /* 0x000000031600720c */ /* 0x000fc80003f05270 */
[----:B------:R-:W-:Y:S02]  /*1280*/  SEL R6, RZ, 0xffffffff, !P0 ;  /* 0xffffffffff067807 */ /* 0x000fe40004000000 */
[----:B------:R-:W-:-:S03]  /*1290*/  SEL R3, RZ, 0x1, !P0 ;  /* 0x00000001ff037807 */ /* 0x000fc60004000000 */
[----:B-1----:R-:W-:-:S05]  /*12a0*/  IMAD.MOV.U32 R7, RZ, RZ, R6 ;  /* 0x000000ffff077224 */ /* 0x002fca00078e0006 */
[----:B------:R4:W-:Y:S01]  /*12b0*/  STS.64 [R32], R6 ;  /* 0x0000000620007388 */ /* 0x0009e20000000a00 */
[----:B------:R-:W-:Y:S06]  /*12c0*/  BAR.SYNC.DEFER_BLOCKING 0x0 ;  /* 0x0000000000007b1d */ /* 0x000fec0000010000 */
[----:B0---45:R-:W-:Y:S05]  /*12d0*/  CALL.REL.NOINC `($_Z9evaluatorP4GNet$_Z11block_countb) ;  /* 0x00000d9000187944 */ /* 0x031fea0003c00000 */
[----:B------:R-:W0:Y:S02]  /*12e0*/  LDC.64 R30, c[0x0][0x380] ;  /* 0x0000e000ff1e7b82 */ /* 0x000e240000000a00 */
[----:B0-----:R-:W-:-:S03]  /*12f0*/  IMAD.WIDE.U32 R28, R28, 0x4, R30 ;  /* 0x000000041c1c7825 */ /* 0x001fc600078e001e */
[----:B------:R-:W-:-:S04]  /*1300*/  IADD3 R4, P0, PT, R28, -0x80000000, RZ ;  /* 0x800000001c047810 */ /* 0x000fc80007f1e0ff */
[----:B------:R-:W-:Y:S02]  /*1310*/  IADD3 R4, P1, PT, R4, 0xc000000, RZ ;  /* 0x0c00000004047810 */ /* 0x000fe40007f3e0ff */
[----:B------:R-:W-:-:S05]  /*1320*/  IADD3.X R5, PT, PT, R29, 0x1, RZ, P0, !PT ;  /* 0x000000011d057810 */ /* 0x000fca00007fe4ff */
[----:B------:R-:W-:-:S05]  /*1330*/  IMAD.X R5, RZ, RZ, R5, P1 ;  /* 0x000000ffff057224 */ /* 0x000fca00008e0605 */
[----:B------:R-:W2:Y:S01]  /*1340*/  LDG.E R4, desc[UR36][R4.64+0x20008] ;  /* 0x0200082404047981 */ /* 0x000ea2000c1e1900 */
[----:B------:R-:W-:Y:S01]  /*1350*/  BSSY.RECONVERGENT B0, `(.L_x_171) ;  /* 0x0000007000007945 */ /* 0x000fe20003800200 */
[----:B------:R-:W-:Y:S01]  /*1360*/  ISETP.NE.AND P1, PT, R3, RZ, PT ;  /* 0x000000ff0300720c */ /* 0x000fe20003f25270 */
[----:B------:R-:W-:Y:S01]  /*1370*/  IMAD.MOV.U32 R33, RZ, RZ, RZ ;  /* 0x000000ffff217224 */ /* 0x000fe200078e00ff */
[----:B--2---:R-:W-:-:S13]  /*1380*/  ISETP.NE.AND P0, PT, R4, RZ, PT ;  /* 0x000000ff0400720c */ /* 0x004fda0003f05270 */
[----:B------:R-:W-:Y:S05]  /*1390*/  @!P0 BRA `(.L_x_172) ;  /* 0x0000000000088947 */ /* 0x000fea0003800000 */
[----:B------:R-:W2:Y:S02]  /*13a0*/  LDG.E.U8 R33, desc[UR36][R26.64+0x5] ;  /* 0x000005241a217981 */ /* 0x000ea4000c1e1100 */
[----:B--2---:R-:W-:-:S07]  /*13b0*/  IMAD.IADD R33, R4, 0x1, -R33 ;  /* 0x0000000104217824 */ /* 0x004fce00078e0a21 */
.L_x_172:
[----:B------:R-:W-:Y:S05]  /*13c0*/  BSYNC.RECONVERGENT B0 ;  /* 0x0000000000007941 */ /* 0x000fea0003800200 */
.L_x_171:
[----:B------:R-:W-:Y:S05]  /*13d0*/  @!P1 EXIT ;  /* 0x000000000000994d */ /* 0x000fea0003800000 */
[----:B------:R-:W-:Y:S01]  /*13e0*/  ISETP.GT.U32.AND P0, PT, R0, 0x1, PT ;  /* 0x000000010000780c */ /* 0x000fe20003f04070 */
[----:B------:R-:W-:-:S12]  /*13f0*/  IMAD.WIDE.U32 R30, R18, 0x4, R30 ;  /* 0x00000004121e7825 */ /* 0x000fd800078e001e */
[----:B------:R-:W-:Y:S05]  /*1400*/  @P0 BRA `(.L_x_173) ;  /* 0x0000056800700947 */ /* 0x000fea0003800000 */
[----:B------:R0:W5:Y:S01]  /*1410*/  LDG.E.U8 R40, desc[UR36][R26.64+0x4] ;  /* 0x000004241a287981 */ /* 0x000162000c1e1100 */
[----:B------:R-:W-:Y:S01]  /*1420*/  ISETP.NE.AND P0, PT, R22, RZ, PT ;  /* 0x000000ff1600720c */ /* 0x000fe20003f05270 */
[----:B------:R-:W-:Y:S01]  /*1430*/  IMAD.MOV.U32 R37, RZ, RZ, R22 ;  /* 0x000000ffff257224 */ /* 0x000fe200078e0016 */
[----:B------:R-:W-:-:S11]  /*1440*/  UMOV UR38, URZ ;  /* 0x000000ff00267c82 */ /* 0x000fd60008000000 */
.L_x_1584:
[----:B------:R-:W-:Y:S02]  /*1450*/  UMOV UR39, 0x1 ;  /* 0x0000000100277882 */ /* 0x000fe40000000000 */
[----:B------:R-:W-:-:S06]  /*1460*/  USHF.L.U32 UR39, UR39, UR38, URZ ;  /* 0x0000002627277299 */ /* 0x000fcc00080006ff */
[----:B------:R-:W-:-:S13]  /*1470*/  ISETP.GE.U32.AND P1, PT, R39, UR39, PT ;  /* 0x0000002727007c0c */ /* 0x000fda000bf26070 */
[----:B-12--5:R-:W-:Y:S05]  /*1480*/  @P1 BRA `(.L_x_174) ;  /* 0x00000564005c1947 */ /* 0x026fea0003800000 */
[----:B------:R-:W1:Y:S01]  /*1490*/  S2UR UR5, SR_CgaCtaId ;  /* 0x00000000000579c3 */ /* 0x000e620000008800 */
[----:B------:R-:W-:Y:S01]  /*14a0*/  UMOV UR4, 0x400 ;  /* 0x0000040000047882 */ /* 0x000fe20000000000 */
[----:B------:R-:W-:Y:S01]  /*14b0*/  LOP3.LUT R3, R39, UR39, RZ, 0x3c, !PT ;  /* 0x0000002727037c12 */ /* 0x000fe2000f8e3cff */
[----:B-1----:R-:W-:-:S06]  /*14c0*/  ULEA UR4, UR5, UR4, 0x18 ;  /* 0x0000000405047291 */ /* 0x002fcc000f8ec0ff */
[----:B------:R-:W-:-:S05]  /*14d0*/  LEA R3, R3, UR4, 0x3 ;  /* 0x0000000403037c11 */ /* 0x000fca000f8e18ff */
[----:B------:R-:W1:Y:S02]  /*14e0*/  LDS.64 R4, [R3] ;  /* 0x0000000003047984 */ /* 0x000e640000000a00 */
[----:B-1----:R-:W-:-:S04]  /*14f0*/  ISETP.NE.U32.AND P1, PT, R4, RZ, PT ;  /* 0x000000ff0400720c */ /* 0x002fc80003f25070 */
[----:B------:R-:W-:-:S13]  /*1500*/  ISETP.NE.AND.EX P1, PT, R5, RZ, PT, P1 ;  /* 0x000000ff0500720c */ /* 0x000fda0003f25310 */
[----:B------:R-:W-:Y:S05]  /*1510*/  @P1 BRA `(.L_x_174) ;  /* 0x0000056400381947 */ /* 0x000fea0003800000 */
[----:B------:R-:W2:Y:S01]  /*1520*/  LDL R35, [R1+0xa40] ;  /* 0x000a400001237983 */ /* 0x000ea20000100800 */
[----:B------:R-:W-:Y:S02]  /*1530*/  IMAD.MOV.U32 R16, RZ, RZ, R0 ;  /* 0x000000ffff107224 */ /* 0x000fe400078e0000 */
[----:B------:R-:W-:Y:S01]  /*1540*/  IMAD.MOV.U32 R17, RZ, RZ, R8 ;  /* 0x000000ffff117224 */ /* 0x000fe200078e0008 */
[----:B--2---:R-:W-:-:S13]  /*1550*/  ISETP.GE.U32.AND P1, PT, R35, R33, PT ;  /* 0x000000212300720c */ /* 0x004fda0003f26070 */
[----:B------:R-:W-:Y:S05]  /*1560*/  @!P1 BRA `(.L_x_175) ;  /* 0x0000055c00ac9947 */ /* 0x000fea0003800000 */
[----:B------:R-:W-:-:S07]  /*1570*/  IMAD.MOV.U32 R34, RZ, RZ, RZ ;  /* 0x000000ffff227224 */ /* 0x000fce00078e00ff */
.L_x_1576:
[----:B------:R-:W-:Y:S05]  /*1580*/  YIELD ;  /* 0x0000000000007946 */ /* 0x000fea0003800000 */
[----:B-----5:R-:W-:Y:S05]  /*1590*/  @!P0 BRA `(.L_x_176) ;  /* 0x0000000000288947 */ /* 0x020fea0003800000 */
[----:B------:R-:W-:-:S04]  /*15a0*/  VIADD R0, R37, 0xffffffff ;  /* 0xffffffff25007836 */ /* 0x000fc80000000000 */
[----:B------:R-:W-:Y:S01]  /*15b0*/  IMAD.SHL.U32 R4, R0, 0x8, RZ ;  /* 0x0000000800047824 */ /* 0x000fe200078e00ff */
[----:B------:R1:W-:Y:S04]  /*15c0*/  STL [R1+0x238], R0 ;  /* 0x0002380001007387 */ /* 0x0003e80000100800 */
[----:B------:R-:W-:-:S05]  /*15d0*/  LOP3.LUT R4, R4, 0x7f8, RZ, 0xc0, !PT ;  /* 0x000007f804047812 */ /* 0x000fca00078ec0ff */
[----:B------:R-:W-:-:S05]  /*15e0*/  IMAD.IADD R4, R1, 0x1, R4 ;  /* 0x0000000101047824 */ /* 0x000fca00078e0204 */
[----:B------:R1:W5:Y:S01]  /*15f0*/  LDL.64 R16, [R4+0x240] ;  /* 0x0002400004107983 */ /* 0x0003620000100a00 */
[----:B------:R-:W-:Y:S01]  /*1600*/  ISETP.NE.AND P0, PT, R0, RZ, PT ;  /* 0x000000ff0000720c */ /* 0x000fe20003f05270 */
[--C-:B------:R-:W-:Y:S02]  /*1610*/  IMAD.MOV.U32 R22, RZ, RZ, R0.reuse ;  /* 0x000000ffff167224 */ /* 0x100fe400078e0000 */
[----:B------:R-:W-:Y:S01]  /*1620*/  IMAD.MOV.U32 R37, RZ, RZ, R0 ;  /* 0x000000ffff257224 */ /* 0x000fe200078e0000 */
[----:B------:R-:W-:Y:S09]  /*1630*/  BRA `(.L_x_177) ;  /* 0x0000000000307947 */ /* 0x000ff20003800000 */
.L_x_176:
[----:B------:R-:W-:Y:S01]  /*1640*/  ISETP.NE.AND P1, PT, R35, RZ, PT ;  /* 0x000000ff2300720c */ /* 0x000fe20003f25270 */
[----:B------:R-:W-:Y:S01]  /*1650*/  IMAD.MOV.U32 R0, RZ, RZ, RZ ;  /* 0x000000ffff007224 */ /* 0x000fe200078e00ff */
[----:B------:R-:W-:Y:S01]  /*1660*/  PLOP3.LUT P0, PT, PT, PT, PT, 0x8, 0x80 ;  /* 0x000000000080781c */ /* 0x000fe20003f0e170 */
[----:B------:R-:W-:-:S10]  /*1670*/  IMAD.MOV.U32 R8, RZ, RZ, RZ ;  /* 0x000000ffff087224 */ /* 0x000fd400078e00ff */
[----:B------:R-:W-:Y:S05]  /*1680*/  @!P1 BRA `(.L_x_174) ;  /* 0x0000056000dc9947 */ /* 0x000fea0003800000 */
[----:B------:R-:W-:-:S04]  /*1690*/  VIADD R35, R35, 0xffffffff ;  /* 0xffffffff23237836 */ /* 0x000fc80000000000 */
[----:B------:R-:W-:Y:S01]  /*16a0*/  IMAD.SHL.U32 R0, R35, 0x8, RZ ;  /* 0x0000000823007824 */ /* 0x000fe200078e00ff */
[----:B------:R2:W-:Y:S04]  /*16b0*/  STL [R1+0xa40], R35 ;  /* 0x000a402301007387 */ /* 0x0005e80000100800 */
[----:B------:R-:W-:-:S05]  /*16c0*/  LOP3.LUT R0, R0, 0x7f8, RZ, 0xc0, !PT ;  /* 0x000007f800007812 */ /* 0x000fca00078ec0ff */
[----:B------:R-:W-:-:S05]  /*16d0*/  IMAD.IADD R0, R1, 0x1, R0 ;  /* 0x0000000101007824 */ /* 0x000fca00078e0200 */
[----:B------:R2:W5:Y:S01]  /*16e0*/  LDL.64 R16, [R0+0xa48] ;  /* 0x000a480000107983 */ /* 0x0005620000100a00 */
[----:B------:R-:W-:-:S13]  /*16f0*/  PLOP3.LUT P0, PT, PT, PT, PT, 0x8, 0x80 ;  /* 0x000000000080781c */ /* 0x000fda0003f0e170 */
.L_x_177:
[----:B-----5:R-:W-:Y:S01]  /*1700*/  ISETP.NE.U32.AND P1, PT, R16, RZ, PT ;  /* 0x000000ff1000720c */ /* 0x020fe20003f25070 */
[----:B-12---:R-:W-:Y:S02]  /*1710*/  IMAD.MOV.U32 R0, RZ, RZ, RZ ;  /* 0x000000ffff007224 */ /* 0x006fe400078e00ff */
[----:B------:R-:W-:Y:S01]  /*1720*/  IMAD.MOV.U32 R8, RZ, RZ, RZ ;  /* 0x000000ffff087224 */ /* 0x000fe200078e00ff */
[----:B------:R-:W-:-:S13]  /*1730*/  ISETP.NE.AND.EX P1, PT, R17, RZ, PT, P1 ;  /* 0x000000ff1100720c */ /* 0x000fda0003f25310 */
[----:B------:R-:W-:Y:S05]  /*1740*/  @!P1 BRA `(.L_x_174) ;  /* 0x0000056000ac9947 */ /* 0x000fea0003800000 */
[----:B------:R-:W-:-:S04]  /*1750*/  LOP3.LUT R0, R16, 0x80000007, RZ, 0xc0, !PT ;  /* 0x8000000710007812 */ /* 0x000fc800078ec0ff */
[----:B------:R-:W-:-:S04]  /*1760*/  ISETP.NE.U32.AND P0, PT, R0, -0x7fffffff, PT ;  /* 0x800000010000780c */ /* 0x000fc80003f05070 */
[----:B------:R-:W-:-:S13]  /*1770*/  ISETP.NE.AND.EX P0, PT, RZ, RZ, PT, P0 ;  /* 0x000000ffff00720c */ /* 0x000fda0003f05300 */
[----:B------:R-:W-:Y:S05]  /*1780*/  @!P0 BRA `(.L_x_178) ;  /* 0x0000055c003c8947 */ /* 0x000fea0003800000 */
[C---:B------:R-:W-:Y:S01]  /*1790*/  IMAD.SHL.U32 R0, R16.reuse, 0x8, RZ ;  /* 0x0000000810007824 */ /* 0x040fe200078e00ff */
[----:B------:R-:W-:Y:S01]  /*17a0*/  LOP3.LUT R6, R16, 0x7, RZ, 0xc0, !PT ;  /* 0x0000000710067812 */ /* 0x000fe200078ec0ff */
[----:B------:R-:W-:Y:S01]  /*17b0*/  IMAD.MOV.U32 R3, RZ, RZ, -0x4f0f0efe ;  /* 0xb0f0f102ff037424 */ /* 0x000fe200078e00ff */
[----:B------:R-:W-:Y:S01]  /*17c0*/  ISETP.NE.U32.AND P0, PT, R17, -0x8, PT ;  /* 0xfffffff81100780c */ /* 0x000fe20003f05070 */
[----:B------:R-:W-:Y:S01]  /*17d0*/  IMAD.MOV.U32 R5, RZ, RZ, -0x203a400 ;  /* 0xfdfc5c00ff057424 */ /* 0x000fe200078e00ff */
[----:B------:R-:W-:Y:S01]  /*17e0*/  LOP3.LUT R0, R0, 0x38, RZ, 0xc0, !PT ;  /* 0x0000003800007812 */ /* 0x000fe200078ec0ff */
[----:B------:R-:W-:Y:S01]  /*17f0*/  IMAD.MOV.U32 R7, RZ, RZ, -0x40000000 ;  /* 0xc0000000ff077424 */ /* 0x000fe200078e00ff */
[----:B------:R-:W-:Y:S01]  /*1800*/  ISETP.EQ.U32.AND P1, PT, R6, 0x1, PT ;  /* 0x000000010600780c */ /* 0x000fe20003f22070 */
[----:B------:R-:W-:Y:S01]  /*1810*/  BSSY B7, `(.L_x_179) ;  /* 0x0002acc000077945 */ /* 0x000fe20003800000 */
[----:B------:R-:W-:-:S03]  /*1820*/  LOP3.LUT R0, R0, 0x7, R17, 0xf8, !PT ;  /* 0x0000000700007812 */ /* 0x000fc600078ef811 */
[----:B------:R-:W-:Y:S01]  /*1830*/  BSSY.RELIABLE B6, `(.L_x_180) ;  /* 0x0002ab8000067945 */ /* 0x000fe20003800100 */
[----:B------:R-:W-:Y:S01]  /*1840*/  ISETP.NE.AND.EX P0, PT, RZ, RZ, PT, P0 ;  /* 0x000000ffff00720c */ /* 0x000fe20003f05300 */
[----:B------:R-:W-:Y:S01]  /*1850*/  IMAD.MOV.U32 R22, RZ, RZ, R16 ;  /* 0x000000ffff167224 */ /* 0x000fe200078e0010 */
[-C--:B------:R-:W-:Y:S01]  /*1860*/  SHF.R.U64 R4, R3, R0.reuse, 0x7eb6deee ;  /* 0x7eb6deee03047419 */ /* 0x080fe20000001200 */
[----:B------:R-:W-:Y:S01]  /*1870*/  IMAD.MOV.U32 R49, RZ, RZ, -0x8 ;  /* 0xfffffff8ff317424 */ /* 0x000fe200078e00ff */
[-C--:B------:R-:W-:Y:S02]  /*1880*/  SHF.R.U64 R3, R5, R0.reuse, 0x18181c19 ;  /* 0x18181c1905037419 */ /* 0x080fe40000001200 */
[----:B------:R-:W-:Y:S02]  /*1890*/  ISETP.EQ.AND.EX P1, PT, RZ, RZ, PT, P1 ;  /* 0x000000ffff00720c */ /* 0x000fe40003f22310 */
[----:B------:R-:W-:Y:S02]  /*18a0*/  SHF.R.U64 R0, R7, R0, 0xf8f8f0f0 ;  /* 0xf8f8f0f007007419 */ /* 0x000fe40000001200 */
[----:B------:R-:W-:-:S03]  /*18b0*/  LOP3.LUT R4, R4, 0x1, RZ, 0xc0, !PT ;  /* 0x0000000104047812 */ /* 0x000fc600078ec0ff */
[----:B------:R-:W-:Y:S01]  /*18c0*/  IMAD.SHL.U32 R0, R0, 0x4, RZ ;  /* 0x0000000400007824 */ /* 0x000fe200078e00ff */
[----:B------:R-:W-:-:S04]  /*18d0*/  LOP3.LUT R3, R4, 0x2, R3, 0xf8, !PT ;  /* 0x0000000204037812 */ /* 0x000fc800078ef803 */
[----:B------:R-:W-:-:S04]  /*18e0*/  LOP3.LUT R0, R3, 0x4, R0, 0xf8, !PT ;  /* 0x0000000403007812 */ /* 0x000fc800078ef800 */
[----:B------:R-:W-:Y:S01]  /*18f0*/  PRMT R48, R0, 0x7610, R48 ;  /* 0x0000761000307816 */ /* 0x000fe20000000030 */
[----:B------:R-:W-:Y:S06]  /*1900*/  @!P0 BRA P1, `(.L_x_181) ;  /* 0x0000000000308947 */ /* 0x000fec0000800000 */
[----:B------:R-:W-:Y:S02]  /*1910*/  PRMT R4, R48, 0x9910, RZ ;  /* 0x0000991030047816 */ /* 0x000fe400000000ff */
[----:B------:R-:W-:Y:S02]  /*1920*/  LOP3.LUT R0, R17, 0x7, RZ, 0xc0, !PT ;  /* 0x0000000711007812 */ /* 0x000fe400078ec0ff */
[----:B------:R-:W-:Y:S02]  /*1930*/  ISETP.GT.AND P1, PT, R4, 0x3, PT ;  /* 0x000000030400780c */ /* 0x000fe40003f24270 */
[----:B------:R-:W-:-:S04]  /*1940*/  LOP3.LUT R3, R16, 0x7, RZ, 0xc0, !PT ;  /* 0x0000000710037812 */ /* 0x000fc800078ec0ff */
[----:B------:R-:W-:-:S04]  /*1950*/  ISETP.GE.U32.AND P0, PT, R0, R3, PT ;  /* 0x000000030000720c */ /* 0x000fc80003f06070 */
[----:B------:R-:W-:Y:S02]  /*1960*/  SEL R49, R22, R17, !P0 ;  /* 0x0000001116317207 */ /* 0x000fe40004000000 */
[----:B------:R-:W-:Y:S01]  /*1970*/  SEL R22, R17, R22, !P0 ;  /* 0x0000001611167207 */ /* 0x000fe20004000000 */
[----:B------:R-:W-:Y:S06]  /*1980*/  @P1 BRA `(.L_x_182) ;  /* 0x0000010400801947 */ /* 0x000fec0003800000 */
[----:B------:R-:W-:-:S13]  /*1990*/  ISETP.GT.AND P0, PT, R4, 0x1, PT ;  /* 0x000000010400780c */ /* 0x000fda0003f04270 */
[----:B------:R-:W-:Y:S05]  /*19a0*/  @P0 BRA `(.L_x_183) ;  /* 0x000000f000680947 */ /* 0x000fea0003800000 */
[----:B------:R-:W-:-:S13]  /*19b0*/  ISETP.NE.AND P0, PT, R4, RZ, PT ;  /* 0x000000ff0400720c */ /* 0x000fda0003f05270 */
[----:B------:R-:W-:Y:S05]  /*19c0*/  @!P0 BRA `(.L_x_184) ;  /* 0x000000b800608947 */ /* 0x000fea0003800000 */
.L_x_181:
[----:B------:R-:W1:Y:S01]  /*19d0*/  LDC.64 R44, c[0x4][0x8] ;  /* 0x01000200ff2c7b82 */ /* 0x000e620000000a00 */
[----:B------:R-:W-:-:S04]  /*19e0*/  SHF.R.U32.HI R0, RZ, 0x3, R22 ;  /* 0x00000003ff007819 */ /* 0x000fc80000011616 */
[----:B------:R-:W-:-:S05]  /*19f0*/  LOP3.LUT R3, R0, 0xfffffff, RZ, 0xc0, !PT ;  /* 0x0fffffff00037812 */ /* 0x000fca00078ec0ff */
[----:B-1----:R-:W-:-:S05]  /*1a00*/  IMAD.WIDE.U32 R44, R3, 0x518, R44 ;  /* 0x00000518032c7825 */ /* 0x002fca00078e002c */
[----:B------:R-:W2:Y:S01]  /*1a10*/  LDG.E.U8 R0, desc[UR36][R44.64+0x108] ;  /* 0x000108242c007981 */ /* 0x000ea2000c1e1100 */
[----:B------:R-:W-:Y:S02]  /*1a20*/  LOP3.LUT R47, R49, 0x7, RZ, 0xc0, !PT ;  /* 0x00000007312f7812 */ /* 0x000fe400078ec0ff */
[----:B------:R-:W-:Y:S02]  /*1a30*/  IADD3 R42, P1, PT, R44, 0x8, RZ ;  /* 0x000000082c2a7810 */ /* 0x000fe40007f3e0ff */
[----:B------:R-:W-:-:S03]  /*1a40*/  ISETP.NE.AND P0, PT, R47, 0x5, PT ;  /* 0x000000052f00780c */ /* 0x000fc60003f05270 */
[----:B------:R-:W-:Y:S01]  /*1a50*/  IMAD.X R43, RZ, RZ, R45, P1 ;  /* 0x000000ffff2b7224 */ /* 0x000fe200008e062d */
[----:B--2---:R-:W-:-:S13]  /*1a60*/  ISETP.EQ.OR P0, PT, R0, RZ, P0 ;  /* 0x000000ff0000720c */ /* 0x004fda0000702670 */
[----:B------:R-:W-:Y:S05]  /*1a70*/  @P0 BRA `(.L_x_185) ;  /* 0x0000001400040947 */ /* 0x000fea0003800000 */
[----:B------:R-:W-:Y:S01]  /*1a80*/  IMAD.MOV R3, RZ, RZ, -R35 ;  /* 0x000000ffff037224 */ /* 0x000fe200078e0a23 */
[----:B------:R-:W-:-:S04]  /*1a90*/  IADD3 R0, PT, PT, -R37, 0x100, RZ ;  /* 0x0000010025007810 */ /* 0x000fc80007ffe1ff */
[----:B------:R-:W-:-:S04]  /*1aa0*/  VIADDMNMX.U32 R0, R3, 0x100, R0, PT ;  /* 0x0000010003007846 */ /* 0x000fc80003800000 */
[----:B------:R-:W-:-:S13]  /*1ab0*/  ISETP.GE.U32.AND P0, PT, R0, 0x2, PT ;  /* 0x000000020000780c */ /* 0x000fda0003f06070 */
[----:B------:R-:W-:Y:S05]  /*1ac0*/  @P0 BREAK.RELIABLE B6 ;  /* 0x0000000000060942 */ /* 0x000fea0003800100 */
[----:B------:R-:W-:Y:S05]  /*1ad0*/  @!P0 BRA `(.L_x_186) ;  /* 0x000002a800348947 */ /* 0x000fea0003800000 */
[----:B------:R-:W-:Y:S01]  /*1ae0*/  ISETP.GT.U32.AND P0, PT, R49, 0xffff, PT ;  /* 0x0000ffff3100780c */ /* 0x000fe20003f04070 */
[----:B------:R-:W-:Y:S01]  /*1af0*/  BSSY.RECONVERGENT B0, `(.L_x_187) ;  /* 0x000000f000007945 */ /* 0x000fe20003800200 */
[----:B------:R-:W-:-:S11]  /*1b00*/  SHF.R.U32.HI R49, RZ, 0x3, R49 ;  /* 0x00000003ff317819 */ /* 0x000fd60000011631 */
[----:B------:R-:W-:Y:S05]  /*1b10*/  @P0 BRA `(.L_x_188) ;  /* 0x00000000001c0947 */ /* 0x000fea0003800000 */
[----:B------:R-:W1:Y:S01]  /*1b20*/  S2UR UR5, SR_CgaCtaId ;  /* 0x00000000000579c3 */ /* 0x000e620000008800 */
[----:B------:R-:W-:Y:S02]  /*1b30*/  UMOV UR4, 0x400 ;  /* 0x0000040000047882 */ /* 0x000fe40000000000 */
[----:B------:R-:W-:-:S04]  /*1b40*/  UIADD3 UR4, UPT, UPT, UR4, 0x410, URZ ;  /* 0x0000041004047890 */ /* 0x000fc8000fffe0ff */
[----:B-1----:R-:W-:-:S06]  /*1b50*/  ULEA UR4, UR5, UR4, 0x18 ;  /* 0x0000000405047291 */ /* 0x002fcc000f8ec0ff */
[----:B------:R-:W-:-:S06]  /*1b60*/  LEA R6, R49, UR4, 0x3 ;  /* 0x0000000431067c11 */ /* 0x000fcc000f8e18ff */
[----:B------:R-:W1:Y:S01]  /*1b70*/  ATOMS.EXCH.64 R6, [R6], RZ ;  /* 0x000000ff0606738c */ /* 0x000e620004000400 */
[----:B------:R-:W-:Y:S05]  /*1b80*/  BRA `(.L_x_189) ;  /* 0x0000000000147947 */ /* 0x000fea0003800000 */
.L_x_188:
[----:B------:R-:W1:Y:S02]  /*1b90*/  LDC.64 R4, c[0x0][0x380] ;  /* 0x0000e000ff047b82 */ /* 0x000e640000000a00 */
[----:B-1----:R-:W-:-:S03]  /*1ba0*/  IMAD.WIDE.U32 R4, R49, 0x8, R4 ;  /* 0x0000000831047825 */ /* 0x002fc600078e0004 */
[----:B------:R-:W-:-:S05]  /*1bb0*/  IADD3 R6, P0, PT, R4, 0xc000000, RZ ;  /* 0x0c00000004067810 */ /* 0x000fca0007f1e0ff */
[----:B------:R-:W-:-:S06]  /*1bc0*/  IMAD.X R7, RZ, RZ, R5, P0 ;  /* 0x000000ffff077224 */ /* 0x000fcc00000e0605 */
[----:B------:R-:W5:Y:S02]  /*1bd0*/  ATOMG.E.EXCH.64.STRONG.GPU PT, R6, desc[UR36][R6.64+0x8], RZ ;  /* 0x800008ff060679a8 */ /* 0x000f64000c1ef524 */
.L_x_189:
[----:B------:R-:W-:Y:S05]  /*1be0*/  BSYNC.RECONVERGENT B0 ;  /* 0x0000000000007941 */ /* 0x000fea0003800200 */
.L_x_187:
[----:B------:R-:W-:Y:S01]  /*1bf0*/  LOP3.LUT P0, RZ, R22, 0x7, RZ, 0xc0, !PT ;  /* 0x0000000716ff7812 */ /* 0x000fe2000780c0ff */
[----:B------:R-:W-:Y:S01]  /*1c00*/  BSSY B0, `(.L_x_190) ;  /* 0x0000094000007945 */ /* 0x000fe20003800000 */
[----:B-1---5:R-:W-:-:S04]  /*1c10*/  LOP3.LUT P1, RZ, R6, 0x7, RZ, 0xc0, !PT ;  /* 0x0000000706ff7812 */ /* 0x022fc8000782c0ff */
[----:B------:R-:W-:-:S04]  /*1c20*/  PLOP3.LUT P1, PT, P0, P1, PT, 0x20, 0x2 ;  /* 0x000000000002781c */ /* 0x000fc80000722470 */
[----:B------:R-:W-:Y:S02]  /*1c30*/  SEL R8, R6, R22, P1 ;  /* 0x0000001606087207 */ /* 0x000fe40000800000 */
[----:B------:R-:W-:Y:S02]  /*1c40*/  SEL R3, R22, R6, P1 ;  /* 0x0000000616037207 */ /* 0x000fe40000800000 */
[----:B------:R-:W-:-:S13]  /*1c50*/  LOP3.LUT P2, RZ, R8, 0x7, RZ, 0xc0, !PT ;  /* 0x0000000708ff7812 */ /* 0x000fda000784c0ff */
[----:B------:R-:W-:Y:S05]  /*1c60*/  @P2 BRA `(.L_x_191) ;  /* 0x0000000400702947 */ /* 0x000fea0003800000 */
.L_x_209:
[----:B------:R-:W-:Y:S01]  /*1c70*/  LOP3.LUT P1, RZ, R3, 0x7, RZ, 0xc0, !PT ;  /* 0x0000000703ff7812 */ /* 0x000fe2000782c0ff */
[----:B------:R-:W-:Y:S05]  /*1c80*/  YIELD ;  /* 0x0000000000007946 */ /* 0x000fea0003800000 */
[----:B------:R-:W-:Y:S07]  /*1c90*/  BSSY B1, `(.L_x_192) ;  /* 0x000001f000017945 */ /* 0x000fee0003800000 */
[----:B---345:R-:W-:Y:S05]  /*1ca0*/  @P1 BRA `(.L_x_193) ;  /* 0x0000000000741947 */ /* 0x038fea0003800000 */
[----:B------:R-:W1:Y:S01]  /*1cb0*/  S2R R5, SR_CgaCtaId ;  /* 0x0000000000057919 */ /* 0x000e620000008800 */
[----:B------:R-:W-:-:S05]  /*1cc0*/  MOV R0, 0x400 ;  /* 0x0000040000007802 */ /* 0x000fca0000000f00 */
[----:B------:R-:W-:-:S05]  /*1cd0*/  VIADD R0, R0, 0x410 ;  /* 0x0000041000007836 */ /* 0x000fca0000000000 */
[----:B-1----:R-:W-:-:S07]  /*1ce0*/  LEA R10, R5, R0, 0x18 ;  /* 0x00000000050a7211 */ /* 0x002fce00078ec0ff */
.L_x_200:
[C---:B------:R-:W-:Y:S01]  /*1cf0*/  ISETP.GT.U32.AND P2, PT, R3.reuse, 0xffff, PT ;  /* 0x0000ffff0300780c */ /* 0x040fe20003f44070 */
[----:B------:R-:W-:Y:S05]  /*1d00*/  YIELD ;  /* 0x0000000000007946 */ /* 0x000fea0003800000 */
[----:B---3--:R-:W-:Y:S01]  /*1d10*/  SHF.R.U32.HI R5, RZ, 0x3, R3 ;  /* 0x00000003ff057819 */ /* 0x008fe20000011603 */
[----:B------:R-:W-:Y:S01]  /*1d20*/  BSSY.RECONVERGENT B2, `(.L_x_194) ;  /* 0x0000009000027945 */ /* 0x000fe20003800200 */
[----:B-12---:R-:W-:-:S03]  /*1d30*/  LEA.HI R9, R3, R10, RZ, 0x1f ;  /* 0x0000000a03097211 */ /* 0x006fc600078ff8ff */
[----:B------:R-:W-:Y:S02]  /*1d40*/  IMAD.WIDE.U32 R4, R5, 0x4, R24 ;  /* 0x0000000405047825 */ /* 0x000fe400078e0018 */
[----:B-----5:R-:W-:Y:S05]  /*1d50*/  @P2 BRA `(.L_x_195) ;  /* 0x00000000000c2947 */ /* 0x020fea0003800000 */
[----:B------:R-:W-:-:S06]  /*1d60*/  IMAD.MOV.U32 R0, RZ, RZ, -0x1 ;  /* 0xffffffffff007424 */ /* 0x000fcc00078e00ff */
[----:B------:R1:W2:Y:S01]  /*1d70*/  ATOMS.EXCH R0, [R9+0x10000], R0 ;  /* 0x010000000900738c */ /* 0x0002a20004000000 */
[----:B------:R-:W-:Y:S05]  /*1d80*/  BRA `(.L_x_196) ;  /* 0x0000000000087947 */ /* 0x000fea0003800000 */
.L_x_195:
[----:B------:R-:W-:-:S05]  /*1d90*/  IMAD.MOV.U32 R11, RZ, RZ, -0x1 ;  /* 0xffffffffff0b7424 */ /* 0x000fca00078e00ff */
[----:B------:R3:W5:Y:S02]  /*1da0*/  ATOMG.E.EXCH.STRONG.GPU PT, R0, desc[UR36][R4.64], R11 ;  /* 0x8000000b040079a8 */ /* 0x000764000c1ef124 */
.L_x_196:
[----:B------:R-:W-:Y:S05]  /*1db0*/  BSYNC.RECONVERGENT B2 ;  /* 0x0000000000027941 */ /* 0x000fea0003800200 */
.L_x_194:
[----:B--23-5:R-:W-:-:S05]  /*1dc0*/  VIADD R11, R0, 0x1 ;  /* 0x00000001000b7836 */ /* 0x02cfca0000000000 */
[----:B------:R-:W-:-:S13]  /*1dd0*/  ISETP.GE.U32.AND P1, PT, R11, 0x2, PT ;  /* 0x000000020b00780c */ /* 0x000fda0003f26070 */
[----:B------:R-:W-:Y:S05]  /*1de0*/  @!P1 BRA `(.L_x_193) ;  /* 0x0000000000249947 */ /* 0x000fea0003800000 */
[----:B------:R-:W-:Y:S04]  /*1df0*/  BSSY.RECONVERGENT B2, `(.L_x_197) ;  /* 0x0000005000027945 */ /* 0x000fe80003800200 */
[----:B------:R-:W-:Y:S05]  /*1e00*/  @P2 BRA `(.L_x_198) ;  /* 0x0000000000082947 */ /* 0x000fea0003800000 */
[----:B------:R2:W-:Y:S01]  /*1e10*/  ATOMS.EXCH RZ, [R9+0x10000], RZ ;  /* 0x010000ff09ff738c */ /* 0x0005e20004000000 */
[----:B------:R-:W-:Y:S05]  /*1e20*/  BRA `(.L_x_199) ;  /* 0x0000000000047947 */ /* 0x000fea0003800000 */
.L_x_198:
[----:B------:R3:W5:Y:S02]  /*1e30*/  ATOMG.E.EXCH.STRONG.GPU PT, RZ, desc[UR36][R4.64], RZ ;  /* 0x800000ff04ff79a8 */ /* 0x000764000c1ef124 */
.L_x_199:
[----:B------:R-:W-:Y:S05]  /*1e40*/  BSYNC.RECONVERGENT B2 ;  /* 0x0000000000027941 */ /* 0x000fea0003800200 */
.L_x_197:
[----:B------:R-:W-:Y:S01]  /*1e50*/  LOP3.LUT P1, RZ, R0, 0x7, RZ, 0xc0, !PT ;  /* 0x0000000700ff7812 */ /* 0x000fe2000782c0ff */
[----:B------:R-:W-:-:S12]  /*1e60*/  IMAD.MOV.U32 R3, RZ, RZ, R0 ;  /* 0x000000ffff037224 */ /* 0x000fd800078e0000 */
[----:B------:R-:W-:Y:S05]  /*1e70*/  @!P1 BRA `(.L_x_200) ;  /* 0xfffffffc009c9947 */ /* 0x000fea000383ffff */
.L_x_193:
[----:B------:R-:W-:Y:S05]  /*1e80*/  BSYNC B1 ;  /* 0x0000000000017941 */ /* 0x000fea0003800000 */
.L_x_192:
[----:B------:R-:W-:Y:S01]  /*1e90*/  ISETP.GE.U32.AND P1, PT, R8, 0xfff9, PT ;  /* 0x0000fff90800780c */ /* 0x000fe20003f26070 */
[----:B------:R-:W-:-:S12]  /*1ea0*/  BSSY.RELIABLE B1, `(.L_x_201) ;  /* 0x0000031000017945 */ /* 0x000fd80003800100 */
[----:B------:R-:W-:Y:S05]  /*1eb0*/  @!P1 BRA `(.L_x_202) ;  /* 0x0000000000649947 */ /* 0x000fea0003800000 */
[C---:B------:R-:W-:Y:S02]  /*1ec0*/  LOP3.LUT P2, RZ, R3.reuse, 0x4, RZ, 0xc0, !PT ;  /* 0x0000000403ff7812 */ /* 0x040fe4000784c0ff */
[----:B------:R-:W-:-:S04]  /*1ed0*/  LOP3.LUT P1, RZ, R3, 0x3, RZ, 0xc0, !PT ;  /* 0x0000000303ff7812 */ /* 0x000fc8000782c0ff */
[----:B------:R-:W-:-:S04]  /*1ee0*/  PLOP3.LUT P1, PT, P2, P1, PT, 0x8, 0x80 ;  /* 0x000000000080781c */ /* 0x000fc80001722170 */
[----:B------:R-:W-:-:S13]  /*1ef0*/  ISETP.GT.U32.OR P1, PT, R3, 0xffff, P1 ;  /* 0x0000ffff0300780c */ /* 0x000fda0000f24470 */
[----:B------:R-:W-:Y:S05]  /*1f00*/  @P1 BRA `(.L_x_203) ;  /* 0x0000000000181947 */ /* 0x000fea0003800000 */
[----:B------:R-:W-:Y:S01]  /*1f10*/  LOP3.LUT P1, RZ, R3, 0x7, RZ, 0xc0, !PT ;  /* 0x0000000703ff7812 */ /* 0x000fe2000782c0ff */
[----:B------:R-:W-:Y:S02]  /*1f20*/  IMAD.MOV.U32 R0, RZ, RZ, R3 ;  /* 0x000000ffff007224 */ /* 0x000fe400078e0003 */
[----:B-12---:R-:W-:-:S10]  /*1f30*/  IMAD.MOV.U32 R9, RZ, RZ, R8 ;  /* 0x000000ffff097224 */ /* 0x006fd400078e0008 */
[----:B------:R-:W-:Y:S05]  /*1f40*/  @!P1 BRA `(.L_x_204) ;  /* 0x0000000000989947 */ /* 0x000fea0003800000 */
[----:B------:R-:W-:Y:S05]  /*1f50*/  @P2 BREAK.RELIABLE B1 ;  /* 0x0000000000012942 */ /* 0x000fea0003800100 */
[----:B------:R-:W-:Y:S05]  /*1f60*/  @P2 BRA `(.L_x_205) ;  /* 0x00000004005c2947 */ /* 0x000fea0003800000 */
.L_x_203:
[----:B------:R-:W-:Y:S02]  /*1f70*/  ISETP.GT.U32.AND P2, PT, R8, 0xffff, PT ;  /* 0x0000ffff0800780c */ /* 0x000fe40003f44070 */
[----:B-12---:R-:W-:-:S11]  /*1f80*/  SHF.R.U32.HI R9, RZ, 0x3, R8 ;  /* 0x00000003ff097819 */ /* 0x006fd60000011608 */
[----:B---3--:R-:W-:-:S06]  /*1f90*/  @P2 IMAD.WIDE.U32 R4, R9, 0x4, R24 ;  /* 0x0000000409042825 */ /* 0x008fcc00078e0018 */
[----:B------:R-:W2:Y:S01]  /*1fa0*/  @P2 LDG.E R4, desc[UR36][R4.64] ;  /* 0x0000002404042981 */ /* 0x000ea2000c1e1900 */
[----:B------:R-:W-:Y:S01]  /*1fb0*/  @!P2 MOV R0, 0x400 ;  /* 0x000004000000a802 */ /* 0x000fe20000000f00 */
[----:B------:R-:W1:Y:S04]  /*1fc0*/  @!P2 S2R R11, SR_CgaCtaId ;  /* 0x00000000000ba919 */ /* 0x000e680000008800 */
[----:B------:R-:W-:-:S05]  /*1fd0*/  @!P2 VIADD R0, R0, 0x410 ;  /* 0x000004100000a836 */ /* 0x000fca0000000000 */
[----:B-1----:R-:W-:-:S05]  /*1fe0*/  @!P2 LEA R0, R11, R0, 0x18 ;  /* 0x000000000b00a211 */ /* 0x002fca00078ec0ff */
[----:B------:R-:W-:-:S06]  /*1ff0*/  @!P2 IMAD R0, R9, 0x4, R0 ;  /* 0x000000040900a824 */ /* 0x000fcc00078e0200 */
[----:B------:R-:W1:Y:S02]  /*2000*/  @!P2 LDS R0, [R0+0x10000] ;  /* 0x010000000000a984 */ /* 0x000e640000000800 */
[----:B-1----:R-:W-:Y:S02]  /*2010*/  @!P2 ISETP.NE.AND P1, PT, R0, RZ, PT ;  /* 0x000000ff0000a20c */ /* 0x002fe40003f25270 */
[----:B--2---:R-:W-:-:S13]  /*2020*/  @P2 ISETP.NE.AND P1, PT, R4, RZ, PT ;  /* 0x000000ff0400220c */ /* 0x004fda0003f25270 */
[----:B------:R-:W-:Y:S05]  /*2030*/  @!P1 BREAK.RELIABLE B1 ;  /* 0x0000000000019942 */ /* 0x000fea0003800100 */
[----:B------:R-:W-:Y:S05]  /*2040*/  @!P1 BRA `(.L_x_206) ;  /* 0x0000000000f09947 */ /* 0x000fea0003800000 */
.L_x_202:
[----:B------:R-:W-:Y:S02]  /*2050*/  ISETP.GT.U32.AND P1, PT, R8, 0xffff, PT ;  /* 0x0000ffff0800780c */ /* 0x000fe40003f24070 */
[----:B---3--:R-:W-:-:S11]  /*2060*/  SHF.R.U32.HI R5, RZ, 0x3, R8 ;  /* 0x00000003ff057819 */ /* 0x008fd60000011608 */
[----:B------:R-:W-:Y:S05]  /*2070*/  @P1 BRA `(.L_x_207) ;  /* 0x0000000000301947 */ /* 0x000fea0003800000 */
[----:B------:R-:W3:Y:S01]  /*2080*/  S2UR UR5, SR_CgaCtaId ;  /* 0x00000000000579c3 */ /* 0x000ee20000008800 */
[----:B------:R-:W-:Y:S02]  /*2090*/  UMOV UR4, 0x400 ;  /* 0x0000040000047882 */ /* 0x000fe40000000000 */
[----:B------:R-:W-:-:S04]  /*20a0*/  UIADD3 UR4, UPT, UPT, UR4, 0x410, URZ ;  /* 0x0000041004047890 */ /* 0x000fc8000fffe0ff */
[----:B---3--:R-:W-:-:S06]  /*20b0*/  ULEA UR4, UR5, UR4, 0x18 ;  /* 0x0000000405047291 */ /* 0x008fcc000f8ec0ff */
[----:B------:R-:W-:-:S05]  /*20c0*/  LEA R4, R5, UR4, 0x2 ;  /* 0x0000000405047c11 */ /* 0x000fca000f8e10ff */
[----:B------:R-:W3:Y:S02]  /*20d0*/  ATOMS.EXCH R0, [R4+0x10000], R3 ;  /* 0x010000030400738c */ /* 0x000ee40004000000 */
[----:B---3--:R-:W-:-:S13]  /*20e0*/  ISETP.NE.AND P1, PT, R0, -0x1, PT ;  /* 0xffffffff0000780c */ /* 0x008fda0003f25270 */
[----:B------:R-:W-:Y:S05]  /*20f0*/  @!P1 BREAK.RELIABLE B1 ;  /* 0x0000000000019942 */ /* 0x000fea0003800100 */
[----:B------:R-:W-:Y:S05]  /*2100*/  @!P1 BRA `(.L_x_208) ;  /* 0x00000004000c9947 */ /* 0x000fea0003800000 */
[----:B------:R3:W-:Y:S01]  /*2110*/  ATOMS.EXCH RZ, [R4+0x10000], RZ ;  /* 0x010000ff04ff738c */ /* 0x0007e20004000000 */
[----:B-12---:R-:W-:Y:S01]  /*2120*/  IMAD.MOV.U32 R9, RZ, RZ, R3 ;  /* 0x000000ffff097224 */ /* 0x006fe200078e0003 */
[----:B------:R-:W-:Y:S06]  /*2130*/  BRA `(.L_x_204) ;  /* 0x00000000001c7947 */ /* 0x000fec0003800000 */
.L_x_207:
[----:B------:R-:W-:-:S05]  /*2140*/  IMAD.WIDE.U32 R4, R5, 0x4, R24 ;  /* 0x0000000405047825 */ /* 0x000fca00078e0018 */
[----:B------:R-:W3:Y:S02]  /*2150*/  ATOMG.E.EXCH.STRONG.GPU PT, R0, desc[UR36][R4.64], R3 ;  /* 0x80000003040079a8 */ /* 0x000ee4000c1ef124 */
[----:B---3--:R-:W-:-:S13]  /*2160*/  ISETP.NE.AND P1, PT, R0, -0x1, PT ;  /* 0xffffffff0000780c */ /* 0x008fda0003f25270 */
[----:B------:R-:W-:Y:S05]  /*2170*/  @!P1 BREAK.RELIABLE B1 ;  /* 0x0000000000019942 */ /* 0x000fea0003800100 */
[----:B------:R-:W-:Y:S05]  /*2180*/  @!P1 BRA `(.L_x_208) ;  /* 0x0000000000ec9947 */ /* 0x000fea0003800000 */
[----:B------:R4:W5:Y:S01]  /*2190*/  ATOMG.E.EXCH.STRONG.GPU PT, RZ, desc[UR36][R4.64], RZ ;  /* 0x800000ff04ff79a8 */ /* 0x000962000c1ef124 */
[----:B-12---:R-:W-:-:S07]  /*21a0*/  IMAD.MOV.U32 R9, RZ, RZ, R3 ;  /* 0x000000ffff097224 */ /* 0x006fce00078e0003 */
.L_x_204:
[----:B------:R-:W-:Y:S05]  /*21b0*/  BSYNC.RELIABLE B1 ;  /* 0x0000000000017941 */ /* 0x000fea0003800100 */
.L_x_201:
[----:B------:R-:W-:Y:S02]  /*21c0*/  LOP3.LUT P1, RZ, R0, 0x7, RZ, 0xc0, !PT ;  /* 0x0000000700ff7812 */ /* 0x000fe4000782c0ff */
[----:B------:R-:W-:-:S04]  /*21d0*/  LOP3.LUT P2, RZ, R9, 0x7, RZ, 0xc0, !PT ;  /* 0x0000000709ff7812 */ /* 0x000fc8000784c0ff */
[----:B------:R-:W-:-:S04]  /*21e0*/  PLOP3.LUT P1, PT, P1, P2, PT, 0x20, 0x2 ;  /* 0x000000000002781c */ /* 0x000fc80000f24470 */
[----:B------:R-:W-:Y:S02]  /*21f0*/  SEL R8, R9, R0, P1 ;  /* 0x0000000009087207 */ /* 0x000fe40000800000 */
[----:B------:R-:W-:Y:S02]  /*2200*/  SEL R3, R0, R9, P1 ;  /* 0x0000000900037207 */ /* 0x000fe40000800000 */
[----:B------:R-:W-:-:S13]  /*2210*/  LOP3.LUT P2, RZ, R8, 0x7, RZ, 0xc0, !PT ;  /* 0x0000000708ff7812 */ /* 0x000fda000784c0ff */
[----:B------:R-:W-:Y:S05]  /*2220*/  @!P2 BRA `(.L_x_209) ;  /* 0xfffffff80090a947 */ /* 0x000fea000383ffff */
.L_x_191:
[----:B------:R-:W-:Y:S02]  /*2230*/  IMAD.SHL.U32 R0, R8, 0x8, RZ ;  /* 0x0000000808007824 */ /* 0x000fe400078e00ff */
[----:B---34-:R-:W-:Y:S02]  /*2240*/  IMAD.MOV.U32 R5, RZ, RZ, -0x4f0f0efe ;  /* 0xb0f0f102ff057424 */ /* 0x018fe400078e00ff */
[----:B------:R-:W-:Y:S01]  /*2250*/  IMAD.MOV.U32 R11, RZ, RZ, -0x40000000 ;  /* 0xc0000000ff0b7424 */ /* 0x000fe200078e00ff */
[----:B------:R-:W-:Y:S01]  /*2260*/  LOP3.LUT R0, R0, 0x38, RZ, 0xc0, !PT ;  /* 0x0000003800007812 */ /* 0x000fe200078ec0ff */
[----:B------:R-:W-:-:S03]  /*2270*/  IMAD.MOV.U32 R9, RZ, RZ, -0x203a400 ;  /* 0xfdfc5c00ff097424 */ /* 0x000fc600078e00ff */
[----:B------:R-:W-:-:S04]  /*2280*/  LOP3.LUT R0, R0, 0x7, R3, 0xf8, !PT ;  /* 0x0000000700007812 */ /* 0x000fc800078ef803 */
[-C--:B------:R-:W-:Y:S02]  /*2290*/  SHF.R.U64 R4, R5, R0.reuse, 0x7eb6deee ;  /* 0x7eb6deee05047419 */ /* 0x080fe40000001200 */
[-C--:B------:R-:W-:Y:S02]  /*22a0*/  SHF.R.U64 R5, R11, R0.reuse, 0xf8f8f0f0 ;  /* 0xf8f8f0f00b057419 */ /* 0x080fe40000001200 */
[----:B------:R-:W-:Y:S02]  /*22b0*/  SHF.R.U64 R9, R9, R0, 0x18181c19 ;  /* 0x18181c1909097419 */ /* 0x000fe40000001200 */
[----:B------:R-:W-:Y:S01]  /*22c0*/  LOP3.LUT R0, R4, 0x1, RZ, 0xc0, !PT ;  /* 0x0000000104007812 */ /* 0x000fe200078ec0ff */
[----:B------:R-:W-:-:S03]  /*22d0*/  IMAD.SHL.U32 R5, R5, 0x4, RZ ;  /* 0x0000000405057824 */ /* 0x000fc600078e00ff */
        /* <DEDUP_REMOVED lines=9> */
[C---:B------:R-:W-:Y:S02]  /*2370*/  @P1 VIADD R0, R37.reuse, 0x1 ;  /* 0x0000000125001836 */ /* 0x040fe40000000000 */
[--C-:B------:R-:W-:Y:S02]  /*2380*/  @P1 IMAD R5, R37, 0x8, R2.reuse ;  /* 0x0000000825051824 */ /* 0x100fe400078e0202 */
[C---:B------:R-:W-:Y:S01]  /*2390*/  @!P1 VIADD R4, R35.reuse, 0x1 ;  /* 0x0000000123049836 */ /* 0x040fe20000000000 */
[----:B------:R3:W-:Y:S01]  /*23a0*/  @P1 STL [R1+0x238], R0 ;  /* 0x0002380001001387 */ /* 0x0007e20000100800 */
[----:B------:R-:W-:Y:S02]  /*23b0*/  @!P1 IMAD R35, R35, 0x8, R2 ;  /* 0x0000000823239824 */ /* 0x000fe400078e0202 */
[----:B------:R-:W-:Y:S01]  /*23c0*/  @P1 IMAD.MOV.U32 R37, RZ, RZ, R0 ;  /* 0x000000ffff251224 */ /* 0x000fe200078e0000 */
[----:B------:R3:W-:Y:S04]  /*23d0*/  @P1 STL.64 [R5+0x220], R8 ;  /* 0x0002200805001387 */ /* 0x0007e80000100a00 */
[----:B------:R3:W-:Y:S04]  /*23e0*/  @!P1 STL [R1+0xa40], R4 ;  /* 0x000a400401009387 */ /* 0x0007e80000100800 */
[----:B------:R3:W-:Y:S01]  /*23f0*/  @!P1 STL.64 [R35+0xa28], R8 ;  /* 0x000a280823009387 */ /* 0x0007e20000100a00 */
[----:B------:R-:W-:Y:S05]  /*2400*/  BRA `(.L_x_208) ;  /* 0x00000000004c7947 */ /* 0x000fea0003800000 */
.L_x_206:
[----:B------:R-:W-:Y:S01]  /*2410*/  LOP3.LUT R0, R3, 0x7, RZ, 0xc0, !PT ;  /* 0x0000000703007812 */ /* 0x000fe200078ec0ff */
[----:B------:R-:W-:-:S03]  /*2420*/  IMAD.MOV.U32 R9, RZ, RZ, R3 ;  /* 0x000000ffff097224 */ /* 0x000fc600078e0003 */
[----:B------:R-:W-:-:S13]  /*2430*/  ISETP.NE.AND P1, PT, R0, 0x1, PT ;  /* 0x000000010000780c */ /* 0x000fda0003f25270 */
        /* <DEDUP_REMOVED lines=10> */
.L_x_205:
[C---:B------:R-:W-:Y:S02]  /*24e0*/  VIADD R0, R37.reuse, 0x1 ;  /* 0x0000000125007836 */ /* 0x040fe40000000000 */
[----:B---3--:R-:W-:Y:S02]  /*24f0*/  IMAD R5, R37, 0x8, R2 ;  /* 0x0000000825057824 */ /* 0x008fe400078e0202 */
[----:B------:R-:W-:Y:S01]  /*2500*/  IMAD.MOV.U32 R9, RZ, RZ, R3 ;  /* 0x000000ffff097224 */ /* 0x000fe200078e0003 */
[----:B------:R1:W-:Y:S01]  /*2510*/  STL [R1+0x238], R0 ;  /* 0x0002380001007387 */ /* 0x0003e20000100800 */
[----:B------:R-:W-:-:S03]  /*2520*/  IMAD.MOV.U32 R37, RZ, RZ, R0 ;  /* 0x000000ffff257224 */ /* 0x000fc600078e0000 */
[----:B------:R1:W-:Y:S04]  /*2530*/  STL.64 [R5+0x220], R8 ;  /* 0x0002200805007387 */ /* 0x0003e80000100a00 */
.L_x_208:
[----:B------:R-:W-:Y:S05]  /*2540*/  BSYNC B0 ;  /* 0x0000000000007941 */ /* 0x000fea0003800000 */
.L_x_190:
[----:B------:R-:W-:Y:S01]  /*2550*/  LOP3.LUT P1, RZ, R7, 0x7, RZ, 0xc0, !PT ;  /* 0x0000000707ff7812 */ /* 0x000fe2000782c0ff */
[----:B------:R-:W-:Y:S03]  /*2560*/  BSSY B0, `(.L_x_210) ;  /* 0x0000091000007945 */ /* 0x000fe60003800000 */
[----:B------:R-:W-:-:S04]  /*2570*/  PLOP3.LUT P0, PT, P0, P1, PT, 0x20, 0x2 ;  /* 0x000000000002781c */ /* 0x000fc80000702470 */
[----:B------:R-:W-:Y:S02]  /*2580*/  SEL R6, R7, R22, P0 ;  /* 0x0000001607067207 */ /* 0x000fe40000000000 */
[----:B------:R-:W-:Y:S02]  /*2590*/  SEL R7, R22, R7, P0 ;  /* 0x0000000716077207 */ /* 0x000fe40000000000 */
[----:B------:R-:W-:-:S13]  /*25a0*/  LOP3.LUT P1, RZ, R6, 0x7, RZ, 0xc0, !PT ;  /* 0x0000000706ff7812 */ /* 0x000fda000782c0ff */
[----:B------:R-:W-:Y:S05]  /*25b0*/  @P1 BRA `(.L_x_211) ;  /* 0x0000000400701947 */ /* 0x000fea0003800000 */
.L_x_229:
[----:B------:R-:W-:Y:S01]  /*25c0*/  LOP3.LUT P0, RZ, R7, 0x7, RZ, 0xc0, !PT ;  /* 0x0000000707ff7812 */ /* 0x000fe2000780c0ff */
[----:B------:R-:W-:Y:S05]  /*25d0*/  YIELD ;  /* 0x0000000000007946 */ /* 0x000fea0003800000 */
[----:B------:R-:W-:Y:S07]  /*25e0*/  BSSY B1, `(.L_x_212) ;  /* 0x000001f000017945 */ /* 0x000fee0003800000 */
[----:B-1----:R-:W-:Y:S05]  /*25f0*/  @P0 BRA `(.L_x_213) ;  /* 0x0000000000740947 */ /* 0x002fea0003800000 */
[----:B------:R-:W4:Y:S01]  /*2600*/  S2R R3, SR_CgaCtaId ;  /* 0x0000000000037919 */ /* 0x000f220000008800 */
[----:B-123--:R-:W-:-:S05]  /*2610*/  MOV R0, 0x400 ;  /* 0x0000040000007802 */ /* 0x00efca0000000f00 */
[----:B------:R-:W-:-:S05]  /*2620*/  VIADD R0, R0, 0x410 ;  /* 0x0000041000007836 */ /* 0x000fca0000000000 */
[----:B----4-:R-:W-:-:S07]  /*2630*/  LEA R8, R3, R0, 0x18 ;  /* 0x0000000003087211 */ /* 0x010fce00078ec0ff */
.L_x_220:
[C---:B------:R-:W-:Y:S01]  /*2640*/  ISETP.GT.U32.AND P1, PT, R7.reuse, 0xffff, PT ;  /* 0x0000ffff0700780c */ /* 0x040fe20003f24070 */
[----:B------:R-:W-:Y:S05]  /*2650*/  YIELD ;  /* 0x0000000000007946 */ /* 0x000fea0003800000 */
[----:B--2---:R-:W-:Y:S01]  /*2660*/  SHF.R.U32.HI R5, RZ, 0x3, R7 ;  /* 0x00000003ff057819 */ /* 0x004fe20000011607 */
[----:B------:R-:W-:Y:S01]  /*2670*/  BSSY.RECONVERGENT B2, `(.L_x_214) ;  /* 0x0000009000027945 */ /* 0x000fe20003800200 */
[----:B-1-3--:R-:W-:-:S03]  /*2680*/  LEA.HI R3, R7, R8, RZ, 0x1f ;  /* 0x0000000807037211 */ /* 0x00afc600078ff8ff */
[----:B------:R-:W-:Y:S02]  /*2690*/  IMAD.WIDE.U32 R4, R5, 0x4, R24 ;  /* 0x0000000405047825 */ /* 0x000fe400078e0018 */
[----:B------:R-:W-:Y:S05]  /*26a0*/  @P1 BRA `(.L_x_215) ;  /* 0x00000000000c1947 */ /* 0x000fea0003800000 */
[----:B------:R-:W-:-:S06]  /*26b0*/  IMAD.MOV.U32 R0, RZ, RZ, -0x1 ;  /* 0xffffffffff007424 */ /* 0x000fcc00078e00ff */
[----:B------:R1:W2:Y:S01]  /*26c0*/  ATOMS.EXCH R0, [R3+0x10000], R0 ;  /* 0x010000000300738c */ /* 0x0002a20004000000 */
[----:B------:R-:W-:Y:S05]  /*26d0*/  BRA `(.L_x_216) ;  /* 0x0000000000087947 */ /* 0x000fea0003800000 */
.L_x_215:
[----:B------:R-:W-:-:S05]  /*26e0*/  IMAD.MOV.U32 R9, RZ, RZ, -0x1 ;  /* 0xffffffffff097424 */ /* 0x000fca00078e00ff */
[----:B------:R3:W5:Y:S02]  /*26f0*/  ATOMG.E.EXCH.STRONG.GPU PT, R0, desc[UR36][R4.64], R9 ;  /* 0x80000009040079a8 */ /* 0x000764000c1ef124 */
.L_x_216:
[----:B------:R-:W-:Y:S05]  /*2700*/  BSYNC.RECONVERGENT B2 ;  /* 0x0000000000027941 */ /* 0x000fea0003800200 */
.L_x_214:
[----:B--23-5:R-:W-:-:S05]  /*2710*/  VIADD R9, R0, 0x1 ;  /* 0x0000000100097836 */ /* 0x02cfca0000000000 */
[----:B------:R-:W-:-:S13]  /*2720*/  ISETP.GE.U32.AND P0, PT, R9, 0x2, PT ;  /* 0x000000020900780c */ /* 0x000fda0003f06070 */
[----:B------:R-:W-:Y:S05]  /*2730*/  @!P0 BRA `(.L_x_213) ;  /* 0x0000000000248947 */ /* 0x000fea0003800000 */
[----:B------:R-:W-:Y:S04]  /*2740*/  BSSY.RECONVERGENT B2, `(.L_x_217) ;  /* 0x0000005000027945 */ /* 0x000fe80003800200 */
[----:B------:R-:W-:Y:S05]  /*2750*/  @P1 BRA `(.L_x_218) ;  /* 0x0000000000081947 */ /* 0x000fea0003800000 */
[----:B------:R3:W-:Y:S01]  /*2760*/  ATOMS.EXCH RZ, [R3+0x10000], RZ ;  /* 0x010000ff03ff738c */ /* 0x0007e20004000000 */
[----:B------:R-:W-:Y:S05]  /*2770*/  BRA `(.L_x_219) ;  /* 0x0000000000047947 */ /* 0x000fea0003800000 */
.L_x_218:
[----:B------:R2:W5:Y:S02]  /*2780*/  ATOMG.E.EXCH.STRONG.GPU PT, RZ, desc[UR36][R4.64], RZ ;  /* 0x800000ff04ff79a8 */ /* 0x000564000c1ef124 */
.L_x_219:
[----:B------:R-:W-:Y:S05]  /*2790*/  BSYNC.RECONVERGENT B2 ;  /* 0x0000000000027941 */ /* 0x000fea0003800200 */
.L_x_217:
[----:B------:R-:W-:Y:S01]  /*27a0*/  LOP3.LUT P0, RZ, R0, 0x7, RZ, 0xc0, !PT ;  /* 0x0000000700ff7812 */ /* 0x000fe2000780c0ff */
[----:B------:R-:W-:-:S12]  /*27b0*/  IMAD.MOV.U32 R7, RZ, RZ, R0 ;  /* 0x000000ffff077224 */ /* 0x000fd800078e0000 */
[----:B------:R-:W-:Y:S05]  /*27c0*/  @!P0 BRA `(.L_x_220) ;  /* 0xfffffffc009c8947 */ /* 0x000fea000383ffff */
.L_x_213:
[----:B------:R-:W-:Y:S05]  /*27d0*/  BSYNC B1 ;  /* 0x0000000000017941 */ /* 0x000fea0003800000 */
.L_x_212:
        /* <DEDUP_REMOVED lines=9> */
[----:B-123--:R-:W-:Y:S02]  /*2870*/  IMAD.MOV.U32 R0, RZ, RZ, R7 ;  /* 0x000000ffff007224 */ /* 0x00efe400078e0007 */
[----:B------:R-:W-:-:S10]  /*2880*/  IMAD.MOV.U32 R3, RZ, RZ, R6 ;  /* 0x000000ffff037224 */ /* 0x000fd400078e0006 */
[----:B------:R-:W-:Y:S05]  /*2890*/  @!P0 BRA `(.L_x_224) ;  /* 0x0000000000988947 */ /* 0x000fea0003800000 */
[----:B------:R-:W-:Y:S05]  /*28a0*/  @P1 BREAK.RELIABLE B1 ;  /* 0x0000000000011942 */ /* 0x000fea0003800100 */
[----:B------:R-:W-:Y:S05]  /*28b0*/  @P1 BRA `(.L_x_225) ;  /* 0x00000004005c1947 */ /* 0x000fea0003800000 */
.L_x_223:
[----:B------:R-:W-:Y:S02]  /*28c0*/  ISETP.GT.U32.AND P1, PT, R6, 0xffff, PT ;  /* 0x0000ffff0600780c */ /* 0x000fe40003f24070 */
[----:B-1-3--:R-:W-:-:S11]  /*28d0*/  SHF.R.U32.HI R3, RZ, 0x3, R6 ;  /* 0x00000003ff037819 */ /* 0x00afd60000011606 */
[----:B--2---:R-:W-:-:S06]  /*28e0*/  @P1 IMAD.WIDE.U32 R4, R3, 0x4, R24 ;  /* 0x0000000403041825 */ /* 0x004fcc00078e0018 */
        /* <DEDUP_REMOVED lines=11> */
.L_x_222:
[----:B------:R-:W-:Y:S02]  /*29a0*/  ISETP.GT.U32.AND P0, PT, R6, 0xffff, PT ;  /* 0x0000ffff0600780c */ /* 0x000fe40003f04070 */
[----:B-123--:R-:W-:-:S11]  /*29b0*/  SHF.R.U32.HI R5, RZ, 0x3, R6 ;  /* 0x00000003ff057819 */ /* 0x00efd60000011606 */
[----:B------:R-:W-:Y:S05]  /*29c0*/  @P0 BRA `(.L_x_227) ;  /* 0x0000000000300947 */ /* 0x000fea0003800000 */
[----:B------:R-:W1:Y:S01]  /*29d0*/  S2UR UR5, SR_CgaCtaId ;  /* 0x00000000000579c3 */ /* 0x000e620000008800 */
[----:B------:R-:W-:Y:S02]  /*29e0*/  UMOV UR4, 0x400 ;  /* 0x0000040000047882 */ /* 0x000fe40000000000 */
[----:B------:R-:W-:-:S04]  /*29f0*/  UIADD3 UR4, UPT, UPT, UR4, 0x410, URZ ;  /* 0x0000041004047890 */ /* 0x000fc8000fffe0ff */
[----:B-1----:R-:W-:-:S06]  /*2a00*/  ULEA UR4, UR5, UR4, 0x18 ;  /* 0x0000000405047291 */ /* 0x002fcc000f8ec0ff */
[----:B------:R-:W-:-:S05]  /*2a10*/  LEA R4, R5, UR4, 0x2 ;  /* 0x0000000405047c11 */ /* 0x000fca000f8e10ff */
[----:B------:R-:W1:Y:S02]  /*2a20*/  ATOMS.EXCH R0, [R4+0x10000], R7 ;  /* 0x010000070400738c */ /* 0x000e640004000000 */
[----:B-1----:R-:W-:-:S13]  /*2a30*/  ISETP.NE.AND P0, PT, R0, -0x1, PT ;  /* 0xffffffff0000780c */ /* 0x002fda0003f05270 */
[----:B------:R-:W-:Y:S05]  /*2a40*/  @!P0 BREAK.RELIABLE B1 ;  /* 0x0000000000018942 */ /* 0x000fea0003800100 */
[----:B------:R-:W-:Y:S05]  /*2a50*/  @!P0 BRA `(.L_x_228) ;  /* 0x0000000400048947 */ /* 0x000fea0003800000 */
[----:B------:R2:W-:Y:S01]  /*2a60*/  ATOMS.EXCH RZ, [R4+0x10000], RZ ;  /* 0x010000ff04ff738c */ /* 0x0005e20004000000 */
[----:B------:R-:W-:Y:S01]  /*2a70*/  IMAD.MOV.U32 R3, RZ, RZ, R7 ;  /* 0x000000ffff037224 */ /* 0x000fe200078e0007 */
[----:B------:R-:W-:Y:S06]  /*2a80*/  BRA `(.L_x_224) ;  /* 0x00000000001c7947 */ /* 0x000fec0003800000 */
.L_x_227:
[----:B------:R-:W-:-:S05]  /*2a90*/  IMAD.WIDE.U32 R4, R5, 0x4, R24 ;  /* 0x0000000405047825 */ /* 0x000fca00078e0018 */
[----:B------:R-:W2:Y:S02]  /*2aa0*/  ATOMG.E.EXCH.STRONG.GPU PT, R0, desc[UR36][R4.64], R7 ;  /* 0x80000007040079a8 */ /* 0x000ea4000c1ef124 */
[----:B--2---:R-:W-:-:S13]  /*2ab0*/  ISETP.NE.AND P0, PT, R0, -0x1, PT ;  /* 0xffffffff0000780c */ /* 0x004fda0003f05270 */
[----:B------:R-:W-:Y:S05]  /*2ac0*/  @!P0 BREAK.RELIABLE B1 ;  /* 0x0000000000018942 */ /* 0x000fea0003800100 */
[----:B------:R-:W-:Y:S05]  /*2ad0*/  @!P0 BRA `(.L_x_228) ;  /* 0x0000000000e48947 */ /* 0x000fea0003800000 */
[----:B------:R1:W5:Y:S01]  /*2ae0*/  ATOMG.E.EXCH.STRONG.GPU PT, RZ, desc[UR36][R4.64], RZ ;  /* 0x800000ff04ff79a8 */ /* 0x000362000c1ef124 */
[----:B------:R-:W-:-:S07]  /*2af0*/  IMAD.MOV.U32 R3, RZ, RZ, R7 ;  /* 0x000000ffff037224 */ /* 0x000fce00078e0007 */
.L_x_224:
[----:B------:R-:W-:Y:S05]  /*2b00*/  BSYNC.RELIABLE B1 ;  /* 0x0000000000017941 */ /* 0x000fea0003800100 */
.L_x_221:
[----:B------:R-:W-:Y:S02]  /*2b10*/  LOP3.LUT P0, RZ, R0, 0x7, RZ, 0xc0, !PT ;  /* 0x0000000700ff7812 */ /* 0x000fe4000780c0ff */
[----:B------:R-:W-:-:S04]  /*2b20*/  LOP3.LUT P1, RZ, R3, 0x7, RZ, 0xc0, !PT ;  /* 0x0000000703ff7812 */ /* 0x000fc8000782c0ff */
[----:B------:R-:W-:-:S04]  /*2b30*/  PLOP3.LUT P0, PT, P0, P1, PT, 0x20, 0x2 ;  /* 0x000000000002781c */ /* 0x000fc80000702470 */
[----:B------:R-:W-:Y:S02]  /*2b40*/  SEL R6, R3, R0, P0 ;  /* 0x0000000003067207 */ /* 0x000fe40000000000 */
[----:B------:R-:W-:Y:S02]  /*2b50*/  SEL R7, R0, R3, P0 ;  /* 0x0000000300077207 */ /* 0x000fe40000000000 */
[----:B------:R-:W-:-:S13]  /*2b60*/  LOP3.LUT P1, RZ, R6, 0x7, RZ, 0xc0, !PT ;  /* 0x0000000706ff7812 */ /* 0x000fda000782c0ff */
[----:B------:R-:W-:Y:S05]  /*2b70*/  @!P1 BRA `(.L_x_229) ;  /* 0xfffffff800909947 */ /* 0x000fea000383ffff */
.L_x_211:
[----:B-123--:R-:W-:Y:S01]  /*2b80*/  SHF.L.U32 R0, R6, 0x3, RZ ;  /* 0x0000000306007819 */ /* 0x00efe200000006ff */
[----:B------:R-:W-:Y:S02]  /*2b90*/  IMAD.MOV.U32 R3, RZ, RZ, -0x4f0f0efe ;  /* 0xb0f0f102ff037424 */ /* 0x000fe400078e00ff */
        /* <DEDUP_REMOVED lines=9> */
[----:B------:R-:W-:-:S04]  /*2c30*/  LOP3.LUT R0, R0, 0x2, R5, 0xf8, !PT ;  /* 0x0000000200007812 */ /* 0x000fc800078ef805 */
        /* <DEDUP_REMOVED lines=8> */
[----:B------:R-:W-:-:S03]  /*2cc0*/  @P0 IMAD R37, R37, 0x8, R2 ;  /* 0x0000000825250824 */ /* 0x000fc600078e0202 */
[----:B------:R1:W-:Y:S04]  /*2cd0*/  @P0 STL [R1+0x238], R0 ;  /* 0x0002380001000387 */ /* 0x0003e80000100800 */
[----:B------:R1:W-:Y:S01]  /*2ce0*/  @P0 STL.64 [R37+0x220], R6 ;  /* 0x0002200625000387 */ /* 0x0003e20000100a00 */
[----:B------:R-:W-:Y:S05]  /*2cf0*/  @P0 BRA `(.L_x_228) ;  /* 0x00000000005c0947 */ /* 0x000fea0003800000 */
[----:B------:R-:W1:Y:S02]  /*2d00*/  LDL R3, [R1+0xa40] ;  /* 0x000a400001037983 */ /* 0x000e640000100800 */
[C---:B-1----:R-:W-:Y:S02]  /*2d10*/  VIADD R0, R3.reuse, 0x1 ;  /* 0x0000000103007836 */ /* 0x042fe40000000000 */
[----:B------:R-:W-:-:S03]  /*2d20*/  IMAD R3, R3, 0x8, R2 ;  /* 0x0000000803037824 */ /* 0x000fc600078e0202 */
[----:B------:R2:W-:Y:S04]  /*2d30*/  STL [R1+0xa40], R0 ;  /* 0x000a400001007387 */ /* 0x0005e80000100800 */
[----:B------:R2:W-:Y:S01]  /*2d40*/  STL.64 [R3+0xa28], R6 ;  /* 0x000a280603007387 */ /* 0x0005e20000100a00 */
[----:B------:R-:W-:Y:S05]  /*2d50*/  BRA `(.L_x_228) ;  /* 0x0000000000447947 */ /* 0x000fea0003800000 */
.L_x_226:
[----:B------:R-:W-:-:S04]  /*2d60*/  LOP3.LUT R0, R7, 0x7, RZ, 0xc0, !PT ;  /* 0x0000000707007812 */ /* 0x000fc800078ec0ff */
[----:B------:R-:W-:-:S13]  /*2d70*/  ISETP.NE.AND P0, PT, R0, 0x1, PT ;  /* 0x000000010000780c */ /* 0x000fda0003f05270 */
[C---:B------:R-:W-:Y:S02]  /*2d80*/  @P0 VIADD R0, R37.reuse, 0x1 ;  /* 0x0000000125000836 */ /* 0x040fe40000000000 */
[----:B------:R-:W-:-:S03]  /*2d90*/  @P0 IMAD R37, R37, 0x8, R2 ;  /* 0x0000000825250824 */ /* 0x000fc600078e0202 */
[----:B------:R3:W-:Y:S04]  /*2da0*/  @P0 STL [R1+0x238], R0 ;  /* 0x0002380001000387 */ /* 0x0007e80000100800 */
[----:B------:R3:W-:Y:S01]  /*2db0*/  @P0 STL.64 [R37+0x220], R6 ;  /* 0x0002200625000387 */ /* 0x0007e20000100a00 */
[----:B------:R-:W-:Y:S05]  /*2dc0*/  @P0 BRA `(.L_x_228) ;  /* 0x0000000000280947 */ /* 0x000fea0003800000 */
[----:B------:R-:W3:Y:S02]  /*2dd0*/  LDL R3, [R1+0xa40] ;  /* 0x000a400001037983 */ /* 0x000ee40000100800 */
[C---:B---3--:R-:W-:Y:S02]  /*2de0*/  VIADD R0, R3.reuse, 0x1 ;  /* 0x0000000103007836 */ /* 0x048fe40000000000 */
[----:B------:R-:W-:-:S03]  /*2df0*/  IMAD R3, R3, 0x8, R2 ;  /* 0x0000000803037824 */ /* 0x000fc600078e0202 */
[----:B------:R4:W-:Y:S04]  /*2e00*/  STL [R1+0xa40], R0 ;  /* 0x000a400001007387 */ /* 0x0009e80000100800 */
[----:B------:R4:W-:Y:S01]  /*2e10*/  STL.64 [R3+0xa28], R6 ;  /* 0x000a280603007387 */ /* 0x0009e20000100a00 */
[----:B------:R-:W-:Y:S05]  /*2e20*/  BRA `(.L_x_228) ;  /* 0x0000000000107947 */ /* 0x000fea0003800000 */
.L_x_225:
[C---:B------:R-:W-:Y:S02]  /*2e30*/  VIADD R0, R37.reuse, 0x1 ;  /* 0x0000000125007836 */ /* 0x040fe40000000000 */
[----:B------:R-:W-:-:S03]  /*2e40*/  IMAD R37, R37, 0x8, R2 ;  /* 0x0000000825257824 */ /* 0x000fc600078e0202 */
[----:B------:R1:W-:Y:S04]  /*2e50*/  STL [R1+0x238], R0 ;  /* 0x0002380001007387 */ /* 0x0003e80000100800 */
[----:B------:R1:W-:Y:S02]  /*2e60*/  STL.64 [R37+0x220], R6 ;  /* 0x0002200625007387 */ /* 0x0003e40000100a00 */
.L_x_228:
[----:B------:R-:W-:Y:S05]  /*2e70*/  BSYNC B0 ;  /* 0x0000000000007941 */ /* 0x000fea0003800000 */
.L_x_210:
[----:B------:R-:W-:Y:S05]  /*2e80*/  BRA `(.L_x_230) ;  /* 0x0000029400387947 */ /* 0x000fea0003800000 */
.L_x_185:
[----:B------:R-:W2:Y:S04]  /*2e90*/  LDL R0, [R1+0x2c] ;  /* 0x00002c0001007983 */ /* 0x000ea80000100800 */
[----:B------:R1:W5:Y:S04]  /*2ea0*/  LDG.E R41, desc[UR36][R44.64+0x10c] ;  /* 0x00010c242c297981 */ /* 0x000368000c1e1900 */
[----:B------:R1:W5:Y:S01]  /*2eb0*/  LDG.E.64 R22, desc[UR36][R44.64+0x110] ;  /* 0x000110242c167981 */ /* 0x000362000c1e1b00 */
[----:B------:R-:W-:Y:S01]  /*2ec0*/  IADD3 R37, PT, PT, -R37, 0x100, RZ ;  /* 0x0000010025257810 */ /* 0x000fe20007ffe1ff */
[----:B------:R-:W-:Y:S01]  /*2ed0*/  BSSY.RECONVERGENT B8, `(.L_x_231) ;  /* 0x0000887000087945 */ /* 0x000fe20003800200 */
[----:B--2---:R-:W-:Y:S01]  /*2ee0*/  ISETP.NE.AND P0, PT, R0, 0x2, PT ;  /* 0x000000020000780c */ /* 0x004fe20003f05270 */
[----:B------:R-:W-:-:S05]  /*2ef0*/  IMAD.MOV R0, RZ, RZ, -R35 ;  /* 0x000000ffff007224 */ /* 0x000fca00078e0a23 */
[----:B------:R-:W-:-:S07]  /*2f00*/  VIADDMNMX.U32 R37, R0, 0x100, R37, PT ;  /* 0x0000010000257846 */ /* 0x000fce0003800025 */
[----:B-1----:R-:W-:Y:S05]  /*2f10*/  @!P0 BRA `(.L_x_232) ;  /* 0x00000004004c8947 */ /* 0x002fea0003800000 */
[----:B-----5:R-:W-:Y:S01]  /*2f20*/  ISETP.NE.AND P0, PT, R22, RZ, PT ;  /* 0x000000ff1600720c */ /* 0x020fe20003f05270 */
[----:B------:R-:W-:Y:S01]  /*2f30*/  BSSY.RECONVERGENT B9, `(.L_x_233) ;  /* 0x0000029000097945 */ /* 0x000fe20003800200 */
[----:B------:R-:W-:-:S11]  /*2f40*/  IMAD.MOV.U32 R35, RZ, RZ, RZ ;  /* 0x000000ffff237224 */ /* 0x000fd600078e00ff */
[----:B------:R-:W-:Y:S05]  /*2f50*/  @!P0 BRA `(.L_x_234) ;  /* 0x0000000000988947 */ /* 0x000fea0003800000 */
[----:B------:R-:W-:Y:S02]  /*2f60*/  IMAD.MOV.U32 R46, RZ, RZ, RZ ;  /* 0x000000ffff2e7224 */ /* 0x000fe400078e00ff */
[----:B------:R-:W-:-:S07]  /*2f70*/  IMAD.MOV.U32 R35, RZ, RZ, RZ ;  /* 0x000000ffff237224 */ /* 0x000fce00078e00ff */
.L_x_237:
[----:B-1----:R-:W-:Y:S01]  /*2f80*/  IADD3 R6, P0, PT, R30, -0x80000000, RZ ;  /* 0x800000001e067810 */ /* 0x002fe20007f1e0ff */
[----:B------:R-:W1:Y:S03]  /*2f90*/  LDC.64 R4, c[0x0][0x380] ;  /* 0x0000e000ff047b82 */ /* 0x000e660000000a00 */
[----:B------:R-:W-:Y:S02]  /*2fa0*/  IADD3 R6, P1, PT, R6, 0xc000000, RZ ;  /* 0x0c00000006067810 */ /* 0x000fe40007f3e0ff */
[----:B------:R-:W-:-:S05]  /*2fb0*/  IADD3.X R0, PT, PT, R31, 0x1, RZ, P0, !PT ;  /* 0x000000011f007810 */ /* 0x000fca00007fe4ff */
[----:B------:R-:W-:-:S05]  /*2fc0*/  IMAD.X R7, RZ, RZ, R0, P1 ;  /* 0x000000ffff077224 */ /* 0x000fca00008e0600 */
[----:B------:R-:W2:Y:S02]  /*2fd0*/  LDG.E R0, desc[UR36][R6.64+0x8] ;  /* 0x0000082406007981 */ /* 0x000ea4000c1e1900 */
[----:B--2---:R-:W-:-:S05]  /*2fe0*/  LOP3.LUT R3, R0, 0x7fff, RZ, 0xc0, !PT ;  /* 0x00007fff00037812 */ /* 0x004fca00078ec0ff */
[----:B------:R-:W-:-:S04]  /*2ff0*/  IMAD R3, R18, 0x8000, R3 ;  /* 0x0000800012037824 */ /* 0x000fc800078e0203 */
[----:B-1----:R-:W-:-:S03]  /*3000*/  IMAD.WIDE.U32 R4, R3, 0x8, R4 ;  /* 0x0000000803047825 */ /* 0x002fc600078e0004 */
[----:B------:R-:W-:-:S05]  /*3010*/  IADD3 R4, P0, PT, R4, 0xc000000, RZ ;  /* 0x0c00000004047810 */ /* 0x000fca0007f1e0ff */
[----:B------:R-:W-:-:S06]  /*3020*/  IMAD.X R5, RZ, RZ, R5, P0 ;  /* 0x000000ffff057224 */ /* 0x000fcc00000e0605 */
[----:B------:R-:W2:Y:S01]  /*3030*/  LDG.E.64 R4, desc[UR36][R4.64+0x8] ;  /* 0x0000082404047981 */ /* 0x000ea2000c1e1b00 */
[----:B------:R-:W-:Y:S01]  /*3040*/  VIADD R9, R0, 0x1 ;  /* 0x0000000100097836 */ /* 0x000fe20000000000 */
[----:B------:R-:W-:Y:S01]  /*3050*/  BSSY.RECONVERGENT B10, `(.L_x_235) ;  /* 0x00000140000a7945 */ /* 0x000fe20003800200 */
[----:B------:R-:W-:-:S03]  /*3060*/  VIADD R46, R46, 0x1 ;  /* 0x000000012e2e7836 */ /* 0x000fc60000000000 */
[----:B------:R1:W-:Y:S02]  /*3070*/  STG.E desc[UR36][R6.64+0x8], R9 ;  /* 0x0000080906007986 */ /* 0x0003e4000c101924 */
[----:B------:R-:W-:Y:S02]  /*3080*/  ISETP.GE.U32.AND P1, PT, R46, 0x8000, PT ;  /* 0x000080002e00780c */ /* 0x000fe40003f26070 */
[----:B--2---:R-:W-:-:S04]  /*3090*/  ISETP.NE.U32.AND P0, PT, R4, RZ, PT ;  /* 0x000000ff0400720c */ /* 0x004fc80003f05070 */
[----:B------:R-:W-:-:S04]  /*30a0*/  ISETP.NE.AND.EX P0, PT, R5, RZ, PT, P0 ;  /* 0x000000ff0500720c */ /* 0x000fc80003f05300 */
[----:B------:R-:W-:-:S13]  /*30b0*/  ISETP.LT.U32.OR P0, PT, R3, 0x2000, P0 ;  /* 0x000020000300780c */ /* 0x000fda0000701470 */
[C---:B------:R-:W-:Y:S02]  /*30c0*/  @!P0 IMAD R8, R35.reuse, 0x4, R2 ;  /* 0x0000000423088824 */ /* 0x040fe400078e0202 */
[----:B------:R-:W-:-:S03]  /*30d0*/  @!P0 VIADD R0, R35, 0x1 ;  /* 0x0000000123008836 */ /* 0x000fc60000000000 */
[----:B------:R1:W-:Y:S01]  /*30e0*/  @!P0 STL [R8+0x18], R3 ;  /* 0x0000180308008387 */ /* 0x0003e20000100800 */
[----:B------:R-:W-:Y:S01]  /*30f0*/  @!P0 IMAD.MOV.U32 R35, RZ, RZ, R0 ;  /* 0x000000ffff238224 */ /* 0x000fe200078e0000 */
[----:B------:R-:W-:Y:S06]  /*3100*/  @!P1 BRA `(.L_x_236) ;  /* 0x0000000000209947 */ /* 0x000fec0003800000 */
[----:B-1----:R-:W-:Y:S01]  /*3110*/  MOV R8, 0x0 ;  /* 0x0000000000087802 */ /* 0x002fe20000000f00 */
[----:B------:R-:W1:Y:S01]  /*3120*/  LDCU.64 UR4, c[0x4][0x20] ;  /* 0x01000400ff0477ac */ /* 0x000e620008000a00 */
[----:B------:R-:W-:-:S04]  /*3130*/  CS2R R6, SRZ ;  /* 0x0000000000067805 */ /* 0x000fc8000001ff00 */
[----:B------:R-:W2:Y:S01]  /*3140*/  LDC.64 R8, c[0x4][R8] ;  /* 0x0100000008087b82 */ /* 0x000ea20000000a00 */
[----:B-1----:R-:W-:Y:S02]  /*3150*/  IMAD.U32 R4, RZ, RZ, UR4 ;  /* 0x00000004ff047e24 */ /* 0x002fe4000f8e00ff */
[----:B------:R-:W-:-:S07]  /*3160*/  IMAD.U32 R5, RZ, RZ, UR5 ;  /* 0x00000005ff057e24 */ /* 0x000fce000f8e00ff */
[----:B------:R-:W-:-:S07]  /*3170*/  LEPC R20, `(.L_x_236) ;  /* 0x000000001014794e */ /* 0x000fce0000000000 */
[----:B0-2---:R-:W-:Y:S05]  /*3180*/  CALL.ABS.NOINC R8 ;  /* 0x0000000008007343 */ /* 0x005fea0003c00000 */
.L_x_236:
[----:B------:R-:W-:Y:S05]  /*3190*/  BSYNC.RECONVERGENT B10 ;  /* 0x00000000000a7941 */ /* 0x000fea0003800200 */
.L_x_235:
[----:B------:R-:W-:-:S13]  /*31a0*/  ISETP.GE.U32.AND P0, PT, R35, R22, PT ;  /* 0x000000162300720c */ /* 0x000fda0003f06070 */
[----:B------:R-:W-:Y:S05]  /*31b0*/  @!P0 BRA `(.L_x_237) ;  /* 0xfffffffc00708947 */ /* 0x000fea000383ffff */
.L_x_234:
[----:B------:R-:W-:Y:S05]  /*31c0*/  BSYNC.RECONVERGENT B9 ;  /* 0x0000000000097941 */ /* 0x000fea0003800200 */
.L_x_233:
[----:B------:R-:W-:Y:S01]  /*31d0*/  ISETP.NE.AND P0, PT, R23, RZ, PT ;  /* 0x000000ff1700720c */ /* 0x000fe20003f05270 */
[----:B------:R-:W-:Y:S01]  /*31e0*/  BSSY.RECONVERGENT B9, `(.L_x_238) ;  /* 0x0000025000097945 */ /* 0x000fe20003800200 */
[----:B------:R-:W-:-:S11]  /*31f0*/  IMAD.MOV.U32 R46, RZ, RZ, RZ ;  /* 0x000000ffff2e7224 */ /* 0x000fd600078e00ff */
[----:B------:R-:W-:Y:S05]  /*3200*/  @!P0 BRA `(.L_x_239) ;  /* 0x0000000000888947 */ /* 0x000fea0003800000 */
[----:B------:R-:W-:Y:S02]  /*3210*/  IMAD.MOV.U32 R50, RZ, RZ, RZ ;  /* 0x000000ffff327224 */ /* 0x000fe400078e00ff */
[----:B------:R-:W-:-:S07]  /*3220*/  IMAD.MOV.U32 R46, RZ, RZ, RZ ;  /* 0x000000ffff2e7224 */ /* 0x000fce00078e00ff */
.L_x_242:
[----:B-1----:R-:W-:-:S04]  /*3230*/  IADD3 R4, P0, PT, R30, -0x80000000, RZ ;  /* 0x800000001e047810 */ /* 0x002fc80007f1e0ff */
[----:B------:R-:W-:Y:S02]  /*3240*/  IADD3 R4, P1, PT, R4, 0xc000000, RZ ;  /* 0x0c00000004047810 */ /* 0x000fe40007f3e0ff */
[----:B------:R-:W-:-:S05]  /*3250*/  IADD3.X R0, PT, PT, R31, 0x1, RZ, P0, !PT ;  /* 0x000000011f007810 */ /* 0x000fca00007fe4ff */
[----:B------:R-:W-:-:S05]  /*3260*/  IMAD.X R5, RZ, RZ, R0, P1 ;  /* 0x000000ffff057224 */ /* 0x000fca00008e0600 */
[----:B------:R-:W1:Y:S02]  /*3270*/  LDG.E R0, desc[UR36][R4.64+0x10008] ;  /* 0x0100082404007981 */ /* 0x000e64000c1e1900 */
[----:B-1----:R-:W-:-:S05]  /*3280*/  LOP3.LUT R3, R0, 0x7fff, RZ, 0xc0, !PT ;  /* 0x00007fff00037812 */ /* 0x002fca00078ec0ff */
[----:B------:R-:W-:-:S04]  /*3290*/  IMAD R3, R18, 0x8000, R3 ;  /* 0x0000800012037824 */ /* 0x000fc800078e0203 */
[----:B------:R-:W-:-:S06]  /*32a0*/  IMAD.WIDE.U32 R6, R3, 0x4, R24 ;  /* 0x0000000403067825 */ /* 0x000fcc00078e0018 */
[----:B------:R-:W2:Y:S01]  /*32b0*/  LDG.E R6, desc[UR36][R6.64] ;  /* 0x0000002406067981 */ /* 0x000ea2000c1e1900 */
[----:B------:R-:W-:Y:S01]  /*32c0*/  VIADD R9, R0, 0x1 ;  /* 0x0000000100097836 */ /* 0x000fe20000000000 */
[----:B------:R-:W-:Y:S01]  /*32d0*/  BSSY.RECONVERGENT B10, `(.L_x_240) ;  /* 0x00000130000a7945 */ /* 0x000fe20003800200 */
[----:B------:R-:W-:-:S03]  /*32e0*/  VIADD R50, R50, 0x1 ;  /* 0x0000000132327836 */ /* 0x000fc60000000000 */
[----:B------:R1:W-:Y:S02]  /*32f0*/  STG.E desc[UR36][R4.64+0x10008], R9 ;  /* 0x0100080904007986 */ /* 0x0003e4000c101924 */
[----:B------:R-:W-:Y:S02]  /*3300*/  ISETP.GE.U32.AND P1, PT, R50, 0x8000, PT ;  /* 0x000080003200780c */ /* 0x000fe40003f26070 */
[----:B--2---:R-:W-:-:S04]  /*3310*/  ISETP.NE.AND P0, PT, R6, RZ, PT ;  /* 0x000000ff0600720c */ /* 0x004fc80003f05270 */
        /* <DEDUP_REMOVED lines=14> */
.L_x_241:
[----:B------:R-:W-:Y:S05]  /*3400*/  BSYNC.RECONVERGENT B10 ;  /* 0x00000000000a7941 */ /* 0x000fea0003800200 */
.L_x_240:
[----:B------:R-:W-:-:S13]  /*3410*/  ISETP.GE.U32.AND P0, PT, R46, R23, PT ;  /* 0x000000172e00720c */ /* 0x000fda0003f06070 */
[----:B------:R-:W-:Y:S05]  /*3420*/  @!P0 BRA `(.L_x_242) ;  /* 0xfffffffc00808947 */ /* 0x000fea000383ffff */
.L_x_239:
[----:B------:R-:W-:Y:S05]  /*3430*/  BSYNC.RECONVERGENT B9 ;  /* 0x0000000000097941 */ /* 0x000fea0003800200 */
.L_x_238:
[----:B------:R-:W-:Y:S05]  /*3440*/  BRA `(.L_x_243) ;  /* 0x0000008000bc7947 */ /* 0x000fea0003800000 */
.L_x_232:
[----:B-----5:R-:W-:Y:S01]  /*3450*/  ISETP.NE.AND P0, PT, R22, RZ, PT ;  /* 0x000000ff1600720c */ /* 0x020fe20003f05270 */
[----:B------:R-:W-:Y:S01]  /*3460*/  BSSY.RECONVERGENT B0, `(.L_x_244) ;  /* 0x0000436000007945 */ /* 0x000fe20003800200 */
[----:B------:R-:W-:-:S11]  /*3470*/  IMAD.MOV.U32 R35, RZ, RZ, RZ ;  /* 0x000000ffff237224 */ /* 0x000fd600078e00ff */
[----:B------:R-:W-:Y:S05]  /*3480*/  @!P0 BRA `(.L_x_245) ;  /* 0x0000004000cc8947 */ /* 0x000fea0003800000 */
[----:B------:R-:W2:Y:S01]  /*3490*/  LDL R3, [R1+0x24] ;  /* 0x0000240001037983 */ /* 0x000ea20000100800 */
[----:B------:R-:W-:Y:S01]  /*34a0*/  IMAD.MOV.U32 R7, RZ, RZ, RZ ;  /* 0x000000ffff077224 */ /* 0x000fe200078e00ff */
[----:B------:R-:W-:Y:S01]  /*34b0*/  BSSY.RECONVERGENT B1, `(.L_x_246) ;  /* 0x000042f000017945 */ /* 0x000fe20003800200 */
[----:B------:R-:W-:Y:S02]  /*34c0*/  IMAD.MOV.U32 R35, RZ, RZ, 0x1 ;  /* 0x00000001ff237424 */ /* 0x000fe400078e00ff */
[----:B--2---:R-:W-:-:S05]  /*34d0*/  IMAD.SHL.U32 R0, R3, 0x400, RZ ;  /* 0x0000040003007824 */ /* 0x004fca00078e00ff */
[----:B------:R-:W-:Y:S01]  /*34e0*/  LOP3.LUT R5, R0, 0xfc00, RZ, 0xc0, !PT ;  /* 0x0000fc0000057812 */ /* 0x000fe200078ec0ff */
[----:B------:R-:W-:-:S04]  /*34f0*/  IMAD.SHL.U32 R0, R3, 0x80, RZ ;  /* 0x0000008003007824 */ /* 0x000fc800078e00ff */
[----:B------:R-:W-:Y:S01]  /*3500*/  IMAD.IADD R5, R38, 0x1, R5 ;  /* 0x0000000126057824 */ /* 0x000fe200078e0205 */
[----:B------:R-:W-:-:S05]  /*3510*/  LOP3.LUT R0, R0, 0x1f80, RZ, 0xc0, !PT ;  /* 0x00001f8000007812 */ /* 0x000fca00078ec0ff */
[----:B------:R-:W1:Y:S02]  /*3520*/  LDS.64 R4, [R5] ;  /* 0x0000000005047984 */ /* 0x000e640000000a00 */
[----:B-1----:R-:W-:Y:S01]  /*3530*/  ISETP.NE.U32.AND P0, PT, R4, RZ, PT ;  /* 0x000000ff0400720c */ /* 0x002fe20003f05070 */
[----:B------:R-:W-:Y:S02]  /*3540*/  IMAD.IADD R4, R0, 0x1, R39 ;  /* 0x0000000100047824 */ /* 0x000fe400078e0227 */
[----:B------:R-:W-:Y:S01]  /*3550*/  VIADD R0, R3, 0x1 ;  /* 0x0000000103007836 */ /* 0x000fe20000000000 */
[----:B------:R-:W-:-:S04]  /*3560*/  ISETP.NE.AND.EX P0, PT, R5, RZ, PT, P0 ;  /* 0x000000ff0500720c */ /* 0x000fc80003f05300 */
[----:B------:R-:W-:-:S13]  /*3570*/  ISETP.EQ.OR P0, PT, R4, RZ, P0 ;  /* 0x000000ff0400720c */ /* 0x000fda0000702670 */
[----:B------:R-:W-:Y:S01]  /*3580*/  @!P0 IMAD.MOV.U32 R7, RZ, RZ, 0x1 ;  /* 0x00000001ff078424 */ /* 0x000fe200078e00ff */
[----:B------:R1:W-:Y:S04]  /*3590*/  @!P0 STL [R1+0x38], R4 ;  /* 0x0000380401008387 */ /* 0x0003e80000100800 */
[----:B------:R-:W-:-:S13]  /*35a0*/  ISETP.GE.U32.AND P0, PT, R7, R22, PT ;  /* 0x000000160700720c */ /* 0x000fda0003f06070 */
[----:B-1----:R-:W-:Y:S05]  /*35b0*/  @P0 BRA `(.L_x_247) ;  /* 0x0000004000780947 */ /* 0x002fea0003800000 */
[C---:B------:R-:W-:Y:S02]  /*35c0*/  IMAD.SHL.U32 R4, R0.reuse, 0x400, RZ ;  /* 0x0000040000047824 */ /* 0x040fe400078e00ff */
[----:B------:R-:W-:Y:S02]  /*35d0*/  IMAD.SHL.U32 R0, R0, 0x80, RZ ;  /* 0x0000008000007824 */ /* 0x000fe400078e00ff */
[----:B------:R-:W-:Y:S01]  /*35e0*/  IMAD.MOV.U32 R35, RZ, RZ, R7 ;  /* 0x000000ffff237224 */ /* 0x000fe200078e0007 */
[----:B------:R-:W-:Y:S02]  /*35f0*/  LOP3.LUT R5, R4, 0xfc00, RZ, 0xc0, !PT ;  /* 0x0000fc0004057812 */ /* 0x000fe400078ec0ff */
[----:B------:R-:W-:-:S03]  /*3600*/  LOP3.LUT R0, R0, 0x1f80, RZ, 0xc0, !PT ;  /* 0x00001f8000007812 */ /* 0x000fc600078ec0ff */
[----:B------:R-:W-:Y:S02]  /*3610*/  IMAD.IADD R5, R38, 0x1, R5 ;  /* 0x0000000126057824 */ /* 0x000fe400078e0205 */
[----:B------:R-:W-:Y:S02]  /*3620*/  IMAD.IADD R9, R0, 0x1, R39 ;  /* 0x0000000100097824 */ /* 0x000fe400078e0227 */
[----:B------:R-:W-:Y:S02]  /*3630*/  VIADD R0, R3, 0x2 ;  /* 0x0000000203007836 */ /* 0x000fe40000000000 */
[----:B------:R-:W1:Y:S02]  /*3640*/  LDS.64 R4, [R5] ;  /* 0x0000000005047984 */ /* 0x000e640000000a00 */
[----:B-1----:R-:W-:-:S04]  /*3650*/  ISETP.NE.U32.AND P0, PT, R4, RZ, PT ;  /* 0x000000ff0400720c */ /* 0x002fc80003f05070 */
[----:B------:R-:W-:-:S04]  /*3660*/  ISETP.NE.AND.EX P0, PT, R5, RZ, PT, P0 ;  /* 0x000000ff0500720c */ /* 0x000fc80003f05300 */
[----:B------:R-:W-:-:S13]  /*3670*/  ISETP.EQ.OR P0, PT, R9, RZ, P0 ;  /* 0x000000ff0900720c */ /* 0x000fda0000702670 */
[C---:B------:R-:W-:Y:S02]  /*3680*/  @!P0 IMAD R4, R7.reuse, 0x4, R2 ;  /* 0x0000000407048824 */ /* 0x040fe400078e0202 */
[----:B------:R-:W-:-:S03]  /*3690*/  @!P0 VIADD R35, R7, 0x1 ;  /* 0x0000000107238836 */ /* 0x000fc60000000000 */
[----:B------:R1:W-:Y:S02]  /*36a0*/  @!P0 STL [R4+0x18], R9 ;  /* 0x0000180904008387 */ /* 0x0003e40000100800 */
[----:B------:R-:W-:-:S13]  /*36b0*/  ISETP.GE.U32.AND P0, PT, R35, R22, PT ;  /* 0x000000162300720c */ /* 0x000fda0003f06070 */
[----:B-1----:R-:W-:Y:S05]  /*36c0*/  @P0 BRA `(.L_x_247) ;  /* 0x0000004000340947 */ /* 0x002fea0003800000 */
[C---:B------:R-:W-:Y:S02]  /*36d0*/  IMAD.SHL.U32 R4, R0.reuse, 0x400, RZ ;  /* 0x0000040000047824 */ /* 0x040fe400078e00ff */
[----:B------:R-:W-:-:S03]  /*36e0*/  IMAD.SHL.U32 R0, R0, 0x80, RZ ;  /* 0x0000008000007824 */ /* 0x000fc600078e00ff */
[----:B------:R-:W-:Y:S02]  /*36f0*/  LOP3.LUT R5, R4, 0xfc00, RZ, 0xc0, !PT ;  /* 0x0000fc0004057812 */ /* 0x000fe400078ec0ff */
[----:B------:R-:W-:-:S03]  /*3700*/  LOP3.LUT R0, R0, 0x1f80, RZ, 0xc0, !PT ;  /* 0x00001f8000007812 */ /* 0x000fc600078ec0ff */
[----:B------:R-:W-:-:S06]  /*3710*/  IMAD.IADD R5, R38, 0x1, R5 ;  /* 0x0000000126057824 */ /* 0x000fcc00078e0205 */
[----:B------:R-:W1:Y:S02]  /*3720*/  LDS.64 R4, [R5] ;  /* 0x0000000005047984 */ /* 0x000e640000000a00 */
[----:B-1----:R-:W-:Y:S01]  /*3730*/  ISETP.NE.U32.AND P0, PT, R4, RZ, PT ;  /* 0x000000ff0400720c */ /* 0x002fe20003f05070 */
[----:B------:R-:W-:-:S03]  /*3740*/  IMAD.IADD R4, R0, 0x1, R39 ;  /* 0x0000000100047824 */ /* 0x000fc600078e0227 */
[----:B------:R-:W-:-:S04]  /*3750*/  ISETP.NE.AND.EX P0, PT, R5, RZ, PT, P0 ;  /* 0x000000ff0500720c */ /* 0x000fc80003f05300 */
[----:B------:R-:W-:-:S13]  /*3760*/  ISETP.EQ.OR P0, PT, R4, RZ, P0 ;  /* 0x000000ff0400720c */ /* 0x000fda0000702670 */
[C---:B------:R-:W-:Y:S02]  /*3770*/  @!P0 VIADD R0, R35.reuse, 0x1 ;  /* 0x0000000123008836 */ /* 0x040fe40000000000 */
[----:B------:R-:W-:Y:S02]  /*3780*/  @!P0 IMAD R7, R35, 0x4, R2 ;  /* 0x0000000423078824 */ /* 0x000fe400078e0202 */
[----:B------:R-:W-:Y:S02]  /*3790*/  @!P0 IMAD.MOV.U32 R35, RZ, RZ, R0 ;  /* 0x000000ffff238224 */ /* 0x000fe400078e0000 */
[----:B------:R-:W-:Y:S01]  /*37a0*/  VIADD R0, R3, 0x3 ;  /* 0x0000000303007836 */ /* 0x000fe20000000000 */
        /* <DEDUP_REMOVED lines=105> */
[C---:B------:R-:W-:Y:S01]  /*3e40*/  SHF.L.U32 R4, R0.reuse, 0xa, RZ ;  /* 0x0000000a00047819 */ /* 0x040fe200000006ff */
        /* <DEDUP_REMOVED lines=243> */
[----:B-1----:R-:W-:Y:S02]  /*4d80*/  ISETP.NE.U32.AND P0, PT, R4, RZ, PT ;  /* 0x000000ff0400720c */ /* 0x002fe40003f05070 */
[----:B------:R-:W-:Y:S02]  /*4d90*/  IADD3 R4, PT, PT, R0, R39, RZ ;  /* 0x0000002700047210 */ /* 0x000fe40007ffe0ff */
        /* <DEDUP_REMOVED lines=241> */
[----:B------:R-:W-:-:S03]  /*5cb0*/  @!P0 IMAD R7, R35, 0x4, R2 ;  /* 0x0000000423078824 */ /* 0x000fc600078e0202 */
[----:B------:R-:W-:Y:S01]  /*5cc0*/  @!P0 MOV R35, R0 ;  /* 0x0000000000238202 */ /* 0x000fe20000000f00 */
        /* <DEDUP_REMOVED lines=245> */
[----:B------:R-:W-:Y:S02]  /*6c20*/  LOP3.LUT R0, R0, 0x1f80, RZ, 0xc0, !PT ;  /* 0x00001f8000007812 */ /* 0x000fe400078ec0ff */
[----:B------:R-:W-:-:S06]  /*6c30*/  IADD3 R5, PT, PT, R38, R5, RZ ;  /* 0x0000000526057210 */ /* 0x000fcc0007ffe0ff */
        /* <DEDUP_REMOVED lines=181> */
[----:B-1----:R-:W-:-:S07]  /*7790*/  @P0 VIADD R0, R3, 0x3f ;  /* 0x0000003f03000836 */ /* 0x002fce0000000000 */
.L_x_247:
[----:B------:R-:W-:Y:S05]  /*77a0*/  BSYNC.RECONVERGENT B1 ;  /* 0x0000000000017941 */ /* 0x000fea0003800200 */
.L_x_246:
[----:B------:R1:W-:Y:S02]  /*77b0*/  STL [R1+0x24], R0 ;  /* 0x0000240001007387 */ /* 0x0003e40000100800 */
.L_x_245:
[----:B------:R-:W-:Y:S05]  /*77c0*/  BSYNC.RECONVERGENT B0 ;  /* 0x0000000000007941 */ /* 0x000fea0003800200 */
.L_x_244:
[----:B------:R-:W-:Y:S01]  /*77d0*/  ISETP.NE.AND P0, PT, R23, RZ, PT ;  /* 0x000000ff1700720c */ /* 0x000fe20003f05270 */
[----:B------:R-:W-:-:S12]  /*77e0*/  IMAD.MOV.U32 R46, RZ, RZ, RZ ;  /* 0x000000ffff2e7224 */ /* 0x000fd800078e00ff */
[----:B------:R-:W-:Y:S05]  /*77f0*/  @!P0 BRA `(.L_x_243) ;  /* 0x0000003c00d08947 */ /* 0x000fea0003800000 */
[----:B------:R-:W1:Y:S01]  /*7800*/  LDL R6, [R1+0x28] ;  /* 0x0000280001067983 */ /* 0x000e620000100800 */
[----:B------:R-:W-:Y:S01]  /*7810*/  BSSY.RECONVERGENT B0, `(.L_x_248) ;  /* 0x00003f1000007945 */ /* 0x000fe20003800200 */
[----:B------:R-:W-:Y:S02]  /*7820*/  IMAD.MOV.U32 R46, RZ, RZ, 0x1 ;  /* 0x00000001ff2e7424 */ /* 0x000fe400078e00ff */
[----:B-1----:R-:W-:-:S05]  /*7830*/  IMAD.SHL.U32 R0, R6, 0x200, RZ ;  /* 0x0000020006007824 */ /* 0x002fca00078e00ff */
[----:B------:R-:W-:Y:S01]  /*7840*/  LOP3.LUT R3, R0, 0x7e00, RZ, 0xc0, !PT ;  /* 0x00007e0000037812 */ /* 0x000fe200078ec0ff */
[----:B------:R-:W-:-:S04]  /*7850*/  IMAD.SHL.U32 R0, R6, 0x80, RZ ;  /* 0x0000008006007824 */ /* 0x000fc800078e00ff */
[----:B------:R-:W-:Y:S01]  /*7860*/  IMAD.IADD R5, R36, 0x1, R3 ;  /* 0x0000000124057824 */ /* 0x000fe200078e0203 */
[----:B------:R-:W-:-:S04]  /*7870*/  LOP3.LUT R0, R0, 0x1f80, RZ, 0xc0, !PT ;  /* 0x00001f8000007812 */ /* 0x000fc800078ec0ff */
[----:B------:R-:W1:Y:S01]  /*7880*/  LDS R3, [R5+0x10000] ;  /* 0x0100000005037984 */ /* 0x000e620000000800 */
[----:B------:R-:W-:Y:S02]  /*7890*/  IMAD.IADD R4, R0, 0x1, R39 ;  /* 0x0000000100047824 */ /* 0x000fe400078e0227 */
[----:B------:R-:W-:Y:S01]  /*78a0*/  VIADD R0, R6, 0x1 ;  /* 0x0000000106007836 */ /* 0x000fe20000000000 */
[----:B-1----:R-:W-:Y:S01]  /*78b0*/  ISETP.NE.AND P0, PT, R3, RZ, PT ;  /* 0x000000ff0300720c */ /* 0x002fe20003f05270 */
[----:B------:R-:W-:-:S03]  /*78c0*/  IMAD.MOV.U32 R3, RZ, RZ, RZ ;  /* 0x000000ffff037224 */ /* 0x000fc600078e00ff */
        /* <DEDUP_REMOVED lines=12> */
[----:B------:R-:W-:Y:S01]  /*7990*/  VIADD R0, R6, 0x2 ;  /* 0x0000000206007836 */ /* 0x000fe20000000000 */
[----:B------:R-:W1:Y:S02]  /*79a0*/  LDS R4, [R5+0x10000] ;  /* 0x0100000005047984 */ /* 0x000e640000000800 */
[----:B-1----:R-:W-:-:S04]  /*79b0*/  ISETP.NE.AND P0, PT, R4, RZ, PT ;  /* 0x000000ff0400720c */ /* 0x002fc80003f05270 */
        /* <DEDUP_REMOVED lines=10> */
[----:B------:R-:W-:Y:S02]  /*7a60*/  IMAD.IADD R4, R36, 0x1, R3 ;  /* 0x0000000124047824 */ /* 0x000fe400078e0203 */
[----:B------:R-:W-:-:S04]  /*7a70*/  IMAD.IADD R3, R0, 0x1, R39 ;  /* 0x0000000100037824 */ /* 0x000fc800078e0227 */
[----:B------:R-:W1:Y:S02]  /*7a80*/  LDS R4, [R4+0x10000] ;  /* 0x0100000004047984 */ /* 0x000e640000000800 */
[----:B-1----:R-:W-:-:S04]  /*7a90*/  ISETP.NE.AND P0, PT, R4, RZ, PT ;  /* 0x000000ff0400720c */ /* 0x002fc80003f05270 */
        /* <DEDUP_REMOVED lines=8> */
[C---:B------:R-:W-:Y:S01]  /*7b20*/  IMAD.SHL.U32 R3, R0.reuse, 0x200, RZ ;  /* 0x0000020000037824 */ /* 0x040fe200078e00ff */
[----:B------:R-:W-:-:S04]  /*7b30*/  SHF.L.U32 R0, R0, 0x7, RZ ;  /* 0x0000000700007819 */ /* 0x000fc800000006ff */
        /* <DEDUP_REMOVED lines=231> */
[C---:B------:R-:W-:Y:S01]  /*89b0*/  @!P0 IADD3 R0, PT, PT, R46.reuse, 0x1, RZ ;  /* 0x000000012e008810 */ /* 0x040fe20007ffe0ff */
[----:B------:R-:W-:-:S04]  /*89c0*/  @!P0 IMAD R8, R46, 0x4, R2 ;  /* 0x000000042e088824 */ /* 0x000fc800078e0202 */
[----:B------:R-:W-:Y:S01]  /*89d0*/  @!P0 IMAD.MOV.U32 R46, RZ, RZ, R0 ;  /* 0x000000ffff2e8224 */ /* 0x000fe200078e0000 */
[----:B------:R1:W-:Y:S01]  /*89e0*/  @!P0 STL [R8+0x118], R3 ;  /* 0x0001180308008387 */ /* 0x0003e20000100800 */
[----:B------:R-:W-:-:S03]  /*89f0*/  VIADD R0, R6, 0x12 ;  /* 0x0000001206007836 */ /* 0x000fc60000000000 */
        /* <DEDUP_REMOVED lines=454> */
[----:B------:R-:W-:Y:S01]  /*a660*/  IMAD.IADD R4, R36, 0x1, R3 ;  /* 0x0000000124047824 */ /* 0x000fe200078e0203 */
[----:B------:R-:W-:-:S05]  /*a670*/  IADD3 R3, PT, PT, R0, R39, RZ ;  /* 0x0000002700037210 */ /* 0x000fca0007ffe0ff */
        /* <DEDUP_REMOVED lines=266> */
.L_x_249:
[----:B------:R-:W-:Y:S05]  /*b720*/  BSYNC.RECONVERGENT B0 ;  /* 0x0000000000007941 */ /* 0x000fea0003800200 */
.L_x_248:
[----:B------:R2:W-:Y:S02]  /*b730*/  STL [R1+0x28], R0 ;  /* 0x0000280001007387 */ /* 0x0005e40000100800 */
.L_x_243:
[----:B------:R-:W-:Y:S05]  /*b740*/  BSYNC.RECONVERGENT B8 ;  /* 0x0000000000087941 */ /* 0x000fea0003800200 */
.L_x_231:
[----:B-12---:R-:W-:Y:S01]  /*b750*/  VIADD R0, R41, 0x1 ;  /* 0x0000000129007836 */ /* 0x006fe20000000000 */
[----:B------:R-:W-:-:S04]  /*b760*/  ISETP.GE.U32.AND P0, PT, R35, R22, PT ;  /* 0x000000162300720c */ /* 0x000fc80003f06070 */
[----:B------:R-:W-:-:S04]  /*b770*/  ISETP.LT.U32.OR P0, PT, R37, R0, !P0 ;  /* 0x000000002500720c */ /* 0x000fc80004701470 */
[----:B------:R-:W-:-:S13]  /*b780*/  ISETP.LT.U32.OR P0, PT, R46, R23, P0 ;  /* 0x000000172e00720c */ /* 0x000fda0000701470 */
[----:B------:R-:W-:Y:S05]  /*b790*/  @!P0 BREAK.RELIABLE B6 ;  /* 0x0000000000068942 */ /* 0x000fea0003800100 */
[----:B------:R-:W-:Y:S05]  /*b7a0*/  @P0 BRA `(.L_x_186) ;  /* 0x0000020c00000947 */ /* 0x000fea0003800000 */
[----:B------:R-:W2:Y:S01]  /*b7b0*/  LDG.E R0, desc[UR36][R44.64+0x114] ;  /* 0x000114242c007981 */ /* 0x000ea2000c1e1900 */
[----:B------:R-:W-:Y:S01]  /*b7c0*/  BSSY B0, `(.L_x_250) ;  /* 0x000001a000007945 */ /* 0x000fe20003800000 */
[----:B--2---:R-:W-:-:S13]  /*b7d0*/  ISETP.NE.AND P0, PT, R0, RZ, PT ;  /* 0x000000ff0000720c */ /* 0x004fda0003f05270 */
[----:B------:R-:W-:Y:S05]  /*b7e0*/  @!P0 BRA `(.L_x_251) ;  /* 0x00000000005c8947 */ /* 0x000fea0003800000 */
[----:B------:R-:W-:-:S07]  /*b7f0*/  IMAD.MOV.U32 R3, RZ, RZ, RZ ;  /* 0x000000ffff037224 */ /* 0x000fce00078e00ff */
.L_x_255:
[----:B-12---:R-:W-:-:S05]  /*b800*/  IMAD R4, R3, 0x4, R2 ;  /* 0x0000000403047824 */ /* 0x006fca00078e0202 */
[----:B------:R-:W2:Y:S01]  /*b810*/  LDL R5, [R4+0x118] ;  /* 0x0001180004057983 */ /* 0x000ea20000100800 */
[----:B------:R-:W-:Y:S05]  /*b820*/  YIELD ;  /* 0x0000000000007946 */ /* 0x000fea0003800000 */
[----:B------:R-:W-:Y:S01]  /*b830*/  BSSY.RECONVERGENT B1, `(.L_x_252) ;  /* 0x000000f000017945 */ /* 0x000fe20003800200 */
[----:B--2---:R-:W-:-:S13]  /*b840*/  ISETP.GT.U32.AND P0, PT, R5, 0x1fff, PT ;  /* 0x00001fff0500780c */ /* 0x004fda0003f04070 */
[----:B------:R-:W-:Y:S05]  /*b850*/  @P0 BRA `(.L_x_253) ;  /* 0x0000000000200947 */ /* 0x000fea0003800000 */
[----:B------:R-:W1:Y:S01]  /*b860*/  S2UR UR5, SR_CgaCtaId ;  /* 0x00000000000579c3 */ /* 0x000e620000008800 */
[----:B------:R-:W-:Y:S01]  /*b870*/  UMOV UR4, 0x400 ;  /* 0x0000040000047882 */ /* 0x000fe20000000000 */
[----:B------:R-:W-:Y:S01]  /*b880*/  IMAD.MOV.U32 R7, RZ, RZ, -0x1 ;  /* 0xffffffffff077424 */ /* 0x000fe200078e00ff */
[----:B------:R-:W-:-:S04]  /*b890*/  UIADD3 UR4, UPT, UPT, UR4, 0x410, URZ ;  /* 0x0000041004047890 */ /* 0x000fc8000fffe0ff */
[----:B-1----:R-:W-:-:S06]  /*b8a0*/  ULEA UR4, UR5, UR4, 0x18 ;  /* 0x0000000405047291 */ /* 0x002fcc000f8ec0ff */
[----:B------:R-:W-:-:S05]  /*b8b0*/  LEA R4, R5, UR4, 0x2 ;  /* 0x0000000405047c11 */ /* 0x000fca000f8e10ff */
[----:B------:R1:W-:Y:S01]  /*b8c0*/  ATOMS.EXCH RZ, [R4+0x10000], R7 ;  /* 0x0100000704ff738c */ /* 0x0003e20004000000 */
[----:B------:R-:W-:Y:S05]  /*b8d0*/  BRA `(.L_x_254) ;  /* 0x0000000000107947 */ /* 0x000fea0003800000 */
.L_x_253:
[----:B------:R-:W-:-:S04]  /*b8e0*/  IMAD.WIDE.U32 R4, R5, 0x4, R24 ;  /* 0x0000000405047825 */ /* 0x000fc800078e0018 */
[----:B------:R-:W-:-:S05]  /*b8f0*/  IMAD.MOV.U32 R7, RZ, RZ, -0x1 ;  /* 0xffffffffff077424 */ /* 0x000fca00078e00ff */
[----:B------:R2:W5:Y:S04]  /*b900*/  ATOMG.E.EXCH.STRONG.GPU PT, RZ, desc[UR36][R4.64], R7 ;  /* 0x8000000704ff79a8 */ /* 0x000568000c1ef124 */
[----:B------:R2:W5:Y:S02]  /*b910*/  LDG.E R0, desc[UR36][R44.64+0x114] ;  /* 0x000114242c007981 */ /* 0x000564000c1e1900 */
.L_x_254:
[----:B------:R-:W-:Y:S05]  /*b920*/  BSYNC.RECONVERGENT B1 ;  /* 0x0000000000017941 */ /* 0x000fea0003800200 */
.L_x_252:
[----:B------:R-:W-:-:S05]  /*b930*/  VIADD R3, R3, 0x1 ;  /* 0x0000000103037836 */ /* 0x000fca0000000000 */
[----:B-----5:R-:W-:-:S13]  /*b940*/  ISETP.GE.U32.AND P0, PT, R3, R0, PT ;  /* 0x000000000300720c */ /* 0x020fda0003f06070 */
[----:B------:R-:W-:Y:S05]  /*b950*/  @!P0 BRA `(.L_x_255) ;  /* 0xfffffffc00a88947 */ /* 0x000fea000383ffff */
.L_x_251:
[----:B------:R-:W-:Y:S05]  /*b960*/  BSYNC B0 ;  /* 0x0000000000007941 */ /* 0x000fea0003800000 */
.L_x_250:
[----:B------:R-:W3:Y:S01]  /*b970*/  LDG.E R0, desc[UR36][R44.64+0x110] ;  /* 0x000110242c007981 */ /* 0x000ee2000c1e1900 */
[----:B------:R-:W-:Y:S01]  /*b980*/  BSSY B0, `(.L_x_256) ;  /* 0x0000039000007945 */ /* 0x000fe20003800000 */
[----:B---3--:R-:W-:-:S13]  /*b990*/  ISETP.NE.AND P0, PT, R0, RZ, PT ;  /* 0x000000ff0000720c */ /* 0x008fda0003f05270 */
[----:B------:R-:W-:Y:S05]  /*b9a0*/  @!P0 BRA `(.L_x_257) ;  /* 0x0000000000d88947 */ /* 0x000fea0003800000 */
[----:B------:R-:W-:Y:S02]  /*b9b0*/  IMAD.MOV.U32 R3, RZ, RZ, R0 ;  /* 0x000000ffff037224 */ /* 0x000fe400078e0000 */
[----:B------:R-:W-:-:S07]  /*b9c0*/  IMAD.MOV.U32 R9, RZ, RZ, RZ ;  /* 0x000000ffff097224 */ /* 0x000fce00078e00ff */
.L_x_266:
[----:B-12---:R-:W-:-:S06]  /*b9d0*/  IMAD.WIDE.U32 R4, R9, 0x8, R42 ;  /* 0x0000000809047825 */ /* 0x006fcc00078e002a */
[----:B------:R-:W2:Y:S01]  /*b9e0*/  LDG.E.64 R4, desc[UR36][R4.64+0x318] ;  /* 0x0003182404047981 */ /* 0x000ea2000c1e1b00 */
[----:B------:R-:W-:-:S05]  /*b9f0*/  IMAD R0, R9, 0x4, R2 ;  /* 0x0000000409007824 */ /* 0x000fca00078e0202 */
[----:B------:R1:W5:Y:S01]  /*ba00*/  LDL R11, [R0+0x18] ;  /* 0x00001800000b7983 */ /* 0x0003620000100800 */
[----:B--2---:R-:W-:Y:S02]  /*ba10*/  LOP3.LUT P0, RZ, R4, 0x4, RZ, 0xc0, !PT ;  /* 0x0000000404ff7812 */ /* 0x004fe4000780c0ff */
[----:B------:R-:W-:-:S11]  /*ba20*/  SHF.R.U32.HI R7, RZ, 0x3, R4 ;  /* 0x00000003ff077819 */ /* 0x000fd60000011604 */
[----:B------:R-:W-:-:S05]  /*ba30*/  @P0 IMAD R6, R7, 0x4, R2 ;  /* 0x0000000407060824 */ /* 0x000fca00078e0202 */
[----:B------:R1:W5:Y:S01]  /*ba40*/  @P0 LDL R7, [R6+0x18] ;  /* 0x0000180006070983 */ /* 0x0003620000100800 */
[----:B------:R-:W-:Y:S05]  /*ba50*/  YIELD ;  /* 0x0000000000007946 */ /* 0x000fea0003800000 */
[----:B------:R-:W-:Y:S01]  /*ba60*/  BSSY.RECONVERGENT B1, `(.L_x_258) ;  /* 0x0000008000017945 */ /* 0x000fe20003800200 */
[----:B------:R-:W-:Y:S02]  /*ba70*/  LOP3.LUT P1, RZ, R5, 0x4, RZ, 0xc0, !PT ;  /* 0x0000000405ff7812 */ /* 0x000fe4000782c0ff */
[----:B------:R-:W-:Y:S01]  /*ba80*/  LOP3.LUT R8, R4, 0x7, RZ, 0xc0, !PT ;  /* 0x0000000704087812 */ /* 0x000fe200078ec0ff */
[----:B------:R-:W-:Y:S10]  /*ba90*/  @P0 BRA `(.L_x_259) ;  /* 0x0000000000100947 */ /* 0x000ff40003800000 */
[----:B------:R-:W-:-:S13]  /*baa0*/  LOP3.LUT P0, RZ, R4, 0x3, RZ, 0xc0, !PT ;  /* 0x0000000304ff7812 */ /* 0x000fda000780c0ff */
[----:B------:R-:W-:Y:S05]  /*bab0*/  @P0 BRA `(.L_x_259) ;  /* 0x0000000000080947 */ /* 0x000fea0003800000 */
[----:B-----5:R-:W-:-:S06]  /*bac0*/  IMAD R7, R7, 0x4, R2 ;  /* 0x0000000407077824 */ /* 0x020fcc00078e0202 */
[----:B------:R-:W5:Y:S02]  /*bad0*/  LDL R7, [R7+0x118] ;  /* 0x0001180007077983 */ /* 0x000f640000100800 */
.L_x_259:
[----:B------:R-:W-:Y:S05]  /*bae0*/  BSYNC.RECONVERGENT B1 ;  /* 0x0000000000017941 */ /* 0x000fea0003800200 */
.L_x_258:
[----:B------:R-:W-:Y:S01]  /*baf0*/  BSSY.RECONVERGENT B1, `(.L_x_260) ;  /* 0x000000b000017945 */ /* 0x000fe20003800200 */
[----:B-1---5:R-:W-:Y:S01]  /*bb00*/  IMAD R6, R7, 0x8, R8 ;  /* 0x0000000807067824 */ /* 0x022fe200078e0208 */
[----:B------:R-:W-:Y:S02]  /*bb10*/  SHF.R.U32.HI R0, RZ, 0x3, R5 ;  /* 0x00000003ff007819 */ /* 0x000fe40000011605 */
[----:B------:R-:W-:Y:S05]  /*bb20*/  @!P1 BRA `(.L_x_261) ;  /* 0x00000000000c9947 */ /* 0x000fea0003800000 */
[----:B------:R-:W-:-:S06]  /*bb30*/  IMAD.U32 R0, R0, 0x4, R1 ;  /* 0x0000000400007824 */ /* 0x000fcc00078e0001 */
[----:B------:R-:W5:Y:S01]  /*bb40*/  LDL R0, [R0+0x38] ;  /* 0x0000380000007983 */ /* 0x000f620000100800 */
[----:B------:R-:W-:Y:S05]  /*bb50*/  BRA `(.L_x_262) ;  /* 0x0000000000107947 */ /* 0x000fea0003800000 */
.L_x_261:
[----:B------:R-:W-:-:S13]  /*bb60*/  LOP3.LUT P0, RZ, R5, 0x3, RZ, 0xc0, !PT ;  /* 0x0000000305ff7812 */ /* 0x000fda000780c0ff */
[----:B------:R-:W-:Y:S05]  /*bb70*/  @P0 BRA `(.L_x_262) ;  /* 0x0000000000080947 */ /* 0x000fea0003800000 */
[----:B------:R-:W-:-:S06]  /*bb80*/  IMAD.U32 R0, R0, 0x4, R1 ;  /* 0x0000000400007824 */ /* 0x000fcc00078e0001 */
[----:B------:R-:W5:Y:S02]  /*bb90*/  LDL R0, [R0+0x138] ;  /* 0x0001380000007983 */ /* 0x000f640000100800 */
.L_x_262:
[----:B------:R-:W-:Y:S05]  /*bba0*/  BSYNC.RECONVERGENT B1 ;  /* 0x0000000000017941 */ /* 0x000fea0003800200 */
.L_x_260:
[----:B------:R-:W-:Y:S01]  /*bbb0*/  ISETP.GT.U32.AND P0, PT, R11, 0x1fff, PT ;  /* 0x00001fff0b00780c */ /* 0x000fe20003f04070 */
[----:B------:R-:W-:Y:S01]  /*bbc0*/  BSSY.RECONVERGENT B1, `(.L_x_263) ;  /* 0x0000011000017945 */ /* 0x000fe20003800200 */
[----:B------:R-:W-:-:S05]  /*bbd0*/  LOP3.LUT R5, R5, 0x7, RZ, 0xc0, !PT ;  /* 0x0000000705057812 */ /* 0x000fca00078ec0ff */
[----:B-----5:R-:W-:-:S06]  /*bbe0*/  IMAD R7, R0, 0x8, R5 ;  /* 0x0000000800077824 */ /* 0x020fcc00078e0205 */
[----:B------:R-:W-:Y:S05]  /*bbf0*/  @P0 BRA `(.L_x_264) ;  /* 0x00000000001c0947 */ /* 0x000fea0003800000 */
[----:B------:R-:W1:Y:S01]  /*bc00*/  S2UR UR5, SR_CgaCtaId ;  /* 0x00000000000579c3 */ /* 0x000e620000008800 */
[----:B------:R-:W-:Y:S02]  /*bc10*/  UMOV UR4, 0x400 ;  /* 0x0000040000047882 */ /* 0x000fe40000000000 */
[----:B------:R-:W-:-:S04]  /*bc20*/  UIADD3 UR4, UPT, UPT, UR4, 0x410, URZ ;  /* 0x0000041004047890 */ /* 0x000fc8000fffe0ff */
[----:B-1----:R-:W-:-:S06]  /*bc30*/  ULEA UR4, UR5, UR4, 0x18 ;  /* 0x0000000405047291 */ /* 0x002fcc000f8ec0ff */
[----:B------:R-:W-:-:S05]  /*bc40*/  LEA R5, R11, UR4, 0x3 ;  /* 0x000000040b057c11 */ /* 0x000fca000f8e18ff */
[----:B------:R2:W-:Y:S01]  /*bc50*/  ATOMS.EXCH.64 RZ, [R5], R6 ;  /* 0x0000000605ff738c */ /* 0x0005e20004000400 */
[----:B------:R-:W-:Y:S05]  /*bc60*/  BRA `(.L_x_265) ;  /* 0x0000000000187947 */ /* 0x000fea0003800000 */
.L_x_264:
[----:B------:R-:W1:Y:S02]  /*bc70*/  LDC.64 R4, c[0x0][0x380] ;  /* 0x0000e000ff047b82 */ /* 0x000e640000000a00 */
[----:B-1----:R-:W-:-:S03]  /*bc80*/  IMAD.WIDE.U32 R4, R11, 0x8, R4 ;  /* 0x000000080b047825 */ /* 0x002fc600078e0004 */
[----:B------:R-:W-:-:S05]  /*bc90*/  IADD3 R4, P0, PT, R4, 0xc000000, RZ ;  /* 0x0c00000004047810 */ /* 0x000fca0007f1e0ff */
[----:B------:R-:W-:-:S05]  /*bca0*/  IMAD.X R5, RZ, RZ, R5, P0 ;  /* 0x000000ffff057224 */ /* 0x000fca00000e0605 */
[----:B------:R1:W5:Y:S04]  /*bcb0*/  ATOMG.E.EXCH.64.STRONG.GPU PT, RZ, desc[UR36][R4.64+0x8], R6 ;  /* 0x8000080604ff79a8 */ /* 0x000368000c1ef524 */
[----:B------:R1:W5:Y:S02]  /*bcc0*/  LDG.E R3, desc[UR36][R44.64+0x110] ;  /* 0x000110242c037981 */ /* 0x000364000c1e1900 */
.L_x_265:
[----:B------:R-:W-:Y:S05]  /*bcd0*/  BSYNC.RECONVERGENT B1 ;  /* 0x0000000000017941 */ /* 0x000fea0003800200 */
.L_x_263:
[----:B------:R-:W-:-:S05]  /*bce0*/  VIADD R9, R9, 0x1 ;  /* 0x0000000109097836 */ /* 0x000fca0000000000 */
[----:B-----5:R-:W-:-:S13]  /*bcf0*/  ISETP.GE.U32.AND P0, PT, R9, R3, PT ;  /* 0x000000030900720c */ /* 0x020fda0003f06070 */
[----:B------:R-:W-:Y:S05]  /*bd00*/  @!P0 BRA `(.L_x_266) ;  /* 0xfffffffc00308947 */ /* 0x000fea000383ffff */
.L_x_257:
[----:B------:R-:W-:Y:S05]  /*bd10*/  BSYNC B0 ;  /* 0x0000000000007941 */ /* 0x000fea0003800000 */
.L_x_256:
[----:B------:R-:W3:Y:S01]  /*bd20*/  LDG.E R0, desc[UR36][R44.64+0x10c] ;  /* 0x00010c242c007981 */ /* 0x000ee2000c1e1900 */
[----:B------:R-:W-:Y:S01]  /*bd30*/  BSSY B0, `(.L_x_267) ;  /* 0x00000be000007945 */ /* 0x000fe20003800000 */
[----:B---3--:R-:W-:-:S13]  /*bd40*/  ISETP.NE.AND P0, PT, R0, RZ, PT ;  /* 0x000000ff0000720c */ /* 0x008fda0003f05270 */
[----:B------:R-:W-:Y:S05]  /*bd50*/  @!P0 BRA `(.L_x_268) ;  /* 0x0000000800ec8947 */ /* 0x000fea0003800000 */
[----:B-12---:R1:W5:Y:S01]  /*bd60*/  LDL R5, [R1+0x238] ;  /* 0x0002380001057983 */ /* 0x0063620000100800 */
[----:B------:R-:W-:-:S07]  /*bd70*/  IMAD.MOV.U32 R3, RZ, RZ, RZ ;  /* 0x000000ffff037224 */ /* 0x000fce00078e00ff */
.L_x_295:
[----:B------:R-:W-:-:S06]  /*bd80*/  IMAD.WIDE.U32 R6, R3, 0x8, R42 ;  /* 0x0000000803067825 */ /* 0x000fcc00078e002a */
[----:B------:R-:W2:Y:S01]  /*bd90*/  LDG.E.64 R6, desc[UR36][R6.64+0x118] ;  /* 0x0001182406067981 */ /* 0x000ea2000c1e1b00 */
[----:B------:R-:W-:Y:S01]  /*bda0*/  BSSY.RECONVERGENT B1, `(.L_x_269) ;  /* 0x000000b000017945 */ /* 0x000fe20003800200 */
[----:B--2---:R-:W-:Y:S02]  /*bdb0*/  LOP3.LUT P0, RZ, R6, 0x4, RZ, 0xc0, !PT ;  /* 0x0000000406ff7812 */ /* 0x004fe4000780c0ff */
[----:B------:R-:W-:-:S11]  /*bdc0*/  SHF.R.U32.HI R9, RZ, 0x3, R6 ;  /* 0x00000003ff097819 */ /* 0x000fd60000011606 */
[----:B-----5:R-:W-:Y:S05]  /*bdd0*/  @!P0 BRA `(.L_x_270) ;  /* 0x00000000000c8947 */ /* 0x020fea0003800000 */
[----:B------:R-:W-:-:S06]  /*bde0*/  IMAD R9, R9, 0x4, R2 ;  /* 0x0000000409097824 */ /* 0x000fcc00078e0202 */
[----:B------:R-:W5:Y:S01]  /*bdf0*/  LDL R9, [R9+0x18] ;  /* 0x0000180009097983 */ /* 0x000f620000100800 */
[----:B------:R-:W-:Y:S05]  /*be00*/  BRA `(.L_x_271) ;  /* 0x0000000000107947 */ /* 0x000fea0003800000 */
.L_x_270:
[----:B------:R-:W-:-:S13]  /*be10*/  LOP3.LUT P0, RZ, R6, 0x3, RZ, 0xc0, !PT ;  /* 0x0000000306ff7812 */ /* 0x000fda000780c0ff */
[----:B------:R-:W-:Y:S05]  /*be20*/  @P0 BRA `(.L_x_271) ;  /* 0x0000000000080947 */ /* 0x000fea0003800000 */
[----:B------:R-:W-:-:S06]  /*be30*/  IMAD R9, R9, 0x4, R2 ;  /* 0x0000000409097824 */ /* 0x000fcc00078e0202 */
[----:B------:R-:W5:Y:S02]  /*be40*/  LDL R9, [R9+0x118] ;  /* 0x0001180009097983 */ /* 0x000f640000100800 */
.L_x_271:
[----:B------:R-:W-:Y:S05]  /*be50*/  BSYNC.RECONVERGENT B1 ;  /* 0x0000000000017941 */ /* 0x000fea0003800200 */
.L_x_269:
[----:B------:R-:W-:Y:S01]  /*be60*/  LOP3.LUT P0, RZ, R7, 0x4, RZ, 0xc0, !PT ;  /* 0x0000000407ff7812 */ /* 0x000fe2000780c0ff */
[----:B------:R-:W-:Y:S01]  /*be70*/  BSSY.RECONVERGENT B1, `(.L_x_272) ;  /* 0x000000a000017945 */ /* 0x000fe20003800200 */
[----:B------:R-:W-:-:S11]  /*be80*/  SHF.R.U32.HI R0, RZ, 0x3, R7 ;  /* 0x00000003ff007819 */ /* 0x000fd60000011607 */
[----:B------:R-:W-:Y:S05]  /*be90*/  @!P0 BRA `(.L_x_273) ;  /* 0x00000000000c8947 */ /* 0x000fea0003800000 */
[----:B------:R-:W-:-:S06]  /*bea0*/  IMAD.U32 R0, R0, 0x4, R1 ;  /* 0x0000000400007824 */ /* 0x000fcc00078e0001 */
[----:B------:R-:W5:Y:S01]  /*beb0*/  LDL R0, [R0+0x38] ;  /* 0x0000380000007983 */ /* 0x000f620000100800 */
[----:B------:R-:W-:Y:S05]  /*bec0*/  BRA `(.L_x_274) ;  /* 0x0000000000107947 */ /* 0x000fea0003800000 */
.L_x_273:
[----:B------:R-:W-:-:S13]  /*bed0*/  LOP3.LUT P0, RZ, R7, 0x3, RZ, 0xc0, !PT ;  /* 0x0000000307ff7812 */ /* 0x000fda000780c0ff */
[----:B------:R-:W-:Y:S05]  /*bee0*/  @P0 BRA `(.L_x_274) ;  /* 0x0000000000080947 */ /* 0x000fea0003800000 */
[----:B------:R-:W-:-:S06]  /*bef0*/  IMAD.U32 R0, R0, 0x4, R1 ;  /* 0x0000000400007824 */ /* 0x000fcc00078e0001 */
[----:B------:R-:W5:Y:S02]  /*bf00*/  LDL R0, [R0+0x138] ;  /* 0x0001380000007983 */ /* 0x000f640000100800 */
.L_x_274:
[----:B------:R-:W-:Y:S05]  /*bf10*/  BSYNC.RECONVERGENT B1 ;  /* 0x0000000000017941 */ /* 0x000fea0003800200 */
.L_x_272:
[C---:B------:R-:W-:Y:S01]  /*bf20*/  LOP3.LUT R4, R6.reuse, 0x7, RZ, 0xc0, !PT ;  /* 0x0000000706047812 */ /* 0x040fe200078ec0ff */
[----:B------:R-:W-:Y:S01]  /*bf30*/  BSSY B1, `(.L_x_275) ;  /* 0x0000099000017945 */ /* 0x000fe20003800000 */
[----:B------:R-:W-:Y:S02]  /*bf40*/  LOP3.LUT R11, R7, 0x7, RZ, 0xc0, !PT ;  /* 0x00000007070b7812 */ /* 0x000fe400078ec0ff */
[----:B------:R-:W-:Y:S01]  /*bf50*/  LOP3.LUT P0, RZ, R6, 0x7, RZ, 0xc0, !PT ;  /* 0x0000000706ff7812 */ /* 0x000fe2000780c0ff */
[----:B-----5:R-:W-:Y:S01]  /*bf60*/  IMAD R4, R9, 0x8, R4 ;  /* 0x0000000809047824 */ /* 0x020fe200078e0204 */
[----:B------:R-:W-:Y:S01]  /*bf70*/  LOP3.LUT P1, RZ, R7, 0x7, RZ, 0xc0, !PT ;  /* 0x0000000707ff7812 */ /* 0x000fe2000782c0ff */
[----:B------:R-:W-:-:S03]  /*bf80*/  IMAD R11, R0, 0x8, R11 ;  /* 0x00000008000b7824 */ /* 0x000fc600078e020b */
[----:B------:R-:W-:-:S04]  /*bf90*/  PLOP3.LUT P0, PT, P0, P1, PT, 0x20, 0x2 ;  /* 0x000000000002781c */ /* 0x000fc80000702470 */
[----:B------:R-:W-:Y:S02]  /*bfa0*/  SEL R6, R11, R4, P0 ;  /* 0x000000040b067207 */ /* 0x000fe40000000000 */
[----:B------:R-:W-:Y:S02]  /*bfb0*/  SEL R7, R4, R11, P0 ;  /* 0x0000000b04077207 */ /* 0x000fe40000000000 */
[----:B------:R-:W-:-:S13]  /*bfc0*/  LOP3.LUT P1, RZ, R6, 0x7, RZ, 0xc0, !PT ;  /* 0x0000000706ff7812 */ /* 0x000fda000782c0ff */
[----:B------:R-:W-:Y:S05]  /*bfd0*/  @P1 BRA `(.L_x_276) ;  /* 0x0000000400701947 */ /* 0x000fea0003800000 */
.L_x_294:
[----:B------:R-:W-:Y:S01]  /*bfe0*/  LOP3.LUT P0, RZ, R7, 0x7, RZ, 0xc0, !PT ;  /* 0x0000000707ff7812 */ /* 0x000fe2000780c0ff */
[----:B------:R-:W-:Y:S05]  /*bff0*/  YIELD ;  /* 0x0000000000007946 */ /* 0x000fea0003800000 */
[----:B------:R-:W-:Y:S07]  /*c000*/  BSSY B2, `(.L_x_277) ;  /* 0x000001f000027945 */ /* 0x000fee0003800000 */
[----:B--2345:R-:W-:Y:S05]  /*c010*/  @P0 BRA `(.L_x_278) ;  /* 0x0000000000740947 */ /* 0x03cfea0003800000 */
[----:B------:R-:W2:Y:S01]  /*c020*/  S2R R9, SR_CgaCtaId ;  /* 0x0000000000097919 */ /* 0x000ea20000008800 */
[----:B------:R-:W-:-:S05]  /*c030*/  MOV R0, 0x400 ;  /* 0x0000040000007802 */ /* 0x000fca0000000f00 */
[----:B------:R-:W-:-:S05]  /*c040*/  VIADD R0, R0, 0x410 ;  /* 0x0000041000007836 */ /* 0x000fca0000000000 */
[----:B--2---:R-:W-:-:S07]  /*c050*/  LEA R10, R9, R0, 0x18 ;  /* 0x00000000090a7211 */ /* 0x004fce00078ec0ff */
.L_x_285:
[C---:B------:R-:W-:Y:S01]  /*c060*/  ISETP.GT.U32.AND P1, PT, R7.reuse, 0xffff, PT ;  /* 0x0000ffff0700780c */ /* 0x040fe20003f24070 */
[----:B------:R-:W-:Y:S05]  /*c070*/  YIELD ;  /* 0x0000000000007946 */ /* 0x000fea0003800000 */
[----:B---3--:R-:W-:Y:S01]  /*c080*/  SHF.R.U32.HI R9, RZ, 0x3, R7 ;  /* 0x00000003ff097819 */ /* 0x008fe20000011607 */
[----:B------:R-:W-:Y:S01]  /*c090*/  BSSY.RECONVERGENT B3, `(.L_x_279) ;  /* 0x0000009000037945 */ /* 0x000fe20003800200 */
[----:B--2---:R-:W-:-:S03]  /*c0a0*/  LEA.HI R4, R7, R10, RZ, 0x1f ;  /* 0x0000000a07047211 */ /* 0x004fc600078ff8ff */
[----:B------:R-:W-:Y:S02]  /*c0b0*/  IMAD.WIDE.U32 R8, R9, 0x4, R24 ;  /* 0x0000000409087825 */ /* 0x000fe400078e0018 */
[----:B-----5:R-:W-:Y:S05]  /*c0c0*/  @P1 BRA `(.L_x_280) ;  /* 0x00000000000c1947 */ /* 0x020fea0003800000 */
[----:B------:R-:W-:-:S05]  /*c0d0*/  IMAD.MOV.U32 R11, RZ, RZ, -0x1 ;  /* 0xffffffffff0b7424 */ /* 0x000fca00078e00ff */
[----:B------:R2:W3:Y:S01]  /*c0e0*/  ATOMS.EXCH R0, [R4+0x10000], R11 ;  /* 0x0100000b0400738c */ /* 0x0004e20004000000 */
[----:B------:R-:W-:Y:S05]  /*c0f0*/  BRA `(.L_x_281) ;  /* 0x0000000000087947 */ /* 0x000fea0003800000 */
.L_x_280:
[----:B------:R-:W-:-:S05]  /*c100*/  IMAD.MOV.U32 R11, RZ, RZ, -0x1 ;  /* 0xffffffffff0b7424 */ /* 0x000fca00078e00ff */
[----:B------:R4:W5:Y:S02]  /*c110*/  ATOMG.E.EXCH.STRONG.GPU PT, R0, desc[UR36][R8.64], R11 ;  /* 0x8000000b080079a8 */ /* 0x000964000c1ef124 */
.L_x_281:
[----:B------:R-:W-:Y:S05]  /*c120*/  BSYNC.RECONVERGENT B3 ;  /* 0x0000000000037941 */ /* 0x000fea0003800200 */
.L_x_279:
[----:B--2345:R-:W-:-:S05]  /*c130*/  VIADD R11, R0, 0x1 ;  /* 0x00000001000b7836 */ /* 0x03cfca0000000000 */
[----:B------:R-:W-:-:S13]  /*c140*/  ISETP.GE.U32.AND P0, PT, R11, 0x2, PT ;  /* 0x000000020b00780c */ /* 0x000fda0003f06070 */
[----:B------:R-:W-:Y:S05]  /*c150*/  @!P0 BRA `(.L_x_278) ;  /* 0x0000000000248947 */ /* 0x000fea0003800000 */
[----:B------:R-:W-:Y:S04]  /*c160*/  BSSY.RECONVERGENT B3, `(.L_x_282) ;  /* 0x0000005000037945 */ /* 0x000fe80003800200 */
[----:B------:R-:W-:Y:S05]  /*c170*/  @P1 BRA `(.L_x_283) ;  /* 0x0000000000081947 */ /* 0x000fea0003800000 */
[----:B------:R2:W-:Y:S01]  /*c180*/  ATOMS.EXCH RZ, [R4+0x10000], RZ ;  /* 0x010000ff04ff738c */ /* 0x0005e20004000000 */
[----:B------:R-:W-:Y:S05]  /*c190*/  BRA `(.L_x_284) ;  /* 0x0000000000047947 */ /* 0x000fea0003800000 */
.L_x_283:
[----:B------:R3:W5:Y:S02]  /*c1a0*/  ATOMG.E.EXCH.STRONG.GPU PT, RZ, desc[UR36][R8.64], RZ ;  /* 0x800000ff08ff79a8 */ /* 0x000764000c1ef124 */
.L_x_284:
[----:B------:R-:W-:Y:S05]  /*c1b0*/  BSYNC.RECONVERGENT B3 ;  /* 0x0000000000037941 */ /* 0x000fea0003800200 */
.L_x_282:
[----:B------:R-:W-:Y:S01]  /*c1c0*/  LOP3.LUT P0, RZ, R0, 0x7, RZ, 0xc0, !PT ;  /* 0x0000000700ff7812 */ /* 0x000fe2000780c0ff */
[----:B------:R-:W-:-:S12]  /*c1d0*/  IMAD.MOV.U32 R7, RZ, RZ, R0 ;  /* 0x000000ffff077224 */ /* 0x000fd800078e0000 */
[----:B------:R-:W-:Y:S05]  /*c1e0*/  @!P0 BRA `(.L_x_285) ;  /* 0xfffffffc009c8947 */ /* 0x000fea000383ffff */
.L_x_278:
[----:B------:R-:W-:Y:S05]  /*c1f0*/  BSYNC B2 ;  /* 0x0000000000027941 */ /* 0x000fea0003800000 */
.L_x_277:
        /* <DEDUP_REMOVED lines=10> */
[----:B------:R-:W-:-:S10]  /*c2a0*/  IMAD.MOV.U32 R11, RZ, RZ, R6 ;  /* 0x000000ffff0b7224 */ /* 0x000fd400078e0006 */
[----:B------:R-:W-:Y:S05]  /*c2b0*/  @!P0 BRA `(.L_x_289) ;  /* 0x0000000000988947 */ /* 0x000fea0003800000 */
[----:B------:R-:W-:Y:S05]  /*c2c0*/  @P1 BREAK.RELIABLE B2 ;  /* 0x0000000000021942 */ /* 0x000fea0003800100 */
[----:B------:R-:W-:Y:S05]  /*c2d0*/  @P1 BRA `(.L_x_290) ;  /* 0x0000000400641947 */ /* 0x000fea0003800000 */
.L_x_288:
[----:B------:R-:W-:Y:S02]  /*c2e0*/  ISETP.GT.U32.AND P1, PT, R6, 0xffff, PT ;  /* 0x0000ffff0600780c */ /* 0x000fe40003f24070 */
[----:B------:R-:W-:-:S11]  /*c2f0*/  SHF.R.U32.HI R11, RZ, 0x3, R6 ;  /* 0x00000003ff0b7819 */ /* 0x000fd60000011606 */
[----:B---3--:R-:W-:-:S06]  /*c300*/  @P1 IMAD.WIDE.U32 R8, R11, 0x4, R24 ;  /* 0x000000040b081825 */ /* 0x008fcc00078e0018 */
[----:B------:R-:W3:Y:S01]  /*c310*/  @P1 LDG.E R8, desc[UR36][R8.64] ;  /* 0x0000002408081981 */ /* 0x000ee2000c1e1900 */
[----:B------:R-:W-:Y:S01]  /*c320*/  @!P1 MOV R0, 0x400 ;  /* 0x0000040000009802 */ /* 0x000fe20000000f00 */
[----:B------:R-:W4:Y:S04]  /*c330*/  @!P1 S2R R13, SR_CgaCtaId ;  /* 0x00000000000d9919 */ /* 0x000f280000008800 */
[----:B------:R-:W-:-:S05]  /*c340*/  @!P1 VIADD R0, R0, 0x410 ;  /* 0x0000041000009836 */ /* 0x000fca0000000000 */
[----:B----4-:R-:W-:-:S05]  /*c350*/  @!P1 LEA R0, R13, R0, 0x18 ;  /* 0x000000000d009211 */ /* 0x010fca00078ec0ff */
[----:B------:R-:W-:-:S06]  /*c360*/  @!P1 IMAD R0, R11, 0x4, R0 ;  /* 0x000000040b009824 */ /* 0x000fcc00078e0200 */
[----:B------:R-:W4:Y:S02]  /*c370*/  @!P1 LDS R0, [R0+0x10000] ;  /* 0x0100000000009984 */ /* 0x000f240000000800 */
[----:B----4-:R-:W-:Y:S02]  /*c380*/  @!P1 ISETP.NE.AND P0, PT, R0, RZ, PT ;  /* 0x000000ff0000920c */ /* 0x010fe40003f05270 */
[----:B---3--:R-:W-:-:S13]  /*c390*/  @P1 ISETP.NE.AND P0, PT, R8, RZ, PT ;  /* 0x000000ff0800120c */ /* 0x008fda0003f05270 */
[----:B------:R-:W-:Y:S05]  /*c3a0*/  @!P0 BREAK.RELIABLE B2 ;  /* 0x0000000000028942 */ /* 0x000fea0003800100 */
[----:B------:R-:W-:Y:S05]  /*c3b0*/  @!P0 BRA `(.L_x_291) ;  /* 0x0000000000f48947 */ /* 0x000fea0003800000 */
.L_x_287:
[----:B------:R-:W-:Y:S02]  /*c3c0*/  ISETP.GT.U32.AND P0, PT, R6, 0xffff, PT ;  /* 0x0000ffff0600780c */ /* 0x000fe40003f04070 */
[----:B---3--:R-:W-:-:S11]  /*c3d0*/  SHF.R.U32.HI R9, RZ, 0x3, R6 ;  /* 0x00000003ff097819 */ /* 0x008fd60000011606 */
[----:B------:R-:W-:Y:S05]  /*c3e0*/  @P0 BRA `(.L_x_292) ;  /* 0x0000000000300947 */ /* 0x000fea0003800000 */
[----:B------:R-:W3:Y:S01]  /*c3f0*/  S2UR UR5, SR_CgaCtaId ;  /* 0x00000000000579c3 */ /* 0x000ee20000008800 */
[----:B------:R-:W-:Y:S02]  /*c400*/  UMOV UR4, 0x400 ;  /* 0x0000040000047882 */ /* 0x000fe40000000000 */
[----:B------:R-:W-:-:S04]  /*c410*/  UIADD3 UR4, UPT, UPT, UR4, 0x410, URZ ;  /* 0x0000041004047890 */ /* 0x000fc8000fffe0ff */
[----:B---3--:R-:W-:-:S06]  /*c420*/  ULEA UR4, UR5, UR4, 0x18 ;  /* 0x0000000405047291 */ /* 0x008fcc000f8ec0ff */
[----:B--2---:R-:W-:-:S05]  /*c430*/  LEA R4, R9, UR4, 0x2 ;  /* 0x0000000409047c11 */ /* 0x004fca000f8e10ff */
[----:B------:R-:W2:Y:S02]  /*c440*/  ATOMS.EXCH R0, [R4+0x10000], R7 ;  /* 0x010000070400738c */ /* 0x000ea40004000000 */
[----:B--2---:R-:W-:-:S13]  /*c450*/  ISETP.NE.AND P0, PT, R0, -0x1, PT ;  /* 0xffffffff0000780c */ /* 0x004fda0003f05270 */
[----:B------:R-:W-:Y:S05]  /*c460*/  @!P0 BREAK.RELIABLE B2 ;  /* 0x0000000000028942 */ /* 0x000fea0003800100 */
[----:B------:R-:W-:Y:S05]  /*c470*/  @!P0 BRA `(.L_x_293) ;  /* 0x0000000400108947 */ /* 0x000fea0003800000 */
[----:B------:R2:W-:Y:S01]  /*c480*/  ATOMS.EXCH RZ, [R4+0x10000], RZ ;  /* 0x010000ff04ff738c */ /* 0x0005e20004000000 */
[----:B------:R-:W-:Y:S01]  /*c490*/  IMAD.MOV.U32 R11, RZ, RZ, R7 ;  /* 0x000000ffff0b7224 */ /* 0x000fe200078e0007 */
[----:B------:R-:W-:Y:S06]  /*c4a0*/  BRA `(.L_x_289) ;  /* 0x00000000001c7947 */ /* 0x000fec0003800000 */
.L_x_292:
[----:B------:R-:W-:-:S05]  /*c4b0*/  IMAD.WIDE.U32 R8, R9, 0x4, R24 ;  /* 0x0000000409087825 */ /* 0x000fca00078e0018 */
[----:B------:R-:W3:Y:S02]  /*c4c0*/  ATOMG.E.EXCH.STRONG.GPU PT, R0, desc[UR36][R8.64], R7 ;  /* 0x80000007080079a8 */ /* 0x000ee4000c1ef124 */
[----:B---3--:R-:W-:-:S13]  /*c4d0*/  ISETP.NE.AND P0, PT, R0, -0x1, PT ;  /* 0xffffffff0000780c */ /* 0x008fda0003f05270 */
[----:B------:R-:W-:Y:S05]  /*c4e0*/  @!P0 BREAK.RELIABLE B2 ;  /* 0x0000000000028942 */ /* 0x000fea0003800100 */
[----:B------:R-:W-:Y:S05]  /*c4f0*/  @!P0 BRA `(.L_x_293) ;  /* 0x0000000000f08947 */ /* 0x000fea0003800000 */
[----:B------:R4:W5:Y:S01]  /*c500*/  ATOMG.E.EXCH.STRONG.GPU PT, RZ, desc[UR36][R8.64], RZ ;  /* 0x800000ff08ff79a8 */ /* 0x000962000c1ef124 */
[----:B------:R-:W-:-:S07]  /*c510*/  IMAD.MOV.U32 R11, RZ, RZ, R7 ;  /* 0x000000ffff0b7224 */ /* 0x000fce00078e0007 */
.L_x_289:
[----:B------:R-:W-:Y:S05]  /*c520*/  BSYNC.RELIABLE B2 ;  /* 0x0000000000027941 */ /* 0x000fea0003800100 */
.L_x_286:
[----:B------:R-:W-:Y:S02]  /*c530*/  LOP3.LUT P0, RZ, R0, 0x7, RZ, 0xc0, !PT ;  /* 0x0000000700ff7812 */ /* 0x000fe4000780c0ff */
[----:B------:R-:W-:-:S04]  /*c540*/  LOP3.LUT P1, RZ, R11, 0x7, RZ, 0xc0, !PT ;  /* 0x000000070bff7812 */ /* 0x000fc8000782c0ff */
[----:B------:R-:W-:-:S04]  /*c550*/  PLOP3.LUT P0, PT, P0, P1, PT, 0x20, 0x2 ;  /* 0x000000000002781c */ /* 0x000fc80000702470 */
[----:B------:R-:W-:Y:S02]  /*c560*/  SEL R6, R11, R0, P0 ;  /* 0x000000000b067207 */ /* 0x000fe40000000000 */
[----:B------:R-:W-:Y:S02]  /*c570*/  SEL R7, R0, R11, P0 ;  /* 0x0000000b00077207 */ /* 0x000fe40000000000 */
[----:B------:R-:W-:-:S13]  /*c580*/  LOP3.LUT P1, RZ, R6, 0x7, RZ, 0xc0, !PT ;  /* 0x0000000706ff7812 */ /* 0x000fda000782c0ff */
[----:B------:R-:W-:Y:S05]  /*c590*/  @!P1 BRA `(.L_x_294) ;  /* 0xfffffff800909947 */ /* 0x000fea000383ffff */
.L_x_276:
[----:B------:R-:W-:Y:S02]  /*c5a0*/  IMAD.SHL.U32 R0, R6, 0x8, RZ ;  /* 0x0000000806007824 */ /* 0x000fe400078e00ff */
[----:B---34-:R-:W-:Y:S02]  /*c5b0*/  IMAD.MOV.U32 R9, RZ, RZ, -0x4f0f0efe ;  /* 0xb0f0f102ff097424 */ /* 0x018fe400078e00ff */
[----:B------:R-:W-:Y:S01]  /*c5c0*/  IMAD.MOV.U32 R13, RZ, RZ, -0x40000000 ;  /* 0xc0000000ff0d7424 */ /* 0x000fe200078e00ff */
[----:B------:R-:W-:Y:S01]  /*c5d0*/  LOP3.LUT R0, R0, 0x38, RZ, 0xc0, !PT ;  /* 0x0000003800007812 */ /* 0x000fe200078ec0ff */
[----:B------:R-:W-:-:S03]  /*c5e0*/  IMAD.MOV.U32 R11, RZ, RZ, -0x203a400 ;  /* 0xfdfc5c00ff0b7424 */ /* 0x000fc600078e00ff */
[----:B------:R-:W-:-:S04]  /*c5f0*/  LOP3.LUT R0, R0, 0x7, R7, 0xf8, !PT ;  /* 0x0000000700007812 */ /* 0x000fc800078ef807 */
[-C--:B--2---:R-:W-:Y:S02]  /*c600*/  SHF.R.U64 R4, R9, R0.reuse, 0x7eb6deee ;  /* 0x7eb6deee09047419 */ /* 0x084fe40000001200 */
        /* <DEDUP_REMOVED lines=13> */
[----:B------:R-:W-:Y:S02]  /*c6e0*/  @P0 IMAD R9, R5, 0x8, R2 ;  /* 0x0000000805090824 */ /* 0x000fe400078e0202 */
[----:B------:R-:W-:Y:S01]  /*c6f0*/  @P0 IMAD.MOV.U32 R5, RZ, RZ, R0 ;  /* 0x000000ffff050224 */ /* 0x000fe200078e0000 */
[----:B------:R2:W-:Y:S04]  /*c700*/  @P0 STL [R1+0x238], R0 ;  /* 0x0002380001000387 */ /* 0x0005e80000100800 */
[----:B------:R2:W-:Y:S01]  /*c710*/  @P0 STL.64 [R9+0x220], R6 ;  /* 0x0002200609000387 */ /* 0x0005e20000100a00 */
[----:B------:R-:W-:Y:S05]  /*c720*/  @P0 BRA `(.L_x_293) ;  /* 0x0000000000640947 */ /* 0x000fea0003800000 */
[----:B--2---:R-:W2:Y:S02]  /*c730*/  LDL R9, [R1+0xa40] ;  /* 0x000a400001097983 */ /* 0x004ea40000100800 */
[C---:B--2---:R-:W-:Y:S02]  /*c740*/  VIADD R0, R9.reuse, 0x1 ;  /* 0x0000000109007836 */ /* 0x044fe40000000000 */
[----:B------:R-:W-:-:S03]  /*c750*/  IMAD R4, R9, 0x8, R2 ;  /* 0x0000000809047824 */ /* 0x000fc600078e0202 */
[----:B------:R2:W-:Y:S04]  /*c760*/  STL [R1+0xa40], R0 ;  /* 0x000a400001007387 */ /* 0x0005e80000100800 */
[----:B------:R2:W-:Y:S01]  /*c770*/  STL.64 [R4+0xa28], R6 ;  /* 0x000a280604007387 */ /* 0x0005e20000100a00 */
[----:B------:R-:W-:Y:S05]  /*c780*/  BRA `(.L_x_293) ;  /* 0x00000000004c7947 */ /* 0x000fea0003800000 */
.L_x_291:
[----:B------:R-:W-:-:S04]  /*c790*/  LOP3.LUT R0, R7, 0x7, RZ, 0xc0, !PT ;  /* 0x0000000707007812 */ /* 0x000fc800078ec0ff */
[----:B------:R-:W-:-:S13]  /*c7a0*/  ISETP.NE.AND P0, PT, R0, 0x1, PT ;  /* 0x000000010000780c */ /* 0x000fda0003f05270 */
[C---:B------:R-:W-:Y:S02]  /*c7b0*/  @P0 VIADD R0, R5.reuse, 0x1 ;  /* 0x0000000105000836 */ /* 0x040fe40000000000 */
[----:B------:R-:W-:Y:S02]  /*c7c0*/  @P0 IMAD R9, R5, 0x8, R2 ;  /* 0x0000000805090824 */ /* 0x000fe400078e0202 */
[----:B------:R-:W-:Y:S01]  /*c7d0*/  @P0 IMAD.MOV.U32 R5, RZ, RZ, R0 ;  /* 0x000000ffff050224 */ /* 0x000fe200078e0000 */
[----:B------:R4:W-:Y:S04]  /*c7e0*/  @P0 STL [R1+0x238], R0 ;  /* 0x0002380001000387 */ /* 0x0009e80000100800 */
[----:B------:R4:W-:Y:S01]  /*c7f0*/  @P0 STL.64 [R9+0x220], R6 ;  /* 0x0002200609000387 */ /* 0x0009e20000100a00 */
[----:B------:R-:W-:Y:S05]  /*c800*/  @P0 BRA `(.L_x_293) ;  /* 0x00000000002c0947 */ /* 0x000fea0003800000 */
[----:B----4-:R-:W3:Y:S02]  /*c810*/  LDL R9, [R1+0xa40] ;  /* 0x000a400001097983 */ /* 0x010ee40000100800 */
[C---:B---3--:R-:W-:Y:S02]  /*c820*/  VIADD R0, R9.reuse, 0x1 ;  /* 0x0000000109007836 */ /* 0x048fe40000000000 */
[----:B--2---:R-:W-:-:S03]  /*c830*/  IMAD R4, R9, 0x8, R2 ;  /* 0x0000000809047824 */ /* 0x004fc600078e0202 */
[----:B------:R2:W-:Y:S04]  /*c840*/  STL [R1+0xa40], R0 ;  /* 0x000a400001007387 */ /* 0x0005e80000100800 */
[----:B------:R2:W-:Y:S01]  /*c850*/  STL.64 [R4+0xa28], R6 ;  /* 0x000a280604007387 */ /* 0x0005e20000100a00 */
[----:B------:R-:W-:Y:S05]  /*c860*/  BRA `(.L_x_293) ;  /* 0x0000000000147947 */ /* 0x000fea0003800000 */
.L_x_290:
[C---:B------:R-:W-:Y:S02]  /*c870*/  VIADD R0, R5.reuse, 0x1 ;  /* 0x0000000105007836 */ /* 0x040fe40000000000 */
[----:B---3--:R-:W-:Y:S02]  /*c880*/  IMAD R9, R5, 0x8, R2 ;  /* 0x0000000805097824 */ /* 0x008fe400078e0202 */
[----:B------:R-:W-:Y:S01]  /*c890*/  IMAD.MOV.U32 R5, RZ, RZ, R0 ;  /* 0x000000ffff057224 */ /* 0x000fe200078e0000 */
[----:B------:R3:W-:Y:S04]  /*c8a0*/  STL [R1+0x238], R0 ;  /* 0x0002380001007387 */ /* 0x0007e80000100800 */
[----:B------:R3:W-:Y:S02]  /*c8b0*/  STL.64 [R9+0x220], R6 ;  /* 0x0002200609007387 */ /* 0x0007e40000100a00 */
.L_x_293:
[----:B------:R-:W-:Y:S05]  /*c8c0*/  BSYNC B1 ;  /* 0x0000000000017941 */ /* 0x000fea0003800000 */
.L_x_275:
[----:B--234-:R-:W2:Y:S01]  /*c8d0*/  LDG.E R0, desc[UR36][R44.64+0x10c] ;  /* 0x00010c242c007981 */ /* 0x01cea2000c1e1900 */
[----:B------:R-:W-:-:S05]  /*c8e0*/  VIADD R3, R3, 0x1 ;  /* 0x0000000103037836 */ /* 0x000fca0000000000 */
[----:B--2---:R-:W-:-:S13]  /*c8f0*/  ISETP.GE.U32.AND P0, PT, R3, R0, PT ;  /* 0x000000000300720c */ /* 0x004fda0003f06070 */
[----:B------:R-:W-:Y:S05]  /*c900*/  @!P0 BRA `(.L_x_295) ;  /* 0xfffffff4001c8947 */ /* 0x000fea000383ffff */
.L_x_268:
[----:B------:R-:W-:Y:S05]  /*c910*/  BSYNC B0 ;  /* 0x0000000000007941 */ /* 0x000fea0003800000 */
.L_x_267:
[----:B------:R-:W3:Y:S01]  /*c920*/  LDG.E R0, desc[UR36][R44.64+0x118] ;  /* 0x000118242c007981 */ /* 0x000ee2000c1e1900 */
[----:B------:R-:W-:Y:S01]  /*c930*/  BSSY.RECONVERGENT B0, `(.L_x_296) ;  /* 0x000000b000007945 */ /* 0x000fe20003800200 */
[----:B---3--:R-:W-:Y:S02]  /*c940*/  LOP3.LUT P0, RZ, R0, 0x4, RZ, 0xc0, !PT ;  /* 0x0000000400ff7812 */ /* 0x008fe4000780c0ff */
[----:B------:R-:W-:-:S11]  /*c950*/  SHF.R.U32.HI R3, RZ, 0x3, R0 ;  /* 0x00000003ff037819 */ /* 0x000fd60000011600 */
[----:B------:R-:W-:Y:S05]  /*c960*/  @!P0 BRA `(.L_x_297) ;  /* 0x00000000000c8947 */ /* 0x000fea0003800000 */
[----:B------:R-:W-:-:S06]  /*c970*/  IMAD R3, R3, 0x4, R2 ;  /* 0x0000000403037824 */ /* 0x000fcc00078e0202 */
[----:B------:R-:W5:Y:S01]  /*c980*/  LDL R3, [R3+0x18] ;  /* 0x0000180003037983 */ /* 0x000f620000100800 */
[----:B------:R-:W-:Y:S05]  /*c990*/  BRA `(.L_x_298) ;  /* 0x0000000000107947 */ /* 0x000fea0003800000 */
.L_x_297:
[----:B------:R-:W-:-:S13]  /*c9a0*/  LOP3.LUT P0, RZ, R0, 0x3, RZ, 0xc0, !PT ;  /* 0x0000000300ff7812 */ /* 0x000fda000780c0ff */
[----:B------:R-:W-:Y:S05]  /*c9b0*/  @P0 BRA `(.L_x_298) ;  /* 0x0000000000080947 */ /* 0x000fea0003800000 */
[----:B------:R-:W-:-:S06]  /*c9c0*/  IMAD R3, R3, 0x4, R2 ;  /* 0x0000000403037824 */ /* 0x000fcc00078e0202 */
[----:B------:R-:W5:Y:S02]  /*c9d0*/  LDL R3, [R3+0x118] ;  /* 0x0001180003037983 */ /* 0x000f640000100800 */
.L_x_298:
[----:B------:R-:W-:Y:S05]  /*c9e0*/  BSYNC.RECONVERGENT B0 ;  /* 0x0000000000007941 */ /* 0x000fea0003800200 */
.L_x_296:
[----:B------:R-:W-:Y:S01]  /*c9f0*/  LOP3.LUT P0, R0, R0, 0x7, RZ, 0xc0, !PT ;  /* 0x0000000700007812 */ /* 0x000fe2000780c0ff */
[----:B------:R-:W-:Y:S03]  /*ca00*/  BSSY B0, `(.L_x_299) ;  /* 0x0000093000007945 */ /* 0x000fe60003800000 */
[----:B------:R-:W-:Y:S01]  /*ca10*/  ISETP.EQ.AND P0, PT, R47, RZ, P0 ;  /* 0x000000ff2f00720c */ /* 0x000fe20000702270 */
[----:B-----5:R-:W-:-:S05]  /*ca20*/  IMAD R0, R3, 0x8, R0 ;  /* 0x0000000803007824 */ /* 0x020fca00078e0200 */
[----:B------:R-:W-:Y:S02]  /*ca30*/  SEL R48, R49, R0, P0 ;  /* 0x0000000031307207 */ /* 0x000fe40000000000 */
[----:B------:R-:W-:Y:S02]  /*ca40*/  SEL R49, R0, R49, P0 ;  /* 0x0000003100317207 */ /* 0x000fe40000000000 */
[----:B------:R-:W-:-:S13]  /*ca50*/  LOP3.LUT P1, RZ, R48, 0x7, RZ, 0xc0, !PT ;  /* 0x0000000730ff7812 */ /* 0x000fda000782c0ff */
[----:B------:R-:W-:Y:S05]  /*ca60*/  @P1 BRA `(.L_x_300) ;  /* 0x0000000400701947 */ /* 0x000fea0003800000 */
.L_x_318:
[----:B------:R-:W-:Y:S01]  /*ca70*/  LOP3.LUT P0, RZ, R49, 0x7, RZ, 0xc0, !PT ;  /* 0x0000000731ff7812 */ /* 0x000fe2000780c0ff */
[----:B------:R-:W-:Y:S05]  /*ca80*/  YIELD ;  /* 0x0000000000007946 */ /* 0x000fea0003800000 */
[----:B------:R-:W-:Y:S07]  /*ca90*/  BSSY B1, `(.L_x_301) ;  /* 0x000001f000017945 */ /* 0x000fee0003800000 */
[----:B---3-5:R-:W-:Y:S05]  /*caa0*/  @P0 BRA `(.L_x_302) ;  /* 0x0000000000740947 */ /* 0x028fea0003800000 */
[----:B------:R-:W1:Y:S01]  /*cab0*/  S2R R3, SR_CgaCtaId ;  /* 0x0000000000037919 */ /* 0x000e620000008800 */
[----:B------:R-:W-:-:S05]  /*cac0*/  MOV R0, 0x400 ;  /* 0x0000040000007802 */ /* 0x000fca0000000f00 */
[----:B------:R-:W-:-:S05]  /*cad0*/  VIADD R0, R0, 0x410 ;  /* 0x0000041000007836 */ /* 0x000fca0000000000 */
[----:B-12---:R-:W-:-:S07]  /*cae0*/  LEA R6, R3, R0, 0x18 ;  /* 0x0000000003067211 */ /* 0x006fce00078ec0ff */
.L_x_309:
        /* <DEDUP_REMOVED lines=10> */
.L_x_304:
[----:B------:R-:W-:-:S05]  /*cb90*/  IMAD.MOV.U32 R7, RZ, RZ, -0x1 ;  /* 0xffffffffff077424 */ /* 0x000fca00078e00ff */
[----:B------:R3:W5:Y:S02]  /*cba0*/  ATOMG.E.EXCH.STRONG.GPU PT, R0, desc[UR36][R4.64], R7 ;  /* 0x80000007040079a8 */ /* 0x000764000c1ef124 */
.L_x_305:
[----:B------:R-:W-:Y:S05]  /*cbb0*/  BSYNC.RECONVERGENT B2 ;  /* 0x0000000000027941 */ /* 0x000fea0003800200 */
.L_x_303:
[----:B--23-5:R-:W-:-:S05]  /*cbc0*/  VIADD R7, R0, 0x1 ;  /* 0x0000000100077836 */ /* 0x02cfca0000000000 */
[----:B------:R-:W-:-:S13]  /*cbd0*/  ISETP.GE.U32.AND P0, PT, R7, 0x2, PT ;  /* 0x000000020700780c */ /* 0x000fda0003f06070 */
[----:B------:R-:W-:Y:S05]  /*cbe0*/  @!P0 BRA `(.L_x_302) ;  /* 0x0000000000248947 */ /* 0x000fea0003800000 */
[----:B------:R-:W-:Y:S04]  /*cbf0*/  BSSY.RECONVERGENT B2, `(.L_x_306) ;  /* 0x0000005000027945 */ /* 0x000fe80003800200 */
[----:B------:R-:W-:Y:S05]  /*cc00*/  @P1 BRA `(.L_x_307) ;  /* 0x0000000000081947 */ /* 0x000fea0003800000 */
[----:B------:R2:W-:Y:S01]  /*cc10*/  ATOMS.EXCH RZ, [R3+0x10000], RZ ;  /* 0x010000ff03ff738c */ /* 0x0005e20004000000 */
[----:B------:R-:W-:Y:S05]  /*cc20*/  BRA `(.L_x_308) ;  /* 0x0000000000047947 */ /* 0x000fea0003800000 */
.L_x_307:
[----:B------:R3:W5:Y:S02]  /*cc30*/  ATOMG.E.EXCH.STRONG.GPU PT, RZ, desc[UR36][R4.64], RZ ;  /* 0x800000ff04ff79a8 */ /* 0x000764000c1ef124 */
.L_x_308:
[----:B------:R-:W-:Y:S05]  /*cc40*/  BSYNC.RECONVERGENT B2 ;  /* 0x0000000000027941 */ /* 0x000fea0003800200 */
.L_x_306:
[----:B------:R-:W-:Y:S01]  /*cc50*/  LOP3.LUT P0, RZ, R0, 0x7, RZ, 0xc0, !PT ;  /* 0x0000000700ff7812 */ /* 0x000fe2000780c0ff */
[----:B------:R-:W-:-:S12]  /*cc60*/  IMAD.MOV.U32 R49, RZ, RZ, R0 ;  /* 0x000000ffff317224 */ /* 0x000fd800078e0000 */
[----:B------:R-:W-:Y:S05]  /*cc70*/  @!P0 BRA `(.L_x_309) ;  /* 0xfffffffc009c8947 */ /* 0x000fea000383ffff */
.L_x_302:
[----:B------:R-:W-:Y:S05]  /*cc80*/  BSYNC B1 ;  /* 0x0000000000017941 */ /* 0x000fea0003800000 */
.L_x_301:
        /* <DEDUP_REMOVED lines=14> */
.L_x_312:
        /* <DEDUP_REMOVED lines=14> */
.L_x_311:
        /* <DEDUP_REMOVED lines=15> */
.L_x_316:
[----:B------:R-:W-:-:S05]  /*cf40*/  IMAD.WIDE.U32 R4, R5, 0x4, R24 ;  /* 0x0000000405047825 */ /* 0x000fca00078e0018 */
[----:B------:R-:W2:Y:S02]  /*cf50*/  ATOMG.E.EXCH.STRONG.GPU PT, R0, desc[UR36][R4.64], R49 ;  /* 0x80000031040079a8 */ /* 0x000ea4000c1ef124 */
[----:B--2---:R-:W-:-:S13]  /*cf60*/  ISETP.NE.AND P0, PT, R0, -0x1, PT ;  /* 0xffffffff0000780c */ /* 0x004fda0003f05270 */
[----:B------:R-:W-:Y:S05]  /*cf70*/  @!P0 BREAK.RELIABLE B1 ;  /* 0x0000000000018942 */ /* 0x000fea0003800100 */
[----:B------:R-:W-:Y:S05]  /*cf80*/  @!P0 BRA `(.L_x_317) ;  /* 0x0000000000e88947 */ /* 0x000fea0003800000 */
[----:B------:R2:W5:Y:S01]  /*cf90*/  ATOMG.E.EXCH.STRONG.GPU PT, RZ, desc[UR36][R4.64], RZ ;  /* 0x800000ff04ff79a8 */ /* 0x000562000c1ef124 */
[----:B------:R-:W-:-:S07]  /*cfa0*/  IMAD.MOV.U32 R3, RZ, RZ, R49 ;  /* 0x000000ffff037224 */ /* 0x000fce00078e0031 */
.L_x_313:
[----:B------:R-:W-:Y:S05]  /*cfb0*/  BSYNC.RELIABLE B1 ;  /* 0x0000000000017941 */ /* 0x000fea0003800100 */
.L_x_310:
[----:B------:R-:W-:Y:S02]  /*cfc0*/  LOP3.LUT P0, RZ, R0, 0x7, RZ, 0xc0, !PT ;  /* 0x0000000700ff7812 */ /* 0x000fe4000780c0ff */
[----:B------:R-:W-:-:S04]  /*cfd0*/  LOP3.LUT P1, RZ, R3, 0x7, RZ, 0xc0, !PT ;  /* 0x0000000703ff7812 */ /* 0x000fc8000782c0ff */
[----:B------:R-:W-:-:S04]  /*cfe0*/  PLOP3.LUT P0, PT, P0, P1, PT, 0x20, 0x2 ;  /* 0x000000000002781c */ /* 0x000fc80000702470 */
[----:B------:R-:W-:Y:S02]  /*cff0*/  SEL R48, R3, R0, P0 ;  /* 0x0000000003307207 */ /* 0x000fe40000000000 */
[----:B------:R-:W-:Y:S02]  /*d000*/  SEL R49, R0, R3, P0 ;  /* 0x0000000300317207 */ /* 0x000fe40000000000 */
[----:B------:R-:W-:-:S13]  /*d010*/  LOP3.LUT P1, RZ, R48, 0x7, RZ, 0xc0, !PT ;  /* 0x0000000730ff7812 */ /* 0x000fda000782c0ff */
[----:B------:R-:W-:Y:S05]  /*d020*/  @!P1 BRA `(.L_x_318) ;  /* 0xfffffff800909947 */ /* 0x000fea000383ffff */
.L_x_300:
[----:B------:R-:W-:Y:S02]  /*d030*/  IMAD.SHL.U32 R0, R48, 0x8, RZ ;  /* 0x0000000830007824 */ /* 0x000fe400078e00ff */
[----:B------:R-:W-:Y:S02]  /*d040*/  IMAD.MOV.U32 R3, RZ, RZ, -0x4f0f0efe ;  /* 0xb0f0f102ff037424 */ /* 0x000fe400078e00ff */
[----:B-12---:R-:W-:Y:S01]  /*d050*/  IMAD.MOV.U32 R7, RZ, RZ, -0x40000000 ;  /* 0xc0000000ff077424 */ /* 0x006fe200078e00ff */
[----:B------:R-:W-:Y:S01]  /*d060*/  LOP3.LUT R0, R0, 0x38, RZ, 0xc0, !PT ;  /* 0x0000003800007812 */ /* 0x000fe200078ec0ff */
[----:B---3--:R-:W-:-:S03]  /*d070*/  IMAD.MOV.U32 R5, RZ, RZ, -0x203a400 ;  /* 0xfdfc5c00ff057424 */ /* 0x008fc600078e00ff */
        /* <DEDUP_REMOVED lines=14> */
[----:B------:R-:W2:Y:S02]  /*d160*/  @P0 LDL R3, [R1+0x238] ;  /* 0x0002380001030983 */ /* 0x000ea40000100800 */
[C---:B--2---:R-:W-:Y:S02]  /*d170*/  @P0 VIADD R0, R3.reuse, 0x1 ;  /* 0x0000000103000836 */ /* 0x044fe40000000000 */
[----:B------:R-:W-:-:S03]  /*d180*/  @P0 IMAD R3, R3, 0x8, R2 ;  /* 0x0000000803030824 */ /* 0x000fc600078e0202 */
[----:B------:R4:W-:Y:S04]  /*d190*/  @P0 STL [R1+0x238], R0 ;  /* 0x0002380001000387 */ /* 0x0009e80000100800 */
[----:B------:R4:W-:Y:S04]  /*d1a0*/  @P0 STL.64 [R3+0x220], R48 ;  /* 0x0002203003000387 */ /* 0x0009e80000100a00 */
[----:B------:R-:W2:Y:S02]  /*d1b0*/  @!P0 LDL R5, [R1+0xa40] ;  /* 0x000a400001058983 */ /* 0x000ea40000100800 */
[----:B--2---:R-:W-:-:S02]  /*d1c0*/  @!P0 VIADD R4, R5, 0x1 ;  /* 0x0000000105048836 */ /* 0x004fc40000000000 */
[----:B------:R-:W-:-:S03]  /*d1d0*/  @!P0 IMAD R5, R5, 0x8, R2 ;  /* 0x0000000805058824 */ /* 0x000fc600078e0202 */
[----:B------:R4:W-:Y:S04]  /*d1e0*/  @!P0 STL [R1+0xa40], R4 ;  /* 0x000a400401008387 */ /* 0x0009e80000100800 */
[----:B------:R4:W-:Y:S01]  /*d1f0*/  @!P0 STL.64 [R5+0xa28], R48 ;  /* 0x000a283005008387 */ /* 0x0009e20000100a00 */
[----:B------:R-:W-:Y:S05]  /*d200*/  BRA `(.L_x_317) ;  /* 0x0000000000487947 */ /* 0x000fea0003800000 */
.L_x_315:
[----:B------:R-:W-:-:S04]  /*d210*/  LOP3.LUT R0, R49, 0x7, RZ, 0xc0, !PT ;  /* 0x0000000731007812 */ /* 0x000fc800078ec0ff */
[----:B------:R-:W-:-:S13]  /*d220*/  ISETP.NE.AND P0, PT, R0, 0x1, PT ;  /* 0x000000010000780c */ /* 0x000fda0003f05270 */
[----:B------:R-:W2:Y:S02]  /*d230*/  @P0 LDL R3, [R1+0x238] ;  /* 0x0002380001030983 */ /* 0x000ea40000100800 */
[C---:B--2---:R-:W-:Y:S02]  /*d240*/  @P0 VIADD R0, R3.reuse, 0x1 ;  /* 0x0000000103000836 */ /* 0x044fe40000000000 */
[----:B------:R-:W-:-:S03]  /*d250*/  @P0 IMAD R3, R3, 0x8, R2 ;  /* 0x0000000803030824 */ /* 0x000fc600078e0202 */
[----:B------:R2:W-:Y:S04]  /*d260*/  @P0 STL [R1+0x238], R0 ;  /* 0x0002380001000387 */ /* 0x0005e80000100800 */
[----:B------:R2:W-:Y:S04]  /*d270*/  @P0 STL.64 [R3+0x220], R48 ;  /* 0x0002203003000387 */ /* 0x0005e80000100a00 */
[----:B------:R-:W3:Y:S02]  /*d280*/  @!P0 LDL R5, [R1+0xa40] ;  /* 0x000a400001058983 */ /* 0x000ee40000100800 */
[----:B---3--:R-:W-:-:S02]  /*d290*/  @!P0 VIADD R4, R5, 0x1 ;  /* 0x0000000105048836 */ /* 0x008fc40000000000 */
[----:B------:R-:W-:-:S03]  /*d2a0*/  @!P0 IMAD R5, R5, 0x8, R2 ;  /* 0x0000000805058824 */ /* 0x000fc600078e0202 */
[----:B------:R2:W-:Y:S04]  /*d2b0*/  @!P0 STL [R1+0xa40], R4 ;  /* 0x000a400401008387 */ /* 0x0005e80000100800 */
[----:B------:R2:W-:Y:S01]  /*d2c0*/  @!P0 STL.64 [R5+0xa28], R48 ;  /* 0x000a283005008387 */ /* 0x0005e20000100a00 */
[----:B------:R-:W-:Y:S05]  /*d2d0*/  BRA `(.L_x_317) ;  /* 0x0000000000147947 */ /* 0x000fea0003800000 */
.L_x_314:
[----:B------:R-:W2:Y:S02]  /*d2e0*/  LDL R3, [R1+0x238] ;  /* 0x0002380001037983 */ /* 0x000ea40000100800 */
[C---:B--2---:R-:W-:Y:S02]  /*d2f0*/  VIADD R0, R3.reuse, 0x1 ;  /* 0x0000000103007836 */ /* 0x044fe40000000000 */
[----:B------:R-:W-:-:S03]  /*d300*/  IMAD R3, R3, 0x8, R2 ;  /* 0x0000000803037824 */ /* 0x000fc600078e0202 */
[----:B------:R1:W-:Y:S04]  /*d310*/  STL [R1+0x238], R0 ;  /* 0x0002380001007387 */ /* 0x0003e80000100800 */
[----:B------:R1:W-:Y:S02]  /*d320*/  STL.64 [R3+0x220], R48 ;  /* 0x0002203003007387 */ /* 0x0003e40000100a00 */
.L_x_317:
[----:B------:R-:W-:Y:S05]  /*d330*/  BSYNC B0 ;  /* 0x0000000000007941 */ /* 0x000fea0003800000 */
.L_x_299:
[----:B------:R-:W-:Y:S05]  /*d340*/  BRA `(.L_x_230) ;  /* 0x000001f000087947 */ /* 0x000fea0003800000 */
.L_x_184:
[----:B------:R-:W-:Y:S02]  /*d350*/  LOP3.LUT R0, R49, 0xffff0004, RZ, 0xc0, !PT ;  /* 0xffff000431007812 */ /* 0x000fe400078ec0ff */
[----:B------:R-:W-:Y:S02]  /*d360*/  LOP3.LUT P2, RZ, R22, 0x4, RZ, 0xc0, !PT ;  /* 0x0000000416ff7812 */ /* 0x000fe4000784c0ff */
[----:B------:R-:W-:Y:S02]  /*d370*/  ISETP.NE.AND P1, PT, R0, 0x4, PT ;  /* 0x000000040000780c */ /* 0x000fe40003f25270 */
[C---:B------:R-:W-:Y:S02]  /*d380*/  LOP3.LUT P0, RZ, R22.reuse, 0x3, RZ, 0xc0, !PT ;  /* 0x0000000316ff7812 */ /* 0x040fe4000780c0ff */
[----:B------:R-:W-:-:S04]  /*d390*/  ISETP.LT.U32.OR P1, PT, R22, 0x10000, P1 ;  /* 0x000100001600780c */ /* 0x000fc80000f21470 */
[----:B------:R-:W-:-:S13]  /*d3a0*/  PLOP3.LUT P0, PT, P1, P2, P0, 0xf2, 0x0 ;  /* 0x000000000000781c */ /* 0x000fda0000f05e02 */
[----:B------:R-:W-:Y:S05]  /*d3b0*/  @P0 BRA `(.L_x_319) ;  /* 0x0000002c00900947 */ /* 0x000fea0003800000 */
[----:B------:R-:W-:Y:S01]  /*d3c0*/  IMAD.MOV R3, RZ, RZ, -R35 ;  /* 0x000000ffff037224 */ /* 0x000fe200078e0a23 */
[----:B------:R-:W-:-:S04]  /*d3d0*/  IADD3 R0, PT, PT, -R37, 0x100, RZ ;  /* 0x0000010025007810 */ /* 0x000fc80007ffe1ff */
[----:B------:R-:W-:-:S04]  /*d3e0*/  VIADDMNMX.U32 R0, R3, 0x100, R0, PT ;  /* 0x0000010003007846 */ /* 0x000fc80003800000 */
[----:B------:R-:W-:-:S13]  /*d3f0*/  ISETP.GE.U32.AND P0, PT, R0, 0x3, PT ;  /* 0x000000030000780c */ /* 0x000fda0003f06070 */
[----:B------:R-:W-:Y:S05]  /*d400*/  @P0 BREAK.RELIABLE B6 ;  /* 0x0000000000060942 */ /* 0x000fea0003800100 */
[----:B------:R-:W-:Y:S05]  /*d410*/  @!P0 BRA `(.L_x_186) ;  /* 0x000001ec00e48947 */ /* 0x000fea0003800000 */
[----:B------:R-:W2:Y:S01]  /*d420*/  LDL R6, [R1+0x34] ;  /* 0x0000340001067983 */ /* 0x000ea20000100800 */
[----:B------:R-:W-:Y:S01]  /*d430*/  MOV R0, 0x400 ;  /* 0x0000040000007802 */ /* 0x000fe20000000f00 */
[----:B------:R-:W-:Y:S01]  /*d440*/  BSSY B0, `(.L_x_320) ;  /* 0x0000025000007945 */ /* 0x000fe20003800000 */
[----:B------:R-:W1:Y:S03]  /*d450*/  S2R R4, SR_CgaCtaId ;  /* 0x0000000000047919 */ /* 0x000e660000008800 */
[----:B------:R-:W-:Y:S01]  /*d460*/  VIADD R3, R0, 0x410 ;  /* 0x0000041000037836 */ /* 0x000fe20000000000 */
[----:B------:R-:W-:-:S04]  /*d470*/  LOP3.LUT R0, R49, 0xfffffff8, RZ, 0xc0, !PT ;  /* 0xfffffff831007812 */ /* 0x000fc800078ec0ff */
[----:B-1----:R-:W-:-:S05]  /*d480*/  LEA R3, R4, R3, 0x18 ;  /* 0x0000000304037211 */ /* 0x002fca00078ec0ff */
[----:B------:R-:W-:-:S06]  /*d490*/  IMAD.IADD R4, R3, 0x1, R0 ;  /* 0x0000000103047824 */ /* 0x000fcc00078e0200 */
[----:B------:R-:W1:Y:S02]  /*d4a0*/  ATOMS.EXCH.64 R4, [R4], RZ ;  /* 0x000000ff0404738c */ /* 0x000e640004000400 */
[----:B-1----:R-:W-:Y:S01]  /*d4b0*/  LOP3.LUT P0, RZ, R4, 0x7, RZ, 0xc0, !PT ;  /* 0x0000000704ff7812 */ /* 0x002fe2000780c0ff */
[----:B------:R-:W-:Y:S02]  /*d4c0*/  IMAD.MOV.U32 R17, RZ, RZ, R4 ;  /* 0x000000ffff117224 */ /* 0x000fe400078e0004 */
[----:B--2---:R-:W-:-:S05]  /*d4d0*/  VIADD R0, R6, 0x1 ;  /* 0x0000000106007836 */ /* 0x004fca0000000000 */
[----:B------:R1:W-:Y:S05]  /*d4e0*/  STL [R1+0x34], R0 ;  /* 0x0000340001007387 */ /* 0x0003ea0000100800 */
[----:B------:R-:W-:Y:S05]  /*d4f0*/  @P0 BRA `(.L_x_321) ;  /* 0x0000000000640947 */ /* 0x000fea0003800000 */
.L_x_328:
[C---:B------:R-:W-:Y:S01]  /*d500*/  ISETP.GT.U32.AND P1, PT, R17.reuse, 0xffff, PT ;  /* 0x0000ffff1100780c */ /* 0x040fe20003f24070 */
[----:B------:R-:W-:Y:S05]  /*d510*/  YIELD ;  /* 0x0000000000007946 */ /* 0x000fea0003800000 */
[----:B-1----:R-:W-:Y:S01]  /*d520*/  SHF.R.U32.HI R7, RZ, 0x3, R17 ;  /* 0x00000003ff077819 */ /* 0x002fe20000011611 */
[----:B------:R-:W-:Y:S01]  /*d530*/  BSSY.RECONVERGENT B1, `(.L_x_322) ;  /* 0x0000009000017945 */ /* 0x000fe20003800200 */
[----:B--2---:R-:W-:-:S03]  /*d540*/  LEA.HI R8, R17, R3, RZ, 0x1f ;  /* 0x0000000311087211 */ /* 0x004fc600078ff8ff */
[----:B------:R-:W-:Y:S02]  /*d550*/  IMAD.WIDE.U32 R6, R7, 0x4, R24 ;  /* 0x0000000407067825 */ /* 0x000fe400078e0018 */
[----:B-----5:R-:W-:Y:S05]  /*d560*/  @P1 BRA `(.L_x_323) ;  /* 0x00000000000c1947 */ /* 0x020fea0003800000 */
[----:B------:R-:W-:-:S05]  /*d570*/  IMAD.MOV.U32 R9, RZ, RZ, -0x1 ;  /* 0xffffffffff097424 */ /* 0x000fca00078e00ff */
[----:B-1----:R2:W3:Y:S01]  /*d580*/  ATOMS.EXCH R0, [R8+0x10000], R9 ;  /* 0x010000090800738c */ /* 0x0024e20004000000 */
[----:B------:R-:W-:Y:S05]  /*d590*/  BRA `(.L_x_324) ;  /* 0x0000000000087947 */ /* 0x000fea0003800000 */
.L_x_323:
[----:B------:R-:W-:-:S05]  /*d5a0*/  IMAD.MOV.U32 R9, RZ, RZ, -0x1 ;  /* 0xffffffffff097424 */ /* 0x000fca00078e00ff */
[----:B-1----:R1:W5:Y:S02]  /*d5b0*/  ATOMG.E.EXCH.STRONG.GPU PT, R0, desc[UR36][R6.64], R9 ;  /* 0x80000009060079a8 */ /* 0x002364000c1ef124 */
.L_x_324:
[----:B------:R-:W-:Y:S05]  /*d5c0*/  BSYNC.RECONVERGENT B1 ;  /* 0x0000000000017941 */ /* 0x000fea0003800200 */
.L_x_322:
[----:B-123-5:R-:W-:-:S05]  /*d5d0*/  VIADD R9, R0, 0x1 ;  /* 0x0000000100097836 */ /* 0x02efca0000000000 */
[----:B------:R-:W-:-:S13]  /*d5e0*/  ISETP.GE.U32.AND P0, PT, R9, 0x2, PT ;  /* 0x000000020900780c */ /* 0x000fda0003f06070 */
[----:B------:R-:W-:Y:S05]  /*d5f0*/  @!P0 BRA `(.L_x_321) ;  /* 0x0000000000248947 */ /* 0x000fea0003800000 */
[----:B------:R-:W-:Y:S04]  /*d600*/  BSSY.RECONVERGENT B1, `(.L_x_325) ;  /* 0x0000005000017945 */ /* 0x000fe80003800200 */
[----:B------:R-:W-:Y:S05]  /*d610*/  @P1 BRA `(.L_x_326) ;  /* 0x0000000000081947 */ /* 0x000fea0003800000 */
[----:B------:R2:W-:Y:S01]  /*d620*/  ATOMS.EXCH RZ, [R8+0x10000], RZ ;  /* 0x010000ff08ff738c */ /* 0x0005e20004000000 */
[----:B------:R-:W-:Y:S05]  /*d630*/  BRA `(.L_x_327) ;  /* 0x0000000000047947 */ /* 0x000fea0003800000 */
.L_x_326:
[----:B------:R1:W5:Y:S02]  /*d640*/  ATOMG.E.EXCH.STRONG.GPU PT, RZ, desc[UR36][R6.64], RZ ;  /* 0x800000ff06ff79a8 */ /* 0x000364000c1ef124 */
.L_x_327:
[----:B------:R-:W-:Y:S05]  /*d650*/  BSYNC.RECONVERGENT B1 ;  /* 0x0000000000017941 */ /* 0x000fea0003800200 */
.L_x_325:
[----:B------:R-:W-:Y:S01]  /*d660*/  LOP3.LUT P0, RZ, R0, 0x7, RZ, 0xc0, !PT ;  /* 0x0000000700ff7812 */ /* 0x000fe2000780c0ff */
[----:B------:R-:W-:-:S12]  /*d670*/  IMAD.MOV.U32 R17, RZ, RZ, R0 ;  /* 0x000000ffff117224 */ /* 0x000fd800078e0000 */
[----:B------:R-:W-:Y:S05]  /*d680*/  @!P0 BRA `(.L_x_328) ;  /* 0xfffffffc009c8947 */ /* 0x000fea000383ffff */
.L_x_321:
[----:B------:R-:W-:Y:S05]  /*d690*/  BSYNC B0 ;  /* 0x0000000000007941 */ /* 0x000fea0003800000 */
.L_x_320:
[----:B------:R-:W-:Y:S01]  /*d6a0*/  LOP3.LUT P0, RZ, R5, 0x7, RZ, 0xc0, !PT ;  /* 0x0000000705ff7812 */ /* 0x000fe2000780c0ff */
[----:B------:R-:W-:Y:S01]  /*d6b0*/  BSSY B0, `(.L_x_329) ;  /* 0x0000020000007945 */ /* 0x000fe20003800000 */
[----:B------:R-:W-:-:S11]  /*d6c0*/  IMAD.MOV.U32 R23, RZ, RZ, R5 ;  /* 0x000000ffff177224 */ /* 0x000fd600078e0005 */
[----:B------:R-:W-:Y:S05]  /*d6d0*/  @P0 BRA `(.L_x_330) ;  /* 0x0000000000740947 */ /* 0x000fea0003800000 */
[----:B------:R-:W3:Y:S01]  /*d6e0*/  S2R R3, SR_CgaCtaId ;  /* 0x0000000000037919 */ /* 0x000ee20000008800 */
[----:B-1----:R-:W-:-:S05]  /*d6f0*/  MOV R0, 0x400 ;  /* 0x0000040000007802 */ /* 0x002fca0000000f00 */
[----:B------:R-:W-:-:S05]  /*d700*/  VIADD R0, R0, 0x410 ;  /* 0x0000041000007836 */ /* 0x000fca0000000000 */
[----:B---3--:R-:W-:-:S07]  /*d710*/  LEA R6, R3, R0, 0x18 ;  /* 0x0000000003067211 */ /* 0x008fce00078ec0ff */
.L_x_337:
[C---:B------:R-:W-:Y:S01]  /*d720*/  ISETP.GT.U32.AND P1, PT, R23.reuse, 0xffff, PT ;  /* 0x0000ffff1700780c */ /* 0x040fe20003f24070 */
[----:B------:R-:W-:Y:S05]  /*d730*/  YIELD ;  /* 0x0000000000007946 */ /* 0x000fea0003800000 */
[----:B----4-:R-:W-:Y:S01]  /*d740*/  SHF.R.U32.HI R5, RZ, 0x3, R23 ;  /* 0x00000003ff057819 */ /* 0x010fe20000011617 */
[----:B------:R-:W-:Y:S01]  /*d750*/  BSSY.RECONVERGENT B1, `(.L_x_331) ;  /* 0x0000009000017945 */ /* 0x000fe20003800200 */
[----:B-1-3--:R-:W-:-:S03]  /*d760*/  LEA.HI R3, R23, R6, RZ, 0x1f ;  /* 0x0000000617037211 */ /* 0x00afc600078ff8ff */
[----:B------:R-:W-:Y:S02]  /*d770*/  IMAD.WIDE.U32 R4, R5, 0x4, R24 ;  /* 0x0000000405047825 */ /* 0x000fe400078e0018 */
[----:B------:R-:W-:Y:S05]  /*d780*/  @P1 BRA `(.L_x_332) ;  /* 0x00000000000c1947 */ /* 0x000fea0003800000 */
[----:B------:R-:W-:-:S06]  /*d790*/  MOV R0, 0xffffffff ;  /* 0xffffffff00007802 */ /* 0x000fcc0000000f00 */
[----:B------:R3:W4:Y:S01]  /*d7a0*/  ATOMS.EXCH R0, [R3+0x10000], R0 ;  /* 0x010000000300738c */ /* 0x0007220004000000 */
[----:B------:R-:W-:Y:S05]  /*d7b0*/  BRA `(.L_x_333) ;  /* 0x0000000000087947 */ /* 0x000fea0003800000 */
.L_x_332:
[----:B------:R-:W-:-:S05]  /*d7c0*/  IMAD.MOV.U32 R7, RZ, RZ, -0x1 ;  /* 0xffffffffff077424 */ /* 0x000fca00078e00ff */
[----:B------:R1:W5:Y:S02]  /*d7d0*/  ATOMG.E.EXCH.STRONG.GPU PT, R0, desc[UR36][R4.64], R7 ;  /* 0x80000007040079a8 */ /* 0x000364000c1ef124 */
.L_x_333:
[----:B------:R-:W-:Y:S05]  /*d7e0*/  BSYNC.RECONVERGENT B1 ;  /* 0x0000000000017941 */ /* 0x000fea0003800200 */
.L_x_331:
[----:B-1--45:R-:W-:-:S05]  /*d7f0*/  VIADD R7, R0, 0x1 ;  /* 0x0000000100077836 */ /* 0x032fca0000000000 */
[----:B------:R-:W-:-:S13]  /*d800*/  ISETP.GE.U32.AND P0, PT, R7, 0x2, PT ;  /* 0x000000020700780c */ /* 0x000fda0003f06070 */
[----:B------:R-:W-:Y:S05]  /*d810*/  @!P0 BRA `(.L_x_330) ;  /* 0x0000000000248947 */ /* 0x000fea0003800000 */
[----:B------:R-:W-:Y:S04]  /*d820*/  BSSY.RECONVERGENT B1, `(.L_x_334) ;  /* 0x0000005000017945 */ /* 0x000fe80003800200 */
[----:B------:R-:W-:Y:S05]  /*d830*/  @P1 BRA `(.L_x_335) ;  /* 0x0000000000081947 */ /* 0x000fea0003800000 */
[----:B------:R1:W-:Y:S01]  /*d840*/  ATOMS.EXCH RZ, [R3+0x10000], RZ ;  /* 0x010000ff03ff738c */ /* 0x0003e20004000000 */
[----:B------:R-:W-:Y:S05]  /*d850*/  BRA `(.L_x_336) ;  /* 0x0000000000047947 */ /* 0x000fea0003800000 */
.L_x_335:
[----:B------:R4:W5:Y:S02]  /*d860*/  ATOMG.E.EXCH.STRONG.GPU PT, RZ, desc[UR36][R4.64], RZ ;  /* 0x800000ff04ff79a8 */ /* 0x000964000c1ef124 */
.L_x_336:
[----:B------:R-:W-:Y:S05]  /*d870*/  BSYNC.RECONVERGENT B1 ;  /* 0x0000000000017941 */ /* 0x000fea0003800200 */
.L_x_334:
[----:B------:R-:W-:Y:S01]  /*d880*/  LOP3.LUT P0, RZ, R0, 0x7, RZ, 0xc0, !PT ;  /* 0x0000000700ff7812 */ /* 0x000fe2000780c0ff */
[----:B------:R-:W-:-:S12]  /*d890*/  IMAD.MOV.U32 R23, RZ, RZ, R0 ;  /* 0x000000ffff177224 */ /* 0x000fd800078e0000 */
[----:B------:R-:W-:Y:S05]  /*d8a0*/  @!P0 BRA `(.L_x_337) ;  /* 0xfffffffc009c8947 */ /* 0x000fea000383ffff */
.L_x_330:
[----:B------:R-:W-:Y:S05]  /*d8b0*/  BSYNC B0 ;  /* 0x0000000000007941 */ /* 0x000fea0003800000 */
.L_x_329:
[C---:B------:R-:W-:Y:S01]  /*d8c0*/  LOP3.LUT P1, RZ, R17.reuse, 0x4, RZ, 0xc0, !PT ;  /* 0x0000000411ff7812 */ /* 0x040fe2000782c0ff */
[----:B------:R-:W-:Y:S01]  /*d8d0*/  BSSY B8, `(.L_x_338) ;  /* 0x00000d9000087945 */ /* 0x000fe20003800000 */
[----:B------:R-:W-:Y:S01]  /*d8e0*/  LOP3.LUT P0, RZ, R17, 0x3, RZ, 0xc0, !PT ;  /* 0x0000000311ff7812 */ /* 0x000fe2000780c0ff */
[----:B------:R-:W-:-:S03]  /*d8f0*/  IMAD.MOV.U32 R16, RZ, RZ, R17 ;  /* 0x000000ffff107224 */ /* 0x000fc600078e0011 */
[----:B------:R-:W-:-:S04]  /*d900*/  PLOP3.LUT P0, PT, P1, P0, PT, 0x8, 0x80 ;  /* 0x000000000080781c */ /* 0x000fc80000f00170 */
[----:B------:R-:W-:-:S13]  /*d910*/  ISETP.GT.U32.OR P0, PT, R17, 0xffff, P0 ;  /* 0x0000ffff1100780c */ /* 0x000fda0000704470 */
[----:B------:R-:W-:Y:S05]  /*d920*/  @P0 BRA `(.L_x_339) ;  /* 0x0000000c004c0947 */ /* 0x000fea0003800000 */
[----:B----4-:R-:W-:-:S04]  /*d930*/  IADD3 R4, P0, PT, R30, -0x80000000, RZ ;  /* 0x800000001e047810 */ /* 0x010fc80007f1e0ff */
[----:B------:R-:W-:Y:S02]  /*d940*/  IADD3 R4, P1, PT, R4, 0xc000000, RZ ;  /* 0x0c00000004047810 */ /* 0x000fe40007f3e0ff */
[----:B-1----:R-:W-:-:S05]  /*d950*/  IADD3.X R0, PT, PT, R31, 0x1, RZ, P0, !PT ;  /* 0x000000011f007810 */ /* 0x002fca00007fe4ff */
[----:B------:R-:W-:-:S05]  /*d960*/  IMAD.X R5, RZ, RZ, R0, P1 ;  /* 0x000000ffff057224 */ /* 0x000fca00008e0600 */
[----:B------:R-:W3:Y:S02]  /*d970*/  LDG.E R0, desc[UR36][R4.64+0x10008] ;  /* 0x0100082404007981 */ /* 0x000ee4000c1e1900 */
[----:B---3--:R-:W-:-:S05]  /*d980*/  LOP3.LUT R3, R0, 0x7fff, RZ, 0xc0, !PT ;  /* 0x00007fff00037812 */ /* 0x008fca00078ec0ff */
[----:B------:R-:W-:-:S04]  /*d990*/  IMAD R9, R18, 0x8000, R3 ;  /* 0x0000800012097824 */ /* 0x000fc800078e0203 */
[----:B------:R-:W-:-:S06]  /*d9a0*/  IMAD.WIDE.U32 R6, R9, 0x4, R24 ;  /* 0x0000000409067825 */ /* 0x000fcc00078e0018 */
[----:B------:R-:W3:Y:S01]  /*d9b0*/  LDG.E R6, desc[UR36][R6.64] ;  /* 0x0000002406067981 */ /* 0x000ee2000c1e1900 */
[----:B------:R-:W-:Y:S01]  /*d9c0*/  VIADD R3, R0, 0x1 ;  /* 0x0000000100037836 */ /* 0x000fe20000000000 */
[----:B------:R-:W-:Y:S01]  /*d9d0*/  ISETP.GT.U32.AND P1, PT, R9, 0x1fff, PT ;  /* 0x00001fff0900780c */ /* 0x000fe20003f24070 */
[----:B------:R-:W-:Y:S01]  /*d9e0*/  BSSY.RECONVERGENT B9, `(.L_x_340) ;  /* 0x0000022000097945 */ /* 0x000fe20003800200 */
[----:B------:R-:W-:Y:S02]  /*d9f0*/  IMAD.MOV.U32 R16, RZ, RZ, RZ ;  /* 0x000000ffff107224 */ /* 0x000fe400078e00ff */
[----:B------:R1:W-:Y:S01]  /*da00*/  STG.E desc[UR36][R4.64+0x10008], R3 ;  /* 0x0100080304007986 */ /* 0x0003e2000c101924 */
[----:B---3--:R-:W-:-:S13]  /*da10*/  ISETP.NE.AND P0, PT, R6, RZ, PT ;  /* 0x000000ff0600720c */ /* 0x008fda0003f05270 */
[----:B-1----:R-:W-:Y:S05]  /*da20*/  @!P0 BRA P1, `(.L_x_341) ;  /* 0x0000000000748947 */ /* 0x002fea0000800000 */
[----:B------:R-:W-:Y:S01]  /*da30*/  BSSY.RECONVERGENT B10, `(.L_x_341) ;  /* 0x000001c0000a7945 */ /* 0x000fe20003800200 */
.L_x_344:
[----:B------:R-:W-:Y:S01]  /*da40*/  VIADD R16, R16, 0x1 ;  /* 0x0000000110107836 */ /* 0x000fe20000000000 */
[----:B------:R-:W-:Y:S04]  /*da50*/  BSSY.RECONVERGENT B11, `(.L_x_342) ;  /* 0x000000b0000b7945 */ /* 0x000fe80003800200 */
[----:B------:R-:W-:-:S13]  /*da60*/  ISETP.GE.U32.AND P0, PT, R16, 0x8000, PT ;  /* 0x000080001000780c */ /* 0x000fda0003f06070 */
[----:B------:R-:W-:Y:S05]  /*da70*/  @!P0 BRA `(.L_x_343) ;  /* 0x0000000000208947 */ /* 0x000fea0003800000 */
[----:B--2---:R-:W-:Y:S01]  /*da80*/  MOV R8, 0x0 ;  /* 0x0000000000087802 */ /* 0x004fe20000000f00 */
[----:B------:R-:W1:Y:S01]  /*da90*/  LDCU.64 UR4, c[0x4][0x20] ;  /* 0x01000400ff0477ac */ /* 0x000e620008000a00 */
[----:B------:R-:W-:-:S04]  /*daa0*/  CS2R R6, SRZ ;  /* 0x0000000000067805 */ /* 0x000fc8000001ff00 */
[----:B------:R-:W2:Y:S01]  /*dab0*/  LDC.64 R8, c[0x4][R8] ;  /* 0x0100000008087b82 */ /* 0x000ea20000000a00 */
[----:B-1----:R-:W-:Y:S02]  /*dac0*/  IMAD.U32 R4, RZ, RZ, UR4 ;  /* 0x00000004ff047e24 */ /* 0x002fe4000f8e00ff */
[----:B------:R-:W-:-:S07]  /*dad0*/  IMAD.U32 R5, RZ, RZ, UR5 ;  /* 0x00000005ff057e24 */ /* 0x000fce000f8e00ff */
[----:B------:R-:W-:-:S07]  /*dae0*/  LEPC R20, `(.L_x_343) ;  /* 0x000000001014794e */ /* 0x000fce0000000000 */
[----:B0-2--5:R-:W-:Y:S05]  /*daf0*/  CALL.ABS.NOINC R8 ;  /* 0x0000000008007343 */ /* 0x025fea0003c00000 */
.L_x_343:
[----:B------:R-:W-:Y:S05]  /*db00*/  BSYNC.RECONVERGENT B11 ;  /* 0x00000000000b7941 */ /* 0x000fea0003800200 */
.L_x_342:
[----:B------:R-:W-:-:S04]  /*db10*/  IADD3 R4, P0, PT, R30, -0x80000000, RZ ;  /* 0x800000001e047810 */ /* 0x000fc80007f1e0ff */
[----:B------:R-:W-:Y:S02]  /*db20*/  IADD3 R4, P1, PT, R4, 0xc000000, RZ ;  /* 0x0c00000004047810 */ /* 0x000fe40007f3e0ff */
[----:B------:R-:W-:-:S05]  /*db30*/  IADD3.X R0, PT, PT, R31, 0x1, RZ, P0, !PT ;  /* 0x000000011f007810 */ /* 0x000fca00007fe4ff */
[----:B------:R-:W-:-:S05]  /*db40*/  IMAD.X R5, RZ, RZ, R0, P1 ;  /* 0x000000ffff057224 */ /* 0x000fca00008e0600 */
[----:B------:R-:W3:Y:S02]  /*db50*/  LDG.E R0, desc[UR36][R4.64+0x10008] ;  /* 0x0100082404007981 */ /* 0x000ee4000c1e1900 */
[----:B---3--:R-:W-:-:S05]  /*db60*/  LOP3.LUT R3, R0, 0x7fff, RZ, 0xc0, !PT ;  /* 0x00007fff00037812 */ /* 0x008fca00078ec0ff */
[----:B------:R-:W-:-:S04]  /*db70*/  IMAD R9, R18, 0x8000, R3 ;  /* 0x0000800012097824 */ /* 0x000fc800078e0203 */
[----:B------:R-:W-:-:S06]  /*db80*/  IMAD.WIDE.U32 R6, R9, 0x4, R24 ;  /* 0x0000000409067825 */ /* 0x000fcc00078e0018 */
[----:B------:R-:W3:Y:S01]  /*db90*/  LDG.E R6, desc[UR36][R6.64] ;  /* 0x0000002406067981 */ /* 0x000ee2000c1e1900 */
[----:B------:R-:W-:-:S05]  /*dba0*/  VIADD R3, R0, 0x1 ;  /* 0x0000000100037836 */ /* 0x000fca0000000000 */
[----:B------:R1:W-:Y:S01]  /*dbb0*/  STG.E desc[UR36][R4.64+0x10008], R3 ;  /* 0x0100080304007986 */ /* 0x0003e2000c101924 */
[----:B---3--:R-:W-:-:S04]  /*dbc0*/  ISETP.NE.AND P0, PT, R6, RZ, PT ;  /* 0x000000ff0600720c */ /* 0x008fc80003f05270 */
[----:B------:R-:W-:-:S13]  /*dbd0*/  ISETP.GT.U32.AND P0, PT, R9, 0x1fff, !P0 ;  /* 0x00001fff0900780c */ /* 0x000fda0004704070 */
[----:B-1----:R-:W-:Y:S05]  /*dbe0*/  @!P0 BRA `(.L_x_344) ;  /* 0xfffffffc00948947 */ /* 0x002fea000383ffff */
[----:B------:R-:W-:Y:S05]  /*dbf0*/  BSYNC.RECONVERGENT B10 ;  /* 0x00000000000a7941 */ /* 0x000fea0003800200 */
.L_x_341:
[----:B------:R-:W-:Y:S05]  /*dc00*/  BSYNC.RECONVERGENT B9 ;  /* 0x0000000000097941 */ /* 0x000fea0003800200 */
.L_x_340:
[C---:B------:R-:W-:Y:S01]  /*dc10*/  LOP3.LUT R5, R9.reuse, 0x1fffffff, RZ, 0xc0, !PT ;  /* 0x1fffffff09057812 */ /* 0x040fe200078ec0ff */
[----:B------:R-:W-:Y:S01]  /*dc20*/  BSSY.RECONVERGENT B0, `(.L_x_345) ;  /* 0x000000f000007945 */ /* 0x000fe20003800200 */
[----:B------:R-:W-:Y:S02]  /*dc30*/  IMAD.SHL.U32 R16, R9, 0x8, RZ ;  /* 0x0000000809107824 */ /* 0x000fe400078e00ff */
[----:B------:R-:W-:-:S13]  /*dc40*/  ISETP.GT.U32.AND P0, PT, R5, 0x1fff, PT ;  /* 0x00001fff0500780c */ /* 0x000fda0003f04070 */
        /* <DEDUP_REMOVED lines=9> */
.L_x_346:
[----:B------:R-:W-:-:S04]  /*dce0*/  IMAD.WIDE.U32 R4, R5, 0x4, R24 ;  /* 0x0000000405047825 */ /* 0x000fc800078e0018 */
[----:B------:R-:W-:-:S05]  /*dcf0*/  IMAD.MOV.U32 R3, RZ, RZ, -0x1 ;  /* 0xffffffffff037424 */ /* 0x000fca00078e00ff */
[----:B------:R1:W5:Y:S02]  /*dd00*/  ATOMG.E.EXCH.STRONG.GPU PT, RZ, desc[UR36][R4.64], R3 ;  /* 0x8000000304ff79a8 */ /* 0x000364000c1ef124 */
.L_x_347:
[----:B------:R-:W-:Y:S05]  /*dd10*/  BSYNC.RECONVERGENT B0 ;  /* 0x0000000000007941 */ /* 0x000fea0003800200 */
.L_x_345:
[----:B------:R-:W-:Y:S01]  /*dd20*/  BSSY B0, `(.L_x_348) ;  /* 0x0000062000007945 */ /* 0x000fe20003800000 */
[----:B------:R-:W-:-:S07]  /*dd30*/  IMAD.MOV.U32 R6, RZ, RZ, R16 ;  /* 0x000000ffff067224 */ /* 0x000fce00078e0010 */
.L_x_365:
[----:B------:R-:W-:Y:S01]  /*dd40*/  LOP3.LUT P0, RZ, R17, 0x7, RZ, 0xc0, !PT ;  /* 0x0000000711ff7812 */ /* 0x000fe2000780c0ff */
[----:B------:R-:W-:Y:S05]  /*dd50*/  YIELD ;  /* 0x0000000000007946 */ /* 0x000fea0003800000 */
[----:B------:R-:W-:Y:S07]  /*dd60*/  BSSY B1, `(.L_x_349) ;  /* 0x000001f000017945 */ /* 0x000fee0003800000 */
[----:B---3--:R-:W-:Y:S05]  /*dd70*/  @P0 BRA `(.L_x_350) ;  /* 0x0000000000740947 */ /* 0x008fea0003800000 */
[----:B-1-3--:R-:W2:Y:S01]  /*dd80*/  S2R R3, SR_CgaCtaId ;  /* 0x0000000000037919 */ /* 0x00aea20000008800 */
[----:B------:R-:W-:-:S05]  /*dd90*/  MOV R0, 0x400 ;  /* 0x0000040000007802 */ /* 0x000fca0000000f00 */
[----:B------:R-:W-:-:S05]  /*dda0*/  VIADD R0, R0, 0x410 ;  /* 0x0000041000007836 */ /* 0x000fca0000000000 */
[----:B--2---:R-:W-:-:S07]  /*ddb0*/  LEA R8, R3, R0, 0x18 ;  /* 0x0000000003087211 */ /* 0x004fce00078ec0ff */
.L_x_357:
[C---:B------:R-:W-:Y:S01]  /*ddc0*/  ISETP.GT.U32.AND P1, PT, R17.reuse, 0xffff, PT ;  /* 0x0000ffff1100780c */ /* 0x040fe20003f24070 */
[----:B------:R-:W-:Y:S05]  /*ddd0*/  YIELD ;  /* 0x0000000000007946 */ /* 0x000fea0003800000 */
[----:B---3--:R-:W-:Y:S01]  /*dde0*/  SHF.R.U32.HI R5, RZ, 0x3, R17 ;  /* 0x00000003ff057819 */ /* 0x008fe20000011611 */
[----:B------:R-:W-:Y:S01]  /*ddf0*/  BSSY.RECONVERGENT B2, `(.L_x_351) ;  /* 0x0000009000027945 */ /* 0x000fe20003800200 */
[----:B-12---:R-:W-:-:S03]  /*de00*/  LEA.HI R3, R17, R8, RZ, 0x1f ;  /* 0x0000000811037211 */ /* 0x006fc600078ff8ff */
[----:B------:R-:W-:Y:S02]  /*de10*/  IMAD.WIDE.U32 R4, R5, 0x4, R24 ;  /* 0x0000000405047825 */ /* 0x000fe400078e0018 */
[----:B------:R-:W-:Y:S05]  /*de20*/  @P1 BRA `(.L_x_352) ;  /* 0x00000000000c1947 */ /* 0x000fea0003800000 */
[----:B------:R-:W-:-:S06]  /*de30*/  IMAD.MOV.U32 R0, RZ, RZ, -0x1 ;  /* 0xffffffffff007424 */ /* 0x000fcc00078e00ff */
[----:B------:R1:W2:Y:S01]  /*de40*/  ATOMS.EXCH R0, [R3+0x10000], R0 ;  /* 0x010000000300738c */ /* 0x0002a20004000000 */
[----:B------:R-:W-:Y:S05]  /*de50*/  BRA `(.L_x_353) ;  /* 0x0000000000087947 */ /* 0x000fea0003800000 */
.L_x_352:
[----:B------:R-:W-:-:S05]  /*de60*/  IMAD.MOV.U32 R7, RZ, RZ, -0x1 ;  /* 0xffffffffff077424 */ /* 0x000fca00078e00ff */
[----:B------:R3:W5:Y:S02]  /*de70*/  ATOMG.E.EXCH.STRONG.GPU PT, R0, desc[UR36][R4.64], R7 ;  /* 0x80000007040079a8 */ /* 0x000764000c1ef124 */
.L_x_353:
[----:B------:R-:W-:Y:S05]  /*de80*/  BSYNC.RECONVERGENT B2 ;  /* 0x0000000000027941 */ /* 0x000fea0003800200 */
.L_x_351:
[----:B--23-5:R-:W-:-:S05]  /*de90*/  VIADD R7, R0, 0x1 ;  /* 0x0000000100077836 */ /* 0x02cfca0000000000 */
[----:B------:R-:W-:-:S13]  /*dea0*/  ISETP.GE.U32.AND P0, PT, R7, 0x2, PT ;  /* 0x000000020700780c */ /* 0x000fda0003f06070 */
[----:B------:R-:W-:Y:S05]  /*deb0*/  @!P0 BRA `(.L_x_350) ;  /* 0x0000000000248947 */ /* 0x000fea0003800000 */
[----:B------:R-:W-:Y:S04]  /*dec0*/  BSSY.RECONVERGENT B2, `(.L_x_354) ;  /* 0x0000005000027945 */ /* 0x000fe80003800200 */
[----:B------:R-:W-:Y:S05]  /*ded0*/  @P1 BRA `(.L_x_355) ;  /* 0x0000000000081947 */ /* 0x000fea0003800000 */
[----:B------:R2:W-:Y:S01]  /*dee0*/  ATOMS.EXCH RZ, [R3+0x10000], RZ ;  /* 0x010000ff03ff738c */ /* 0x0005e20004000000 */
[----:B------:R-:W-:Y:S05]  /*def0*/  BRA `(.L_x_356) ;  /* 0x0000000000047947 */ /* 0x000fea0003800000 */
.L_x_355:
[----:B------:R3:W5:Y:S02]  /*df00*/  ATOMG.E.EXCH.STRONG.GPU PT, RZ, desc[UR36][R4.64], RZ ;  /* 0x800000ff04ff79a8 */ /* 0x000764000c1ef124 */
.L_x_356:
[----:B------:R-:W-:Y:S05]  /*df10*/  BSYNC.RECONVERGENT B2 ;  /* 0x0000000000027941 */ /* 0x000fea0003800200 */
.L_x_354:
[----:B------:R-:W-:Y:S01]  /*df20*/  LOP3.LUT P0, RZ, R0, 0x7, RZ, 0xc0, !PT ;  /* 0x0000000700ff7812 */ /* 0x000fe2000780c0ff */
[----:B------:R-:W-:-:S12]  /*df30*/  IMAD.MOV.U32 R17, RZ, RZ, R0 ;  /* 0x000000ffff117224 */ /* 0x000fd800078e0000 */
[----:B------:R-:W-:Y:S05]  /*df40*/  @!P0 BRA `(.L_x_357) ;  /* 0xfffffffc009c8947 */ /* 0x000fea000383ffff */
.L_x_350:
[----:B------:R-:W-:Y:S05]  /*df50*/  BSYNC B1 ;  /* 0x0000000000017941 */ /* 0x000fea0003800000 */
.L_x_349:
        /* <DEDUP_REMOVED lines=9> */
[----:B---3--:R-:W-:Y:S02]  /*dff0*/  IMAD.MOV.U32 R0, RZ, RZ, R17 ;  /* 0x000000ffff007224 */ /* 0x008fe400078e0011 */
[----:B-12---:R-:W-:-:S10]  /*e000*/  IMAD.MOV.U32 R3, RZ, RZ, R6 ;  /* 0x000000ffff037224 */ /* 0x006fd400078e0006 */
[----:B------:R-:W-:Y:S05]  /*e010*/  @!P0 BRA `(.L_x_361) ;  /* 0x0000000000a88947 */ /* 0x000fea0003800000 */
[----:B------:R-:W-:Y:S05]  /*e020*/  @P1 BREAK.RELIABLE B1 ;  /* 0x0000000000011942 */ /* 0x000fea0003800100 */
[----:B------:R-:W-:Y:S05]  /*e030*/  @P1 BREAK B0 ;  /* 0x0000000000001942 */ /* 0x000fea0003800000 */
[----:B------:R-:W-:Y:S05]  /*e040*/  @P1 BRA `(.L_x_362) ;  /* 0x00000004006c1947 */ /* 0x000fea0003800000 */
.L_x_360:
[----:B------:R-:W-:Y:S02]  /*e050*/  ISETP.GT.U32.AND P1, PT, R6, 0xffff, PT ;  /* 0x0000ffff0600780c */ /* 0x000fe40003f24070 */
[----:B-123--:R-:W-:-:S11]  /*e060*/  SHF.R.U32.HI R3, RZ, 0x3, R6 ;  /* 0x00000003ff037819 */ /* 0x00efd60000011606 */
[----:B------:R-:W-:-:S06]  /*e070*/  @P1 IMAD.WIDE.U32 R4, R3, 0x4, R24 ;  /* 0x0000000403041825 */ /* 0x000fcc00078e0018 */
        /* <DEDUP_REMOVED lines=10> */
[----:B------:R-:W-:Y:S05]  /*e120*/  @!P0 BREAK B0 ;  /* 0x0000000000008942 */ /* 0x000fea0003800000 */
[----:B------:R-:W-:Y:S05]  /*e130*/  @!P0 BRA `(.L_x_363) ;  /* 0x0000000000fc8947 */ /* 0x000fea0003800000 */
.L_x_359:
[----:B------:R-:W-:Y:S02]  /*e140*/  ISETP.GT.U32.AND P0, PT, R6, 0xffff, PT ;  /* 0x0000ffff0600780c */ /* 0x000fe40003f04070 */
[----:B-1-3--:R-:W-:-:S11]  /*e150*/  SHF.R.U32.HI R5, RZ, 0x3, R6 ;  /* 0x00000003ff057819 */ /* 0x00afd60000011606 */
        /* <DEDUP_REMOVED lines=9> */
[----:B------:R-:W-:Y:S05]  /*e1f0*/  @!P0 BREAK B0 ;  /* 0x0000000000008942 */ /* 0x000fea0003800000 */
[----:B------:R-:W-:Y:S05]  /*e200*/  @!P0 BRA `(.L_x_339) ;  /* 0x0000000400148947 */ /* 0x000fea0003800000 */
[----:B------:R3:W-:Y:S01]  /*e210*/  ATOMS.EXCH RZ, [R4+0x10000], RZ ;  /* 0x010000ff04ff738c */ /* 0x0007e20004000000 */
[----:B--2---:R-:W-:Y:S01]  /*e220*/  IMAD.MOV.U32 R3, RZ, RZ, R17 ;  /* 0x000000ffff037224 */ /* 0x004fe200078e0011 */
[----:B------:R-:W-:Y:S06]  /*e230*/  BRA `(.L_x_361) ;  /* 0x0000000000207947 */ /* 0x000fec0003800000 */
.L_x_364:
[----:B------:R-:W-:-:S05]  /*e240*/  IMAD.WIDE.U32 R4, R5, 0x4, R24 ;  /* 0x0000000405047825 */ /* 0x000fca00078e0018 */
[----:B------:R-:W3:Y:S02]  /*e250*/  ATOMG.E.EXCH.STRONG.GPU PT, R0, desc[UR36][R4.64], R17 ;  /* 0x80000011040079a8 */ /* 0x000ee4000c1ef124 */
[----:B---3--:R-:W-:-:S13]  /*e260*/  ISETP.NE.AND P0, PT, R0, -0x1, PT ;  /* 0xffffffff0000780c */ /* 0x008fda0003f05270 */
[----:B------:R-:W-:Y:S05]  /*e270*/  @!P0 BREAK.RELIABLE B1 ;  /* 0x0000000000018942 */ /* 0x000fea0003800100 */
[----:B------:R-:W-:Y:S05]  /*e280*/  @!P0 BREAK B0 ;  /* 0x0000000000008942 */ /* 0x000fea0003800000 */
[----:B------:R-:W-:Y:S05]  /*e290*/  @!P0 BRA `(.L_x_339) ;  /* 0x0000000000f08947 */ /* 0x000fea0003800000 */
[----:B------:R1:W5:Y:S01]  /*e2a0*/  ATOMG.E.EXCH.STRONG.GPU PT, RZ, desc[UR36][R4.64], RZ ;  /* 0x800000ff04ff79a8 */ /* 0x000362000c1ef124 */
[----:B--2---:R-:W-:-:S07]  /*e2b0*/  IMAD.MOV.U32 R3, RZ, RZ, R17 ;  /* 0x000000ffff037224 */ /* 0x004fce00078e0011 */
.L_x_361:
[----:B------:R-:W-:Y:S05]  /*e2c0*/  BSYNC.RELIABLE B1 ;  /* 0x0000000000017941 */ /* 0x000fea0003800100 */
.L_x_358:
[----:B------:R-:W-:Y:S02]  /*e2d0*/  LOP3.LUT P0, RZ, R0, 0x7, RZ, 0xc0, !PT ;  /* 0x0000000700ff7812 */ /* 0x000fe4000780c0ff */
[----:B------:R-:W-:-:S04]  /*e2e0*/  LOP3.LUT P1, RZ, R3, 0x7, RZ, 0xc0, !PT ;  /* 0x0000000703ff7812 */ /* 0x000fc8000782c0ff */
[----:B------:R-:W-:-:S04]  /*e2f0*/  PLOP3.LUT P0, PT, P0, P1, PT, 0x20, 0x2 ;  /* 0x000000000002781c */ /* 0x000fc80000702470 */
[----:B------:R-:W-:Y:S02]  /*e300*/  SEL R6, R3, R0, P0 ;  /* 0x0000000003067207 */ /* 0x000fe40000000000 */
[----:B------:R-:W-:Y:S02]  /*e310*/  SEL R17, R0, R3, P0 ;  /* 0x0000000300117207 */ /* 0x000fe40000000000 */
[----:B------:R-:W-:-:S13]  /*e320*/  LOP3.LUT P1, RZ, R6, 0x7, RZ, 0xc0, !PT ;  /* 0x0000000706ff7812 */ /* 0x000fda000782c0ff */
[----:B------:R-:W-:Y:S05]  /*e330*/  @!P1 BRA `(.L_x_365) ;  /* 0xfffffff800809947 */ /* 0x000fea000383ffff */
[----:B------:R-:W-:Y:S05]  /*e340*/  BSYNC B0 ;  /* 0x0000000000007941 */ /* 0x000fea0003800000 */
.L_x_348:
[----:B------:R-:W-:Y:S02]  /*e350*/  IMAD.SHL.U32 R0, R6, 0x8, RZ ;  /* 0x0000000806007824 */ /* 0x000fe400078e00ff */
[----:B------:R-:W-:Y:S02]  /*e360*/  IMAD.MOV.U32 R3, RZ, RZ, -0x4f0f0efe ;  /* 0xb0f0f102ff037424 */ /* 0x000fe400078e00ff */
[----:B------:R-:W-:Y:S01]  /*e370*/  IMAD.MOV.U32 R7, RZ, RZ, -0x40000000 ;  /* 0xc0000000ff077424 */ /* 0x000fe200078e00ff */
[----:B------:R-:W-:Y:S01]  /*e380*/  LOP3.LUT R0, R0, 0x38, RZ, 0xc0, !PT ;  /* 0x0000003800007812 */ /* 0x000fe200078ec0ff */
[----:B-1----:R-:W-:-:S03]  /*e390*/  IMAD.MOV.U32 R5, RZ, RZ, -0x203a400 ;  /* 0xfdfc5c00ff057424 */ /* 0x002fc600078e00ff */
[----:B------:R-:W-:-:S04]  /*e3a0*/  LOP3.LUT R0, R0, 0x7, R17, 0xf8, !PT ;  /* 0x0000000700007812 */ /* 0x000fc800078ef811 */
[-C--:B---3--:R-:W-:Y:S02]  /*e3b0*/  SHF.R.U64 R4, R3, R0.reuse, 0x7eb6deee ;  /* 0x7eb6deee03047419 */ /* 0x088fe40000001200 */
[-C--:B------:R-:W-:Y:S01]  /*e3c0*/  SHF.R.U64 R3, R7, R0.reuse, 0xf8f8f0f0 ;  /* 0xf8f8f0f007037419 */ /* 0x080fe20000001200 */
[----:B------:R-:W-:Y:S01]  /*e3d0*/  IMAD.MOV.U32 R7, RZ, RZ, R17 ;  /* 0x000000ffff077224 */ /* 0x000fe200078e0011 */
        /* <DEDUP_REMOVED lines=21> */
.L_x_363:
        /* <DEDUP_REMOVED lines=13> */
.L_x_362:
[C---:B------:R-:W-:Y:S02]  /*e600*/  VIADD R0, R37.reuse, 0x1 ;  /* 0x0000000125007836 */ /* 0x040fe40000000000 */
[----:B------:R-:W-:Y:S02]  /*e610*/  IMAD R3, R37, 0x8, R2 ;  /* 0x0000000825037824 */ /* 0x000fe400078e0202 */
[----:B------:R-:W-:Y:S01]  /*e620*/  IMAD.MOV.U32 R7, RZ, RZ, R17 ;  /* 0x000000ffff077224 */ /* 0x000fe200078e0011 */
[----:B------:R1:W-:Y:S01]  /*e630*/  STL [R1+0x238], R0 ;  /* 0x0002380001007387 */ /* 0x0003e20000100800 */
[----:B------:R-:W-:-:S03]  /*e640*/  IMAD.MOV.U32 R37, RZ, RZ, R0 ;  /* 0x000000ffff257224 */ /* 0x000fc600078e0000 */
[----:B------:R1:W-:Y:S04]  /*e650*/  STL.64 [R3+0x220], R6 ;  /* 0x0002200603007387 */ /* 0x0003e80000100a00 */
.L_x_339:
[----:B------:R-:W-:Y:S05]  /*e660*/  BSYNC B8 ;  /* 0x0000000000087941 */ /* 0x000fea0003800000 */
.L_x_338:
[C---:B------:R-:W-:Y:S01]  /*e670*/  LOP3.LUT P1, RZ, R23.reuse, 0x4, RZ, 0xc0, !PT ;  /* 0x0000000417ff7812 */ /* 0x040fe2000782c0ff */
[----:B------:R-:W-:Y:S01]  /*e680*/  BSSY B8, `(.L_x_366) ;  /* 0x00000dd000087945 */ /* 0x000fe20003800000 */
[----:B------:R-:W-:Y:S01]  /*e690*/  LOP3.LUT P0, RZ, R23, 0x3, RZ, 0xc0, !PT ;  /* 0x0000000317ff7812 */ /* 0x000fe2000780c0ff */
[----:B------:R-:W-:-:S03]  /*e6a0*/  IMAD.MOV.U32 R17, RZ, RZ, R23 ;  /* 0x000000ffff117224 */ /* 0x000fc600078e0017 */
[----:B------:R-:W-:-:S04]  /*e6b0*/  PLOP3.LUT P0, PT, P1, P0, PT, 0x8, 0x80 ;  /* 0x000000000080781c */ /* 0x000fc80000f00170 */
[----:B------:R-:W-:-:S13]  /*e6c0*/  ISETP.GT.U32.OR P0, PT, R23, 0xffff, P0 ;  /* 0x0000ffff1700780c */ /* 0x000fda0000704470 */
[----:B------:R-:W-:Y:S05]  /*e6d0*/  @P0 BRA `(.L_x_367) ;  /* 0x0000000c005c0947 */ /* 0x000fea0003800000 */
[----:B-1--4-:R-:W-:-:S04]  /*e6e0*/  IADD3 R4, P0, PT, R30, -0x80000000, RZ ;  /* 0x800000001e047810 */ /* 0x012fc80007f1e0ff */
[----:B------:R-:W-:Y:S02]  /*e6f0*/  IADD3 R4, P1, PT, R4, 0xc000000, RZ ;  /* 0x0c00000004047810 */ /* 0x000fe40007f3e0ff */
[----:B------:R-:W-:-:S05]  /*e700*/  IADD3.X R0, PT, PT, R31, 0x1, RZ, P0, !PT ;  /* 0x000000011f007810 */ /* 0x000fca00007fe4ff */
[----:B------:R-:W-:-:S05]  /*e710*/  IMAD.X R5, RZ, RZ, R0, P1 ;  /* 0x000000ffff057224 */ /* 0x000fca00008e0600 */
[----:B------:R-:W2:Y:S02]  /*e720*/  LDG.E R0, desc[UR36][R4.64+0x10008] ;  /* 0x0100082404007981 */ /* 0x000ea4000c1e1900 */
[----:B--23--:R-:W-:-:S05]  /*e730*/  LOP3.LUT R3, R0, 0x7fff, RZ, 0xc0, !PT ;  /* 0x00007fff00037812 */ /* 0x00cfca00078ec0ff */
[----:B------:R-:W-:-:S04]  /*e740*/  IMAD R9, R18, 0x8000, R3 ;  /* 0x0000800012097824 */ /* 0x000fc800078e0203 */
[----:B------:R-:W-:-:S06]  /*e750*/  IMAD.WIDE.U32 R6, R9, 0x4, R24 ;  /* 0x0000000409067825 */ /* 0x000fcc00078e0018 */
[----:B------:R-:W2:Y:S01]  /*e760*/  LDG.E R6, desc[UR36][R6.64] ;  /* 0x0000002406067981 */ /* 0x000ea2000c1e1900 */
[----:B------:R-:W-:Y:S01]  /*e770*/  VIADD R3, R0, 0x1 ;  /* 0x0000000100037836 */ /* 0x000fe20000000000 */
[----:B------:R-:W-:Y:S01]  /*e780*/  ISETP.GT.U32.AND P1, PT, R9, 0x1fff, PT ;  /* 0x00001fff0900780c */ /* 0x000fe20003f24070 */
[----:B------:R-:W-:Y:S01]  /*e790*/  BSSY.RECONVERGENT B9, `(.L_x_368) ;  /* 0x0000022000097945 */ /* 0x000fe20003800200 */
[----:B------:R-:W-:Y:S02]  /*e7a0*/  IMAD.MOV.U32 R17, RZ, RZ, RZ ;  /* 0x000000ffff117224 */ /* 0x000fe400078e00ff */
[----:B------:R1:W-:Y:S01]  /*e7b0*/  STG.E desc[UR36][R4.64+0x10008], R3 ;  /* 0x0100080304007986 */ /* 0x0003e2000c101924 */
[----:B--2---:R-:W-:-:S13]  /*e7c0*/  ISETP.NE.AND P0, PT, R6, RZ, PT ;  /* 0x000000ff0600720c */ /* 0x004fda0003f05270 */
[----:B-1----:R-:W-:Y:S05]  /*e7d0*/  @!P0 BRA P1, `(.L_x_369) ;  /* 0x0000000000748947 */ /* 0x002fea0000800000 */
[----:B------:R-:W-:Y:S01]  /*e7e0*/  BSSY.RECONVERGENT B10, `(.L_x_369) ;  /* 0x000001c0000a7945 */ /* 0x000fe20003800200 */
.L_x_372:
[----:B------:R-:W-:Y:S01]  /*e7f0*/  VIADD R17, R17, 0x1 ;  /* 0x0000000111117836 */ /* 0x000fe20000000000 */
[----:B------:R-:W-:Y:S04]  /*e800*/  BSSY.RECONVERGENT B11, `(.L_x_370) ;  /* 0x000000b0000b7945 */ /* 0x000fe80003800200 */
[----:B------:R-:W-:-:S13]  /*e810*/  ISETP.GE.U32.AND P0, PT, R17, 0x8000, PT ;  /* 0x000080001100780c */ /* 0x000fda0003f06070 */
[----:B------:R-:W-:Y:S05]  /*e820*/  @!P0 BRA `(.L_x_371) ;  /* 0x0000000000208947 */ /* 0x000fea0003800000 */
[----:B------:R-:W-:Y:S01]  /*e830*/  MOV R8, 0x0 ;  /* 0x0000000000087802 */ /* 0x000fe20000000f00 */
[----:B------:R-:W1:Y:S01]  /*e840*/  LDCU.64 UR4, c[0x4][0x20] ;  /* 0x01000400ff0477ac */ /* 0x000e620008000a00 */
[----:B------:R-:W-:-:S04]  /*e850*/  CS2R R6, SRZ ;  /* 0x0000000000067805 */ /* 0x000fc8000001ff00 */
[----:B------:R-:W2:Y:S01]  /*e860*/  LDC.64 R8, c[0x4][R8] ;  /* 0x0100000008087b82 */ /* 0x000ea20000000a00 */
[----:B-1----:R-:W-:Y:S02]  /*e870*/  IMAD.U32 R4, RZ, RZ, UR4 ;  /* 0x00000004ff047e24 */ /* 0x002fe4000f8e00ff */
[----:B------:R-:W-:-:S07]  /*e880*/  IMAD.U32 R5, RZ, RZ, UR5 ;  /* 0x00000005ff057e24 */ /* 0x000fce000f8e00ff */
[----:B------:R-:W-:-:S07]  /*e890*/  LEPC R20, `(.L_x_371) ;  /* 0x000000001014794e */ /* 0x000fce0000000000 */
[----:B0-2--5:R-:W-:Y:S05]  /*e8a0*/  CALL.ABS.NOINC R8 ;  /* 0x0000000008007343 */ /* 0x025fea0003c00000 */
.L_x_371:
[----:B------:R-:W-:Y:S05]  /*e8b0*/  BSYNC.RECONVERGENT B11 ;  /* 0x00000000000b7941 */ /* 0x000fea0003800200 */
.L_x_370:
[----:B------:R-:W-:-:S04]  /*e8c0*/  IADD3 R4, P0, PT, R30, -0x80000000, RZ ;  /* 0x800000001e047810 */ /* 0x000fc80007f1e0ff */
[----:B------:R-:W-:Y:S02]  /*e8d0*/  IADD3 R4, P1, PT, R4, 0xc000000, RZ ;  /* 0x0c00000004047810 */ /* 0x000fe40007f3e0ff */
[----:B------:R-:W-:-:S05]  /*e8e0*/  IADD3.X R0, PT, PT, R31, 0x1, RZ, P0, !PT ;  /* 0x000000011f007810 */ /* 0x000fca00007fe4ff */
[----:B------:R-:W-:-:S05]  /*e8f0*/  IMAD.X R5, RZ, RZ, R0, P1 ;  /* 0x000000ffff057224 */ /* 0x000fca00008e0600 */
[----:B------:R-:W2:Y:S02]  /*e900*/  LDG.E R0, desc[UR36][R4.64+0x10008] ;  /* 0x0100082404007981 */ /* 0x000ea4000c1e1900 */
[----:B--2---:R-:W-:-:S05]  /*e910*/  LOP3.LUT R3, R0, 0x7fff, RZ, 0xc0, !PT ;  /* 0x00007fff00037812 */ /* 0x004fca00078ec0ff */
[----:B------:R-:W-:-:S04]  /*e920*/  IMAD R9, R18, 0x8000, R3 ;  /* 0x0000800012097824 */ /* 0x000fc800078e0203 */
[----:B------:R-:W-:-:S06]  /*e930*/  IMAD.WIDE.U32 R6, R9, 0x4, R24 ;  /* 0x0000000409067825 */ /* 0x000fcc00078e0018 */
[----:B------:R-:W2:Y:S01]  /*e940*/  LDG.E R6, desc[UR36][R6.64] ;  /* 0x0000002406067981 */ /* 0x000ea2000c1e1900 */
[----:B------:R-:W-:-:S05]  /*e950*/  VIADD R3, R0, 0x1 ;  /* 0x0000000100037836 */ /* 0x000fca0000000000 */
[----:B------:R1:W-:Y:S01]  /*e960*/  STG.E desc[UR36][R4.64+0x10008], R3 ;  /* 0x0100080304007986 */ /* 0x0003e2000c101924 */
[----:B--2---:R-:W-:-:S04]  /*e970*/  ISETP.NE.AND P0, PT, R6, RZ, PT ;  /* 0x000000ff0600720c */ /* 0x004fc80003f05270 */
[----:B------:R-:W-:-:S13]  /*e980*/  ISETP.GT.U32.AND P0, PT, R9, 0x1fff, !P0 ;  /* 0x00001fff0900780c */ /* 0x000fda0004704070 */
[----:B-1----:R-:W-:Y:S05]  /*e990*/  @!P0 BRA `(.L_x_372) ;  /* 0xfffffffc00948947 */ /* 0x002fea000383ffff */
[----:B------:R-:W-:Y:S05]  /*e9a0*/  BSYNC.RECONVERGENT B10 ;  /* 0x00000000000a7941 */ /* 0x000fea0003800200 */
.L_x_369:
[----:B------:R-:W-:Y:S05]  /*e9b0*/  BSYNC.RECONVERGENT B9 ;  /* 0x0000000000097941 */ /* 0x000fea0003800200 */
.L_x_368:
        /* <DEDUP_REMOVED lines=13> */
.L_x_374:
[----:B------:R-:W-:-:S04]  /*ea90*/  IMAD.WIDE.U32 R4, R5, 0x4, R24 ;  /* 0x0000000405047825 */ /* 0x000fc800078e0018 */
[----:B------:R-:W-:-:S05]  /*eaa0*/  IMAD.MOV.U32 R3, RZ, RZ, -0x1 ;  /* 0xffffffffff037424 */ /* 0x000fca00078e00ff */
[----:B------:R2:W5:Y:S02]  /*eab0*/  ATOMG.E.EXCH.STRONG.GPU PT, RZ, desc[UR36][R4.64], R3 ;  /* 0x8000000304ff79a8 */ /* 0x000564000c1ef124 */
.L_x_375:
[----:B------:R-:W-:Y:S05]  /*eac0*/  BSYNC.RECONVERGENT B0 ;  /* 0x0000000000007941 */ /* 0x000fea0003800200 */
.L_x_373:
[----:B------:R-:W-:Y:S01]  /*ead0*/  BSSY B0, `(.L_x_376) ;  /* 0x0000062000007945 */ /* 0x000fe20003800000 */
[----:B--2---:R-:W-:-:S07]  /*eae0*/  IMAD.MOV.U32 R4, RZ, RZ, R17 ;  /* 0x000000ffff047224 */ /* 0x004fce00078e0011 */
.L_x_393:
[----:B------:R-:W-:Y:S01]  /*eaf0*/  LOP3.LUT P0, RZ, R23, 0x7, RZ, 0xc0, !PT ;  /* 0x0000000717ff7812 */ /* 0x000fe2000780c0ff */
[----:B------:R-:W-:Y:S05]  /*eb00*/  YIELD ;  /* 0x0000000000007946 */ /* 0x000fea0003800000 */
[----:B------:R-:W-:Y:S07]  /*eb10*/  BSSY B1, `(.L_x_377) ;  /* 0x000001f000017945 */ /* 0x000fee0003800000 */
[----:B------:R-:W-:Y:S05]  /*eb20*/  @P0 BRA `(.L_x_378) ;  /* 0x0000000000740947 */ /* 0x000fea0003800000 */
[----:B-1----:R-:W1:Y:S01]  /*eb30*/  S2R R3, SR_CgaCtaId ;  /* 0x0000000000037919 */ /* 0x002e620000008800 */
[----:B------:R-:W-:-:S05]  /*eb40*/  MOV R0, 0x400 ;  /* 0x0000040000007802 */ /* 0x000fca0000000f00 */
[----:B------:R-:W-:-:S05]  /*eb50*/  VIADD R0, R0, 0x410 ;  /* 0x0000041000007836 */ /* 0x000fca0000000000 */
[----:B-1----:R-:W-:-:S07]  /*eb60*/  LEA R8, R3, R0, 0x18 ;  /* 0x0000000003087211 */ /* 0x002fce00078ec0ff */
.L_x_385:
[C---:B------:R-:W-:Y:S01]  /*eb70*/  ISETP.GT.U32.AND P1, PT, R23.reuse, 0xffff, PT ;  /* 0x0000ffff1700780c */ /* 0x040fe20003f24070 */
[----:B------:R-:W-:Y:S05]  /*eb80*/  YIELD ;  /* 0x0000000000007946 */ /* 0x000fea0003800000 */
[----:B-1----:R-:W-:Y:S01]  /*eb90*/  SHF.R.U32.HI R7, RZ, 0x3, R23 ;  /* 0x00000003ff077819 */ /* 0x002fe20000011617 */
[----:B------:R-:W-:Y:S01]  /*eba0*/  BSSY.RECONVERGENT B2, `(.L_x_379) ;  /* 0x0000009000027945 */ /* 0x000fe20003800200 */
[----:B--23--:R-:W-:-:S03]  /*ebb0*/  LEA.HI R3, R23, R8, RZ, 0x1f ;  /* 0x0000000817037211 */ /* 0x00cfc600078ff8ff */
[----:B------:R-:W-:Y:S02]  /*ebc0*/  IMAD.WIDE.U32 R6, R7, 0x4, R24 ;  /* 0x0000000407067825 */ /* 0x000fe400078e0018 */
[----:B------:R-:W-:Y:S05]  /*ebd0*/  @P1 BRA `(.L_x_380) ;  /* 0x00000000000c1947 */ /* 0x000fea0003800000 */
[----:B------:R-:W-:-:S06]  /*ebe0*/  IMAD.MOV.U32 R0, RZ, RZ, -0x1 ;  /* 0xffffffffff007424 */ /* 0x000fcc00078e00ff */
[----:B------:R2:W3:Y:S01]  /*ebf0*/  ATOMS.EXCH R0, [R3+0x10000], R0 ;  /* 0x010000000300738c */ /* 0x0004e20004000000 */
[----:B------:R-:W-:Y:S05]  /*ec00*/  BRA `(.L_x_381) ;  /* 0x0000000000087947 */ /* 0x000fea0003800000 */
.L_x_380:
[----:B------:R-:W-:-:S05]  /*ec10*/  IMAD.MOV.U32 R5, RZ, RZ, -0x1 ;  /* 0xffffffffff057424 */ /* 0x000fca00078e00ff */
[----:B------:R1:W5:Y:S02]  /*ec20*/  ATOMG.E.EXCH.STRONG.GPU PT, R0, desc[UR36][R6.64], R5 ;  /* 0x80000005060079a8 */ /* 0x000364000c1ef124 */
.L_x_381:
[----:B------:R-:W-:Y:S05]  /*ec30*/  BSYNC.RECONVERGENT B2 ;  /* 0x0000000000027941 */ /* 0x000fea0003800200 */
.L_x_379:
[----:B-1-3-5:R-:W-:-:S05]  /*ec40*/  VIADD R5, R0, 0x1 ;  /* 0x0000000100057836 */ /* 0x02afca0000000000 */
[----:B------:R-:W-:-:S13]  /*ec50*/  ISETP.GE.U32.AND P0, PT, R5, 0x2, PT ;  /* 0x000000020500780c */ /* 0x000fda0003f06070 */
[----:B------:R-:W-:Y:S05]  /*ec60*/  @!P0 BRA `(.L_x_378) ;  /* 0x0000000000248947 */ /* 0x000fea0003800000 */
[----:B------:R-:W-:Y:S04]  /*ec70*/  BSSY.RECONVERGENT B2, `(.L_x_382) ;  /* 0x0000005000027945 */ /* 0x000fe80003800200 */
[----:B------:R-:W-:Y:S05]  /*ec80*/  @P1 BRA `(.L_x_383) ;  /* 0x0000000000081947 */ /* 0x000fea0003800000 */
[----:B------:R3:W-:Y:S01]  /*ec90*/  ATOMS.EXCH RZ, [R3+0x10000], RZ ;  /* 0x010000ff03ff738c */ /* 0x0007e20004000000 */
[----:B------:R-:W-:Y:S05]  /*eca0*/  BRA `(.L_x_384) ;  /* 0x0000000000047947 */ /* 0x000fea0003800000 */
.L_x_383:
[----:B------:R1:W5:Y:S02]  /*ecb0*/  ATOMG.E.EXCH.STRONG.GPU PT, RZ, desc[UR36][R6.64], RZ ;  /* 0x800000ff06ff79a8 */ /* 0x000364000c1ef124 */
.L_x_384:
[----:B------:R-:W-:Y:S05]  /*ecc0*/  BSYNC.RECONVERGENT B2 ;  /* 0x0000000000027941 */ /* 0x000fea0003800200 */
.L_x_382:
[----:B------:R-:W-:Y:S01]  /*ecd0*/  LOP3.LUT P0, RZ, R0, 0x7, RZ, 0xc0, !PT ;  /* 0x0000000700ff7812 */ /* 0x000fe2000780c0ff */
[----:B------:R-:W-:-:S12]  /*ece0*/  IMAD.MOV.U32 R23, RZ, RZ, R0 ;  /* 0x000000ffff177224 */ /* 0x000fd800078e0000 */
[----:B------:R-:W-:Y:S05]  /*ecf0*/  @!P0 BRA `(.L_x_385) ;  /* 0xfffffffc009c8947 */ /* 0x000fea000383ffff */
.L_x_378:
[----:B------:R-:W-:Y:S05]  /*ed00*/  BSYNC B1 ;  /* 0x0000000000017941 */ /* 0x000fea0003800000 */
.L_x_377:
        /* <DEDUP_REMOVED lines=9> */
[----:B-1----:R-:W-:Y:S02]  /*eda0*/  IMAD.MOV.U32 R0, RZ, RZ, R23 ;  /* 0x000000ffff007224 */ /* 0x002fe400078e0017 */
[----:B--23--:R-:W-:-:S10]  /*edb0*/  IMAD.MOV.U32 R3, RZ, RZ, R4 ;  /* 0x000000ffff037224 */ /* 0x00cfd400078e0004 */
[----:B------:R-:W-:Y:S05]  /*edc0*/  @!P0 BRA `(.L_x_389) ;  /* 0x0000000000a88947 */ /* 0x000fea0003800000 */
[----:B------:R-:W-:Y:S05]  /*edd0*/  @P1 BREAK.RELIABLE B1 ;  /* 0x0000000000011942 */ /* 0x000fea0003800100 */
[----:B------:R-:W-:Y:S05]  /*ede0*/  @P1 BREAK B0 ;  /* 0x0000000000001942 */ /* 0x000fea0003800000 */
[----:B------:R-:W-:Y:S05]  /*edf0*/  @P1 BRA `(.L_x_390) ;  /* 0x00000004007c1947 */ /* 0x000fea0003800000 */
.L_x_388:
        /* <DEDUP_REMOVED lines=15> */
.L_x_387:
[----:B------:R-:W-:Y:S02]  /*eef0*/  ISETP.GT.U32.AND P0, PT, R4, 0xffff, PT ;  /* 0x0000ffff0400780c */ /* 0x000fe40003f04070 */
[----:B------:R-:W-:-:S11]  /*ef00*/  SHF.R.U32.HI R5, RZ, 0x3, R4 ;  /* 0x00000003ff057819 */ /* 0x000fd60000011604 */
[----:B------:R-:W-:Y:S05]  /*ef10*/  @P0 BRA `(.L_x_392) ;  /* 0x0000000000340947 */ /* 0x000fea0003800000 */
[----:B------:R-:W4:Y:S01]  /*ef20*/  S2UR UR5, SR_CgaCtaId ;  /* 0x00000000000579c3 */ /* 0x000f220000008800 */
[----:B------:R-:W-:Y:S02]  /*ef30*/  UMOV UR4, 0x400 ;  /* 0x0000040000047882 */ /* 0x000fe40000000000 */
[----:B------:R-:W-:-:S04]  /*ef40*/  UIADD3 UR4, UPT, UPT, UR4, 0x410, URZ ;  /* 0x0000041004047890 */ /* 0x000fc8000fffe0ff */
[----:B----4-:R-:W-:-:S06]  /*ef50*/  ULEA UR4, UR5, UR4, 0x18 ;  /* 0x0000000405047291 */ /* 0x010fcc000f8ec0ff */
[----:B------:R-:W-:-:S05]  /*ef60*/  LEA R4, R5, UR4, 0x2 ;  /* 0x0000000405047c11 */ /* 0x000fca000f8e10ff */
[----:B-1----:R-:W1:Y:S02]  /*ef70*/  ATOMS.EXCH R0, [R4+0x10000], R23 ;  /* 0x010000170400738c */ /* 0x002e640004000000 */
[----:B-1----:R-:W-:-:S13]  /*ef80*/  ISETP.NE.AND P0, PT, R0, -0x1, PT ;  /* 0xffffffff0000780c */ /* 0x002fda0003f05270 */
[----:B------:R-:W-:Y:S05]  /*ef90*/  @!P0 BREAK.RELIABLE B1 ;  /* 0x0000000000018942 */ /* 0x000fea0003800100 */
[----:B------:R-:W-:Y:S05]  /*efa0*/  @!P0 BREAK B0 ;  /* 0x0000000000008942 */ /* 0x000fea0003800000 */
[----:B------:R-:W-:Y:S05]  /*efb0*/  @!P0 BRA `(.L_x_367) ;  /* 0x0000000400248947 */ /* 0x000fea0003800000 */
[----:B------:R4:W-:Y:S01]  /*efc0*/  ATOMS.EXCH RZ, [R4+0x10000], RZ ;  /* 0x010000ff04ff738c */ /* 0x0009e20004000000 */
[----:B--23--:R-:W-:Y:S01]  /*efd0*/  IMAD.MOV.U32 R3, RZ, RZ, R23 ;  /* 0x000000ffff037224 */ /* 0x00cfe200078e0017 */
[----:B------:R-:W-:Y:S06]  /*efe0*/  BRA `(.L_x_389) ;  /* 0x0000000000207947 */ /* 0x000fec0003800000 */
.L_x_392:
[----:B------:R-:W-:-:S05]  /*eff0*/  IMAD.WIDE.U32 R4, R5, 0x4, R24 ;  /* 0x0000000405047825 */ /* 0x000fca00078e0018 */
[----:B-1----:R-:W4:Y:S02]  /*f000*/  ATOMG.E.EXCH.STRONG.GPU PT, R0, desc[UR36][R4.64], R23 ;  /* 0x80000017040079a8 */ /* 0x002f24000c1ef124 */
[----:B----4-:R-:W-:-:S13]  /*f010*/  ISETP.NE.AND P0, PT, R0, -0x1, PT ;  /* 0xffffffff0000780c */ /* 0x010fda0003f05270 */
[----:B------:R-:W-:Y:S05]  /*f020*/  @!P0 BREAK.RELIABLE B1 ;  /* 0x0000000000018942 */ /* 0x000fea0003800100 */
[----:B------:R-:W-:Y:S05]  /*f030*/  @!P0 BREAK B0 ;  /* 0x0000000000008942 */ /* 0x000fea0003800000 */
[----:B------:R-:W-:Y:S05]  /*f040*/  @!P0 BRA `(.L_x_367) ;  /* 0x0000000400008947 */ /* 0x000fea0003800000 */
[----:B------:R1:W5:Y:S01]  /*f050*/  ATOMG.E.EXCH.STRONG.GPU PT, RZ, desc[UR36][R4.64], RZ ;  /* 0x800000ff04ff79a8 */ /* 0x000362000c1ef124 */
[----:B--23--:R-:W-:-:S07]  /*f060*/  IMAD.MOV.U32 R3, RZ, RZ, R23 ;  /* 0x000000ffff037224 */ /* 0x00cfce00078e0017 */
.L_x_389:
[----:B------:R-:W-:Y:S05]  /*f070*/  BSYNC.RELIABLE B1 ;  /* 0x0000000000017941 */ /* 0x000fea0003800100 */
.L_x_386:
[----:B------:R-:W-:Y:S02]  /*f080*/  LOP3.LUT P0, RZ, R0, 0x7, RZ, 0xc0, !PT ;  /* 0x0000000700ff7812 */ /* 0x000fe4000780c0ff */
[----:B------:R-:W-:-:S04]  /*f090*/  LOP3.LUT P1, RZ, R3, 0x7, RZ, 0xc0, !PT ;  /* 0x0000000703ff7812 */ /* 0x000fc8000782c0ff */
[----:B------:R-:W-:-:S04]  /*f0a0*/  PLOP3.LUT P0, PT, P0, P1, PT, 0x20, 0x2 ;  /* 0x000000000002781c */ /* 0x000fc80000702470 */
[----:B-1--4-:R-:W-:Y:S02]  /*f0b0*/  SEL R4, R3, R0, P0 ;  /* 0x0000000003047207 */ /* 0x012fe40000000000 */
[----:B------:R-:W-:Y:S02]  /*f0c0*/  SEL R23, R0, R3, P0 ;  /* 0x0000000300177207 */ /* 0x000fe40000000000 */
[----:B------:R-:W-:-:S13]  /*f0d0*/  LOP3.LUT P1, RZ, R4, 0x7, RZ, 0xc0, !PT ;  /* 0x0000000704ff7812 */ /* 0x000fda000782c0ff */
[----:B------:R-:W-:Y:S05]  /*f0e0*/  @!P1 BRA `(.L_x_393) ;  /* 0xfffffff800809947 */ /* 0x000fea000383ffff */
[----:B------:R-:W-:Y:S05]  /*f0f0*/  BSYNC B0 ;  /* 0x0000000000007941 */ /* 0x000fea0003800000 */
.L_x_376:
[----:B------:R-:W-:Y:S02]  /*f100*/  IMAD.SHL.U32 R0, R4, 0x8, RZ ;  /* 0x0000000804007824 */ /* 0x000fe400078e00ff */
        /* <DEDUP_REMOVED lines=25> */
[----:B-1----:R-:W2:Y:S02]  /*f2a0*/  LDL R3, [R1+0xa40] ;  /* 0x000a400001037983 */ /* 0x002ea40000100800 */
[C---:B--2---:R-:W-:Y:S02]  /*f2b0*/  VIADD R0, R3.reuse, 0x1 ;  /* 0x0000000103007836 */ /* 0x044fe40000000000 */
[----:B------:R-:W-:-:S03]  /*f2c0*/  IMAD R3, R3, 0x8, R2 ;  /* 0x0000000803037824 */ /* 0x000fc600078e0202 */
[----:B------:R1:W-:Y:S04]  /*f2d0*/  STL [R1+0xa40], R0 ;  /* 0x000a400001007387 */ /* 0x0003e80000100800 */
[----:B------:R1:W-:Y:S01]  /*f2e0*/  STL.64 [R3+0xa28], R4 ;  /* 0x000a280403007387 */ /* 0x0003e20000100a00 */
[----:B------:R-:W-:Y:S05]  /*f2f0*/  BRA `(.L_x_367) ;  /* 0x0000000000547947 */ /* 0x000fea0003800000 */
.L_x_391:
[----:B------:R-:W-:Y:S01]  /*f300*/  LOP3.LUT R0, R23, 0x7, RZ, 0xc0, !PT ;  /* 0x0000000717007812 */ /* 0x000fe200078ec0ff */
[----:B------:R-:W-:-:S03]  /*f310*/  IMAD.MOV.U32 R5, RZ, RZ, R23 ;  /* 0x000000ffff057224 */ /* 0x000fc600078e0017 */
[----:B------:R-:W-:-:S13]  /*f320*/  ISETP.NE.AND P0, PT, R0, 0x1, PT ;  /* 0x000000010000780c */ /* 0x000fda0003f05270 */
        /* <DEDUP_REMOVED lines=12> */
.L_x_390:
[C---:B------:R-:W-:Y:S02]  /*f3f0*/  VIADD R0, R37.reuse, 0x1 ;  /* 0x0000000125007836 */ /* 0x040fe40000000000 */
[----:B------:R-:W-:Y:S02]  /*f400*/  IMAD R3, R37, 0x8, R2 ;  /* 0x0000000825037824 */ /* 0x000fe400078e0202 */
[----:B------:R-:W-:Y:S01]  /*f410*/  IMAD.MOV.U32 R5, RZ, RZ, R23 ;  /* 0x000000ffff057224 */ /* 0x000fe200078e0017 */
[----:B------:R1:W-:Y:S01]  /*f420*/  STL [R1+0x238], R0 ;  /* 0x0002380001007387 */ /* 0x0003e20000100800 */
[----:B------:R-:W-:-:S03]  /*f430*/  IMAD.MOV.U32 R37, RZ, RZ, R0 ;  /* 0x000000ffff257224 */ /* 0x000fc600078e0000 */
[----:B------:R1:W-:Y:S04]  /*f440*/  STL.64 [R3+0x220], R4 ;  /* 0x0002200403007387 */ /* 0x0003e80000100a00 */
.L_x_367:
[----:B------:R-:W-:Y:S05]  /*f450*/  BSYNC B8 ;  /* 0x0000000000087941 */ /* 0x000fea0003800000 */
.L_x_366:
[----:B-1----:R-:W-:Y:S01]  /*f460*/  IADD3 R6, P0, PT, R30, -0x80000000, RZ ;  /* 0x800000001e067810 */ /* 0x002fe20007f1e0ff */
[----:B------:R-:W4:Y:S03]  /*f470*/  LDCU.64 UR4, c[0x0][0x380] ;  /* 0x00007000ff0477ac */ /* 0x000f260008000a00 */
[----:B------:R-:W-:Y:S02]  /*f480*/  IADD3 R6, P1, PT, R6, 0xc000000, RZ ;  /* 0x0c00000006067810 */ /* 0x000fe40007f3e0ff */
[----:B------:R-:W-:-:S05]  /*f490*/  IADD3.X R0, PT, PT, R31, 0x1, RZ, P0, !PT ;  /* 0x000000011f007810 */ /* 0x000fca00007fe4ff */
[----:B------:R-:W-:-:S05]  /*f4a0*/  IMAD.X R7, RZ, RZ, R0, P1 ;  /* 0x000000ffff077224 */ /* 0x000fca00008e0600 */
[----:B------:R-:W2:Y:S01]  /*f4b0*/  LDG.E R0, desc[UR36][R6.64+0x8] ;  /* 0x0000082406007981 */ /* 0x000ea2000c1e1900 */
[----:B----4-:R-:W-:Y:S02]  /*f4c0*/  IMAD.U32 R4, RZ, RZ, UR4 ;  /* 0x00000004ff047e24 */ /* 0x010fe4000f8e00ff */
[----:B------:R-:W-:Y:S01]  /*f4d0*/  IMAD.U32 R5, RZ, RZ, UR5 ;  /* 0x00000005ff057e24 */ /* 0x000fe2000f8e00ff */
[----:B--23--:R-:W-:-:S05]  /*f4e0*/  LOP3.LUT R3, R0, 0x7fff, RZ, 0xc0, !PT ;  /* 0x00007fff00037812 */ /* 0x00cfca00078ec0ff */
[----:B------:R-:W-:-:S04]  /*f4f0*/  IMAD R11, R18, 0x8000, R3 ;  /* 0x00008000120b7824 */ /* 0x000fc800078e0203 */
[----:B------:R-:W-:-:S03]  /*f500*/  IMAD.WIDE.U32 R8, R11, 0x8, R4 ;  /* 0x000000080b087825 */ /* 0x000fc600078e0004 */
[----:B------:R-:W-:-:S05]  /*f510*/  IADD3 R8, P0, PT, R8, 0xc000000, RZ ;  /* 0x0c00000008087810 */ /* 0x000fca0007f1e0ff */
[----:B------:R-:W-:-:S06]  /*f520*/  IMAD.X R9, RZ, RZ, R9, P0 ;  /* 0x000000ffff097224 */ /* 0x000fcc00000e0609 */
[----:B------:R-:W2:Y:S01]  /*f530*/  LDG.E.64 R8, desc[UR36][R8.64+0x8] ;  /* 0x0000082408087981 */ /* 0x000ea2000c1e1b00 */
[----:B------:R-:W-:Y:S01]  /*f540*/  VIADD R3, R0, 0x1 ;  /* 0x0000000100037836 */ /* 0x000fe20000000000 */
[----:B------:R-:W-:Y:S01]  /*f550*/  ISETP.GT.U32.AND P1, PT, R11, 0x1fff, PT ;  /* 0x00001fff0b00780c */ /* 0x000fe20003f24070 */
[----:B------:R-:W-:Y:S01]  /*f560*/  BSSY.RECONVERGENT B8, `(.L_x_394) ;  /* 0x0000029000087945 */ /* 0x000fe20003800200 */
[----:B------:R-:W-:Y:S02]  /*f570*/  IMAD.MOV.U32 R23, RZ, RZ, RZ ;  /* 0x000000ffff177224 */ /* 0x000fe400078e00ff */
[----:B------:R1:W-:Y:S01]  /*f580*/  STG.E desc[UR36][R6.64+0x8], R3 ;  /* 0x0000080306007986 */ /* 0x0003e2000c101924 */
[----:B--2---:R-:W-:-:S04]  /*f590*/  ISETP.NE.U32.AND P0, PT, R8, RZ, PT ;  /* 0x000000ff0800720c */ /* 0x004fc80003f05070 */
[----:B------:R-:W-:-:S13]  /*f5a0*/  ISETP.NE.AND.EX P0, PT, R9, RZ, PT, P0 ;  /* 0x000000ff0900720c */ /* 0x000fda0003f05300 */
[----:B-1----:R-:W-:Y:S05]  /*f5b0*/  @!P0 BRA P1, `(.L_x_395) ;  /* 0x00000000008c8947 */ /* 0x002fea0000800000 */
[----:B------:R-:W-:Y:S01]  /*f5c0*/  BSSY.RECONVERGENT B9, `(.L_x_395) ;  /* 0x0000022000097945 */ /* 0x000fe20003800200 */
.L_x_398:
        /* <DEDUP_REMOVED lines=12> */
.L_x_397:
[----:B------:R-:W-:Y:S05]  /*f690*/  BSYNC.RECONVERGENT B10 ;  /* 0x00000000000a7941 */ /* 0x000fea0003800200 */
.L_x_396:
[----:B------:R-:W-:Y:S01]  /*f6a0*/  IADD3 R6, P0, PT, R30, -0x80000000, RZ ;  /* 0x800000001e067810 */ /* 0x000fe20007f1e0ff */
[----:B------:R-:W1:Y:S03]  /*f6b0*/  LDCU.64 UR4, c[0x0][0x380] ;  /* 0x00007000ff0477ac */ /* 0x000e660008000a00 */
[----:B------:R-:W-:Y:S02]  /*f6c0*/  IADD3 R6, P1, PT, R6, 0xc000000, RZ ;  /* 0x0c00000006067810 */ /* 0x000fe40007f3e0ff */
[----:B------:R-:W-:-:S05]  /*f6d0*/  IADD3.X R0, PT, PT, R31, 0x1, RZ, P0, !PT ;  /* 0x000000011f007810 */ /* 0x000fca00007fe4ff */
[----:B------:R-:W-:-:S05]  /*f6e0*/  IMAD.X R7, RZ, RZ, R0, P1 ;  /* 0x000000ffff077224 */ /* 0x000fca00008e0600 */
[----:B------:R-:W2:Y:S01]  /*f6f0*/  LDG.E R0, desc[UR36][R6.64+0x8] ;  /* 0x0000082406007981 */ /* 0x000ea2000c1e1900 */
[----:B-1----:R-:W-:Y:S02]  /*f700*/  IMAD.U32 R4, RZ, RZ, UR4 ;  /* 0x00000004ff047e24 */ /* 0x002fe4000f8e00ff */
[----:B------:R-:W-:Y:S01]  /*f710*/  IMAD.U32 R5, RZ, RZ, UR5 ;  /* 0x00000005ff057e24 */ /* 0x000fe2000f8e00ff */
[----:B--2---:R-:W-:-:S05]  /*f720*/  LOP3.LUT R3, R0, 0x7fff, RZ, 0xc0, !PT ;  /* 0x00007fff00037812 */ /* 0x004fca00078ec0ff */
[----:B------:R-:W-:-:S04]  /*f730*/  IMAD R11, R18, 0x8000, R3 ;  /* 0x00008000120b7824 */ /* 0x000fc800078e0203 */
[----:B------:R-:W-:-:S03]  /*f740*/  IMAD.WIDE.U32 R8, R11, 0x8, R4 ;  /* 0x000000080b087825 */ /* 0x000fc600078e0004 */
[----:B------:R-:W-:-:S05]  /*f750*/  IADD3 R8, P0, PT, R8, 0xc000000, RZ ;  /* 0x0c00000008087810 */ /* 0x000fca0007f1e0ff */
[----:B------:R-:W-:-:S06]  /*f760*/  IMAD.X R9, RZ, RZ, R9, P0 ;  /* 0x000000ffff097224 */ /* 0x000fcc00000e0609 */
[----:B------:R-:W2:Y:S01]  /*f770*/  LDG.E.64 R8, desc[UR36][R8.64+0x8] ;  /* 0x0000082408087981 */ /* 0x000ea2000c1e1b00 */
[----:B------:R-:W-:-:S05]  /*f780*/  IADD3 R3, PT, PT, R0, 0x1, RZ ;  /* 0x0000000100037810 */ /* 0x000fca0007ffe0ff */
[----:B------:R1:W-:Y:S01]  /*f790*/  STG.E desc[UR36][R6.64+0x8], R3 ;  /* 0x0000080306007986 */ /* 0x0003e2000c101924 */
[----:B--2---:R-:W-:-:S04]  /*f7a0*/  ISETP.NE.U32.AND P0, PT, R8, RZ, PT ;  /* 0x000000ff0800720c */ /* 0x004fc80003f05070 */
[----:B------:R-:W-:-:S04]  /*f7b0*/  ISETP.NE.AND.EX P0, PT, R9, RZ, PT, P0 ;  /* 0x000000ff0900720c */ /* 0x000fc80003f05300 */
[----:B------:R-:W-:-:S13]  /*f7c0*/  ISETP.GT.U32.AND P0, PT, R11, 0x1fff, !P0 ;  /* 0x00001fff0b00780c */ /* 0x000fda0004704070 */
[----:B-1----:R-:W-:Y:S05]  /*f7d0*/  @!P0 BRA `(.L_x_398) ;  /* 0xfffffffc007c8947 */ /* 0x002fea000383ffff */
[----:B------:R-:W-:Y:S05]  /*f7e0*/  BSYNC.RECONVERGENT B9 ;  /* 0x0000000000097941 */ /* 0x000fea0003800200 */
.L_x_395:
[----:B------:R-:W-:Y:S05]  /*f7f0*/  BSYNC.RECONVERGENT B8 ;  /* 0x0000000000087941 */ /* 0x000fea0003800200 */
.L_x_394:
[----:B------:R-:W-:Y:S01]  /*f800*/  LOP3.LUT R3, R11, 0x1fffffff, RZ, 0xc0, !PT ;  /* 0x1fffffff0b037812 */ /* 0x000fe200078ec0ff */
[----:B------:R-:W-:Y:S01]  /*f810*/  BSSY.RECONVERGENT B0, `(.L_x_399) ;  /* 0x0000010000007945 */ /* 0x000fe20003800200 */
[----:B------:R-:W-:Y:S02]  /*f820*/  LOP3.LUT R0, R49, 0x7, RZ, 0xc0, !PT ;  /* 0x0000000731007812 */ /* 0x000fe400078ec0ff */
[----:B------:R-:W-:-:S03]  /*f830*/  ISETP.GT.U32.AND P0, PT, R3, 0x1fff, PT ;  /* 0x00001fff0300780c */ /* 0x000fc60003f04070 */
[----:B------:R-:W-:-:S10]  /*f840*/  IMAD R23, R11, 0x8, R0 ;  /* 0x000000080b177824 */ /* 0x000fd400078e0200 */
        /* <DEDUP_REMOVED lines=8> */
.L_x_400:
[----:B------:R-:W-:-:S03]  /*f8d0*/  IMAD.WIDE.U32 R4, R3, 0x8, R4 ;  /* 0x0000000803047825 */ /* 0x000fc600078e0004 */
[----:B------:R-:W-:-:S05]  /*f8e0*/  IADD3 R4, P0, PT, R4, 0xc000000, RZ ;  /* 0x0c00000004047810 */ /* 0x000fca0007f1e0ff */
[----:B------:R-:W-:-:S05]  /*f8f0*/  IMAD.X R5, RZ, RZ, R5, P0 ;  /* 0x000000ffff057224 */ /* 0x000fca00000e0605 */
[----:B------:R1:W5:Y:S03]  /*f900*/  ATOMG.E.EXCH.64.STRONG.GPU PT, RZ, desc[UR36][R4.64+0x8], R16 ;  /* 0x8000081004ff79a8 */ /* 0x000366000c1ef524 */
.L_x_401:
[----:B------:R-:W-:Y:S05]  /*f910*/  BSYNC.RECONVERGENT B0 ;  /* 0x0000000000007941 */ /* 0x000fea0003800200 */
.L_x_399:
[----:B------:R-:W-:-:S13]  /*f920*/  LOP3.LUT P0, RZ, R22, 0x7, RZ, 0xc0, !PT ;  /* 0x0000000716ff7812 */ /* 0x000fda000780c0ff */
[----:B------:R-:W-:Y:S05]  /*f930*/  @P0 BRA `(.L_x_402) ;  /* 0x0000000400700947 */ /* 0x000fea0003800000 */
.L_x_420:
[----:B------:R-:W-:Y:S01]  /*f940*/  LOP3.LUT P0, RZ, R23, 0x7, RZ, 0xc0, !PT ;  /* 0x0000000717ff7812 */ /* 0x000fe2000780c0ff */
[----:B------:R-:W-:Y:S05]  /*f950*/  YIELD ;  /* 0x0000000000007946 */ /* 0x000fea0003800000 */
[----:B------:R-:W-:Y:S07]  /*f960*/  BSSY B0, `(.L_x_403) ;  /* 0x000001f000007945 */ /* 0x000fee0003800000 */
[----:B--2---:R-:W-:Y:S05]  /*f970*/  @P0 BRA `(.L_x_404) ;  /* 0x0000000000740947 */ /* 0x004fea0003800000 */
[----:B--2---:R-:W2:Y:S01]  /*f980*/  S2R R3, SR_CgaCtaId ;  /* 0x0000000000037919 */ /* 0x004ea20000008800 */
[----:B------:R-:W-:-:S05]  /*f990*/  MOV R0, 0x400 ;  /* 0x0000040000007802 */ /* 0x000fca0000000f00 */
[----:B------:R-:W-:-:S05]  /*f9a0*/  VIADD R0, R0, 0x410 ;  /* 0x0000041000007836 */ /* 0x000fca0000000000 */
[----:B--2---:R-:W-:-:S07]  /*f9b0*/  LEA R6, R3, R0, 0x18 ;  /* 0x0000000003067211 */ /* 0x004fce00078ec0ff */
.L_x_411:
[C---:B------:R-:W-:Y:S01]  /*f9c0*/  ISETP.GT.U32.AND P1, PT, R23.reuse, 0xffff, PT ;  /* 0x0000ffff1700780c */ /* 0x040fe20003f24070 */
[----:B------:R-:W-:Y:S05]  /*f9d0*/  YIELD ;  /* 0x0000000000007946 */ /* 0x000fea0003800000 */
[----:B-12---:R-:W-:Y:S01]  /*f9e0*/  SHF.R.U32.HI R5, RZ, 0x3, R23 ;  /* 0x00000003ff057819 */ /* 0x006fe20000011617 */
[----:B------:R-:W-:Y:S01]  /*f9f0*/  BSSY.RECONVERGENT B1, `(.L_x_405) ;  /* 0x0000009000017945 */ /* 0x000fe20003800200 */
[----:B---3--:R-:W-:-:S03]  /*fa00*/  LEA.HI R3, R23, R6, RZ, 0x1f ;  /* 0x0000000617037211 */ /* 0x008fc600078ff8ff */
[----:B------:R-:W-:Y:S02]  /*fa10*/  IMAD.WIDE.U32 R4, R5, 0x4, R24 ;  /* 0x0000000405047825 */ /* 0x000fe400078e0018 */
[----:B------:R-:W-:Y:S05]  /*fa20*/  @P1 BRA `(.L_x_406) ;  /* 0x00000000000c1947 */ /* 0x000fea0003800000 */
[----:B------:R-:W-:-:S06]  /*fa30*/  IMAD.MOV.U32 R0, RZ, RZ, -0x1 ;  /* 0xffffffffff007424 */ /* 0x000fcc00078e00ff */
[----:B------:R1:W2:Y:S01]  /*fa40*/  ATOMS.EXCH R0, [R3+0x10000], R0 ;  /* 0x010000000300738c */ /* 0x0002a20004000000 */
[----:B------:R-:W-:Y:S05]  /*fa50*/  BRA `(.L_x_407) ;  /* 0x0000000000087947 */ /* 0x000fea0003800000 */
.L_x_406:
[----:B------:R-:W-:-:S05]  /*fa60*/  IMAD.MOV.U32 R7, RZ, RZ, -0x1 ;  /* 0xffffffffff077424 */ /* 0x000fca00078e00ff */
[----:B------:R3:W5:Y:S02]  /*fa70*/  ATOMG.E.EXCH.STRONG.GPU PT, R0, desc[UR36][R4.64], R7 ;  /* 0x80000007040079a8 */ /* 0x000764000c1ef124 */
.L_x_407:
[----:B------:R-:W-:Y:S05]  /*fa80*/  BSYNC.RECONVERGENT B1 ;  /* 0x0000000000017941 */ /* 0x000fea0003800200 */
.L_x_405:
[----:B--23-5:R-:W-:-:S05]  /*fa90*/  VIADD R7, R0, 0x1 ;  /* 0x0000000100077836 */ /* 0x02cfca0000000000 */
[----:B------:R-:W-:-:S13]  /*faa0*/  ISETP.GE.U32.AND P0, PT, R7, 0x2, PT ;  /* 0x000000020700780c */ /* 0x000fda0003f06070 */
[----:B------:R-:W-:Y:S05]  /*fab0*/  @!P0 BRA `(.L_x_404) ;  /* 0x0000000000248947 */ /* 0x000fea0003800000 */
[----:B------:R-:W-:Y:S04]  /*fac0*/  BSSY.RECONVERGENT B1, `(.L_x_408) ;  /* 0x0000005000017945 */ /* 0x000fe80003800200 */
[----:B------:R-:W-:Y:S05]  /*fad0*/  @P1 BRA `(.L_x_409) ;  /* 0x0000000000081947 */ /* 0x000fea0003800000 */
[----:B------:R3:W-:Y:S01]  /*fae0*/  ATOMS.EXCH RZ, [R3+0x10000], RZ ;  /* 0x010000ff03ff738c */ /* 0x0007e20004000000 */
[----:B------:R-:W-:Y:S05]  /*faf0*/  BRA `(.L_x_410) ;  /* 0x0000000000047947 */ /* 0x000fea0003800000 */
.L_x_409:
[----:B------:R2:W5:Y:S02]  /*fb00*/  ATOMG.E.EXCH.STRONG.GPU PT, RZ, desc[UR36][R4.64], RZ ;  /* 0x800000ff04ff79a8 */ /* 0x000564000c1ef124 */
.L_x_410:
[----:B------:R-:W-:Y:S05]  /*fb10*/  BSYNC.RECONVERGENT B1 ;  /* 0x0000000000017941 */ /* 0x000fea0003800200 */
.L_x_408:
[----:B------:R-:W-:Y:S01]  /*fb20*/  LOP3.LUT P0, RZ, R0, 0x7, RZ, 0xc0, !PT ;  /* 0x0000000700ff7812 */ /* 0x000fe2000780c0ff */
[----:B------:R-:W-:-:S12]  /*fb30*/  IMAD.MOV.U32 R23, RZ, RZ, R0 ;  /* 0x000000ffff177224 */ /* 0x000fd800078e0000 */
[----:B------:R-:W-:Y:S05]  /*fb40*/  @!P0 BRA `(.L_x_411) ;  /* 0xfffffffc009c8947 */ /* 0x000fea000383ffff */
.L_x_404:
[----:B------:R-:W-:Y:S05]  /*fb50*/  BSYNC B0 ;  /* 0x0000000000007941 */ /* 0x000fea0003800000 */
.L_x_403:
        /* <DEDUP_REMOVED lines=10> */
[----:B-123--:R-:W-:-:S10]  /*fc00*/  IMAD.MOV.U32 R3, RZ, RZ, R22 ;  /* 0x000000ffff037224 */ /* 0x00efd400078e0016 */
[----:B------:R-:W-:Y:S05]  /*fc10*/  @!P0 BRA `(.L_x_415) ;  /* 0x0000000000988947 */ /* 0x000fea0003800000 */
[----:B------:R-:W-:Y:S05]  /*fc20*/  @P1 BREAK.RELIABLE B0 ;  /* 0x0000000000001942 */ /* 0x000fea0003800100 */
[----:B------:R-:W-:Y:S05]  /*fc30*/  @P1 BRA `(.L_x_416) ;  /* 0x00000004005c1947 */ /* 0x000fea0003800000 */
.L_x_414:
        /* <DEDUP_REMOVED lines=14> */
.L_x_413:
[----:B------:R-:W-:Y:S02]  /*fd20*/  ISETP.GT.U32.AND P0, PT, R22, 0xffff, PT ;  /* 0x0000ffff1600780c */ /* 0x000fe40003f04070 */
[----:B-12---:R-:W-:-:S11]  /*fd30*/  SHF.R.U32.HI R5, RZ, 0x3, R22 ;  /* 0x00000003ff057819 */ /* 0x006fd60000011616 */
        /* <DEDUP_REMOVED lines=11> */
[----:B---3--:R-:W-:Y:S01]  /*fdf0*/  IMAD.MOV.U32 R3, RZ, RZ, R23 ;  /* 0x000000ffff037224 */ /* 0x008fe200078e0017 */
[----:B------:R-:W-:Y:S06]  /*fe00*/  BRA `(.L_x_415) ;  /* 0x00000000001c7947 */ /* 0x000fec0003800000 */
.L_x_418:
[----:B------:R-:W-:-:S05]  /*fe10*/  IMAD.WIDE.U32 R4, R5, 0x4, R24 ;  /* 0x0000000405047825 */ /* 0x000fca00078e0018 */
[----:B------:R-:W2:Y:S02]  /*fe20*/  ATOMG.E.EXCH.STRONG.GPU PT, R0, desc[UR36][R4.64], R23 ;  /* 0x80000017040079a8 */ /* 0x000ea4000c1ef124 */
[----:B--2---:R-:W-:-:S13]  /*fe30*/  ISETP.NE.AND P0, PT, R0, -0x1, PT ;  /* 0xffffffff0000780c */ /* 0x004fda0003f05270 */
[----:B------:R-:W-:Y:S05]  /*fe40*/  @!P0 BREAK.RELIABLE B0 ;  /* 0x0000000000008942 */ /* 0x000fea0003800100 */
[----:B------:R-:W-:Y:S05]  /*fe50*/  @!P0 BRA `(.L_x_419) ;  /* 0x000001c4009c8947 */ /* 0x000fea0003800000 */
[----:B------:R2:W5:Y:S01]  /*fe60*/  ATOMG.E.EXCH.STRONG.GPU PT, RZ, desc[UR36][R4.64], RZ ;  /* 0x800000ff04ff79a8 */ /* 0x000562000c1ef124 */
[----:B---3--:R-:W-:-:S07]  /*fe70*/  IMAD.MOV.U32 R3, RZ, RZ, R23 ;  /* 0x000000ffff037224 */ /* 0x008fce00078e0017 */
.L_x_415:
[----:B------:R-:W-:Y:S05]  /*fe80*/  BSYNC.RELIABLE B0 ;  /* 0x0000000000007941 */ /* 0x000fea0003800100 */
.L_x_412:
[----:B------:R-:W-:Y:S02]  /*fe90*/  LOP3.LUT P0, RZ, R0, 0x7, RZ, 0xc0, !PT ;  /* 0x0000000700ff7812 */ /* 0x000fe4000780c0ff */
[----:B------:R-:W-:-:S04]  /*fea0*/  LOP3.LUT P1, RZ, R3, 0x7, RZ, 0xc0, !PT ;  /* 0x0000000703ff7812 */ /* 0x000fc8000782c0ff */
[----:B------:R-:W-:-:S04]  /*feb0*/  PLOP3.LUT P0, PT, P0, P1, PT, 0x20, 0x2 ;  /* 0x000000000002781c */ /* 0x000fc80000702470 */
[----:B------:R-:W-:Y:S02]  /*fec0*/  SEL R22, R3, R0, P0 ;  /* 0x0000000003167207 */ /* 0x000fe40000000000 */
[----:B------:R-:W-:Y:S02]  /*fed0*/  SEL R23, R0, R3, P0 ;  /* 0x0000000300177207 */ /* 0x000fe40000000000 */
[----:B------:R-:W-:-:S13]  /*fee0*/  LOP3.LUT P1, RZ, R22, 0x7, RZ, 0xc0, !PT ;  /* 0x0000000716ff7812 */ /* 0x000fda000782c0ff */
[----:B------:R-:W-:Y:S05]  /*fef0*/  @!P1 BRA `(.L_x_420) ;  /* 0xfffffff800909947 */ /* 0x000fea000383ffff */
.L_x_402:
[----:B------:R-:W-:Y:S02]  /*ff00*/  IMAD.SHL.U32 R0, R22, 0x8, RZ ;  /* 0x0000000816007824 */ /* 0x000fe400078e00ff */
[----:B--2---:R-:W-:Y:S02]  /*ff10*/  IMAD.MOV.U32 R3, RZ, RZ, -0x4f0f0efe ;  /* 0xb0f0f102ff037424 */ /* 0x004fe400078e00ff */
[----:B------:R-:W-:Y:S01]  /*ff20*/  IMAD.MOV.U32 R7, RZ, RZ, -0x40000000 ;  /* 0xc0000000ff077424 */ /* 0x000fe200078e00ff */
[----:B------:R-:W-:Y:S01]  /*ff30*/  LOP3.LUT R0, R0, 0x38, RZ, 0xc0, !PT ;  /* 0x0000003800007812 */ /* 0x000fe200078ec0ff */
[----:B-1----:R-:W-:-:S03]  /*ff40*/  IMAD.MOV.U32 R5, RZ, RZ, -0x203a400 ;  /* 0xfdfc5c00ff057424 */ /* 0x002fc600078e00ff */
        /* <DEDUP_REMOVED lines=25> */
.L_x_417:
[----:B------:R-:W-:-:S04]  /*100e0*/  LOP3.LUT R0, R23, 0x7, RZ, 0xc0, !PT ;  /* 0x0000000717007812 */ /* 0x000fc800078ec0ff */
[----:B------:R-:W-:-:S13]  /*100f0*/  ISETP.NE.AND P0, PT, R0, 0x1, PT ;  /* 0x000000010000780c */ /* 0x000fda0003f05270 */
        /* <DEDUP_REMOVED lines=11> */
.L_x_416:
[C---:B------:R-:W-:Y:S02]  /*101b0*/  VIADD R0, R37.reuse, 0x1 ;  /* 0x0000000125007836 */ /* 0x040fe40000000000 */
[----:B------:R-:W-:-:S03]  /*101c0*/  IMAD R37, R37, 0x8, R2 ;  /* 0x0000000825257824 */ /* 0x000fc600078e0202 */
[----:B------:R1:W-:Y:S04]  /*101d0*/  STL [R1+0x238], R0 ;  /* 0x0002380001007387 */ /* 0x0003e80000100800 */
[----:B------:R1:W-:Y:S01]  /*101e0*/  STL.64 [R37+0x220], R22 ;  /* 0x0002201625007387 */ /* 0x0003e20000100a00 */
[----:B------:R-:W-:Y:S05]  /*101f0*/  BRA `(.L_x_419) ;  /* 0x000001c000b47947 */ /* 0x000fea0003800000 */
.L_x_319:
[----:B------:R-:W-:Y:S01]  /*10200*/  IMAD.MOV R3, RZ, RZ, -R35 ;  /* 0x000000ffff037224 */ /* 0x000fe200078e0a23 */
[----:B------:R-:W-:-:S04]  /*10210*/  IADD3 R0, PT, PT, -R37, 0x100, RZ ;  /* 0x0000010025007810 */ /* 0x000fc80007ffe1ff */
[----:B------:R-:W-:-:S04]  /*10220*/  VIADDMNMX.U32 R0, R3, 0x100, R0, PT ;  /* 0x0000010003007846 */ /* 0x000fc80003800000 */
[----:B------:R-:W-:-:S13]  /*10230*/  ISETP.NE.AND P0, PT, R0, RZ, PT ;  /* 0x000000ff0000720c */ /* 0x000fda0003f05270 */
[----:B------:R-:W-:Y:S05]  /*10240*/  @P0 BREAK.RELIABLE B6 ;  /* 0x0000000000060942 */ /* 0x000fea0003800100 */
[----:B------:R-:W-:Y:S05]  /*10250*/  @!P0 BRA `(.L_x_186) ;  /* 0x000001c000548947 */ /* 0x000fea0003800000 */
[----:B------:R-:W-:Y:S02]  /*10260*/  LOP3.LUT P1, RZ, R22, 0x7, RZ, 0xc0, !PT ;  /* 0x0000000716ff7812 */ /* 0x000fe4000782c0ff */
[----:B------:R-:W-:-:S04]  /*10270*/  LOP3.LUT P0, RZ, R49, 0x7, RZ, 0xc0, !PT ;  /* 0x0000000731ff7812 */ /* 0x000fc8000780c0ff */
[----:B------:R-:W-:-:S04]  /*10280*/  PLOP3.LUT P0, PT, P1, P0, PT, 0x20, 0x2 ;  /* 0x000000000002781c */ /* 0x000fc80000f00470 */
[----:B------:R-:W-:Y:S02]  /*10290*/  SEL R48, R49, R22, P0 ;  /* 0x0000001631307207 */ /* 0x000fe40000000000 */
[----:B------:R-:W-:Y:S02]  /*102a0*/  SEL R49, R22, R49, P0 ;  /* 0x0000003116317207 */ /* 0x000fe40000000000 */
[----:B------:R-:W-:-:S13]  /*102b0*/  LOP3.LUT P1, RZ, R48, 0x7, RZ, 0xc0, !PT ;  /* 0x0000000730ff7812 */ /* 0x000fda000782c0ff */
[----:B------:R-:W-:Y:S05]  /*102c0*/  @P1 BRA `(.L_x_421) ;  /* 0x0000000400701947 */ /* 0x000fea0003800000 */
.L_x_438:
[----:B------:R-:W-:Y:S01]  /*102d0*/  LOP3.LUT P0, RZ, R49, 0x7, RZ, 0xc0, !PT ;  /* 0x0000000731ff7812 */ /* 0x000fe2000780c0ff */
[----:B------:R-:W-:Y:S05]  /*102e0*/  YIELD ;  /* 0x0000000000007946 */ /* 0x000fea0003800000 */
[----:B------:R-:W-:Y:S07]  /*102f0*/  BSSY B0, `(.L_x_422) ;  /* 0x000001f000007945 */ /* 0x000fee0003800000 */
[----:B--2-45:R-:W-:Y:S05]  /*10300*/  @P0 BRA `(.L_x_423) ;  /* 0x0000000000740947 */ /* 0x034fea0003800000 */
[----:B------:R-:W1:Y:S01]  /*10310*/  S2R R3, SR_CgaCtaId ;  /* 0x0000000000037919 */ /* 0x000e620000008800 */
[----:B------:R-:W-:-:S05]  /*10320*/  MOV R0, 0x400 ;  /* 0x0000040000007802 */ /* 0x000fca0000000f00 */
[----:B------:R-:W-:-:S05]  /*10330*/  VIADD R0, R0, 0x410 ;  /* 0x0000041000007836 */ /* 0x000fca0000000000 */
[----:B-1----:R-:W-:-:S07]  /*10340*/  LEA R6, R3, R0, 0x18 ;  /* 0x0000000003067211 */ /* 0x002fce00078ec0ff */
.L_x_430:
[C---:B------:R-:W-:Y:S01]  /*10350*/  ISETP.GT.U32.AND P1, PT, R49.reuse, 0xffff, PT ;  /* 0x0000ffff3100780c */ /* 0x040fe20003f24070 */
[----:B------:R-:W-:Y:S05]  /*10360*/  YIELD ;  /* 0x0000000000007946 */ /* 0x000fea0003800000 */
[----:B--2---:R-:W-:Y:S01]  /*10370*/  SHF.R.U32.HI R5, RZ, 0x3, R49 ;  /* 0x00000003ff057819 */ /* 0x004fe20000011631 */
[----:B------:R-:W-:Y:S01]  /*10380*/  BSSY.RECONVERGENT B1, `(.L_x_424) ;  /* 0x0000009000017945 */ /* 0x000fe20003800200 */
[----:B-1-3--:R-:W-:-:S03]  /*10390*/  LEA.HI R3, R49, R6, RZ, 0x1f ;  /* 0x0000000631037211 */ /* 0x00afc600078ff8ff */
[----:B------:R-:W-:Y:S02]  /*103a0*/  IMAD.WIDE.U32 R4, R5, 0x4, R24 ;  /* 0x0000000405047825 */ /* 0x000fe400078e0018 */
[----:B-----5:R-:W-:Y:S05]  /*103b0*/  @P1 BRA `(.L_x_425) ;  /* 0x00000000000c1947 */ /* 0x020fea0003800000 */
[----:B------:R-:W-:-:S06]  /*103c0*/  IMAD.MOV.U32 R0, RZ, RZ, -0x1 ;  /* 0xffffffffff007424 */ /* 0x000fcc00078e00ff */
[----:B------:R1:W2:Y:S01]  /*103d0*/  ATOMS.EXCH R0, [R3+0x10000], R0 ;  /* 0x010000000300738c */ /* 0x0002a20004000000 */
[----:B------:R-:W-:Y:S05]  /*103e0*/  BRA `(.L_x_426) ;  /* 0x0000000000087947 */ /* 0x000fea0003800000 */
.L_x_425:
[----:B------:R-:W-:-:S05]  /*103f0*/  IMAD.MOV.U32 R7, RZ, RZ, -0x1 ;  /* 0xffffffffff077424 */ /* 0x000fca00078e00ff */
[----:B------:R3:W5:Y:S02]  /*10400*/  ATOMG.E.EXCH.STRONG.GPU PT, R0, desc[UR36][R4.64], R7 ;  /* 0x80000007040079a8 */ /* 0x000764000c1ef124 */
.L_x_426:
[----:B------:R-:W-:Y:S05]  /*10410*/  BSYNC.RECONVERGENT B1 ;  /* 0x0000000000017941 */ /* 0x000fea0003800200 */
.L_x_424:
[----:B--23-5:R-:W-:-:S05]  /*10420*/  VIADD R7, R0, 0x1 ;  /* 0x0000000100077836 */ /* 0x02cfca0000000000 */
[----:B------:R-:W-:-:S13]  /*10430*/  ISETP.GE.U32.AND P0, PT, R7, 0x2, PT ;  /* 0x000000020700780c */ /* 0x000fda0003f06070 */
[----:B------:R-:W-:Y:S05]  /*10440*/  @!P0 BRA `(.L_x_423) ;  /* 0x0000000000248947 */ /* 0x000fea0003800000 */
[----:B------:R-:W-:Y:S04]  /*10450*/  BSSY.RECONVERGENT B1, `(.L_x_427) ;  /* 0x0000005000017945 */ /* 0x000fe80003800200 */
[----:B------:R-:W-:Y:S05]  /*10460*/  @P1 BRA `(.L_x_428) ;  /* 0x0000000000081947 */ /* 0x000fea0003800000 */
[----:B------:R3:W-:Y:S01]  /*10470*/  ATOMS.EXCH RZ, [R3+0x10000], RZ ;  /* 0x010000ff03ff738c */ /* 0x0007e20004000000 */
[----:B------:R-:W-:Y:S05]  /*10480*/  BRA `(.L_x_429) ;  /* 0x0000000000047947 */ /* 0x000fea0003800000 */
.L_x_428:
[----:B------:R2:W5:Y:S02]  /*10490*/  ATOMG.E.EXCH.STRONG.GPU PT, RZ, desc[UR36][R4.64], RZ ;  /* 0x800000ff04ff79a8 */ /* 0x000564000c1ef124 */
.L_x_429:
[----:B------:R-:W-:Y:S05]  /*104a0*/  BSYNC.RECONVERGENT B1 ;  /* 0x0000000000017941 */ /* 0x000fea0003800200 */
.L_x_427:
[----:B------:R-:W-:Y:S01]  /*104b0*/  LOP3.LUT P0, RZ, R0, 0x7, RZ, 0xc0, !PT ;  /* 0x0000000700ff7812 */ /* 0x000fe2000780c0ff */
[----:B------:R-:W-:-:S12]  /*104c0*/  IMAD.MOV.U32 R49, RZ, RZ, R0 ;  /* 0x000000ffff317224 */ /* 0x000fd800078e0000 */
[----:B------:R-:W-:Y:S05]  /*104d0*/  @!P0 BRA `(.L_x_430) ;  /* 0xfffffffc009c8947 */ /* 0x000fea000383ffff */
.L_x_423:
[----:B------:R-:W-:Y:S05]  /*104e0*/  BSYNC B0 ;  /* 0x0000000000007941 */ /* 0x000fea0003800000 */
.L_x_422:
        /* <DEDUP_REMOVED lines=10> */
[----:B-1-3--:R-:W-:-:S10]  /*10590*/  IMAD.MOV.U32 R3, RZ, RZ, R48 ;  /* 0x000000ffff037224 */ /* 0x00afd400078e0030 */
[----:B------:R-:W-:Y:S05]  /*105a0*/  @!P0 BRA `(.L_x_434) ;  /* 0x0000000000988947 */ /* 0x000fea0003800000 */
[----:B------:R-:W-:Y:S05]  /*105b0*/  @P1 BREAK.RELIABLE B0 ;  /* 0x0000000000001942 */ /* 0x000fea0003800100 */
[----:B------:R-:W-:Y:S05]  /*105c0*/  @P1 BRA `(.L_x_435) ;  /* 0x00000004004c1947 */ /* 0x000fea0003800000 */
.L_x_433:
        /* <DEDUP_REMOVED lines=14> */
.L_x_432:
[----:B------:R-:W-:Y:S02]  /*106b0*/  ISETP.GT.U32.AND P0, PT, R48, 0xffff, PT ;  /* 0x0000ffff3000780c */ /* 0x000fe40003f04070 */
[----:B--2---:R-:W-:-:S11]  /*106c0*/  SHF.R.U32.HI R5, RZ, 0x3, R48 ;  /* 0x00000003ff057819 */ /* 0x004fd60000011630 */
[----:B------:R-:W-:Y:S05]  /*106d0*/  @P0 BRA `(.L_x_437) ;  /* 0x0000000000300947 */ /* 0x000fea0003800000 */
[----:B------:R-:W2:Y:S01]  /*106e0*/  S2UR UR5, SR_CgaCtaId ;  /* 0x00000000000579c3 */ /* 0x000ea20000008800 */
[----:B------:R-:W-:Y:S02]  /*106f0*/  UMOV UR4, 0x400 ;  /* 0x0000040000047882 */ /* 0x000fe40000000000 */
[----:B------:R-:W-:-:S04]  /*10700*/  UIADD3 UR4, UPT, UPT, UR4, 0x410, URZ ;  /* 0x0000041004047890 */ /* 0x000fc8000fffe0ff */
[----:B--2---:R-:W-:-:S06]  /*10710*/  ULEA UR4, UR5, UR4, 0x18 ;  /* 0x0000000405047291 */ /* 0x004fcc000f8ec0ff */
[----:B------:R-:W-:-:S05]  /*10720*/  LEA R4, R5, UR4, 0x2 ;  /* 0x0000000405047c11 */ /* 0x000fca000f8e10ff */
[----:B------:R-:W2:Y:S02]  /*10730*/  ATOMS.EXCH R0, [R4+0x10000], R49 ;  /* 0x010000310400738c */ /* 0x000ea40004000000 */
[----:B--2---:R-:W-:-:S13]  /*10740*/  ISETP.NE.AND P0, PT, R0, -0x1, PT ;  /* 0xffffffff0000780c */ /* 0x004fda0003f05270 */
[----:B------:R-:W-:Y:S05]  /*10750*/  @!P0 BREAK.RELIABLE B0 ;  /* 0x0000000000008942 */ /* 0x000fea0003800100 */
[----:B------:R-:W-:Y:S05]  /*10760*/  @!P0 BRA `(.L_x_419) ;  /* 0x000001bc00588947 */ /* 0x000fea0003800000 */
[----:B------:R4:W-:Y:S01]  /*10770*/  ATOMS.EXCH RZ, [R4+0x10000], RZ ;  /* 0x010000ff04ff738c */ /* 0x0009e20004000000 */
[----:B-1-3--:R-:W-:Y:S01]  /*10780*/  IMAD.MOV.U32 R3, RZ, RZ, R49 ;  /* 0x000000ffff037224 */ /* 0x00afe200078e0031 */
[----:B------:R-:W-:Y:S06]  /*10790*/  BRA `(.L_x_434) ;  /* 0x00000000001c7947 */ /* 0x000fec0003800000 */
.L_x_437:
[----:B------:R-:W-:-:S05]  /*107a0*/  IMAD.WIDE.U32 R4, R5, 0x4, R24 ;  /* 0x0000000405047825 */ /* 0x000fca00078e0018 */
[----:B------:R-:W2:Y:S02]  /*107b0*/  ATOMG.E.EXCH.STRONG.GPU PT, R0, desc[UR36][R4.64], R49 ;  /* 0x80000031040079a8 */ /* 0x000ea4000c1ef124 */
[----:B--2---:R-:W-:-:S13]  /*107c0*/  ISETP.NE.AND P0, PT, R0, -0x1, PT ;  /* 0xffffffff0000780c */ /* 0x004fda0003f05270 */
[----:B------:R-:W-:Y:S05]  /*107d0*/  @!P0 BREAK.RELIABLE B0 ;  /* 0x0000000000008942 */ /* 0x000fea0003800100 */
[----:B------:R-:W-:Y:S05]  /*107e0*/  @!P0 BRA `(.L_x_419) ;  /* 0x000001bc00388947 */ /* 0x000fea0003800000 */
[----:B------:R2:W5:Y:S01]  /*107f0*/  ATOMG.E.EXCH.STRONG.GPU PT, RZ, desc[UR36][R4.64], RZ ;  /* 0x800000ff04ff79a8 */ /* 0x000562000c1ef124 */
[----:B-1-3--:R-:W-:-:S07]  /*10800*/  IMAD.MOV.U32 R3, RZ, RZ, R49 ;  /* 0x000000ffff037224 */ /* 0x00afce00078e0031 */
.L_x_434:
[----:B------:R-:W-:Y:S05]  /*10810*/  BSYNC.RELIABLE B0 ;  /* 0x0000000000007941 */ /* 0x000fea0003800100 */
.L_x_431:
[----:B------:R-:W-:Y:S02]  /*10820*/  LOP3.LUT P0, RZ, R0, 0x7, RZ, 0xc0, !PT ;  /* 0x0000000700ff7812 */ /* 0x000fe4000780c0ff */
[----:B------:R-:W-:-:S04]  /*10830*/  LOP3.LUT P1, RZ, R3, 0x7, RZ, 0xc0, !PT ;  /* 0x0000000703ff7812 */ /* 0x000fc8000782c0ff */
[----:B------:R-:W-:-:S04]  /*10840*/  PLOP3.LUT P0, PT, P0, P1, PT, 0x20, 0x2 ;  /* 0x000000000002781c */ /* 0x000fc80000702470 */
[----:B------:R-:W-:Y:S02]  /*10850*/  SEL R48, R3, R0, P0 ;  /* 0x0000000003307207 */ /* 0x000fe40000000000 */
[----:B------:R-:W-:Y:S02]  /*10860*/  SEL R49, R0, R3, P0 ;  /* 0x0000000300317207 */ /* 0x000fe40000000000 */
[----:B------:R-:W-:-:S13]  /*10870*/  LOP3.LUT P1, RZ, R48, 0x7, RZ, 0xc0, !PT ;  /* 0x0000000730ff7812 */ /* 0x000fda000782c0ff */
[----:B------:R-:W-:Y:S05]  /*10880*/  @!P1 BRA `(.L_x_438) ;  /* 0xfffffff800909947 */ /* 0x000fea000383ffff */
.L_x_421:
[----:B------:R-:W-:Y:S02]  /*10890*/  IMAD.SHL.U32 R0, R48, 0x8, RZ ;  /* 0x0000000830007824 */ /* 0x000fe400078e00ff */
[----:B------:R-:W-:Y:S02]  /*108a0*/  IMAD.MOV.U32 R3, RZ, RZ, -0x4f0f0efe ;  /* 0xb0f0f102ff037424 */ /* 0x000fe400078e00ff */
[----:B------:R-:W-:Y:S01]  /*108b0*/  IMAD.MOV.U32 R7, RZ, RZ, -0x40000000 ;  /* 0xc0000000ff077424 */ /* 0x000fe200078e00ff */
[----:B------:R-:W-:Y:S01]  /*108c0*/  LOP3.LUT R0, R0, 0x38, RZ, 0xc0, !PT ;  /* 0x0000003800007812 */ /* 0x000fe200078ec0ff */
[----:B--2---:R-:W-:-:S03]  /*108d0*/  IMAD.MOV.U32 R5, RZ, RZ, -0x203a400 ;  /* 0xfdfc5c00ff057424 */ /* 0x004fc600078e00ff */
[----:B------:R-:W-:-:S04]  /*108e0*/  LOP3.LUT R0, R0, 0x7, R49, 0xf8, !PT ;  /* 0x0000000700007812 */ /* 0x000fc800078ef831 */
[-C--:B----4-:R-:W-:Y:S02]  /*108f0*/  SHF.R.U64 R4, R3, R0.reuse, 0x7eb6deee ;  /* 0x7eb6deee03047419 */ /* 0x090fe40000001200 */
        /* <DEDUP_REMOVED lines=16> */
[----:B------:R-:W-:-:S03]  /*10a00*/  @!P0 IMAD R35, R35, 0x8, R2 ;  /* 0x0000000823238824 */ /* 0x000fc600078e0202 */
[----:B------:R4:W-:Y:S04]  /*10a10*/  @P0 STL.64 [R37+0x220], R48 ;  /* 0x0002203025000387 */ /* 0x0009e80000100a00 */
[----:B------:R4:W-:Y:S04]  /*10a20*/  @!P0 STL [R1+0xa40], R4 ;  /* 0x000a400401008387 */ /* 0x0009e80000100800 */
[----:B------:R4:W-:Y:S01]  /*10a30*/  @!P0 STL.64 [R35+0xa28], R48 ;  /* 0x000a283023008387 */ /* 0x0009e20000100a00 */
[----:B------:R-:W-:Y:S05]  /*10a40*/  BRA `(.L_x_419) ;  /* 0x000001b800a07947 */ /* 0x000fea0003800000 */
.L_x_436:
[----:B------:R-:W-:-:S04]  /*10a50*/  LOP3.LUT R0, R49, 0x7, RZ, 0xc0, !PT ;  /* 0x0000000731007812 */ /* 0x000fc800078ec0ff */
[----:B------:R-:W-:-:S13]  /*10a60*/  ISETP.NE.AND P0, PT, R0, 0x1, PT ;  /* 0x000000010000780c */ /* 0x000fda0003f05270 */
        /* <DEDUP_REMOVED lines=9> */
.L_x_435:
[C---:B------:R-:W-:Y:S02]  /*10b00*/  VIADD R0, R37.reuse, 0x1 ;  /* 0x0000000125007836 */ /* 0x040fe40000000000 */
[----:B------:R-:W-:-:S03]  /*10b10*/  IMAD R37, R37, 0x8, R2 ;  /* 0x0000000825257824 */ /* 0x000fc600078e0202 */
[----:B------:R3:W-:Y:S04]  /*10b20*/  STL [R1+0x238], R0 ;  /* 0x0002380001007387 */ /* 0x0007e80000100800 */
[----:B------:R3:W-:Y:S01]  /*10b30*/  STL.64 [R37+0x220], R48 ;  /* 0x0002203025007387 */ /* 0x0007e20000100a00 */
[----:B------:R-:W-:Y:S05]  /*10b40*/  BRA `(.L_x_419) ;  /* 0x000001b800607947 */ /* 0x000fea0003800000 */
.L_x_183:
[----:B------:R-:W-:-:S13]  /*10b50*/  ISETP.NE.AND P0, PT, R4, 0x2, PT ;  /* 0x000000020400780c */ /* 0x000fda0003f05270 */
[----:B------:R-:W-:Y:S05]  /*10b60*/  @!P0 BREAK.RELIABLE B6 ;  /* 0x0000000000068942 */ /* 0x000fea0003800100 */
[----:B------:R-:W-:Y:S05]  /*10b70*/  @!P0 BRA `(.L_x_230) ;  /* 0x000001b400fc8947 */ /* 0x000fea0003800000 */
        /* <DEDUP_REMOVED lines=17> */
.L_x_440:
[----:B------:R-:W1:Y:S02]  /*10c90*/  LDC.64 R4, c[0x0][0x380] ;  /* 0x0000e000ff047b82 */ /* 0x000e640000000a00 */
[----:B-1----:R-:W-:-:S03]  /*10ca0*/  IMAD.WIDE.U32 R4, R49, 0x8, R4 ;  /* 0x0000000831047825 */ /* 0x002fc600078e0004 */
[----:B------:R-:W-:-:S05]  /*10cb0*/  IADD3 R6, P0, PT, R4, 0xc000000, RZ ;  /* 0x0c00000004067810 */ /* 0x000fca0007f1e0ff */
[----:B------:R-:W-:-:S06]  /*10cc0*/  IMAD.X R7, RZ, RZ, R5, P0 ;  /* 0x000000ffff077224 */ /* 0x000fcc00000e0605 */
[----:B------:R-:W5:Y:S02]  /*10cd0*/  ATOMG.E.EXCH.64.STRONG.GPU PT, R6, desc[UR36][R6.64+0x8], RZ ;  /* 0x800008ff060679a8 */ /* 0x000f64000c1ef524 */
.L_x_441:
[----:B------:R-:W-:Y:S05]  /*10ce0*/  BSYNC.RECONVERGENT B0 ;  /* 0x0000000000007941 */ /* 0x000fea0003800200 */
.L_x_439:
        /* <DEDUP_REMOVED lines=8> */
.L_x_461:
        /* <DEDUP_REMOVED lines=8> */
.L_x_452:
        /* <DEDUP_REMOVED lines=10> */
.L_x_447:
[----:B------:R-:W-:-:S05]  /*10e90*/  IMAD.MOV.U32 R11, RZ, RZ, -0x1 ;  /* 0xffffffffff0b7424 */ /* 0x000fca00078e00ff */
[----:B------:R3:W5:Y:S02]  /*10ea0*/  ATOMG.E.EXCH.STRONG.GPU PT, R0, desc[UR36][R4.64], R11 ;  /* 0x8000000b040079a8 */ /* 0x000764000c1ef124 */
.L_x_448:
[----:B------:R-:W-:Y:S05]  /*10eb0*/  BSYNC.RECONVERGENT B2 ;  /* 0x0000000000027941 */ /* 0x000fea0003800200 */
.L_x_446:
[----:B--23-5:R-:W-:-:S05]  /*10ec0*/  VIADD R11, R0, 0x1 ;  /* 0x00000001000b7836 */ /* 0x02cfca0000000000 */
[----:B------:R-:W-:-:S13]  /*10ed0*/  ISETP.GE.U32.AND P1, PT, R11, 0x2, PT ;  /* 0x000000020b00780c */ /* 0x000fda0003f26070 */
[----:B------:R-:W-:Y:S05]  /*10ee0*/  @!P1 BRA `(.L_x_445) ;  /* 0x0000000000249947 */ /* 0x000fea0003800000 */
[----:B------:R-:W-:Y:S04]  /*10ef0*/  BSSY.RECONVERGENT B2, `(.L_x_449) ;  /* 0x0000005000027945 */ /* 0x000fe80003800200 */
[----:B------:R-:W-:Y:S05]  /*10f00*/  @P2 BRA `(.L_x_450) ;  /* 0x0000000000082947 */ /* 0x000fea0003800000 */
[----:B------:R2:W-:Y:S01]  /*10f10*/  ATOMS.EXCH RZ, [R9+0x10000], RZ ;  /* 0x010000ff09ff738c */ /* 0x0005e20004000000 */
[----:B------:R-:W-:Y:S05]  /*10f20*/  BRA `(.L_x_451) ;  /* 0x0000000000047947 */ /* 0x000fea0003800000 */
.L_x_450:
[----:B------:R3:W5:Y:S02]  /*10f30*/  ATOMG.E.EXCH.STRONG.GPU PT, RZ, desc[UR36][R4.64], RZ ;  /* 0x800000ff04ff79a8 */ /* 0x000764000c1ef124 */
.L_x_451:
[----:B------:R-:W-:Y:S05]  /*10f40*/  BSYNC.RECONVERGENT B2 ;  /* 0x0000000000027941 */ /* 0x000fea0003800200 */
.L_x_449:
[----:B------:R-:W-:Y:S01]  /*10f50*/  LOP3.LUT P1, RZ, R0, 0x7, RZ, 0xc0, !PT ;  /* 0x0000000700ff7812 */ /* 0x000fe2000782c0ff */
[----:B------:R-:W-:-:S12]  /*10f60*/  IMAD.MOV.U32 R3, RZ, RZ, R0 ;  /* 0x000000ffff037224 */ /* 0x000fd800078e0000 */
[----:B------:R-:W-:Y:S05]  /*10f70*/  @!P1 BRA `(.L_x_452) ;  /* 0xfffffffc009c9947 */ /* 0x000fea000383ffff */
.L_x_445:
[----:B------:R-:W-:Y:S05]  /*10f80*/  BSYNC B1 ;  /* 0x0000000000017941 */ /* 0x000fea0003800000 */
.L_x_444:
        /* <DEDUP_REMOVED lines=14> */
.L_x_455:
        /* <DEDUP_REMOVED lines=14> */
.L_x_454:
        /* <DEDUP_REMOVED lines=15> */
.L_x_459:
[----:B------:R-:W-:-:S05]  /*11240*/  IMAD.WIDE.U32 R4, R5, 0x4, R24 ;  /* 0x0000000405047825 */ /* 0x000fca00078e0018 */
[----:B------:R-:W3:Y:S02]  /*11250*/  ATOMG.E.EXCH.STRONG.GPU PT, R0, desc[UR36][R4.64], R3 ;  /* 0x80000003040079a8 */ /* 0x000ee4000c1ef124 */
[----:B---3--:R-:W-:-:S13]  /*11260*/  ISETP.NE.AND P1, PT, R0, -0x1, PT ;  /* 0xffffffff0000780c */ /* 0x008fda0003f25270 */
[----:B------:R-:W-:Y:S05]  /*11270*/  @!P1 BREAK.RELIABLE B1 ;  /* 0x0000000000019942 */ /* 0x000fea0003800100 */
[----:B------:R-:W-:Y:S05]  /*11280*/  @!P1 BRA `(.L_x_460) ;  /* 0x0000000000ec9947 */ /* 0x000fea0003800000 */
[----:B------:R3:W5:Y:S01]  /*11290*/  ATOMG.E.EXCH.STRONG.GPU PT, RZ, desc[UR36][R4.64], RZ ;  /* 0x800000ff04ff79a8 */ /* 0x000762000c1ef124 */
[----:B-12---:R-:W-:-:S07]  /*112a0*/  IMAD.MOV.U32 R9, RZ, RZ, R3 ;  /* 0x000000ffff097224 */ /* 0x006fce00078e0003 */
.L_x_456:
[----:B------:R-:W-:Y:S05]  /*112b0*/  BSYNC.RELIABLE B1 ;  /* 0x0000000000017941 */ /* 0x000fea0003800100 */
.L_x_453:
[----:B------:R-:W-:Y:S02]  /*112c0*/  LOP3.LUT P1, RZ, R0, 0x7, RZ, 0xc0, !PT ;  /* 0x0000000700ff7812 */ /* 0x000fe4000782c0ff */
[----:B------:R-:W-:-:S04]  /*112d0*/  LOP3.LUT P2, RZ, R9, 0x7, RZ, 0xc0, !PT ;  /* 0x0000000709ff7812 */ /* 0x000fc8000784c0ff */
[----:B------:R-:W-:-:S04]  /*112e0*/  PLOP3.LUT P1, PT, P1, P2, PT, 0x20, 0x2 ;  /* 0x000000000002781c */ /* 0x000fc80000f24470 */
[----:B------:R-:W-:Y:S02]  /*112f0*/  SEL R8, R9, R0, P1 ;  /* 0x0000000009087207 */ /* 0x000fe40000800000 */
[----:B------:R-:W-:Y:S02]  /*11300*/  SEL R3, R0, R9, P1 ;  /* 0x0000000900037207 */ /* 0x000fe40000800000 */
[----:B------:R-:W-:-:S13]  /*11310*/  LOP3.LUT P2, RZ, R8, 0x7, RZ, 0xc0, !PT ;  /* 0x0000000708ff7812 */ /* 0x000fda000784c0ff */
[----:B------:R-:W-:Y:S05]  /*11320*/  @!P2 BRA `(.L_x_461) ;  /* 0xfffffff80090a947 */ /* 0x000fea000383ffff */
.L_x_443:
[----:B------:R-:W-:Y:S02]  /*11330*/  IMAD.SHL.U32 R0, R8, 0x8, RZ ;  /* 0x0000000808007824 */ /* 0x000fe400078e00ff */
[----:B---3--:R-:W-:Y:S02]  /*11340*/  IMAD.MOV.U32 R5, RZ, RZ, -0x4f0f0efe ;  /* 0xb0f0f102ff057424 */ /* 0x008fe400078e00ff */
[----:B------:R-:W-:Y:S01]  /*11350*/  IMAD.MOV.U32 R11, RZ, RZ, -0x40000000 ;  /* 0xc0000000ff0b7424 */ /* 0x000fe200078e00ff */
[----:B------:R-:W-:Y:S01]  /*11360*/  LOP3.LUT R0, R0, 0x38, RZ, 0xc0, !PT ;  /* 0x0000003800007812 */ /* 0x000fe200078ec0ff */
[----:B------:R-:W-:-:S03]  /*11370*/  IMAD.MOV.U32 R9, RZ, RZ, -0x203a400 ;  /* 0xfdfc5c00ff097424 */ /* 0x000fc600078e00ff */
[----:B------:R-:W-:-:S04]  /*11380*/  LOP3.LUT R0, R0, 0x7, R3, 0xf8, !PT ;  /* 0x0000000700007812 */ /* 0x000fc800078ef803 */
[-C--:B----4-:R-:W-:Y:S02]  /*11390*/  SHF.R.U64 R4, R5, R0.reuse, 0x7eb6deee ;  /* 0x7eb6deee05047419 */ /* 0x090fe40000001200 */
        /* <DEDUP_REMOVED lines=23> */
.L_x_458:
        /* <DEDUP_REMOVED lines=13> */
.L_x_457:
[C---:B------:R-:W-:Y:S02]  /*115e0*/  VIADD R0, R37.reuse, 0x1 ;  /* 0x0000000125007836 */ /* 0x040fe40000000000 */
[----:B---3--:R-:W-:Y:S02]  /*115f0*/  IMAD R5, R37, 0x8, R2 ;  /* 0x0000000825057824 */ /* 0x008fe400078e0202 */
[----:B------:R-:W-:Y:S01]  /*11600*/  IMAD.MOV.U32 R9, RZ, RZ, R3 ;  /* 0x000000ffff097224 */ /* 0x000fe200078e0003 */
[----:B------:R1:W-:Y:S01]  /*11610*/  STL [R1+0x238], R0 ;  /* 0x0002380001007387 */ /* 0x0003e20000100800 */
[----:B------:R-:W-:-:S03]  /*11620*/  IMAD.MOV.U32 R37, RZ, RZ, R0 ;  /* 0x000000ffff257224 */ /* 0x000fc600078e0000 */
[----:B------:R1:W-:Y:S04]  /*11630*/  STL.64 [R5+0x220], R8 ;  /* 0x0002200805007387 */ /* 0x0003e80000100a00 */
.L_x_460:
[----:B------:R-:W-:Y:S05]  /*11640*/  BSYNC B0 ;  /* 0x0000000000007941 */ /* 0x000fea0003800000 */
.L_x_442:
[----:B------:R-:W-:Y:S01]  /*11650*/  LOP3.LUT P1, RZ, R7, 0x7, RZ, 0xc0, !PT ;  /* 0x0000000707ff7812 */ /* 0x000fe2000782c0ff */
[----:B------:R-:W-:Y:S03]  /*11660*/  BSSY B0, `(.L_x_462) ;  /* 0x0000091000007945 */ /* 0x000fe60003800000 */
[----:B------:R-:W-:-:S04]  /*11670*/  PLOP3.LUT P0, PT, P0, P1, PT, 0x20, 0x2 ;  /* 0x000000000002781c */ /* 0x000fc80000702470 */
[----:B------:R-:W-:Y:S02]  /*11680*/  SEL R6, R7, R22, P0 ;  /* 0x0000001607067207 */ /* 0x000fe40000000000 */
[----:B------:R-:W-:Y:S02]  /*11690*/  SEL R7, R22, R7, P0 ;  /* 0x0000000716077207 */ /* 0x000fe40000000000 */
[----:B------:R-:W-:-:S13]  /*116a0*/  LOP3.LUT P1, RZ, R6, 0x7, RZ, 0xc0, !PT ;  /* 0x0000000706ff7812 */ /* 0x000fda000782c0ff */
[----:B------:R-:W-:Y:S05]  /*116b0*/  @P1 BRA `(.L_x_463) ;  /* 0x0000000400701947 */ /* 0x000fea0003800000 */
.L_x_481:
        /* <DEDUP_REMOVED lines=8> */
.L_x_472:
        /* <DEDUP_REMOVED lines=8> */
[----:B------:R2:W3:Y:S01]  /*117c0*/  ATOMS.EXCH R0, [R3+0x10000], R0 ;  /* 0x010000000300738c */ /* 0x0004e20004000000 */
[----:B------:R-:W-:Y:S05]  /*117d0*/  BRA `(.L_x_468) ;  /* 0x0000000000087947 */ /* 0x000fea0003800000 */
.L_x_467:
[----:B------:R-:W-:-:S05]  /*117e0*/  IMAD.MOV.U32 R9, RZ, RZ, -0x1 ;  /* 0xffffffffff097424 */ /* 0x000fca00078e00ff */
[----:B------:R1:W5:Y:S02]  /*117f0*/  ATOMG.E.EXCH.STRONG.GPU PT, R0, desc[UR36][R4.64], R9 ;  /* 0x80000009040079a8 */ /* 0x000364000c1ef124 */
.L_x_468:
[----:B------:R-:W-:Y:S05]  /*11800*/  BSYNC.RECONVERGENT B2 ;  /* 0x0000000000027941 */ /* 0x000fea0003800200 */
.L_x_466:
[----:B-1-3-5:R-:W-:-:S05]  /*11810*/  VIADD R9, R0, 0x1 ;  /* 0x0000000100097836 */ /* 0x02afca0000000000 */
[----:B------:R-:W-:-:S13]  /*11820*/  ISETP.GE.U32.AND P0, PT, R9, 0x2, PT ;  /* 0x000000020900780c */ /* 0x000fda0003f06070 */
[----:B------:R-:W-:Y:S05]  /*11830*/  @!P0 BRA `(.L_x_465) ;  /* 0x0000000000248947 */ /* 0x000fea0003800000 */
[----:B------:R-:W-:Y:S04]  /*11840*/  BSSY.RECONVERGENT B2, `(.L_x_469) ;  /* 0x0000005000027945 */ /* 0x000fe80003800200 */
[----:B------:R-:W-:Y:S05]  /*11850*/  @P1 BRA `(.L_x_470) ;  /* 0x0000000000081947 */ /* 0x000fea0003800000 */
[----:B------:R1:W-:Y:S01]  /*11860*/  ATOMS.EXCH RZ, [R3+0x10000], RZ ;  /* 0x010000ff03ff738c */ /* 0x0003e20004000000 */
[----:B------:R-:W-:Y:S05]  /*11870*/  BRA `(.L_x_471) ;  /* 0x0000000000047947 */ /* 0x000fea0003800000 */
.L_x_470:
[----:B------:R3:W5:Y:S02]  /*11880*/  ATOMG.E.EXCH.STRONG.GPU PT, RZ, desc[UR36][R4.64], RZ ;  /* 0x800000ff04ff79a8 */ /* 0x000764000c1ef124 */
.L_x_471:
[----:B------:R-:W-:Y:S05]  /*11890*/  BSYNC.RECONVERGENT B2 ;  /* 0x0000000000027941 */ /* 0x000fea0003800200 */
.L_x_469:
[----:B------:R-:W-:Y:S01]  /*118a0*/  LOP3.LUT P0, RZ, R0, 0x7, RZ, 0xc0, !PT ;  /* 0x0000000700ff7812 */ /* 0x000fe2000780c0ff */
[----:B------:R-:W-:-:S12]  /*118b0*/  IMAD.MOV.U32 R7, RZ, RZ, R0 ;  /* 0x000000ffff077224 */ /* 0x000fd800078e0000 */
[----:B------:R-:W-:Y:S05]  /*118c0*/  @!P0 BRA `(.L_x_472) ;  /* 0xfffffffc009c8947 */ /* 0x000fea000383ffff */
.L_x_465:
[----:B------:R-:W-:Y:S05]  /*118d0*/  BSYNC B1 ;  /* 0x0000000000017941 */ /* 0x000fea0003800000 */
.L_x_464:
        /* <DEDUP_REMOVED lines=14> */
.L_x_475:
        /* <DEDUP_REMOVED lines=14> */
.L_x_474:
        /* <DEDUP_REMOVED lines=15> */
.L_x_479:
[----:B------:R-:W-:-:S05]  /*11b90*/  IMAD.WIDE.U32 R4, R5, 0x4, R24 ;  /* 0x0000000405047825 */ /* 0x000fca00078e0018 */
[----:B------:R-:W2:Y:S02]  /*11ba0*/  ATOMG.E.EXCH.STRONG.GPU PT, R0, desc[UR36][R4.64], R7 ;  /* 0x80000007040079a8 */ /* 0x000ea4000c1ef124 */
[----:B--2---:R-:W-:-:S13]  /*11bb0*/  ISETP.NE.AND P0, PT, R0, -0x1, PT ;  /* 0xffffffff0000780c */ /* 0x004fda0003f05270 */
[----:B------:R-:W-:Y:S05]  /*11bc0*/  @!P0 BREAK.RELIABLE B1 ;  /* 0x0000000000018942 */ /* 0x000fea0003800100 */
[----:B------:R-:W-:Y:S05]  /*11bd0*/  @!P0 BRA `(.L_x_480) ;  /* 0x0000000000e48947 */ /* 0x000fea0003800000 */
[----:B------:R1:W5:Y:S01]  /*11be0*/  ATOMG.E.EXCH.STRONG.GPU PT, RZ, desc[UR36][R4.64], RZ ;  /* 0x800000ff04ff79a8 */ /* 0x000362000c1ef124 */
[----:B------:R-:W-:-:S07]  /*11bf0*/  IMAD.MOV.U32 R3, RZ, RZ, R7 ;  /* 0x000000ffff037224 */ /* 0x000fce00078e0007 */
.L_x_476:
[----:B------:R-:W-:Y:S05]  /*11c00*/  BSYNC.RELIABLE B1 ;  /* 0x0000000000017941 */ /* 0x000fea0003800100 */
.L_x_473:
[----:B------:R-:W-:Y:S02]  /*11c10*/  LOP3.LUT P0, RZ, R0, 0x7, RZ, 0xc0, !PT ;  /* 0x0000000700ff7812 */ /* 0x000fe4000780c0ff */
[----:B------:R-:W-:-:S04]  /*11c20*/  LOP3.LUT P1, RZ, R3, 0x7, RZ, 0xc0, !PT ;  /* 0x0000000703ff7812 */ /* 0x000fc8000782c0ff */
[----:B------:R-:W-:-:S04]  /*11c30*/  PLOP3.LUT P0, PT, P0, P1, PT, 0x20, 0x2 ;  /* 0x000000000002781c */ /* 0x000fc80000702470 */
[----:B------:R-:W-:Y:S02]  /*11c40*/  SEL R6, R3, R0, P0 ;  /* 0x0000000003067207 */ /* 0x000fe40000000000 */
[----:B------:R-:W-:Y:S02]  /*11c50*/  SEL R7, R0, R3, P0 ;  /* 0x0000000300077207 */ /* 0x000fe40000000000 */
[----:B------:R-:W-:-:S13]  /*11c60*/  LOP3.LUT P1, RZ, R6, 0x7, RZ, 0xc0, !PT ;  /* 0x0000000706ff7812 */ /* 0x000fda000782c0ff */
[----:B------:R-:W-:Y:S05]  /*11c70*/  @!P1 BRA `(.L_x_481) ;  /* 0xfffffff800909947 */ /* 0x000fea000383ffff */
.L_x_463:
[----:B-123--:R-:W-:Y:S02]  /*11c80*/  IMAD.SHL.U32 R0, R6, 0x8, RZ ;  /* 0x0000000806007824 */ /* 0x00efe400078e00ff */
        /* <DEDUP_REMOVED lines=23> */
[----:B------:R-:W4:Y:S02]  /*11e00*/  LDL R3, [R1+0xa40] ;  /* 0x000a400001037983 */ /* 0x000f240000100800 */
[C---:B----4-:R-:W-:Y:S02]  /*11e10*/  VIADD R0, R3.reuse, 0x1 ;  /* 0x0000000103007836 */ /* 0x050fe40000000000 */
[----:B------:R-:W-:-:S03]  /*11e20*/  IMAD R3, R3, 0x8, R2 ;  /* 0x0000000803037824 */ /* 0x000fc600078e0202 */
[----:B------:R1:W-:Y:S04]  /*11e30*/  STL [R1+0xa40], R0 ;  /* 0x000a400001007387 */ /* 0x0003e80000100800 */
[----:B------:R1:W-:Y:S01]  /*11e40*/  STL.64 [R3+0xa28], R6 ;  /* 0x000a280603007387 */ /* 0x0003e20000100a00 */
[----:B------:R-:W-:Y:S05]  /*11e50*/  BRA `(.L_x_480) ;  /* 0x0000000000447947 */ /* 0x000fea0003800000 */
.L_x_478:
[----:B------:R-:W-:-:S04]  /*11e60*/  LOP3.LUT R0, R7, 0x7, RZ, 0xc0, !PT ;  /* 0x0000000707007812 */ /* 0x000fc800078ec0ff */
[----:B------:R-:W-:-:S13]  /*11e70*/  ISETP.NE.AND P0, PT, R0, 0x1, PT ;  /* 0x000000010000780c */ /* 0x000fda0003f05270 */
[C---:B------:R-:W-:Y:S01]  /*11e80*/  @P0 VIADD R0, R37.reuse, 0x1 ;  /* 0x0000000125000836 */ /* 0x040fe20000000000 */
[----:B------:R-:W-:-:S04]  /*11e90*/  @P0 LEA R37, R37, R2, 0x3 ;  /* 0x0000000225250211 */ /* 0x000fc800078e18ff */
[----:B------:R2:W-:Y:S04]  /*11ea0*/  @P0 STL [R1+0x238], R0 ;  /* 0x0002380001000387 */ /* 0x0005e80000100800 */
[----:B------:R2:W-:Y:S01]  /*11eb0*/  @P0 STL.64 [R37+0x220], R6 ;  /* 0x0002200625000387 */ /* 0x0005e20000100a00 */
[----:B------:R-:W-:Y:S05]  /*11ec0*/  @P0 BRA `(.L_x_480) ;  /* 0x0000000000280947 */ /* 0x000fea0003800000 */
[----:B------:R-:W2:Y:S02]  /*11ed0*/  LDL R3, [R1+0xa40] ;  /* 0x000a400001037983 */ /* 0x000ea40000100800 */
[C---:B--2---:R-:W-:Y:S02]  /*11ee0*/  VIADD R0, R3.reuse, 0x1 ;  /* 0x0000000103007836 */ /* 0x044fe40000000000 */
[----:B------:R-:W-:-:S03]  /*11ef0*/  IMAD R3, R3, 0x8, R2 ;  /* 0x0000000803037824 */ /* 0x000fc600078e0202 */
[----:B------:R3:W-:Y:S04]  /*11f00*/  STL [R1+0xa40], R0 ;  /* 0x000a400001007387 */ /* 0x0007e80000100800 */
[----:B------:R3:W-:Y:S01]  /*11f10*/  STL.64 [R3+0xa28], R6 ;  /* 0x000a280603007387 */ /* 0x0007e20000100a00 */
[----:B------:R-:W-:Y:S05]  /*11f20*/  BRA `(.L_x_480) ;  /* 0x0000000000107947 */ /* 0x000fea0003800000 */
.L_x_477:
[C---:B------:R-:W-:Y:S02]  /*11f30*/  VIADD R0, R37.reuse, 0x1 ;  /* 0x0000000125007836 */ /* 0x040fe40000000000 */
[----:B------:R-:W-:-:S03]  /*11f40*/  IMAD R37, R37, 0x8, R2 ;  /* 0x0000000825257824 */ /* 0x000fc600078e0202 */
[----:B------:R1:W-:Y:S04]  /*11f50*/  STL [R1+0x238], R0 ;  /* 0x0002380001007387 */ /* 0x0003e80000100800 */
[----:B------:R1:W-:Y:S02]  /*11f60*/  STL.64 [R37+0x220], R6 ;  /* 0x0002200625007387 */ /* 0x0003e40000100a00 */
.L_x_480:
[----:B------:R-:W-:Y:S05]  /*11f70*/  BSYNC B0 ;  /* 0x0000000000007941 */ /* 0x000fea0003800000 */
.L_x_462:
[----:B------:R-:W-:Y:S05]  /*11f80*/  BRA `(.L_x_230) ;  /* 0x000001a000f87947 */ /* 0x000fea0003800000 */
.L_x_182:
[----:B------:R-:W-:-:S13]  /*11f90*/  ISETP.GT.AND P0, PT, R4, 0x5, PT ;  /* 0x000000050400780c */ /* 0x000fda0003f04270 */
[----:B------:R-:W-:Y:S05]  /*11fa0*/  @P0 BRA `(.L_x_482) ;  /* 0x000000cc00280947 */ /* 0x000fea0003800000 */
[----:B------:R-:W-:-:S13]  /*11fb0*/  ISETP.NE.AND P0, PT, R4, 0x4, PT ;  /* 0x000000040400780c */ /* 0x000fda0003f05270 */
[----:B------:R-:W-:Y:S05]  /*11fc0*/  @!P0 BRA `(.L_x_483) ;  /* 0x000000b400d48947 */ /* 0x000fea0003800000 */
[----:B------:R-:W2:Y:S01]  /*11fd0*/  LDL R0, [R1+0x2c] ;  /* 0x00002c0001007983 */ /* 0x000ea20000100800 */
[----:B------:R-:W-:Y:S01]  /*11fe0*/  IADD3 R23, PT, PT, -R37, 0x100, RZ ;  /* 0x0000010025177810 */ /* 0x000fe20007ffe1ff */
[----:B------:R-:W-:Y:S01]  /*11ff0*/  BSSY.RECONVERGENT B8, `(.L_x_484) ;  /* 0x0000867000087945 */ /* 0x000fe20003800200 */
[----:B--2---:R-:W-:Y:S01]  /*12000*/  ISETP.NE.AND P0, PT, R0, 0x2, PT ;  /* 0x000000020000780c */ /* 0x004fe20003f05270 */
[----:B------:R-:W-:-:S05]  /*12010*/  IMAD.MOV R0, RZ, RZ, -R35 ;  /* 0x000000ffff007224 */ /* 0x000fca00078e0a23 */
[----:B------:R-:W-:-:S07]  /*12020*/  VIADDMNMX.U32 R23, R0, 0x100, R23, PT ;  /* 0x0000010000177846 */ /* 0x000fce0003800017 */
[----:B------:R-:W-:Y:S05]  /*12030*/  @!P0 BRA `(.L_x_485) ;  /* 0x0000000400388947 */ /* 0x000fea0003800000 */
[----:B------:R-:W-:Y:S01]  /*12040*/  BSSY.RECONVERGENT B9, `(.L_x_486) ;  /* 0x0000027000097945 */ /* 0x000fe20003800200 */
[----:B------:R-:W-:Y:S02]  /*12050*/  IMAD.MOV.U32 R37, RZ, RZ, RZ ;  /* 0x000000ffff257224 */ /* 0x000fe400078e00ff */
[----:B------:R-:W-:-:S07]  /*12060*/  IMAD.MOV.U32 R35, RZ, RZ, RZ ;  /* 0x000000ffff237224 */ /* 0x000fce00078e00ff */
.L_x_489:
        /* <DEDUP_REMOVED lines=33> */
.L_x_488:
[----:B------:R-:W-:Y:S05]  /*12280*/  BSYNC.RECONVERGENT B10 ;  /* 0x00000000000a7941 */ /* 0x000fea0003800200 */
.L_x_487:
[----:B------:R-:W-:-:S13]  /*12290*/  ISETP.GE.U32.AND P0, PT, R35, 0x4, PT ;  /* 0x000000042300780c */ /* 0x000fda0003f06070 */
[----:B------:R-:W-:Y:S05]  /*122a0*/  @!P0 BRA `(.L_x_489) ;  /* 0xfffffffc00708947 */ /* 0x000fea000383ffff */
[----:B------:R-:W-:Y:S05]  /*122b0*/  BSYNC.RECONVERGENT B9 ;  /* 0x0000000000097941 */ /* 0x000fea0003800200 */
.L_x_486:
[----:B------:R-:W-:Y:S01]  /*122c0*/  BSSY.RECONVERGENT B9, `(.L_x_490) ;  /* 0x0000023000097945 */ /* 0x000fe20003800200 */
[----:B------:R-:W-:Y:S02]  /*122d0*/  IMAD.MOV.U32 R41, RZ, RZ, RZ ;  /* 0x000000ffff297224 */ /* 0x000fe400078e00ff */
[----:B------:R-:W-:-:S07]  /*122e0*/  IMAD.MOV.U32 R37, RZ, RZ, RZ ;  /* 0x000000ffff257224 */ /* 0x000fce00078e00ff */
.L_x_493:
[----:B-1----:R-:W-:-:S04]  /*122f0*/  IADD3 R4, P0, PT, R30, -0x80000000, RZ ;  /* 0x800000001e047810 */ /* 0x002fc80007f1e0ff */
        /* <DEDUP_REMOVED lines=28> */
.L_x_492:
[----:B------:R-:W-:Y:S05]  /*124c0*/  BSYNC.RECONVERGENT B10 ;  /* 0x00000000000a7941 */ /* 0x000fea0003800200 */
.L_x_491:
[----:B------:R-:W-:-:S13]  /*124d0*/  ISETP.GE.U32.AND P0, PT, R37, 0x4, PT ;  /* 0x000000042500780c */ /* 0x000fda0003f06070 */
[----:B------:R-:W-:Y:S05]  /*124e0*/  @!P0 BRA `(.L_x_493) ;  /* 0xfffffffc00808947 */ /* 0x000fea000383ffff */
[----:B------:R-:W-:Y:S05]  /*124f0*/  BSYNC.RECONVERGENT B9 ;  /* 0x0000000000097941 */ /* 0x000fea0003800200 */
.L_x_490:
[----:B------:R-:W-:Y:S01]  /*12500*/  PLOP3.LUT P0, PT, PT, PT, PT, 0x8, 0x80 ;  /* 0x000000000080781c */ /* 0x000fe20003f0e170 */
[----:B------:R-:W-:-:S12]  /*12510*/  BRA `(.L_x_494) ;  /* 0x0000008000507947 */ /* 0x000fd80003800000 */
.L_x_485:
[----:B------:R-:W2:Y:S01]  /*12520*/  LDL R15, [R1+0x24] ;  /* 0x00002400010f7983 */ /* 0x000ea20000100800 */
[----:B------:R-:W-:Y:S01]  /*12530*/  BSSY.RECONVERGENT B0, `(.L_x_495) ;  /* 0x0000428000007945 */ /* 0x000fe20003800200 */
[----:B------:R-:W-:Y:S02]  /*12540*/  IMAD.MOV.U32 R35, RZ, RZ, 0x4 ;  /* 0x00000004ff237424 */ /* 0x000fe400078e00ff */
[C---:B--2---:R-:W-:Y:S02]  /*12550*/  IMAD.SHL.U32 R0, R15.reuse, 0x80, RZ ;  /* 0x000000800f007824 */ /* 0x044fe400078e00ff */
[----:B------:R-:W-:Y:S02]  /*12560*/  IMAD.SHL.U32 R3, R15, 0x400, RZ ;  /* 0x000004000f037824 */ /* 0x000fe400078e00ff */
[C---:B------:R-:W-:Y:S02]  /*12570*/  VIADD R6, R0.reuse, 0x80 ;  /* 0x0000008000067836 */ /* 0x040fe40000000000 */
[----:B------:R-:W-:Y:S01]  /*12580*/  VIADD R14, R0, 0x100 ;  /* 0x00000100000e7836 */ /* 0x000fe20000000000 */
[----:B------:R-:W-:Y:S01]  /*12590*/  LOP3.LUT R3, R3, 0xfc00, RZ, 0xc0, !PT ;  /* 0x0000fc0003037812 */ /* 0x000fe200078ec0ff */
[C---:B------:R-:W-:Y:S01]  /*125a0*/  IMAD.SHL.U32 R4, R6.reuse, 0x8, RZ ;  /* 0x0000000806047824 */ /* 0x040fe200078e00ff */
[----:B------:R-:W-:Y:S01]  /*125b0*/  LOP3.LUT R6, R6, 0x1f80, RZ, 0xc0, !PT ;  /* 0x00001f8006067812 */ /* 0x000fe200078ec0ff */
[C---:B------:R-:W-:Y:S01]  /*125c0*/  IMAD.SHL.U32 R8, R14.reuse, 0x8, RZ ;  /* 0x000000080e087824 */ /* 0x040fe200078e00ff */
[----:B------:R-:W-:Y:S01]  /*125d0*/  LOP3.LUT R14, R14, 0x1f80, RZ, 0xc0, !PT ;  /* 0x00001f800e0e7812 */ /* 0x000fe200078ec0ff */
[----:B------:R-:W-:Y:S01]  /*125e0*/  IMAD.IADD R3, R38, 0x1, R3 ;  /* 0x0000000126037824 */ /* 0x000fe200078e0203 */
[----:B------:R-:W-:Y:S01]  /*125f0*/  LOP3.LUT R7, R4, 0xfc00, RZ, 0xc0, !PT ;  /* 0x0000fc0004077812 */ /* 0x000fe200078ec0ff */
[----:B------:R-:W-:Y:S01]  /*12600*/  VIADD R20, R0, 0x180 ;  /* 0x0000018000147836 */ /* 0x000fe20000000000 */
[----:B------:R-:W-:Y:S01]  /*12610*/  LOP3.LUT R9, R8, 0xfc00, RZ, 0xc0, !PT ;  /* 0x0000fc0008097812 */ /* 0x000fe200078ec0ff */
[----:B------:R-:W-:Y:S01]  /*12620*/  IMAD.IADD R6, R6, 0x1, R39 ;  /* 0x0000000106067824 */ /* 0x000fe200078e0227 */
[----:B------:R1:W2:Y:S01]  /*12630*/  LDS.64 R4, [R3] ;  /* 0x0000000003047984 */ /* 0x0002a20000000a00 */
[----:B------:R-:W-:-:S02]  /*12640*/  IMAD.IADD R7, R38, 0x1, R7 ;  /* 0x0000000126077824 */ /* 0x000fc400078e0207 */
[C---:B------:R-:W-:Y:S01]  /*12650*/  IMAD.SHL.U32 R8, R20.reuse, 0x8, RZ ;  /* 0x0000000814087824 */ /* 0x040fe200078e00ff */
[----:B------:R-:W-:Y:S01]  /*12660*/  LOP3.LUT R20, R20, 0x1f80, RZ, 0xc0, !PT ;  /* 0x00001f8014147812 */ /* 0x000fe200078ec0ff */
[----:B------:R-:W-:Y:S01]  /*12670*/  IMAD.IADD R12, R38, 0x1, R9 ;  /* 0x00000001260c7824 */ /* 0x000fe200078e0209 */
[----:B------:R-:W3:Y:S01]  /*12680*/  LDS.64 R10, [R7] ;  /* 0x00000000070a7984 */ /* 0x000ee20000000a00 */
[--C-:B------:R-:W-:Y:S01]  /*12690*/  IMAD.IADD R14, R14, 0x1, R39.reuse ;  /* 0x000000010e0e7824 */ /* 0x100fe200078e0227 */
[----:B------:R-:W-:Y:S01]  /*126a0*/  LOP3.LUT R9, R8, 0xfc00, RZ, 0xc0, !PT ;  /* 0x0000fc0008097812 */ /* 0x000fe200078ec0ff */
[----:B-1----:R-:W-:Y:S02]  /*126b0*/  IMAD.MOV.U32 R3, RZ, RZ, RZ ;  /* 0x000000ffff037224 */ /* 0x002fe400078e00ff */
[----:B------:R-:W1:Y:S01]  /*126c0*/  LDS.64 R12, [R12] ;  /* 0x000000000c0c7984 */ /* 0x000e620000000a00 */
[----:B------:R-:W-:Y:S02]  /*126d0*/  IMAD.IADD R20, R20, 0x1, R39 ;  /* 0x0000000114147824 */ /* 0x000fe400078e0227 */
[----:B------:R-:W-:-:S06]  /*126e0*/  IMAD.IADD R9, R38, 0x1, R9 ;  /* 0x0000000126097824 */ /* 0x000fcc00078e0209 */
[----:B------:R-:W4:Y:S01]  /*126f0*/  LDS.64 R8, [R9] ;  /* 0x0000000009087984 */ /* 0x000f220000000a00 */
[----:B--2---:R-:W-:Y:S02]  /*12700*/  ISETP.NE.U32.AND P0, PT, R4, RZ, PT ;  /* 0x000000ff0400720c */ /* 0x004fe40003f05070 */
[----:B------:R-:W-:Y:S02]  /*12710*/  LOP3.LUT R4, R0, 0x1f80, RZ, 0xc0, !PT ;  /* 0x00001f8000047812 */ /* 0x000fe400078ec0ff */
[----:B------:R-:W-:Y:S02]  /*12720*/  ISETP.NE.AND.EX P0, PT, R5, RZ, PT, P0 ;  /* 0x000000ff0500720c */ /* 0x000fe40003f05300 */
[----:B---3--:R-:W-:Y:S01]  /*12730*/  ISETP.NE.U32.AND P1, PT, R10, RZ, PT ;  /* 0x000000ff0a00720c */ /* 0x008fe20003f25070 */
[----:B------:R-:W-:-:S03]  /*12740*/  IMAD.IADD R4, R4, 0x1, R39 ;  /* 0x0000000104047824 */ /* 0x000fc600078e0227 */
[----:B------:R-:W-:Y:S02]  /*12750*/  ISETP.NE.AND.EX P1, PT, R11, RZ, PT, P1 ;  /* 0x000000ff0b00720c */ /* 0x000fe40003f25310 */
[----:B------:R-:W-:Y:S02]  /*12760*/  ISETP.EQ.OR P0, PT, R4, RZ, P0 ;  /* 0x000000ff0400720c */ /* 0x000fe40000702670 */
[----:B-1----:R-:W-:Y:S02]  /*12770*/  ISETP.NE.U32.AND P2, PT, R12, RZ, PT ;  /* 0x000000ff0c00720c */ /* 0x002fe40003f45070 */
[----:B------:R-:W-:Y:S02]  /*12780*/  ISETP.EQ.OR P1, PT, R6, RZ, P1 ;  /* 0x000000ff0600720c */ /* 0x000fe40000f22670 */
[----:B------:R-:W-:Y:S02]  /*12790*/  ISETP.NE.AND.EX P2, PT, R13, RZ, PT, P2 ;  /* 0x000000ff0d00720c */ /* 0x000fe40003f45320 */
[----:B----4-:R-:W-:-:S02]  /*127a0*/  ISETP.NE.U32.AND P3, PT, R8, RZ, PT ;  /* 0x000000ff0800720c */ /* 0x010fc40003f65070 */
[----:B------:R-:W-:Y:S02]  /*127b0*/  ISETP.EQ.OR P2, PT, R14, RZ, P2 ;  /* 0x000000ff0e00720c */ /* 0x000fe40001742670 */
[----:B------:R-:W-:Y:S01]  /*127c0*/  ISETP.NE.AND.EX P3, PT, R9, RZ, PT, P3 ;  /* 0x000000ff0900720c */ /* 0x000fe20003f65330 */
[----:B------:R-:W-:Y:S01]  /*127d0*/  @!P0 IMAD.MOV.U32 R3, RZ, RZ, 0x1 ;  /* 0x00000001ff038424 */ /* 0x000fe200078e00ff */
[----:B------:R1:W-:Y:S02]  /*127e0*/  @!P0 STL [R1+0x38], R4 ;  /* 0x0000380401008387 */ /* 0x0003e40000100800 */
[----:B------:R-:W-:Y:S01]  /*127f0*/  ISETP.EQ.OR P3, PT, R20, RZ, P3 ;  /* 0x000000ff1400720c */ /* 0x000fe20001f62670 */
[C---:B------:R-:W-:Y:S02]  /*12800*/  @!P1 VIADD R0, R3.reuse, 0x1 ;  /* 0x0000000103009836 */ /* 0x040fe40000000000 */
[----:B------:R-:W-:Y:S02]  /*12810*/  @!P1 IMAD R5, R3, 0x4, R2 ;  /* 0x0000000403059824 */ /* 0x000fe400078e0202 */
[----:B------:R-:W-:-:S03]  /*12820*/  @!P1 IMAD.MOV.U32 R3, RZ, RZ, R0 ;  /* 0x000000ffff039224 */ /* 0x000fc600078e0000 */
[----:B------:R1:W-:Y:S01]  /*12830*/  @!P1 STL [R5+0x18], R6 ;  /* 0x0000180605009387 */ /* 0x0003e20000100800 */
[C---:B------:R-:W-:Y:S02]  /*12840*/  @!P2 VIADD R0, R3.reuse, 0x1 ;  /* 0x000000010300a836 */ /* 0x040fe40000000000 */
[----:B------:R-:W-:Y:S02]  /*12850*/  @!P2 IMAD R7, R3, 0x4, R2 ;  /* 0x000000040307a824 */ /* 0x000fe400078e0202 */
[----:B------:R-:W-:-:S03]  /*12860*/  @!P2 IMAD.MOV.U32 R3, RZ, RZ, R0 ;  /* 0x000000ffff03a224 */ /* 0x000fc600078e0000 */
[----:B------:R1:W-:Y:S01]  /*12870*/  @!P2 STL [R7+0x18], R14 ;  /* 0x0000180e0700a387 */ /* 0x0003e20000100800 */
[C---:B------:R-:W-:Y:S02]  /*12880*/  @!P3 IMAD R9, R3.reuse, 0x4, R2 ;  /* 0x000000040309b824 */ /* 0x040fe400078e0202 */
[----:B------:R-:W-:-:S03]  /*12890*/  @!P3 VIADD R0, R3, 0x1 ;  /* 0x000000010300b836 */ /* 0x000fc60000000000 */
[----:B------:R1:W-:Y:S01]  /*128a0*/  @!P3 STL [R9+0x18], R20 ;  /* 0x000018140900b387 */ /* 0x0003e20000100800 */
[----:B------:R-:W-:Y:S02]  /*128b0*/  @!P3 IMAD.MOV.U32 R3, RZ, RZ, R0 ;  /* 0x000000ffff03b224 */ /* 0x000fe400078e0000 */
[----:B------:R-:W-:-:S03]  /*128c0*/  VIADD R0, R15, 0x4 ;  /* 0x000000040f007836 */ /* 0x000fc60000000000 */
[----:B------:R-:W-:-:S13]  /*128d0*/  ISETP.GT.U32.AND P0, PT, R3, 0x3, PT ;  /* 0x000000030300780c */ /* 0x000fda0003f04070 */
        /* <DEDUP_REMOVED lines=368> */
[C---:B------:R-:W-:Y:S01]  /*13fe0*/  @!P0 VIADD R0, R3.reuse, 0x1 ;  /* 0x0000000103008836 */ /* 0x040fe20000000000 */
[----:B------:R-:W-:-:S03]  /*13ff0*/  @!P0 LEA R7, R3, R2, 0x2 ;  /* 0x0000000203078211 */ /* 0x000fc600078e10ff */
[----:B------:R-:W-:Y:S02]  /*14000*/  @!P0 IMAD.MOV.U32 R3, RZ, RZ, R0 ;  /* 0x000000ffff038224 */ /* 0x000fe400078e0000 */
[----:B------:R1:W-:Y:S01]  /*14010*/  @!P0 STL [R7+0x18], R4 ;  /* 0x0000180407008387 */ /* 0x0003e20000100800 */
[----:B------:R-:W-:Y:S02]  /*14020*/  VIADD R0, R15, 0x1a ;  /* 0x0000001a0f007836 */ /* 0x000fe40000000000 */
        /* <DEDUP_REMOVED lines=235> */
[----:B------:R-:W-:Y:S01]  /*14ee0*/  @!P0 IMAD.MOV.U32 R3, RZ, RZ, R0 ;  /* 0x000000ffff038224 */ /* 0x000fe200078e0000 */
[----:B------:R-:W-:Y:S02]  /*14ef0*/  IADD3 R0, PT, PT, R15, 0x28, RZ ;  /* 0x000000280f007810 */ /* 0x000fe40007ffe0ff */
        /* <DEDUP_REMOVED lines=241> */
[C---:B------:R-:W-:Y:S01]  /*15e10*/  IMAD.SHL.U32 R4, R0.reuse, 0x400, RZ ;  /* 0x0000040000047824 */ /* 0x040fe200078e00ff */
[----:B------:R-:W-:-:S04]  /*15e20*/  SHF.L.U32 R0, R0, 0x7, RZ ;  /* 0x0000000700007819 */ /* 0x000fc800000006ff */
        /* <DEDUP_REMOVED lines=148> */
[----:B------:R1:W-:Y:S01]  /*16770*/  @!P0 STL [R7+0x18], R4 ;  /* 0x0000180407008387 */ /* 0x0003e20000100800 */
[----:B------:R-:W-:Y:S01]  /*16780*/  IMAD.MOV.U32 R35, RZ, RZ, R3 ;  /* 0x000000ffff237224 */ /* 0x000fe200078e0003 */
[----:B------:R-:W-:-:S13]  /*16790*/  ISETP.GE.U32.AND P0, PT, R3, 0x4, PT ;  /* 0x000000040300780c */ /* 0x000fda0003f06070 */
[----:B-1----:R-:W-:-:S07]  /*167a0*/  @P0 VIADD R0, R15, 0x3f ;  /* 0x0000003f0f000836 */ /* 0x002fce0000000000 */
.L_x_496:
[----:B------:R-:W-:Y:S05]  /*167b0*/  BSYNC.RECONVERGENT B0 ;  /* 0x0000000000007941 */ /* 0x000fea0003800200 */
.L_x_495:
[----:B------:R-:W2:Y:S01]  /*167c0*/  LDL R11, [R1+0x28] ;  /* 0x00002800010b7983 */ /* 0x000ea20000100800 */
[----:B------:R-:W-:Y:S03]  /*167d0*/  BSSY.RECONVERGENT B0, `(.L_x_497) ;  /* 0x00003e7000007945 */ /* 0x000fe60003800200 */
[----:B------:R-:W-:Y:S01]  /*167e0*/  STL [R1+0x24], R0 ;  /* 0x0000240001007387 */ /* 0x000fe20000100800 */
[C---:B--2---:R-:W-:Y:S02]  /*167f0*/  IMAD.SHL.U32 R3, R11.reuse, 0x80, RZ ;  /* 0x000000800b037824 */ /* 0x044fe400078e00ff */
[----:B------:R-:W-:Y:S02]  /*16800*/  IMAD.SHL.U32 R4, R11, 0x200, RZ ;  /* 0x000002000b047824 */ /* 0x000fe400078e00ff */
[C---:B------:R-:W-:Y:S02]  /*16810*/  VIADD R6, R3.reuse, 0x80 ;  /* 0x0000008003067836 */ /* 0x040fe40000000000 */
[----:B------:R-:W-:Y:S01]  /*16820*/  VIADD R7, R3, 0x100 ;  /* 0x0000010003077836 */ /* 0x000fe20000000000 */
[----:B------:R-:W-:Y:S01]  /*16830*/  LOP3.LUT R5, R4, 0x7e00, RZ, 0xc0, !PT ;  /* 0x00007e0004057812 */ /* 0x000fe200078ec0ff */
[----:B------:R-:W-:-:S02]  /*16840*/  IMAD.SHL.U32 R4, R6, 0x4, RZ ;  /* 0x0000000406047824 */ /* 0x000fc400078e00ff */
[----:B------:R-:W-:Y:S02]  /*16850*/  VIADD R10, R3, 0x180 ;  /* 0x00000180030a7836 */ /* 0x000fe40000000000 */
[----:B------:R-:W-:Y:S01]  /*16860*/  IMAD.IADD R8, R36, 0x1, R5 ;  /* 0x0000000124087824 */ /* 0x000fe200078e0205 */
[----:B------:R-:W-:Y:S01]  /*16870*/  LOP3.LUT R5, R4, 0x7e00, RZ, 0xc0, !PT ;  /* 0x00007e0004057812 */ /* 0x000fe200078ec0ff */
[----:B------:R-:W-:-:S04]  /*16880*/  IMAD.SHL.U32 R4, R7, 0x4, RZ ;  /* 0x0000000407047824 */ /* 0x000fc800078e00ff */
[----:B------:R-:W1:Y:S01]  /*16890*/  LDS R8, [R8+0x10000] ;  /* 0x0100000008087984 */ /* 0x000e620000000800 */
[----:B------:R-:W-:Y:S01]  /*168a0*/  IMAD.IADD R5, R36, 0x1, R5 ;  /* 0x0000000124057824 */ /* 0x000fe200078e0205 */
[----:B------:R-:W-:Y:S01]  /*168b0*/  LOP3.LUT R9, R4, 0x7e00, RZ, 0xc0, !PT ;  /* 0x00007e0004097812 */ /* 0x000fe200078ec0ff */
[C---:B------:R-:W-:Y:S01]  /*168c0*/  IMAD.SHL.U32 R4, R10.reuse, 0x4, RZ ;  /* 0x000000040a047824 */ /* 0x040fe200078e00ff */
[----:B------:R-:W-:-:S03]  /*168d0*/  LOP3.LUT R10, R10, 0x1f80, RZ, 0xc0, !PT ;  /* 0x00001f800a0a7812 */ /* 0x000fc600078ec0ff */
[----:B------:R-:W2:Y:S01]  /*168e0*/  LDS R5, [R5+0x10000] ;  /* 0x0100000005057984 */ /* 0x000ea20000000800 */
[----:B------:R-:W-:Y:S01]  /*168f0*/  IMAD.IADD R9, R36, 0x1, R9 ;  /* 0x0000000124097824 */ /* 0x000fe200078e0209 */
[----:B------:R-:W-:Y:S01]  /*16900*/  LOP3.LUT R13, R4, 0x7e00, RZ, 0xc0, !PT ;  /* 0x00007e00040d7812 */ /* 0x000fe200078ec0ff */
[----:B------:R-:W-:Y:S01]  /*16910*/  IMAD.IADD R10, R10, 0x1, R39 ;  /* 0x000000010a0a7824 */ /* 0x000fe200078e0227 */
[----:B------:R-:W-:Y:S01]  /*16920*/  LOP3.LUT R4, R3, 0x1f80, RZ, 0xc0, !PT ;  /* 0x00001f8003047812 */ /* 0x000fe200078ec0ff */
[----:B------:R-:W-:Y:S02]  /*16930*/  IMAD.MOV.U32 R3, RZ, RZ, RZ ;  /* 0x000000ffff037224 */ /* 0x000fe400078e00ff */
[----:B------:R-:W3:Y:S01]  /*16940*/  LDS R9, [R9+0x10000] ;  /* 0x0100000009097984 */ /* 0x000ee20000000800 */
[----:B------:R-:W-:-:S06]  /*16950*/  IMAD.IADD R12, R36, 0x1, R13 ;  /* 0x00000001240c7824 */ /* 0x000fcc00078e020d */
[----:B------:R-:W4:Y:S01]  /*16960*/  LDS R12, [R12+0x10000] ;  /* 0x010000000c0c7984 */ /* 0x000f220000000800 */
[----:B-1----:R-:W-:Y:S02]  /*16970*/  ISETP.NE.AND P0, PT, R8, RZ, PT ;  /* 0x000000ff0800720c */ /* 0x002fe40003f05270 */
[----:B------:R-:W-:Y:S01]  /*16980*/  LOP3.LUT R8, R6, 0x1f80, RZ, 0xc0, !PT ;  /* 0x00001f8006087812 */ /* 0x000fe200078ec0ff */
[----:B------:R-:W-:Y:S01]  /*16990*/  IMAD.IADD R6, R4, 0x1, R39 ;  /* 0x0000000104067824 */ /* 0x000fe200078e0227 */
[----:B------:R-:W-:-:S03]  /*169a0*/  LOP3.LUT R4, R7, 0x1f80, RZ, 0xc0, !PT ;  /* 0x00001f8007047812 */ /* 0x000fc600078ec0ff */
[--C-:B------:R-:W-:Y:S01]  /*169b0*/  IMAD.IADD R8, R8, 0x1, R39.reuse ;  /* 0x0000000108087824 */ /* 0x100fe200078e0227 */
[----:B--2---:R-:W-:Y:S01]  /*169c0*/  ISETP.NE.AND P1, PT, R5, RZ, PT ;  /* 0x000000ff0500720c */ /* 0x004fe20003f25270 */
[----:B------:R-:W-:Y:S01]  /*169d0*/  IMAD.IADD R7, R4, 0x1, R39 ;  /* 0x0000000104077824 */ /* 0x000fe200078e0227 */
[----:B------:R-:W-:Y:S02]  /*169e0*/  ISETP.EQ.OR P0, PT, R6, RZ, P0 ;  /* 0x000000ff0600720c */ /* 0x000fe40000702670 */
[----:B------:R-:W-:Y:S02]  /*169f0*/  ISETP.EQ.OR P1, PT, R8, RZ, P1 ;  /* 0x000000ff0800720c */ /* 0x000fe40000f22670 */
[----:B---3--:R-:W-:-:S04]  /*16a00*/  ISETP.NE.AND P2, PT, R9, RZ, PT ;  /* 0x000000ff0900720c */ /* 0x008fc80003f45270 */
[----:B------:R-:W-:Y:S02]  /*16a10*/  ISETP.EQ.OR P2, PT, R7, RZ, P2 ;  /* 0x000000ff0700720c */ /* 0x000fe40001742670 */
[----:B----4-:R-:W-:-:S03]  /*16a20*/  ISETP.NE.AND P3, PT, R12, RZ, PT ;  /* 0x000000ff0c00720c */ /* 0x010fc60003f65270 */
[----:B------:R-:W-:Y:S01]  /*16a30*/  @!P0 IMAD.MOV.U32 R3, RZ, RZ, 0x1 ;  /* 0x00000001ff038424 */ /* 0x000fe200078e00ff */
[----:B------:R1:W-:Y:S01]  /*16a40*/  @!P0 STL [R1+0x138], R6 ;  /* 0x0001380601008387 */ /* 0x0003e20000100800 */
[----:B------:R-:W-:Y:S02]  /*16a50*/  ISETP.EQ.OR P3, PT, R10, RZ, P3 ;  /* 0x000000ff0a00720c */ /* 0x000fe40001f62670 */
[C---:B------:R-:W-:Y:S01]  /*16a60*/  @!P1 VIADD R4, R3.reuse, 0x1 ;  /* 0x0000000103049836 */ /* 0x040fe20000000000 */
[----:B------:R-:W-:Y:S01]  /*16a70*/  PLOP3.LUT P0, PT, PT, PT, PT, 0x8, 0x80 ;  /* 0x000000000080781c */ /* 0x000fe20003f0e170 */
        /* <DEDUP_REMOVED lines=947> */
[----:B------:R-:W-:Y:S02]  /*1a5b0*/  IMAD.IADD R5, R4, 0x1, R39 ;  /* 0x0000000104057824 */ /* 0x000fe400078e0227 */
[----:B------:R-:W-:Y:S02]  /*1a5c0*/  VIADD R4, R11, 0x40 ;  /* 0x000000400b047836 */ /* 0x000fe40000000000 */
[----:B------:R-:W1:Y:S02]  /*1a5d0*/  LDS R6, [R6+0x10000] ;  /* 0x0100000006067984 */ /* 0x000e640000000800 */
[----:B-1----:R-:W-:-:S04]  /*1a5e0*/  ISETP.NE.AND P0, PT, R6, RZ, PT ;  /* 0x000000ff0600720c */ /* 0x002fc80003f05270 */
[----:B------:R-:W-:-:S13]  /*1a5f0*/  ISETP.EQ.OR P0, PT, R5, RZ, P0 ;  /* 0x000000ff0500720c */ /* 0x000fda0000702670 */
[----:B------:R-:W-:-:S05]  /*1a600*/  @!P0 IMAD R0, R3, 0x4, R2 ;  /* 0x0000000403008824 */ /* 0x000fca00078e0202 */
[----:B------:R1:W-:Y:S01]  /*1a610*/  @!P0 STL [R0+0x118], R5 ;  /* 0x0001180500008387 */ /* 0x0003e20000100800 */
[----:B------:R-:W-:-:S13]  /*1a620*/  ISETP.NE.OR P0, PT, R3, 0x3, P0 ;  /* 0x000000030300780c */ /* 0x000fda0000705670 */
[----:B-1----:R-:W-:-:S07]  /*1a630*/  @!P0 VIADD R4, R11, 0x3f ;  /* 0x0000003f0b048836 */ /* 0x002fce0000000000 */
.L_x_498:
[----:B------:R-:W-:Y:S05]  /*1a640*/  BSYNC.RECONVERGENT B0 ;  /* 0x0000000000007941 */ /* 0x000fea0003800200 */
.L_x_497:
[----:B------:R1:W-:Y:S02]  /*1a650*/  STL [R1+0x28], R4 ;  /* 0x0000280401007387 */ /* 0x0003e40000100800 */
.L_x_494:
[----:B------:R-:W-:Y:S05]  /*1a660*/  BSYNC.RECONVERGENT B8 ;  /* 0x0000000000087941 */ /* 0x000fea0003800200 */
.L_x_484:
[----:B------:R-:W-:-:S04]  /*1a670*/  VIMNMX.U32 R23, PT, PT, R23, R35, PT ;  /* 0x0000002317177248 */ /* 0x000fc80003fe0000 */
[----:B------:R-:W-:-:S13]  /*1a680*/  ISETP.LT.U32.OR P0, PT, R23, 0x4, P0 ;  /* 0x000000041700780c */ /* 0x000fda0000701470 */
[----:B------:R-:W-:Y:S05]  /*1a690*/  @!P0 BREAK.RELIABLE B6 ;  /* 0x0000000000068942 */ /* 0x000fea0003800100 */
[----:B------:R-:W-:Y:S05]  /*1a6a0*/  @P0 BRA `(.L_x_186) ;  /* 0x0000011c00400947 */ /* 0x000fea0003800000 */
[----:B------:R-:W-:Y:S01]  /*1a6b0*/  ISETP.GT.U32.AND P0, PT, R22, 0xffff, PT ;  /* 0x0000ffff1600780c */ /* 0x000fe20003f04070 */
[----:B------:R-:W-:Y:S01]  /*1a6c0*/  BSSY.RECONVERGENT B0, `(.L_x_499) ;  /* 0x000000f000007945 */ /* 0x000fe20003800200 */
[----:B-1----:R-:W-:-:S11]  /*1a6d0*/  SHF.R.U32.HI R3, RZ, 0x3, R22 ;  /* 0x00000003ff037819 */ /* 0x002fd60000011616 */
        /* <DEDUP_REMOVED lines=8> */
.L_x_500:
[----:B------:R-:W1:Y:S02]  /*1a760*/  LDC.64 R4, c[0x0][0x380] ;  /* 0x0000e000ff047b82 */ /* 0x000e640000000a00 */
[----:B-1----:R-:W-:-:S03]  /*1a770*/  IMAD.WIDE.U32 R4, R3, 0x8, R4 ;  /* 0x0000000803047825 */ /* 0x002fc600078e0004 */
[----:B------:R-:W-:-:S05]  /*1a780*/  IADD3 R6, P0, PT, R4, 0xc000000, RZ ;  /* 0x0c00000004067810 */ /* 0x000fca0007f1e0ff */
[----:B------:R-:W-:-:S06]  /*1a790*/  IMAD.X R7, RZ, RZ, R5, P0 ;  /* 0x000000ffff077224 */ /* 0x000fcc00000e0605 */
[----:B------:R-:W5:Y:S02]  /*1a7a0*/  ATOMG.E.EXCH.64.STRONG.GPU PT, R6, desc[UR36][R6.64+0x8], RZ ;  /* 0x800008ff060679a8 */ /* 0x000f64000c1ef524 */
.L_x_501:
[----:B------:R-:W-:Y:S05]  /*1a7b0*/  BSYNC.RECONVERGENT B0 ;  /* 0x0000000000007941 */ /* 0x000fea0003800200 */
.L_x_499:
[----:B------:R-:W-:Y:S01]  /*1a7c0*/  ISETP.GT.U32.AND P0, PT, R49, 0xffff, PT ;  /* 0x0000ffff3100780c */ /* 0x000fe20003f04070 */
[----:B------:R-:W-:Y:S01]  /*1a7d0*/  BSSY.RECONVERGENT B0, `(.L_x_502) ;  /* 0x000000f000007945 */ /* 0x000fe20003800200 */
[----:B------:R-:W-:-:S11]  /*1a7e0*/  SHF.R.U32.HI R3, RZ, 0x3, R49 ;  /* 0x00000003ff037819 */ /* 0x000fd60000011631 */
[----:B------:R-:W-:Y:S05]  /*1a7f0*/  @P0 BRA `(.L_x_503) ;  /* 0x00000000001c0947 */ /* 0x000fea0003800000 */
[----:B------:R-:W2:Y:S01]  /*1a800*/  S2UR UR5, SR_CgaCtaId ;  /* 0x00000000000579c3 */ /* 0x000ea20000008800 */
[----:B------:R-:W-:Y:S02]  /*1a810*/  UMOV UR4, 0x400 ;  /* 0x0000040000047882 */ /* 0x000fe40000000000 */
[----:B------:R-:W-:-:S04]  /*1a820*/  UIADD3 UR4, UPT, UPT, UR4, 0x410, URZ ;  /* 0x0000041004047890 */ /* 0x000fc8000fffe0ff */
[----:B--2---:R-:W-:-:S06]  /*1a830*/  ULEA UR4, UR5, UR4, 0x18 ;  /* 0x0000000405047291 */ /* 0x004fcc000f8ec0ff */
[----:B------:R-:W-:-:S06]  /*1a840*/  LEA R8, R3, UR4, 0x3 ;  /* 0x0000000403087c11 */ /* 0x000fcc000f8e18ff */
[----:B------:R-:W2:Y:S01]  /*1a850*/  ATOMS.EXCH.64 R8, [R8], RZ ;  /* 0x000000ff0808738c */ /* 0x000ea20004000400 */
[----:B------:R-:W-:Y:S05]  /*1a860*/  BRA `(.L_x_504) ;  /* 0x0000000000147947 */ /* 0x000fea0003800000 */
.L_x_503:
[----:B------:R-:W2:Y:S02]  /*1a870*/  LDC.64 R4, c[0x0][0x380] ;  /* 0x0000e000ff047b82 */ /* 0x000ea40000000a00 */
[----:B--2---:R-:W-:-:S03]  /*1a880*/  IMAD.WIDE.U32 R4, R3, 0x8, R4 ;  /* 0x0000000803047825 */ /* 0x004fc600078e0004 */
[----:B------:R-:W-:-:S05]  /*1a890*/  IADD3 R8, P0, PT, R4, 0xc000000, RZ ;  /* 0x0c00000004087810 */ /* 0x000fca0007f1e0ff */
[----:B------:R-:W-:-:S06]  /*1a8a0*/  IMAD.X R9, RZ, RZ, R5, P0 ;  /* 0x000000ffff097224 */ /* 0x000fcc00000e0605 */
[----:B------:R-:W5:Y:S02]  /*1a8b0*/  ATOMG.E.EXCH.64.STRONG.GPU PT, R8, desc[UR36][R8.64+0x8], RZ ;  /* 0x800008ff080879a8 */ /* 0x000f64000c1ef524 */
.L_x_504:
[----:B------:R-:W-:Y:S05]  /*1a8c0*/  BSYNC.RECONVERGENT B0 ;  /* 0x0000000000007941 */ /* 0x000fea0003800200 */
.L_x_502:
[----:B------:R-:W3:Y:S01]  /*1a8d0*/  LDL.64 R12, [R1+0x138] ;  /* 0x00013800010c7983 */ /* 0x000ee20000100a00 */
[----:B------:R-:W-:Y:S01]  /*1a8e0*/  BSSY.RECONVERGENT B0, `(.L_x_505) ;  /* 0x000000d000007945 */ /* 0x000fe20003800200 */
[----:B------:R-:W-:Y:S01]  /*1a8f0*/  IMAD.MOV.U32 R0, RZ, RZ, -0x1 ;  /* 0xffffffffff007424 */ /* 0x000fe200078e00ff */
[----:B---3--:R-:W-:-:S13]  /*1a900*/  ISETP.GT.U32.AND P0, PT, R12, 0x1fff, PT ;  /* 0x00001fff0c00780c */ /* 0x008fda0003f04070 */
[----:B------:R-:W-:Y:S05]  /*1a910*/  @P0 BRA `(.L_x_506) ;  /* 0x00000000001c0947 */ /* 0x000fea0003800000 */
[----:B------:R-:W3:Y:S01]  /*1a920*/  S2UR UR5, SR_CgaCtaId ;  /* 0x00000000000579c3 */ /* 0x000ee20000008800 */
[----:B------:R-:W-:Y:S02]  /*1a930*/  UMOV UR4, 0x400 ;  /* 0x0000040000047882 */ /* 0x000fe40000000000 */
[----:B------:R-:W-:-:S04]  /*1a940*/  UIADD3 UR4, UPT, UPT, UR4, 0x410, URZ ;  /* 0x0000041004047890 */ /* 0x000fc8000fffe0ff */
[----:B---3--:R-:W-:-:S06]  /*1a950*/  ULEA UR4, UR5, UR4, 0x18 ;  /* 0x0000000405047291 */ /* 0x008fcc000f8ec0ff */
[----:B------:R-:W-:-:S05]  /*1a960*/  LEA R3, R12, UR4, 0x2 ;  /* 0x000000040c037c11 */ /* 0x000fca000f8e10ff */
[----:B------:R4:W-:Y:S01]  /*1a970*/  ATOMS.EXCH RZ, [R3+0x10000], R0 ;  /* 0x0100000003ff738c */ /* 0x0009e20004000000 */
[----:B------:R-:W-:Y:S05]  /*1a980*/  BRA `(.L_x_507) ;  /* 0x0000000000087947 */ /* 0x000fea0003800000 */
.L_x_506:
[----:B------:R-:W-:-:S05]  /*1a990*/  IMAD.WIDE.U32 R4, R12, 0x4, R24 ;  /* 0x000000040c047825 */ /* 0x000fca00078e0018 */
[----:B------:R3:W5:Y:S02]  /*1a9a0*/  ATOMG.E.EXCH.STRONG.GPU PT, RZ, desc[UR36][R4.64], R0 ;  /* 0x8000000004ff79a8 */ /* 0x000764000c1ef124 */
.L_x_507:
[----:B------:R-:W-:Y:S05]  /*1a9b0*/  BSYNC.RECONVERGENT B0 ;  /* 0x0000000000007941 */ /* 0x000fea0003800200 */
.L_x_505:
[----:B------:R-:W-:Y:S01]  /*1a9c0*/  ISETP.GT.U32.AND P0, PT, R13, 0x1fff, PT ;  /* 0x00001fff0d00780c */ /* 0x000fe20003f04070 */
[----:B------:R-:W-:-:S12]  /*1a9d0*/  BSSY.RECONVERGENT B0, `(.L_x_508) ;  /* 0x000000b000007945 */ /* 0x000fd80003800200 */
[----:B------:R-:W-:Y:S05]  /*1a9e0*/  @P0 BRA `(.L_x_509) ;  /* 0x00000000001c0947 */ /* 0x000fea0003800000 */
[----:B------:R-:W0:Y:S01]  /*1a9f0*/  S2UR UR5, SR_CgaCtaId ;  /* 0x00000000000579c3 */ /* 0x000e220000008800 */
[----:B------:R-:W-:Y:S02]  /*1aa00*/  UMOV UR4, 0x400 ;  /* 0x0000040000047882 */ /* 0x000fe40000000000 */
[----:B------:R-:W-:-:S04]  /*1aa10*/  UIADD3 UR4, UPT, UPT, UR4, 0x410, URZ ;  /* 0x0000041004047890 */ /* 0x000fc8000fffe0ff */
[----:B0-----:R-:W-:-:S06]  /*1aa20*/  ULEA UR4, UR5, UR4, 0x18 ;  /* 0x0000000405047291 */ /* 0x001fcc000f8ec0ff */
[----:B----4-:R-:W-:-:S05]  /*1aa30*/  LEA R3, R13, UR4, 0x2 ;  /* 0x000000040d037c11 */ /* 0x010fca000f8e10ff */
[----:B------:R0:W-:Y:S01]  /*1aa40*/  ATOMS.EXCH RZ, [R3+0x10000], R0 ;  /* 0x0100000003ff738c */ /* 0x0001e20004000000 */
[----:B------:R-:W-:Y:S05]  /*1aa50*/  BRA `(.L_x_510) ;  /* 0x0000000000087947 */ /* 0x000fea0003800000 */
.L_x_509:
[----:B---3--:R-:W-:-:S05]  /*1aa60*/  IMAD.WIDE.U32 R4, R13, 0x4, R24 ;  /* 0x000000040d047825 */ /* 0x008fca00078e0018 */
[----:B------:R3:W5:Y:S02]  /*1aa70*/  ATOMG.E.EXCH.STRONG.GPU PT, RZ, desc[UR36][R4.64], R0 ;  /* 0x8000000004ff79a8 */ /* 0x000764000c1ef124 */
.L_x_510:
[----:B------:R-:W-:Y:S05]  /*1aa80*/  BSYNC.RECONVERGENT B0 ;  /* 0x0000000000007941 */ /* 0x000fea0003800200 */
.L_x_508:
[----:B------:R-:W2:Y:S01]  /*1aa90*/  LDL.64 R14, [R1+0x140] ;  /* 0x00014000010e7983 */ /* 0x000ea20000100a00 */
[----:B------:R-:W-:Y:S01]  /*1aaa0*/  BSSY.RECONVERGENT B0, `(.L_x_511) ;  /* 0x000000c000007945 */ /* 0x000fe20003800200 */
[----:B--2---:R-:W-:-:S13]  /*1aab0*/  ISETP.GT.U32.AND P0, PT, R14, 0x1fff, PT ;  /* 0x00001fff0e00780c */ /* 0x004fda0003f04070 */
[----:B------:R-:W-:Y:S05]  /*1aac0*/  @P0 BRA `(.L_x_512) ;  /* 0x00000000001c0947 */ /* 0x000fea0003800000 */
[----:B------:R-:W2:Y:S01]  /*1aad0*/  S2UR UR5, SR_CgaCtaId ;  /* 0x00000000000579c3 */ /* 0x000ea20000008800 */
[----:B------:R-:W-:Y:S02]  /*1aae0*/  UMOV UR4, 0x400 ;  /* 0x0000040000047882 */ /* 0x000fe40000000000 */
[----:B------:R-:W-:-:S04]  /*1aaf0*/  UIADD3 UR4, UPT, UPT, UR4, 0x410, URZ ;  /* 0x0000041004047890 */ /* 0x000fc8000fffe0ff */
[----:B--2---:R-:W-:-:S06]  /*1ab00*/  ULEA UR4, UR5, UR4, 0x18 ;  /* 0x0000000405047291 */ /* 0x004fcc000f8ec0ff */
[----:B0---4-:R-:W-:-:S05]  /*1ab10*/  LEA R3, R14, UR4, 0x2 ;  /* 0x000000040e037c11 */ /* 0x011fca000f8e10ff */
[----:B------:R0:W-:Y:S01]  /*1ab20*/  ATOMS.EXCH RZ, [R3+0x10000], R0 ;  /* 0x0100000003ff738c */ /* 0x0001e20004000000 */
[----:B------:R-:W-:Y:S05]  /*1ab30*/  BRA `(.L_x_513) ;  /* 0x0000000000087947 */ /* 0x000fea0003800000 */
.L_x_512:
[----:B---3--:R-:W-:-:S05]  /*1ab40*/  IMAD.WIDE.U32 R4, R14, 0x4, R24 ;  /* 0x000000040e047825 */ /* 0x008fca00078e0018 */
[----:B------:R2:W5:Y:S02]  /*1ab50*/  ATOMG.E.EXCH.STRONG.GPU PT, RZ, desc[UR36][R4.64], R0 ;  /* 0x8000000004ff79a8 */ /* 0x000564000c1ef124 */
.L_x_513:
[----:B------:R-:W-:Y:S05]  /*1ab60*/  BSYNC.RECONVERGENT B0 ;  /* 0x0000000000007941 */ /* 0x000fea0003800200 */
.L_x_511:
        /* <DEDUP_REMOVED lines=10> */
.L_x_515:
[----:B--23--:R-:W-:-:S05]  /*1ac10*/  IMAD.WIDE.U32 R4, R15, 0x4, R24 ;  /* 0x000000040f047825 */ /* 0x00cfca00078e0018 */
[----:B------:R2:W5:Y:S02]  /*1ac20*/  ATOMG.E.EXCH.STRONG.GPU PT, RZ, desc[UR36][R4.64], R0 ;  /* 0x8000000004ff79a8 */ /* 0x000564000c1ef124 */
.L_x_516:
[----:B------:R-:W-:Y:S05]  /*1ac30*/  BSYNC.RECONVERGENT B0 ;  /* 0x0000000000007941 */ /* 0x000fea0003800200 */
.L_x_514:
[----:B------:R-:W4:Y:S01]  /*1ac40*/  LDL.64 R10, [R1+0x38] ;  /* 0x00003800010a7983 */ /* 0x000f220000100a00 */
[----:B------:R-:W-:Y:S01]  /*1ac50*/  BSSY.RECONVERGENT B0, `(.L_x_517) ;  /* 0x0000012000007945 */ /* 0x000fe20003800200 */
[----:B--23--:R-:W-:Y:S01]  /*1ac60*/  IMAD.SHL.U32 R4, R12, 0x8, RZ ;  /* 0x000000080c047824 */ /* 0x00cfe200078e00ff */
[C---:B------:R-:W-:Y:S01]  /*1ac70*/  SHF.L.U32 R5, R13.reuse, 0x3, RZ ;  /* 0x000000030d057819 */ /* 0x040fe200000006ff */
[----:B0---4-:R-:W-:Y:S01]  /*1ac80*/  IMAD.SHL.U32 R0, R13, 0x8, RZ ;  /* 0x000000080d007824 */ /* 0x011fe200078e00ff */
[----:B------:R-:W-:-:S13]  /*1ac90*/  ISETP.GT.U32.AND P0, PT, R10, 0x1fff, PT ;  /* 0x00001fff0a00780c */ /* 0x000fda0003f04070 */
[----:B------:R-:W-:Y:S05]  /*1aca0*/  @P0 BRA `(.L_x_518) ;  /* 0x00000000001c0947 */ /* 0x000fea0003800000 */
[----:B------:R-:W0:Y:S01]  /*1acb0*/  S2UR UR5, SR_CgaCtaId ;  /* 0x00000000000579c3 */ /* 0x000e220000008800 */
[----:B------:R-:W-:Y:S02]  /*1acc0*/  UMOV UR4, 0x400 ;  /* 0x0000040000047882 */ /* 0x000fe40000000000 */
[----:B------:R-:W-:-:S04]  /*1acd0*/  UIADD3 UR4, UPT, UPT, UR4, 0x410, URZ ;  /* 0x0000041004047890 */ /* 0x000fc8000fffe0ff */
[----:B0-----:R-:W-:-:S06]  /*1ace0*/  ULEA UR4, UR5, UR4, 0x18 ;  /* 0x0000000405047291 */ /* 0x001fcc000f8ec0ff */
[----:B------:R-:W-:-:S05]  /*1acf0*/  LEA R3, R10, UR4, 0x3 ;  /* 0x000000040a037c11 */ /* 0x000fca000f8e18ff */
[----:B------:R2:W-:Y:S01]  /*1ad00*/  ATOMS.EXCH.64 RZ, [R3], R4 ;  /* 0x0000000403ff738c */ /* 0x0005e20004000400 */
[----:B------:R-:W-:Y:S05]  /*1ad10*/  BRA `(.L_x_519) ;  /* 0x0000000000147947 */ /* 0x000fea0003800000 */
.L_x_518:
[----:B------:R-:W0:Y:S02]  /*1ad20*/  LDC.64 R12, c[0x0][0x380] ;  /* 0x0000e000ff0c7b82 */ /* 0x000e240000000a00 */
[----:B0-----:R-:W-:-:S03]  /*1ad30*/  IMAD.WIDE.U32 R12, R10, 0x8, R12 ;  /* 0x000000080a0c7825 */ /* 0x001fc600078e000c */
[----:B------:R-:W-:-:S05]  /*1ad40*/  IADD3 R12, P0, PT, R12, 0xc000000, RZ ;  /* 0x0c0000000c0c7810 */ /* 0x000fca0007f1e0ff */
[----:B------:R-:W-:-:S05]  /*1ad50*/  IMAD.X R13, RZ, RZ, R13, P0 ;  /* 0x000000ffff0d7224 */ /* 0x000fca00000e060d */
[----:B------:R0:W5:Y:S03]  /*1ad60*/  ATOMG.E.EXCH.64.STRONG.GPU PT, RZ, desc[UR36][R12.64+0x8], R4 ;  /* 0x800008040cff79a8 */ /* 0x000166000c1ef524 */
.L_x_519:
[----:B------:R-:W-:Y:S05]  /*1ad70*/  BSYNC.RECONVERGENT B0 ;  /* 0x0000000000007941 */ /* 0x000fea0003800200 */
.L_x_517:
[----:B------:R-:W-:Y:S01]  /*1ad80*/  ISETP.GT.U32.AND P0, PT, R11, 0x1fff, PT ;  /* 0x00001fff0b00780c */ /* 0x000fe20003f04070 */
[----:B------:R-:W-:Y:S01]  /*1ad90*/  IMAD.SHL.U32 R17, R15, 0x8, RZ ;  /* 0x000000080f117824 */ /* 0x000fe200078e00ff */
[----:B------:R-:W-:Y:S01]  /*1ada0*/  BSSY.RECONVERGENT B0, `(.L_x_520) ;  /* 0x0000010000007945 */ /* 0x000fe20003800200 */
[----:B------:R-:W-:Y:S02]  /*1adb0*/  IMAD.SHL.U32 R14, R14, 0x8, RZ ;  /* 0x000000080e0e7824 */ /* 0x000fe400078e00ff */
[----:B------:R-:W-:-:S08]  /*1adc0*/  IMAD.MOV.U32 R15, RZ, RZ, R17 ;  /* 0x000000ffff0f7224 */ /* 0x000fd000078e0011 */
[----:B------:R-:W-:Y:S05]  /*1add0*/  @P0 BRA `(.L_x_521) ;  /* 0x00000000001c0947 */ /* 0x000fea0003800000 */
[----:B------:R-:W3:Y:S01]  /*1ade0*/  S2UR UR5, SR_CgaCtaId ;  /* 0x00000000000579c3 */ /* 0x000ee20000008800 */
[----:B------:R-:W-:Y:S02]  /*1adf0*/  UMOV UR4, 0x400 ;  /* 0x0000040000047882 */ /* 0x000fe40000000000 */
[----:B------:R-:W-:-:S04]  /*1ae00*/  UIADD3 UR4, UPT, UPT, UR4, 0x410, URZ ;  /* 0x0000041004047890 */ /* 0x000fc8000fffe0ff */
[----:B---3--:R-:W-:-:S06]  /*1ae10*/  ULEA UR4, UR5, UR4, 0x18 ;  /* 0x0000000405047291 */ /* 0x008fcc000f8ec0ff */
[----:B--2---:R-:W-:-:S05]  /*1ae20*/  LEA R3, R11, UR4, 0x3 ;  /* 0x000000040b037c11 */ /* 0x004fca000f8e18ff */
[----:B------:R3:W-:Y:S01]  /*1ae30*/  ATOMS.EXCH.64 RZ, [R3], R14 ;  /* 0x0000000e03ff738c */ /* 0x0007e20004000400 */
[----:B------:R-:W-:Y:S05]  /*1ae40*/  BRA `(.L_x_522) ;  /* 0x0000000000147947 */ /* 0x000fea0003800000 */
.L_x_521:
[----:B0-----:R-:W0:Y:S02]  /*1ae50*/  LDC.64 R12, c[0x0][0x380] ;  /* 0x0000e000ff0c7b82 */ /* 0x001e240000000a00 */
[----:B0-----:R-:W-:-:S03]  /*1ae60*/  IMAD.WIDE.U32 R12, R11, 0x8, R12 ;  /* 0x000000080b0c7825 */ /* 0x001fc600078e000c */
[----:B------:R-:W-:-:S05]  /*1ae70*/  IADD3 R12, P0, PT, R12, 0xc000000, RZ ;  /* 0x0c0000000c0c7810 */ /* 0x000fca0007f1e0ff */
[----:B------:R-:W-:-:S05]  /*1ae80*/  IMAD.X R13, RZ, RZ, R13, P0 ;  /* 0x000000ffff0d7224 */ /* 0x000fca00000e060d */
[----:B------:R0:W5:Y:S03]  /*1ae90*/  ATOMG.E.EXCH.64.STRONG.GPU PT, RZ, desc[UR36][R12.64+0x8], R14 ;  /* 0x8000080e0cff79a8 */ /* 0x000166000c1ef524 */
.L_x_522:
[----:B------:R-:W-:Y:S05]  /*1aea0*/  BSYNC.RECONVERGENT B0 ;  /* 0x0000000000007941 */ /* 0x000fea0003800200 */
.L_x_520:
[----:B0-----:R-:W4:Y:S01]  /*1aeb0*/  LDL.64 R12, [R1+0x40] ;  /* 0x00004000010c7983 */ /* 0x001f220000100a00 */
[----:B------:R-:W-:Y:S01]  /*1aec0*/  BSSY.RECONVERGENT B0, `(.L_x_523) ;  /* 0x0000010000007945 */ /* 0x000fe20003800200 */
[----:B--2---:R-:W-:Y:S01]  /*1aed0*/  IMAD.MOV.U32 R5, RZ, RZ, R14 ;  /* 0x000000ffff057224 */ /* 0x004fe200078e000e */
[----:B----4-:R-:W-:-:S13]  /*1aee0*/  ISETP.GT.U32.AND P0, PT, R12, 0x1fff, PT ;  /* 0x00001fff0c00780c */ /* 0x010fda0003f04070 */
[----:B------:R-:W-:Y:S05]  /*1aef0*/  @P0 BRA `(.L_x_524) ;  /* 0x00000000001c0947 */ /* 0x000fea0003800000 */
[----:B------:R-:W0:Y:S01]  /*1af00*/  S2UR UR5, SR_CgaCtaId ;  /* 0x00000000000579c3 */ /* 0x000e220000008800 */
[----:B------:R-:W-:Y:S02]  /*1af10*/  UMOV UR4, 0x400 ;  /* 0x0000040000047882 */ /* 0x000fe40000000000 */
[----:B------:R-:W-:-:S04]  /*1af20*/  UIADD3 UR4, UPT, UPT, UR4, 0x410, URZ ;  /* 0x0000041004047890 */ /* 0x000fc8000fffe0ff */
[----:B0-----:R-:W-:-:S06]  /*1af30*/  ULEA UR4, UR5, UR4, 0x18 ;  /* 0x0000000405047291 */ /* 0x001fcc000f8ec0ff */
[----:B---3--:R-:W-:-:S05]  /*1af40*/  LEA R3, R12, UR4, 0x3 ;  /* 0x000000040c037c11 */ /* 0x008fca000f8e18ff */
[----:B------:R2:W-:Y:S01]  /*1af50*/  ATOMS.EXCH.64 RZ, [R3], R4 ;  /* 0x0000000403ff738c */ /* 0x0005e20004000400 */
[----:B------:R-:W-:Y:S05]  /*1af60*/  BRA `(.L_x_525) ;  /* 0x0000000000147947 */ /* 0x000fea0003800000 */
.L_x_524:
[----:B---3--:R-:W0:Y:S02]  /*1af70*/  LDC.64 R14, c[0x0][0x380] ;  /* 0x0000e000ff0e7b82 */ /* 0x008e240000000a00 */
[----:B0-----:R-:W-:-:S03]  /*1af80*/  IMAD.WIDE.U32 R14, R12, 0x8, R14 ;  /* 0x000000080c0e7825 */ /* 0x001fc600078e000e */
[----:B------:R-:W-:-:S05]  /*1af90*/  IADD3 R14, P0, PT, R14, 0xc000000, RZ ;  /* 0x0c0000000e0e7810 */ /* 0x000fca0007f1e0ff */
[----:B------:R-:W-:-:S05]  /*1afa0*/  IMAD.X R15, RZ, RZ, R15, P0 ;  /* 0x000000ffff0f7224 */ /* 0x000fca00000e060f */
[----:B------:R0:W5:Y:S03]  /*1afb0*/  ATOMG.E.EXCH.64.STRONG.GPU PT, RZ, desc[UR36][R14.64+0x8], R4 ;  /* 0x800008040eff79a8 */ /* 0x000166000c1ef524 */
.L_x_525:
[----:B------:R-:W-:Y:S05]  /*1afc0*/  BSYNC.RECONVERGENT B0 ;  /* 0x0000000000007941 */ /* 0x000fea0003800200 */
.L_x_523:
[----:B------:R-:W-:Y:S01]  /*1afd0*/  ISETP.GT.U32.AND P0, PT, R13, 0x1fff, PT ;  /* 0x00001fff0d00780c */ /* 0x000fe20003f04070 */
[----:B------:R-:W-:Y:S01]  /*1afe0*/  BSSY.RECONVERGENT B0, `(.L_x_526) ;  /* 0x0000010000007945 */ /* 0x000fe20003800200 */
[----:B0-2---:R-:W-:Y:S02]  /*1aff0*/  IMAD.MOV.U32 R4, RZ, RZ, R0 ;  /* 0x000000ffff047224 */ /* 0x005fe400078e0000 */
[----:B------:R-:W-:-:S09]  /*1b000*/  IMAD.MOV.U32 R5, RZ, RZ, R17 ;  /* 0x000000ffff057224 */ /* 0x000fd200078e0011 */
        /* <DEDUP_REMOVED lines=8> */
.L_x_527:
[----:B------:R-:W0:Y:S02]  /*1b090*/  LDC.64 R14, c[0x0][0x380] ;  /* 0x0000e000ff0e7b82 */ /* 0x000e240000000a00 */
[----:B0-----:R-:W-:-:S03]  /*1b0a0*/  IMAD.WIDE.U32 R14, R13, 0x8, R14 ;  /* 0x000000080d0e7825 */ /* 0x001fc600078e000e */
[----:B------:R-:W-:-:S05]  /*1b0b0*/  IADD3 R14, P0, PT, R14, 0xc000000, RZ ;  /* 0x0c0000000e0e7810 */ /* 0x000fca0007f1e0ff */
[----:B------:R-:W-:-:S05]  /*1b0c0*/  IMAD.X R15, RZ, RZ, R15, P0 ;  /* 0x000000ffff0f7224 */ /* 0x000fca00000e060f */
[----:B------:R0:W5:Y:S03]  /*1b0d0*/  ATOMG.E.EXCH.64.STRONG.GPU PT, RZ, desc[UR36][R14.64+0x8], R4 ;  /* 0x800008040eff79a8 */ /* 0x000166000c1ef524 */
.L_x_528:
[----:B------:R-:W-:Y:S05]  /*1b0e0*/  BSYNC.RECONVERGENT B0 ;  /* 0x0000000000007941 */ /* 0x000fea0003800200 */
.L_x_526:
[----:B------:R-:W-:Y:S01]  /*1b0f0*/  LOP3.LUT P0, R49, R49, 0x7, RZ, 0xc0, !PT ;  /* 0x0000000731317812 */ /* 0x000fe2000780c0ff */
[----:B------:R-:W-:Y:S01]  /*1b100*/  BSSY B0, `(.L_x_529) ;  /* 0x0000098000007945 */ /* 0x000fe20003800000 */
[----:B-1---5:R-:W-:-:S03]  /*1b110*/  LOP3.LUT P1, RZ, R6, 0x7, RZ, 0xc0, !PT ;  /* 0x0000000706ff7812 */ /* 0x022fc6000782c0ff */
[----:B0-2---:R-:W-:Y:S01]  /*1b120*/  IMAD R5, R10, 0x8, R49 ;  /* 0x000000080a057824 */ /* 0x005fe200078e0231 */
[----:B------:R-:W-:-:S04]  /*1b130*/  PLOP3.LUT P1, PT, P0, P1, PT, 0x20, 0x2 ;  /* 0x000000000002781c */ /* 0x000fc80000722470 */
[----:B------:R-:W-:Y:S02]  /*1b140*/  SEL R4, R6, R5, P1 ;  /* 0x0000000506047207 */ /* 0x000fe40000800000 */
[----:B------:R-:W-:Y:S02]  /*1b150*/  SEL R5, R5, R6, P1 ;  /* 0x0000000605057207 */ /* 0x000fe40000800000 */
[----:B------:R-:W-:-:S13]  /*1b160*/  LOP3.LUT P2, RZ, R4, 0x7, RZ, 0xc0, !PT ;  /* 0x0000000704ff7812 */ /* 0x000fda000784c0ff */
[----:B------:R-:W-:Y:S05]  /*1b170*/  @P2 BRA `(.L_x_530) ;  /* 0x0000000400702947 */ /* 0x000fea0003800000 */
.L_x_548:
[----:B------:R-:W-:Y:S01]  /*1b180*/  LOP3.LUT P1, RZ, R5, 0x7, RZ, 0xc0, !PT ;  /* 0x0000000705ff7812 */ /* 0x000fe2000782c0ff */
[----:B------:R-:W-:Y:S05]  /*1b190*/  YIELD ;  /* 0x0000000000007946 */ /* 0x000fea0003800000 */
[----:B------:R-:W-:Y:S07]  /*1b1a0*/  BSSY B1, `(.L_x_531) ;  /* 0x000001f000017945 */ /* 0x000fee0003800000 */
[----:B--2-45:R-:W-:Y:S05]  /*1b1b0*/  @P1 BRA `(.L_x_532) ;  /* 0x0000000000741947 */ /* 0x034fea0003800000 */
[----:B------:R-:W0:Y:S01]  /*1b1c0*/  S2R R3, SR_CgaCtaId ;  /* 0x0000000000037919 */ /* 0x000e220000008800 */
[----:B------:R-:W-:-:S05]  /*1b1d0*/  MOV R0, 0x400 ;  /* 0x0000040000007802 */ /* 0x000fca0000000f00 */
[----:B------:R-:W-:-:S05]  /*1b1e0*/  VIADD R0, R0, 0x410 ;  /* 0x0000041000007836 */ /* 0x000fca0000000000 */
[----:B0-----:R-:W-:-:S07]  /*1b1f0*/  LEA R10, R3, R0, 0x18 ;  /* 0x00000000030a7211 */ /* 0x001fce00078ec0ff */
.L_x_539:
[C---:B------:R-:W-:Y:S01]  /*1b200*/  ISETP.GT.U32.AND P2, PT, R5.reuse, 0xffff, PT ;  /* 0x0000ffff0500780c */ /* 0x040fe20003f44070 */
[----:B------:R-:W-:Y:S05]  /*1b210*/  YIELD ;  /* 0x0000000000007946 */ /* 0x000fea0003800000 */
[----:B0-2---:R-:W-:Y:S01]  /*1b220*/  SHF.R.U32.HI R15, RZ, 0x3, R5 ;  /* 0x00000003ff0f7819 */ /* 0x005fe20000011605 */
[----:B------:R-:W-:Y:S01]  /*1b230*/  BSSY.RECONVERGENT B2, `(.L_x_533) ;  /* 0x0000009000027945 */ /* 0x000fe20003800200 */
[----:B-1-3--:R-:W-:-:S03]  /*1b240*/  LEA.HI R3, R5, R10, RZ, 0x1f ;  /* 0x0000000a05037211 */ /* 0x00afc600078ff8ff */
[----:B------:R-:W-:Y:S02]  /*1b250*/  IMAD.WIDE.U32 R14, R15, 0x4, R24 ;  /* 0x000000040f0e7825 */ /* 0x000fe400078e0018 */
[----:B-----5:R-:W-:Y:S05]  /*1b260*/  @P2 BRA `(.L_x_534) ;  /* 0x00000000000c2947 */ /* 0x020fea0003800000 */
[----:B------:R-:W-:-:S06]  /*1b270*/  IMAD.MOV.U32 R0, RZ, RZ, -0x1 ;  /* 0xffffffffff007424 */ /* 0x000fcc00078e00ff */
[----:B------:R1:W2:Y:S01]  /*1b280*/  ATOMS.EXCH R0, [R3+0x10000], R0 ;  /* 0x010000000300738c */ /* 0x0002a20004000000 */
[----:B------:R-:W-:Y:S05]  /*1b290*/  BRA `(.L_x_535) ;  /* 0x0000000000087947 */ /* 0x000fea0003800000 */
.L_x_534:
[----:B------:R-:W-:-:S05]  /*1b2a0*/  IMAD.MOV.U32 R17, RZ, RZ, -0x1 ;  /* 0xffffffffff117424 */ /* 0x000fca00078e00ff */
[----:B------:R0:W5:Y:S02]  /*1b2b0*/  ATOMG.E.EXCH.STRONG.GPU PT, R0, desc[UR36][R14.64], R17 ;  /* 0x800000110e0079a8 */ /* 0x000164000c1ef124 */
.L_x_535:
[----:B------:R-:W-:Y:S05]  /*1b2c0*/  BSYNC.RECONVERGENT B2 ;  /* 0x0000000000027941 */ /* 0x000fea0003800200 */
.L_x_533:
[----:B--2--5:R-:W-:-:S05]  /*1b2d0*/  VIADD R16, R0, 0x1 ;  /* 0x0000000100107836 */ /* 0x024fca0000000000 */
[----:B------:R-:W-:-:S13]  /*1b2e0*/  ISETP.GE.U32.AND P1, PT, R16, 0x2, PT ;  /* 0x000000021000780c */ /* 0x000fda0003f26070 */
[----:B------:R-:W-:Y:S05]  /*1b2f0*/  @!P1 BRA `(.L_x_532) ;  /* 0x0000000000249947 */ /* 0x000fea0003800000 */
[----:B------:R-:W-:Y:S04]  /*1b300*/  BSSY.RECONVERGENT B2, `(.L_x_536) ;  /* 0x0000005000027945 */ /* 0x000fe80003800200 */
[----:B------:R-:W-:Y:S05]  /*1b310*/  @P2 BRA `(.L_x_537) ;  /* 0x0000000000082947 */ /* 0x000fea0003800000 */
[----:B------:R3:W-:Y:S01]  /*1b320*/  ATOMS.EXCH RZ, [R3+0x10000], RZ ;  /* 0x010000ff03ff738c */ /* 0x0007e20004000000 */
[----:B------:R-:W-:Y:S05]  /*1b330*/  BRA `(.L_x_538) ;  /* 0x0000000000047947 */ /* 0x000fea0003800000 */
.L_x_537:
[----:B------:R2:W5:Y:S02]  /*1b340*/  ATOMG.E.EXCH.STRONG.GPU PT, RZ, desc[UR36][R14.64], RZ ;  /* 0x800000ff0eff79a8 */ /* 0x000564000c1ef124 */
.L_x_538:
[----:B------:R-:W-:Y:S05]  /*1b350*/  BSYNC.RECONVERGENT B2 ;  /* 0x0000000000027941 */ /* 0x000fea0003800200 */
.L_x_536:
[----:B------:R-:W-:Y:S01]  /*1b360*/  LOP3.LUT P1, RZ, R0, 0x7, RZ, 0xc0, !PT ;  /* 0x0000000700ff7812 */ /* 0x000fe2000782c0ff */
[----:B------:R-:W-:-:S12]  /*1b370*/  IMAD.MOV.U32 R5, RZ, RZ, R0 ;  /* 0x000000ffff057224 */ /* 0x000fd800078e0000 */
[----:B------:R-:W-:Y:S05]  /*1b380*/  @!P1 BRA `(.L_x_539) ;  /* 0xfffffffc009c9947 */ /* 0x000fea000383ffff */
.L_x_532:
[----:B------:R-:W-:Y:S05]  /*1b390*/  BSYNC B1 ;  /* 0x0000000000017941 */ /* 0x000fea0003800000 */
.L_x_531:
        /* <DEDUP_REMOVED lines=14> */
.L_x_542:
[----:B------:R-:W-:Y:S02]  /*1b480*/  ISETP.GT.U32.AND P2, PT, R4, 0xffff, PT ;  /* 0x0000ffff0400780c */ /* 0x000fe40003f44070 */
[----:B-1-3--:R-:W-:-:S11]  /*1b490*/  SHF.R.U32.HI R3, RZ, 0x3, R4 ;  /* 0x00000003ff037819 */ /* 0x00afd60000011604 */
[----:B0-2---:R-:W-:-:S06]  /*1b4a0*/  @P2 IMAD.WIDE.U32 R14, R3, 0x4, R24 ;  /* 0x00000004030e2825 */ /* 0x005fcc00078e0018 */
[----:B------:R-:W2:Y:S01]  /*1b4b0*/  @P2 LDG.E R14, desc[UR36][R14.64] ;  /* 0x000000240e0e2981 */ /* 0x000ea2000c1e1900 */
[----:B------:R-:W-:Y:S01]  /*1b4c0*/  @!P2 MOV R0, 0x400 ;  /* 0x000004000000a802 */ /* 0x000fe20000000f00 */
[----:B------:R-:W0:Y:S04]  /*1b4d0*/  @!P2 S2R R17, SR_CgaCtaId ;  /* 0x000000000011a919 */ /* 0x000e280000008800 */
[----:B------:R-:W-:-:S05]  /*1b4e0*/  @!P2 VIADD R0, R0, 0x410 ;  /* 0x000004100000a836 */ /* 0x000fca0000000000 */
[----:B0-----:R-:W-:-:S05]  /*1b4f0*/  @!P2 LEA R0, R17, R0, 0x18 ;  /* 0x000000001100a211 */ /* 0x001fca00078ec0ff */
[----:B------:R-:W-:-:S06]  /*1b500*/  @!P2 IMAD R0, R3, 0x4, R0 ;  /* 0x000000040300a824 */ /* 0x000fcc00078e0200 */
[----:B------:R-:W0:Y:S02]  /*1b510*/  @!P2 LDS R0, [R0+0x10000] ;  /* 0x010000000000a984 */ /* 0x000e240000000800 */
[----:B0-----:R-:W-:Y:S02]  /*1b520*/  @!P2 ISETP.NE.AND P1, PT, R0, RZ, PT ;  /* 0x000000ff0000a20c */ /* 0x001fe40003f25270 */
[----:B--2---:R-:W-:-:S13]  /*1b530*/  @P2 ISETP.NE.AND P1, PT, R14, RZ, PT ;  /* 0x000000ff0e00220c */ /* 0x004fda0003f25270 */
[----:B------:R-:W-:Y:S05]  /*1b540*/  @!P1 BREAK.RELIABLE B1 ;  /* 0x0000000000019942 */ /* 0x000fea0003800100 */
[----:B------:R-:W-:Y:S05]  /*1b550*/  @!P1 BRA `(.L_x_545) ;  /* 0x0000000000f89947 */ /* 0x000fea0003800000 */
.L_x_541:
[----:B------:R-:W-:Y:S02]  /*1b560*/  ISETP.GT.U32.AND P1, PT, R4, 0xffff, PT ;  /* 0x0000ffff0400780c */ /* 0x000fe40003f24070 */
[----:B0-2---:R-:W-:-:S11]  /*1b570*/  SHF.R.U32.HI R15, RZ, 0x3, R4 ;  /* 0x00000003ff0f7819 */ /* 0x005fd60000011604 */
[----:B------:R-:W-:Y:S05]  /*1b580*/  @P1 BRA `(.L_x_546) ;  /* 0x0000000000301947 */ /* 0x000fea0003800000 */
[----:B------:R-:W0:Y:S01]  /*1b590*/  S2UR UR5, SR_CgaCtaId ;  /* 0x00000000000579c3 */ /* 0x000e220000008800 */
[----:B------:R-:W-:Y:S02]  /*1b5a0*/  UMOV UR4, 0x400 ;  /* 0x0000040000047882 */ /* 0x000fe40000000000 */
[----:B------:R-:W-:-:S04]  /*1b5b0*/  UIADD3 UR4, UPT, UPT, UR4, 0x410, URZ ;  /* 0x0000041004047890 */ /* 0x000fc8000fffe0ff */
[----:B0-----:R-:W-:-:S06]  /*1b5c0*/  ULEA UR4, UR5, UR4, 0x18 ;  /* 0x0000000405047291 */ /* 0x001fcc000f8ec0ff */
[----:B------:R-:W-:-:S05]  /*1b5d0*/  LEA R4, R15, UR4, 0x2 ;  /* 0x000000040f047c11 */ /* 0x000fca000f8e10ff */
[----:B------:R-:W0:Y:S02]  /*1b5e0*/  ATOMS.EXCH R0, [R4+0x10000], R5 ;  /* 0x010000050400738c */ /* 0x000e240004000000 */
[----:B0-----:R-:W-:-:S13]  /*1b5f0*/  ISETP.NE.AND P1, PT, R0, -0x1, PT ;  /* 0xffffffff0000780c */ /* 0x001fda0003f25270 */
[----:B------:R-:W-:Y:S05]  /*1b600*/  @!P1 BREAK.RELIABLE B1 ;  /* 0x0000000000019942 */ /* 0x000fea0003800100 */
[----:B------:R-:W-:Y:S05]  /*1b610*/  @!P1 BRA `(.L_x_547) ;  /* 0x0000000400189947 */ /* 0x000fea0003800000 */
[----:B------:R0:W-:Y:S01]  /*1b620*/  ATOMS.EXCH RZ, [R4+0x10000], RZ ;  /* 0x010000ff04ff738c */ /* 0x0001e20004000000 */
[----:B-1-3--:R-:W-:Y:S01]  /*1b630*/  IMAD.MOV.U32 R3, RZ, RZ, R5 ;  /* 0x000000ffff037224 */ /* 0x00afe200078e0005 */
[----:B------:R-:W-:Y:S06]  /*1b640*/  BRA `(.L_x_543) ;  /* 0x00000000001c7947 */ /* 0x000fec0003800000 */
.L_x_546:
[----:B------:R-:W-:-:S05]  /*1b650*/  IMAD.WIDE.U32 R14, R15, 0x4, R24 ;  /* 0x000000040f0e7825 */ /* 0x000fca00078e0018 */
[----:B------:R-:W2:Y:S02]  /*1b660*/  ATOMG.E.EXCH.STRONG.GPU PT, R0, desc[UR36][R14.64], R5 ;  /* 0x800000050e0079a8 */ /* 0x000ea4000c1ef124 */
[----:B--2---:R-:W-:-:S13]  /*1b670*/  ISETP.NE.AND P1, PT, R0, -0x1, PT ;  /* 0xffffffff0000780c */ /* 0x004fda0003f25270 */
[----:B------:R-:W-:Y:S05]  /*1b680*/  @!P1 BREAK.RELIABLE B1 ;  /* 0x0000000000019942 */ /* 0x000fea0003800100 */
[----:B------:R-:W-:Y:S05]  /*1b690*/  @!P1 BRA `(.L_x_547) ;  /* 0x0000000000f89947 */ /* 0x000fea0003800000 */
[----:B------:R4:W5:Y:S01]  /*1b6a0*/  ATOMG.E.EXCH.STRONG.GPU PT, RZ, desc[UR36][R14.64], RZ ;  /* 0x800000ff0eff79a8 */ /* 0x000962000c1ef124 */
[----:B-1-3--:R-:W-:-:S07]  /*1b6b0*/  IMAD.MOV.U32 R3, RZ, RZ, R5 ;  /* 0x000000ffff037224 */ /* 0x00afce00078e0005 */
.L_x_543:
[----:B------:R-:W-:Y:S05]  /*1b6c0*/  BSYNC.RELIABLE B1 ;  /* 0x0000000000017941 */ /* 0x000fea0003800100 */
.L_x_540:
[----:B------:R-:W-:Y:S02]  /*1b6d0*/  LOP3.LUT P1, RZ, R0, 0x7, RZ, 0xc0, !PT ;  /* 0x0000000700ff7812 */ /* 0x000fe4000782c0ff */
[----:B------:R-:W-:-:S04]  /*1b6e0*/  LOP3.LUT P2, RZ, R3, 0x7, RZ, 0xc0, !PT ;  /* 0x0000000703ff7812 */ /* 0x000fc8000784c0ff */
[----:B------:R-:W-:-:S04]  /*1b6f0*/  PLOP3.LUT P1, PT, P1, P2, PT, 0x20, 0x2 ;  /* 0x000000000002781c */ /* 0x000fc80000f24470 */
[----:B0-----:R-:W-:Y:S02]  /*1b700*/  SEL R4, R3, R0, P1 ;  /* 0x0000000003047207 */ /* 0x001fe40000800000 */
[----:B------:R-:W-:Y:S02]  /*1b710*/  SEL R5, R0, R3, P1 ;  /* 0x0000000300057207 */ /* 0x000fe40000800000 */
[----:B------:R-:W-:-:S13]  /*1b720*/  LOP3.LUT P2, RZ, R4, 0x7, RZ, 0xc0, !PT ;  /* 0x0000000704ff7812 */ /* 0x000fda000784c0ff */
[----:B------:R-:W-:Y:S05]  /*1b730*/  @!P2 BRA `(.L_x_548) ;  /* 0xfffffff80090a947 */ /* 0x000fea000383ffff */
.L_x_530:
[----:B------:R-:W-:Y:S02]  /*1b740*/  IMAD.SHL.U32 R0, R4, 0x8, RZ ;  /* 0x0000000804007824 */ /* 0x000fe400078e00ff */
[----:B------:R-:W-:Y:S02]  /*1b750*/  IMAD.MOV.U32 R3, RZ, RZ, -0x4f0f0efe ;  /* 0xb0f0f102ff037424 */ /* 0x000fe400078e00ff */
[----:B------:R-:W-:Y:S01]  /*1b760*/  IMAD.MOV.U32 R17, RZ, RZ, -0x40000000 ;  /* 0xc0000000ff117424 */ /* 0x000fe200078e00ff */
[----:B------:R-:W-:Y:S01]  /*1b770*/  LOP3.LUT R0, R0, 0x38, RZ, 0xc0, !PT ;  /* 0x0000003800007812 */ /* 0x000fe200078ec0ff */
[----:B--2-4-:R-:W-:-:S03]  /*1b780*/  IMAD.MOV.U32 R15, RZ, RZ, -0x203a400 ;  /* 0xfdfc5c00ff0f7424 */ /* 0x014fc600078e00ff */
        /* <DEDUP_REMOVED lines=14> */
[----:B------:R-:W2:Y:S01]  /*1b870*/  @P1 LDL R3, [R1+0x238] ;  /* 0x0002380001031983 */ /* 0x000ea20000100800 */
[----:B------:R-:W-:Y:S02]  /*1b880*/  IMAD.MOV.U32 R14, RZ, RZ, R4 ;  /* 0x000000ffff0e7224 */ /* 0x000fe400078e0004 */
[----:B------:R-:W-:Y:S02]  /*1b890*/  IMAD.MOV.U32 R15, RZ, RZ, R5 ;  /* 0x000000ffff0f7224 */ /* 0x000fe400078e0005 */
        /* <DEDUP_REMOVED lines=10> */
.L_x_545:
[----:B------:R-:W-:-:S04]  /*1b940*/  LOP3.LUT R0, R5, 0x7, RZ, 0xc0, !PT ;  /* 0x0000000705007812 */ /* 0x000fc800078ec0ff */
[----:B------:R-:W-:-:S13]  /*1b950*/  ISETP.NE.AND P1, PT, R0, 0x1, PT ;  /* 0x000000010000780c */ /* 0x000fda0003f25270 */
        /* <DEDUP_REMOVED lines=13> */
.L_x_544:
[----:B------:R-:W3:Y:S02]  /*1ba30*/  LDL R3, [R1+0x238] ;  /* 0x0002380001037983 */ /* 0x000ee40000100800 */
[C---:B---3--:R-:W-:Y:S02]  /*1ba40*/  VIADD R0, R3.reuse, 0x1 ;  /* 0x0000000103007836 */ /* 0x048fe40000000000 */
[----:B------:R-:W-:-:S03]  /*1ba50*/  IMAD R3, R3, 0x8, R2 ;  /* 0x0000000803037824 */ /* 0x000fc600078e0202 */
[----:B------:R1:W-:Y:S04]  /*1ba60*/  STL [R1+0x238], R0 ;  /* 0x0002380001007387 */ /* 0x0003e80000100800 */
[----:B------:R1:W-:Y:S02]  /*1ba70*/  STL.64 [R3+0x220], R4 ;  /* 0x0002200403007387 */ /* 0x0003e40000100a00 */
.L_x_547:
[----:B------:R-:W-:Y:S05]  /*1ba80*/  BSYNC B0 ;  /* 0x0000000000007941 */ /* 0x000fea0003800000 */
.L_x_529:
[----:B------:R-:W-:Y:S01]  /*1ba90*/  LOP3.LUT P1, RZ, R7, 0x7, RZ, 0xc0, !PT ;  /* 0x0000000707ff7812 */ /* 0x000fe2000782c0ff */
[----:B-1-34-:R-:W-:Y:S01]  /*1baa0*/  IMAD R5, R11, 0x8, R49 ;  /* 0x000000080b057824 */ /* 0x01afe200078e0231 */
[----:B------:R-:W-:Y:S02]  /*1bab0*/  BSSY B0, `(.L_x_549) ;  /* 0x0000096000007945 */ /* 0x000fe40003800000 */
[----:B------:R-:W-:-:S04]  /*1bac0*/  PLOP3.LUT P0, PT, P0, P1, PT, 0x20, 0x2 ;  /* 0x000000000002781c */ /* 0x000fc80000702470 */
[----:B------:R-:W-:Y:S02]  /*1bad0*/  SEL R4, R7, R5, P0 ;  /* 0x0000000507047207 */ /* 0x000fe40000000000 */
[----:B------:R-:W-:Y:S02]  /*1bae0*/  SEL R5, R5, R7, P0 ;  /* 0x0000000705057207 */ /* 0x000fe40000000000 */
[----:B------:R-:W-:-:S13]  /*1baf0*/  LOP3.LUT P1, RZ, R4, 0x7, RZ, 0xc0, !PT ;  /* 0x0000000704ff7812 */ /* 0x000fda000782c0ff */
[----:B------:R-:W-:Y:S05]  /*1bb00*/  @P1 BRA `(.L_x_550) ;  /* 0x0000000400701947 */ /* 0x000fea0003800000 */
.L_x_568:
[----:B------:R-:W-:Y:S01]  /*1bb10*/  LOP3.LUT P0, RZ, R5, 0x7, RZ, 0xc0, !PT ;  /* 0x0000000705ff7812 */ /* 0x000fe2000780c0ff */
[----:B------:R-:W-:Y:S05]  /*1bb20*/  YIELD ;  /* 0x0000000000007946 */ /* 0x000fea0003800000 */
[----:B------:R-:W-:Y:S07]  /*1bb30*/  BSSY B1, `(.L_x_551) ;  /* 0x000001f000017945 */ /* 0x000fee0003800000 */
[----:B------:R-:W-:Y:S05]  /*1bb40*/  @P0 BRA `(.L_x_552) ;  /* 0x0000000000740947 */ /* 0x000fea0003800000 */
[----:B------:R-:W1:Y:S01]  /*1bb50*/  S2R R3, SR_CgaCtaId ;  /* 0x0000000000037919 */ /* 0x000e620000008800 */
[----:B------:R-:W-:-:S05]  /*1bb60*/  MOV R0, 0x400 ;  /* 0x0000040000007802 */ /* 0x000fca0000000f00 */
[----:B------:R-:W-:-:S05]  /*1bb70*/  VIADD R0, R0, 0x410 ;  /* 0x0000041000007836 */ /* 0x000fca0000000000 */
[----:B-1----:R-:W-:-:S07]  /*1bb80*/  LEA R10, R3, R0, 0x18 ;  /* 0x00000000030a7211 */ /* 0x002fce00078ec0ff */
.L_x_559:
[C---:B------:R-:W-:Y:S01]  /*1bb90*/  ISETP.GT.U32.AND P1, PT, R5.reuse, 0xffff, PT ;  /* 0x0000ffff0500780c */ /* 0x040fe20003f24070 */
[----:B------:R-:W-:Y:S05]  /*1bba0*/  YIELD ;  /* 0x0000000000007946 */ /* 0x000fea0003800000 */
[----:B---3--:R-:W-:Y:S01]  /*1bbb0*/  SHF.R.U32.HI R7, RZ, 0x3, R5 ;  /* 0x00000003ff077819 */ /* 0x008fe20000011605 */
[----:B------:R-:W-:Y:S01]  /*1bbc0*/  BSSY.RECONVERGENT B2, `(.L_x_553) ;  /* 0x0000009000027945 */ /* 0x000fe20003800200 */
[----:B-1--4-:R-:W-:-:S03]  /*1bbd0*/  LEA.HI R3, R5, R10, RZ, 0x1f ;  /* 0x0000000a05037211 */ /* 0x012fc600078ff8ff */
[----:B------:R-:W-:Y:S02]  /*1bbe0*/  IMAD.WIDE.U32 R6, R7, 0x4, R24 ;  /* 0x0000000407067825 */ /* 0x000fe400078e0018 */
[----:B------:R-:W-:Y:S05]  /*1bbf0*/  @P1 BRA `(.L_x_554) ;  /* 0x00000000000c1947 */ /* 0x000fea0003800000 */
[----:B------:R-:W-:-:S06]  /*1bc00*/  IMAD.MOV.U32 R0, RZ, RZ, -0x1 ;  /* 0xffffffffff007424 */ /* 0x000fcc00078e00ff */
[----:B------:R1:W3:Y:S01]  /*1bc10*/  ATOMS.EXCH R0, [R3+0x10000], R0 ;  /* 0x010000000300738c */ /* 0x0002e20004000000 */
[----:B------:R-:W-:Y:S05]  /*1bc20*/  BRA `(.L_x_555) ;  /* 0x0000000000087947 */ /* 0x000fea0003800000 */
.L_x_554:
[----:B------:R-:W-:-:S05]  /*1bc30*/  IMAD.MOV.U32 R11, RZ, RZ, -0x1 ;  /* 0xffffffffff0b7424 */ /* 0x000fca00078e00ff */
[----:B------:R4:W5:Y:S02]  /*1bc40*/  ATOMG.E.EXCH.STRONG.GPU PT, R0, desc[UR36][R6.64], R11 ;  /* 0x8000000b060079a8 */ /* 0x000964000c1ef124 */
.L_x_555:
[----:B------:R-:W-:Y:S05]  /*1bc50*/  BSYNC.RECONVERGENT B2 ;  /* 0x0000000000027941 */ /* 0x000fea0003800200 */
.L_x_553:
[----:B---345:R-:W-:-:S05]  /*1bc60*/  VIADD R11, R0, 0x1 ;  /* 0x00000001000b7836 */ /* 0x038fca0000000000 */
[----:B------:R-:W-:-:S13]  /*1bc70*/  ISETP.GE.U32.AND P0, PT, R11, 0x2, PT ;  /* 0x000000020b00780c */ /* 0x000fda0003f06070 */
[----:B------:R-:W-:Y:S05]  /*1bc80*/  @!P0 BRA `(.L_x_552) ;  /* 0x0000000000248947 */ /* 0x000fea0003800000 */
[----:B------:R-:W-:Y:S04]  /*1bc90*/  BSSY.RECONVERGENT B2, `(.L_x_556) ;  /* 0x0000005000027945 */ /* 0x000fe80003800200 */
[----:B------:R-:W-:Y:S05]  /*1bca0*/  @P1 BRA `(.L_x_557) ;  /* 0x0000000000081947 */ /* 0x000fea0003800000 */
[----:B------:R4:W-:Y:S01]  /*1bcb0*/  ATOMS.EXCH RZ, [R3+0x10000], RZ ;  /* 0x010000ff03ff738c */ /* 0x0009e20004000000 */
[----:B------:R-:W-:Y:S05]  /*1bcc0*/  BRA `(.L_x_558) ;  /* 0x0000000000047947 */ /* 0x000fea0003800000 */
.L_x_557:
[----:B------:R3:W5:Y:S02]  /*1bcd0*/  ATOMG.E.EXCH.STRONG.GPU PT, RZ, desc[UR36][R6.64], RZ ;  /* 0x800000ff06ff79a8 */ /* 0x000764000c1ef124 */
.L_x_558:
[----:B------:R-:W-:Y:S05]  /*1bce0*/  BSYNC.RECONVERGENT B2 ;  /* 0x0000000000027941 */ /* 0x000fea0003800200 */
.L_x_556:
[----:B------:R-:W-:Y:S01]  /*1bcf0*/  LOP3.LUT P0, RZ, R0, 0x7, RZ, 0xc0, !PT ;  /* 0x0000000700ff7812 */ /* 0x000fe2000780c0ff */
[----:B------:R-:W-:-:S12]  /*1bd00*/  IMAD.MOV.U32 R5, RZ, RZ, R0 ;  /* 0x000000ffff057224 */ /* 0x000fd800078e0000 */
[----:B------:R-:W-:Y:S05]  /*1bd10*/  @!P0 BRA `(.L_x_559) ;  /* 0xfffffffc009c8947 */ /* 0x000fea000383ffff */
.L_x_552:
[----:B------:R-:W-:Y:S05]  /*1bd20*/  BSYNC B1 ;  /* 0x0000000000017941 */ /* 0x000fea0003800000 */
.L_x_551:
        /* <DEDUP_REMOVED lines=10> */
[----:B-1--4-:R-:W-:-:S10]  /*1bdd0*/  IMAD.MOV.U32 R3, RZ, RZ, R4 ;  /* 0x000000ffff037224 */ /* 0x012fd400078e0004 */
[----:B------:R-:W-:Y:S05]  /*1bde0*/  @!P0 BRA `(.L_x_563) ;  /* 0x0000000000988947 */ /* 0x000fea0003800000 */
[----:B------:R-:W-:Y:S05]  /*1bdf0*/  @P1 BREAK.RELIABLE B1 ;  /* 0x0000000000011942 */ /* 0x000fea0003800100 */
[----:B------:R-:W-:Y:S05]  /*1be00*/  @P1 BRA `(.L_x_564) ;  /* 0x00000004006c1947 */ /* 0x000fea0003800000 */
.L_x_562:
[----:B------:R-:W-:Y:S02]  /*1be10*/  ISETP.GT.U32.AND P1, PT, R4, 0xffff, PT ;  /* 0x0000ffff0400780c */ /* 0x000fe40003f24070 */
[----:B-1--4-:R-:W-:-:S11]  /*1be20*/  SHF.R.U32.HI R3, RZ, 0x3, R4 ;  /* 0x00000003ff037819 */ /* 0x012fd60000011604 */
[----:B---3--:R-:W-:-:S06]  /*1be30*/  @P1 IMAD.WIDE.U32 R6, R3, 0x4, R24 ;  /* 0x0000000403061825 */ /* 0x008fcc00078e0018 */
[----:B------:R-:W3:Y:S01]  /*1be40*/  @P1 LDG.E R6, desc[UR36][R6.64] ;  /* 0x0000002406061981 */ /* 0x000ee2000c1e1900 */
[----:B------:R-:W-:Y:S01]  /*1be50*/  @!P1 MOV R0, 0x400 ;  /* 0x0000040000009802 */ /* 0x000fe20000000f00 */
[----:B------:R-:W1:Y:S04]  /*1be60*/  @!P1 S2R R11, SR_CgaCtaId ;  /* 0x00000000000b9919 */ /* 0x000e680000008800 */
[----:B------:R-:W-:-:S05]  /*1be70*/  @!P1 VIADD R0, R0, 0x410 ;  /* 0x0000041000009836 */ /* 0x000fca0000000000 */
[----:B-1----:R-:W-:-:S05]  /*1be80*/  @!P1 LEA R0, R11, R0, 0x18 ;  /* 0x000000000b009211 */ /* 0x002fca00078ec0ff */
[----:B------:R-:W-:-:S06]  /*1be90*/  @!P1 IMAD R0, R3, 0x4, R0 ;  /* 0x0000000403009824 */ /* 0x000fcc00078e0200 */
[----:B------:R-:W1:Y:S02]  /*1bea0*/  @!P1 LDS R0, [R0+0x10000] ;  /* 0x0100000000009984 */ /* 0x000e640000000800 */
[----:B-1----:R-:W-:Y:S02]  /*1beb0*/  @!P1 ISETP.NE.AND P0, PT, R0, RZ, PT ;  /* 0x000000ff0000920c */ /* 0x002fe40003f05270 */
[----:B---3--:R-:W-:-:S13]  /*1bec0*/  @P1 ISETP.NE.AND P0, PT, R6, RZ, PT ;  /* 0x000000ff0600120c */ /* 0x008fda0003f05270 */
[----:B------:R-:W-:Y:S05]  /*1bed0*/  @!P0 BREAK.RELIABLE B1 ;  /* 0x0000000000018942 */ /* 0x000fea0003800100 */
[----:B------:R-:W-:Y:S05]  /*1bee0*/  @!P0 BRA `(.L_x_565) ;  /* 0x0000000000f88947 */ /* 0x000fea0003800000 */
.L_x_561:
        /* <DEDUP_REMOVED lines=13> */
[----:B-1--4-:R-:W-:Y:S01]  /*1bfc0*/  IMAD.MOV.U32 R3, RZ, RZ, R5 ;  /* 0x000000ffff037224 */ /* 0x012fe200078e0005 */
[----:B------:R-:W-:Y:S06]  /*1bfd0*/  BRA `(.L_x_563) ;  /* 0x00000000001c7947 */ /* 0x000fec0003800000 */
.L_x_566:
[----:B------:R-:W-:-:S05]  /*1bfe0*/  IMAD.WIDE.U32 R6, R7, 0x4, R24 ;  /* 0x0000000407067825 */ /* 0x000fca00078e0018 */
[----:B------:R-:W3:Y:S02]  /*1bff0*/  ATOMG.E.EXCH.STRONG.GPU PT, R0, desc[UR36][R6.64], R5 ;  /* 0x80000005060079a8 */ /* 0x000ee4000c1ef124 */
[----:B---3--:R-:W-:-:S13]  /*1c000*/  ISETP.NE.AND P0, PT, R0, -0x1, PT ;  /* 0xffffffff0000780c */ /* 0x008fda0003f05270 */
[----:B------:R-:W-:Y:S05]  /*1c010*/  @!P0 BREAK.RELIABLE B1 ;  /* 0x0000000000018942 */ /* 0x000fea0003800100 */
[----:B------:R-:W-:Y:S05]  /*1c020*/  @!P0 BRA `(.L_x_567) ;  /* 0x0000000000f88947 */ /* 0x000fea0003800000 */
[----:B------:R3:W5:Y:S01]  /*1c030*/  ATOMG.E.EXCH.STRONG.GPU PT, RZ, desc[UR36][R6.64], RZ ;  /* 0x800000ff06ff79a8 */ /* 0x000762000c1ef124 */
[----:B-1--4-:R-:W-:-:S07]  /*1c040*/  IMAD.MOV.U32 R3, RZ, RZ, R5 ;  /* 0x000000ffff037224 */ /* 0x012fce00078e0005 */
.L_x_563:
[----:B------:R-:W-:Y:S05]  /*1c050*/  BSYNC.RELIABLE B1 ;  /* 0x0000000000017941 */ /* 0x000fea0003800100 */
.L_x_560:
[----:B------:R-:W-:Y:S02]  /*1c060*/  LOP3.LUT P0, RZ, R0, 0x7, RZ, 0xc0, !PT ;  /* 0x0000000700ff7812 */ /* 0x000fe4000780c0ff */
[----:B------:R-:W-:-:S04]  /*1c070*/  LOP3.LUT P1, RZ, R3, 0x7, RZ, 0xc0, !PT ;  /* 0x0000000703ff7812 */ /* 0x000fc8000782c0ff */
[----:B------:R-:W-:-:S04]  /*1c080*/  PLOP3.LUT P0, PT, P0, P1, PT, 0x20, 0x2 ;  /* 0x000000000002781c */ /* 0x000fc80000702470 */
[----:B---3--:R-:W-:Y:S02]  /*1c090*/  SEL R4, R3, R0, P0 ;  /* 0x0000000003047207 */ /* 0x008fe40000000000 */
[----:B------:R-:W-:Y:S02]  /*1c0a0*/  SEL R5, R0, R3, P0 ;  /* 0x0000000300057207 */ /* 0x000fe40000000000 */
[----:B------:R-:W-:-:S13]  /*1c0b0*/  LOP3.LUT P1, RZ, R4, 0x7, RZ, 0xc0, !PT ;  /* 0x0000000704ff7812 */ /* 0x000fda000782c0ff */
[----:B------:R-:W-:Y:S05]  /*1c0c0*/  @!P1 BRA `(.L_x_568) ;  /* 0xfffffff800909947 */ /* 0x000fea000383ffff */
.L_x_550:
        /* <DEDUP_REMOVED lines=19> */
[----:B------:R-:W3:Y:S01]  /*1c200*/  @P0 LDL R3, [R1+0x238] ;  /* 0x0002380001030983 */ /* 0x000ee20000100800 */
[----:B------:R-:W-:Y:S02]  /*1c210*/  IMAD.MOV.U32 R6, RZ, RZ, R4 ;  /* 0x000000ffff067224 */ /* 0x000fe400078e0004 */
[----:B------:R-:W-:Y:S02]  /*1c220*/  IMAD.MOV.U32 R7, RZ, RZ, R5 ;  /* 0x000000ffff077224 */ /* 0x000fe400078e0005 */
[C---:B---3--:R-:W-:Y:S02]  /*1c230*/  @P0 VIADD R0, R3.reuse, 0x1 ;  /* 0x0000000103000836 */ /* 0x048fe40000000000 */
        /* <DEDUP_REMOVED lines=9> */
.L_x_565:
[----:B------:R-:W-:-:S04]  /*1c2d0*/  LOP3.LUT R0, R5, 0x7, RZ, 0xc0, !PT ;  /* 0x0000000705007812 */ /* 0x000fc800078ec0ff */
[----:B------:R-:W-:-:S13]  /*1c2e0*/  ISETP.NE.AND P0, PT, R0, 0x1, PT ;  /* 0x000000010000780c */ /* 0x000fda0003f05270 */
        /* <DEDUP_REMOVED lines=13> */
.L_x_564:
[----:B------:R-:W4:Y:S02]  /*1c3c0*/  LDL R3, [R1+0x238] ;  /* 0x0002380001037983 */ /* 0x000f240000100800 */
[C---:B----4-:R-:W-:Y:S02]  /*1c3d0*/  VIADD R0, R3.reuse, 0x1 ;  /* 0x0000000103007836 */ /* 0x050fe40000000000 */
[----:B------:R-:W-:-:S03]  /*1c3e0*/  IMAD R3, R3, 0x8, R2 ;  /* 0x0000000803037824 */ /* 0x000fc600078e0202 */
[----:B------:R1:W-:Y:S04]  /*1c3f0*/  STL [R1+0x238], R0 ;  /* 0x0002380001007387 */ /* 0x0003e80000100800 */
[----:B------:R1:W-:Y:S02]  /*1c400*/  STL.64 [R3+0x220], R4 ;  /* 0x0002200403007387 */ /* 0x0003e40000100a00 */
.L_x_567:
[----:B------:R-:W-:Y:S05]  /*1c410*/  BSYNC B0 ;  /* 0x0000000000007941 */ /* 0x000fea0003800000 */
.L_x_549:
[----:B------:R-:W-:Y:S01]  /*1c420*/  LOP3.LUT P0, R22, R22, 0x7, RZ, 0xc0, !PT ;  /* 0x0000000716167812 */ /* 0x000fe2000780c0ff */
[----:B------:R-:W-:Y:S01]  /*1c430*/  BSSY B0, `(.L_x_569) ;  /* 0x0000098000007945 */ /* 0x000fe20003800000 */
[----:B------:R-:W-:-:S03]  /*1c440*/  LOP3.LUT P1, RZ, R8, 0x7, RZ, 0xc0, !PT ;  /* 0x0000000708ff7812 */ /* 0x000fc6000782c0ff */
[----:B-1--4-:R-:W-:Y:S01]  /*1c450*/  IMAD R5, R12, 0x8, R22 ;  /* 0x000000080c057824 */ /* 0x012fe200078e0216 */
[----:B------:R-:W-:-:S04]  /*1c460*/  PLOP3.LUT P1, PT, P0, P1, PT, 0x20, 0x2 ;  /* 0x000000000002781c */ /* 0x000fc80000722470 */
[----:B------:R-:W-:Y:S02]  /*1c470*/  SEL R4, R8, R5, P1 ;  /* 0x0000000508047207 */ /* 0x000fe40000800000 */
[----:B------:R-:W-:Y:S02]  /*1c480*/  SEL R5, R5, R8, P1 ;  /* 0x0000000805057207 */ /* 0x000fe40000800000 */
[----:B------:R-:W-:-:S13]  /*1c490*/  LOP3.LUT P2, RZ, R4, 0x7, RZ, 0xc0, !PT ;  /* 0x0000000704ff7812 */ /* 0x000fda000784c0ff */
[----:B------:R-:W-:Y:S05]  /*1c4a0*/  @P2 BRA `(.L_x_570) ;  /* 0x0000000400702947 */ /* 0x000fea0003800000 */
.L_x_588:
        /* <DEDUP_REMOVED lines=8> */
.L_x_579:
        /* <DEDUP_REMOVED lines=10> */
.L_x_574:
[----:B------:R-:W-:-:S05]  /*1c5d0*/  IMAD.MOV.U32 R11, RZ, RZ, -0x1 ;  /* 0xffffffffff0b7424 */ /* 0x000fca00078e00ff */
[----:B------:R4:W5:Y:S02]  /*1c5e0*/  ATOMG.E.EXCH.STRONG.GPU PT, R0, desc[UR36][R6.64], R11 ;  /* 0x8000000b060079a8 */ /* 0x000964000c1ef124 */
.L_x_575:
[----:B------:R-:W-:Y:S05]  /*1c5f0*/  BSYNC.RECONVERGENT B2 ;  /* 0x0000000000027941 */ /* 0x000fea0003800200 */
.L_x_573:
[----:B---345:R-:W-:-:S05]  /*1c600*/  VIADD R11, R0, 0x1 ;  /* 0x00000001000b7836 */ /* 0x038fca0000000000 */
[----:B------:R-:W-:-:S13]  /*1c610*/  ISETP.GE.U32.AND P1, PT, R11, 0x2, PT ;  /* 0x000000020b00780c */ /* 0x000fda0003f26070 */
[----:B------:R-:W-:Y:S05]  /*1c620*/  @!P1 BRA `(.L_x_572) ;  /* 0x0000000000249947 */ /* 0x000fea0003800000 */
[----:B------:R-:W-:Y:S04]  /*1c630*/  BSSY.RECONVERGENT B2, `(.L_x_576) ;  /* 0x0000005000027945 */ /* 0x000fe80003800200 */
[----:B------:R-:W-:Y:S05]  /*1c640*/  @P2 BRA `(.L_x_577) ;  /* 0x0000000000082947 */ /* 0x000fea0003800000 */
[----:B------:R4:W-:Y:S01]  /*1c650*/  ATOMS.EXCH RZ, [R3+0x10000], RZ ;  /* 0x010000ff03ff738c */ /* 0x0009e20004000000 */
[----:B------:R-:W-:Y:S05]  /*1c660*/  BRA `(.L_x_578) ;  /* 0x0000000000047947 */ /* 0x000fea0003800000 */
.L_x_577:
[----:B------:R3:W5:Y:S02]  /*1c670*/  ATOMG.E.EXCH.STRONG.GPU PT, RZ, desc[UR36][R6.64], RZ ;  /* 0x800000ff06ff79a8 */ /* 0x000764000c1ef124 */
.L_x_578:
[----:B------:R-:W-:Y:S05]  /*1c680*/  BSYNC.RECONVERGENT B2 ;  /* 0x0000000000027941 */ /* 0x000fea0003800200 */
.L_x_576:
[----:B------:R-:W-:Y:S01]  /*1c690*/  LOP3.LUT P1, RZ, R0, 0x7, RZ, 0xc0, !PT ;  /* 0x0000000700ff7812 */ /* 0x000fe2000782c0ff */
[----:B------:R-:W-:-:S12]  /*1c6a0*/  IMAD.MOV.U32 R5, RZ, RZ, R0 ;  /* 0x000000ffff057224 */ /* 0x000fd800078e0000 */
[----:B------:R-:W-:Y:S05]  /*1c6b0*/  @!P1 BRA `(.L_x_579) ;  /* 0xfffffffc009c9947 */ /* 0x000fea000383ffff */
.L_x_572:
[----:B------:R-:W-:Y:S05]  /*1c6c0*/  BSYNC B1 ;  /* 0x0000000000017941 */ /* 0x000fea0003800000 */
.L_x_571:
        /* <DEDUP_REMOVED lines=14> */
.L_x_582:
        /* <DEDUP_REMOVED lines=14> */
.L_x_581:
        /* <DEDUP_REMOVED lines=15> */
.L_x_586:
[----:B------:R-:W-:-:S05]  /*1c980*/  IMAD.WIDE.U32 R6, R7, 0x4, R24 ;  /* 0x0000000407067825 */ /* 0x000fca00078e0018 */
[----:B------:R-:W3:Y:S02]  /*1c990*/  ATOMG.E.EXCH.STRONG.GPU PT, R0, desc[UR36][R6.64], R5 ;  /* 0x80000005060079a8 */ /* 0x000ee4000c1ef124 */
[----:B---3--:R-:W-:-:S13]  /*1c9a0*/  ISETP.NE.AND P1, PT, R0, -0x1, PT ;  /* 0xffffffff0000780c */ /* 0x008fda0003f25270 */
[----:B------:R-:W-:Y:S05]  /*1c9b0*/  @!P1 BREAK.RELIABLE B1 ;  /* 0x0000000000019942 */ /* 0x000fea0003800100 */
[----:B------:R-:W-:Y:S05]  /*1c9c0*/  @!P1 BRA `(.L_x_587) ;  /* 0x0000000000f89947 */ /* 0x000fea0003800000 */
[----:B------:R3:W5:Y:S01]  /*1c9d0*/  ATOMG.E.EXCH.STRONG.GPU PT, RZ, desc[UR36][R6.64], RZ ;  /* 0x800000ff06ff79a8 */ /* 0x000762000c1ef124 */
[----:B-1--4-:R-:W-:-:S07]  /*1c9e0*/  IMAD.MOV.U32 R3, RZ, RZ, R5 ;  /* 0x000000ffff037224 */ /* 0x012fce00078e0005 */
.L_x_583:
[----:B------:R-:W-:Y:S05]  /*1c9f0*/  BSYNC.RELIABLE B1 ;  /* 0x0000000000017941 */ /* 0x000fea0003800100 */
.L_x_580:
[----:B------:R-:W-:Y:S02]  /*1ca00*/  LOP3.LUT P1, RZ, R0, 0x7, RZ, 0xc0, !PT ;  /* 0x0000000700ff7812 */ /* 0x000fe4000782c0ff */
[----:B------:R-:W-:-:S04]  /*1ca10*/  LOP3.LUT P2, RZ, R3, 0x7, RZ, 0xc0, !PT ;  /* 0x0000000703ff7812 */ /* 0x000fc8000784c0ff */
[----:B------:R-:W-:-:S04]  /*1ca20*/  PLOP3.LUT P1, PT, P1, P2, PT, 0x20, 0x2 ;  /* 0x000000000002781c */ /* 0x000fc80000f24470 */
[----:B---3--:R-:W-:Y:S02]  /*1ca30*/  SEL R4, R3, R0, P1 ;  /* 0x0000000003047207 */ /* 0x008fe40000800000 */
[----:B------:R-:W-:Y:S02]  /*1ca40*/  SEL R5, R0, R3, P1 ;  /* 0x0000000300057207 */ /* 0x000fe40000800000 */
[----:B------:R-:W-:-:S13]  /*1ca50*/  LOP3.LUT P2, RZ, R4, 0x7, RZ, 0xc0, !PT ;  /* 0x0000000704ff7812 */ /* 0x000fda000784c0ff */
[----:B------:R-:W-:Y:S05]  /*1ca60*/  @!P2 BRA `(.L_x_588) ;  /* 0xfffffff80090a947 */ /* 0x000fea000383ffff */
.L_x_570:
[----:B------:R-:W-:Y:S02]  /*1ca70*/  IMAD.SHL.U32 R0, R4, 0x8, RZ ;  /* 0x0000000804007824 */ /* 0x000fe400078e00ff */
[----:B------:R-:W-:Y:S02]  /*1ca80*/  IMAD.MOV.U32 R3, RZ, RZ, -0x4f0f0efe ;  /* 0xb0f0f102ff037424 */ /* 0x000fe400078e00ff */
[----:B------:R-:W-:Y:S01]  /*1ca90*/  IMAD.MOV.U32 R11, RZ, RZ, -0x40000000 ;  /* 0xc0000000ff0b7424 */ /* 0x000fe200078e00ff */
        /* <DEDUP_REMOVED lines=29> */
.L_x_585:
        /* <DEDUP_REMOVED lines=15> */
.L_x_584:
[----:B------:R-:W4:Y:S02]  /*1cd60*/  LDL R3, [R1+0x238] ;  /* 0x0002380001037983 */ /* 0x000f240000100800 */
[C---:B----4-:R-:W-:Y:S02]  /*1cd70*/  VIADD R0, R3.reuse, 0x1 ;  /* 0x0000000103007836 */ /* 0x050fe40000000000 */
[----:B------:R-:W-:-:S03]  /*1cd80*/  IMAD R3, R3, 0x8, R2 ;  /* 0x0000000803037824 */ /* 0x000fc600078e0202 */
[----:B------:R1:W-:Y:S04]  /*1cd90*/  STL [R1+0x238], R0 ;  /* 0x0002380001007387 */ /* 0x0003e80000100800 */
[----:B------:R1:W-:Y:S02]  /*1cda0*/  STL.64 [R3+0x220], R4 ;  /* 0x0002200403007387 */ /* 0x0003e40000100a00 */
.L_x_587:
[----:B------:R-:W-:Y:S05]  /*1cdb0*/  BSYNC B0 ;  /* 0x0000000000007941 */ /* 0x000fea0003800000 */
.L_x_569:
[----:B------:R-:W-:Y:S01]  /*1cdc0*/  LOP3.LUT P1, RZ, R9, 0x7, RZ, 0xc0, !PT ;  /* 0x0000000709ff7812 */ /* 0x000fe2000782c0ff */
[----:B------:R-:W-:Y:S01]  /*1cdd0*/  IMAD R13, R13, 0x8, R22 ;  /* 0x000000080d0d7824 */ /* 0x000fe200078e0216 */
[----:B------:R-:W-:Y:S02]  /*1cde0*/  BSSY B0, `(.L_x_589) ;  /* 0x0000092000007945 */ /* 0x000fe40003800000 */
[----:B------:R-:W-:-:S04]  /*1cdf0*/  PLOP3.LUT P0, PT, P0, P1, PT, 0x20, 0x2 ;  /* 0x000000000002781c */ /* 0x000fc80000702470 */
[----:B------:R-:W-:Y:S02]  /*1ce00*/  SEL R8, R9, R13, P0 ;  /* 0x0000000d09087207 */ /* 0x000fe40000000000 */
[----:B------:R-:W-:Y:S02]  /*1ce10*/  SEL R9, R13, R9, P0 ;  /* 0x000000090d097207 */ /* 0x000fe40000000000 */
[----:B------:R-:W-:-:S13]  /*1ce20*/  LOP3.LUT P1, RZ, R8, 0x7, RZ, 0xc0, !PT ;  /* 0x0000000708ff7812 */ /* 0x000fda000782c0ff */
[----:B------:R-:W-:Y:S05]  /*1ce30*/  @P1 BRA `(.L_x_590) ;  /* 0x0000000400701947 */ /* 0x000fea0003800000 */
.L_x_608:
[----:B------:R-:W-:Y:S01]  /*1ce40*/  LOP3.LUT P0, RZ, R9, 0x7, RZ, 0xc0, !PT ;  /* 0x0000000709ff7812 */ /* 0x000fe2000780c0ff */
[----:B------:R-:W-:Y:S05]  /*1ce50*/  YIELD ;  /* 0x0000000000007946 */ /* 0x000fea0003800000 */
[----:B------:R-:W-:Y:S07]  /*1ce60*/  BSSY B1, `(.L_x_591) ;  /* 0x000001f000017945 */ /* 0x000fee0003800000 */
[----:B---3--:R-:W-:Y:S05]  /*1ce70*/  @P0 BRA `(.L_x_592) ;  /* 0x0000000000740947 */ /* 0x008fea0003800000 */
[----:B-1--4-:R-:W3:Y:S01]  /*1ce80*/  S2R R3, SR_CgaCtaId ;  /* 0x0000000000037919 */ /* 0x012ee20000008800 */
[----:B------:R-:W-:-:S05]  /*1ce90*/  MOV R0, 0x400 ;  /* 0x0000040000007802 */ /* 0x000fca0000000f00 */
[----:B------:R-:W-:-:S05]  /*1cea0*/  VIADD R0, R0, 0x410 ;  /* 0x0000041000007836 */ /* 0x000fca0000000000 */
[----:B---3--:R-:W-:-:S07]  /*1ceb0*/  LEA R6, R3, R0, 0x18 ;  /* 0x0000000003067211 */ /* 0x008fce00078ec0ff */
.L_x_599:
        /* <DEDUP_REMOVED lines=10> */
.L_x_594:
[----:B------:R-:W-:-:S05]  /*1cf60*/  IMAD.MOV.U32 R7, RZ, RZ, -0x1 ;  /* 0xffffffffff077424 */ /* 0x000fca00078e00ff */
[----:B------:R4:W5:Y:S02]  /*1cf70*/  ATOMG.E.EXCH.STRONG.GPU PT, R0, desc[UR36][R4.64], R7 ;  /* 0x80000007040079a8 */ /* 0x000964000c1ef124 */
.L_x_595:
[----:B------:R-:W-:Y:S05]  /*1cf80*/  BSYNC.RECONVERGENT B2 ;  /* 0x0000000000027941 */ /* 0x000fea0003800200 */
.L_x_593:
[----:B---345:R-:W-:-:S05]  /*1cf90*/  VIADD R7, R0, 0x1 ;  /* 0x0000000100077836 */ /* 0x038fca0000000000 */
[----:B------:R-:W-:-:S13]  /*1cfa0*/  ISETP.GE.U32.AND P0, PT, R7, 0x2, PT ;  /* 0x000000020700780c */ /* 0x000fda0003f06070 */
[----:B------:R-:W-:Y:S05]  /*1cfb0*/  @!P0 BRA `(.L_x_592) ;  /* 0x0000000000248947 */ /* 0x000fea0003800000 */
[----:B------:R-:W-:Y:S04]  /*1cfc0*/  BSSY.RECONVERGENT B2, `(.L_x_596) ;  /* 0x0000005000027945 */ /* 0x000fe80003800200 */
[----:B------:R-:W-:Y:S05]  /*1cfd0*/  @P1 BRA `(.L_x_597) ;  /* 0x0000000000081947 */ /* 0x000fea0003800000 */
[----:B------:R4:W-:Y:S01]  /*1cfe0*/  ATOMS.EXCH RZ, [R3+0x10000], RZ ;  /* 0x010000ff03ff738c */ /* 0x0009e20004000000 */
[----:B------:R-:W-:Y:S05]  /*1cff0*/  BRA `(.L_x_598) ;  /* 0x0000000000047947 */ /* 0x000fea0003800000 */
.L_x_597:
[----:B------:R3:W5:Y:S02]  /*1d000*/  ATOMG.E.EXCH.STRONG.GPU PT, RZ, desc[UR36][R4.64], RZ ;  /* 0x800000ff04ff79a8 */ /* 0x000764000c1ef124 */
.L_x_598:
[----:B------:R-:W-:Y:S05]  /*1d010*/  BSYNC.RECONVERGENT B2 ;  /* 0x0000000000027941 */ /* 0x000fea0003800200 */
.L_x_596:
[----:B------:R-:W-:Y:S01]  /*1d020*/  LOP3.LUT P0, RZ, R0, 0x7, RZ, 0xc0, !PT ;  /* 0x0000000700ff7812 */ /* 0x000fe2000780c0ff */
[----:B------:R-:W-:-:S12]  /*1d030*/  IMAD.MOV.U32 R9, RZ, RZ, R0 ;  /* 0x000000ffff097224 */ /* 0x000fd800078e0000 */
[----:B------:R-:W-:Y:S05]  /*1d040*/  @!P0 BRA `(.L_x_599) ;  /* 0xfffffffc009c8947 */ /* 0x000fea000383ffff */
.L_x_592:
[----:B------:R-:W-:Y:S05]  /*1d050*/  BSYNC B1 ;  /* 0x0000000000017941 */ /* 0x000fea0003800000 */
.L_x_591:
        /* <DEDUP_REMOVED lines=9> */
[----:B-1----:R-:W-:Y:S01]  /*1d0f0*/  IMAD.MOV.U32 R0, RZ, RZ, R9 ;  /* 0x000000ffff007224 */ /* 0x002fe200078e0009 */
[----:B----4-:R-:W-:-:S11]  /*1d100*/  MOV R3, R8 ;  /* 0x0000000800037202 */ /* 0x010fd60000000f00 */
[----:B------:R-:W-:Y:S05]  /*1d110*/  @!P0 BRA `(.L_x_603) ;  /* 0x0000000000988947 */ /* 0x000fea0003800000 */
[----:B------:R-:W-:Y:S05]  /*1d120*/  @P1 BREAK.RELIABLE B1 ;  /* 0x0000000000011942 */ /* 0x000fea0003800100 */
[----:B------:R-:W-:Y:S05]  /*1d130*/  @P1 BRA `(.L_x_604) ;  /* 0x00000004005c1947 */ /* 0x000fea0003800000 */
.L_x_602:
        /* <DEDUP_REMOVED lines=14> */
.L_x_601:
        /* <DEDUP_REMOVED lines=13> */
[----:B----4-:R-:W-:Y:S01]  /*1d2f0*/  IMAD.MOV.U32 R3, RZ, RZ, R9 ;  /* 0x000000ffff037224 */ /* 0x010fe200078e0009 */
[----:B------:R-:W-:Y:S06]  /*1d300*/  BRA `(.L_x_603) ;  /* 0x00000000001c7947 */ /* 0x000fec0003800000 */
.L_x_606:
[----:B------:R-:W-:-:S05]  /*1d310*/  IMAD.WIDE.U32 R4, R5, 0x4, R24 ;  /* 0x0000000405047825 */ /* 0x000fca00078e0018 */
[----:B------:R-:W3:Y:S02]  /*1d320*/  ATOMG.E.EXCH.STRONG.GPU PT, R0, desc[UR36][R4.64], R9 ;  /* 0x80000009040079a8 */ /* 0x000ee4000c1ef124 */
[----:B---3--:R-:W-:-:S13]  /*1d330*/  ISETP.NE.AND P0, PT, R0, -0x1, PT ;  /* 0xffffffff0000780c */ /* 0x008fda0003f05270 */
[----:B------:R-:W-:Y:S05]  /*1d340*/  @!P0 BREAK.RELIABLE B1 ;  /* 0x0000000000018942 */ /* 0x000fea0003800100 */
[----:B------:R-:W-:Y:S05]  /*1d350*/  @!P0 BRA `(.L_x_607) ;  /* 0x0000000000e88947 */ /* 0x000fea0003800000 */
[----:B------:R1:W5:Y:S01]  /*1d360*/  ATOMG.E.EXCH.STRONG.GPU PT, RZ, desc[UR36][R4.64], RZ ;  /* 0x800000ff04ff79a8 */ /* 0x000362000c1ef124 */
[----:B----4-:R-:W-:-:S07]  /*1d370*/  IMAD.MOV.U32 R3, RZ, RZ, R9 ;  /* 0x000000ffff037224 */ /* 0x010fce00078e0009 */
.L_x_603:
[----:B------:R-:W-:Y:S05]  /*1d380*/  BSYNC.RELIABLE B1 ;  /* 0x0000000000017941 */ /* 0x000fea0003800100 */
.L_x_600:
[----:B------:R-:W-:Y:S02]  /*1d390*/  LOP3.LUT P0, RZ, R0, 0x7, RZ, 0xc0, !PT ;  /* 0x0000000700ff7812 */ /* 0x000fe4000780c0ff */
[----:B------:R-:W-:-:S04]  /*1d3a0*/  LOP3.LUT P1, RZ, R3, 0x7, RZ, 0xc0, !PT ;  /* 0x0000000703ff7812 */ /* 0x000fc8000782c0ff */
[----:B------:R-:W-:-:S04]  /*1d3b0*/  PLOP3.LUT P0, PT, P0, P1, PT, 0x20, 0x2 ;  /* 0x000000000002781c */ /* 0x000fc80000702470 */
[----:B------:R-:W-:Y:S02]  /*1d3c0*/  SEL R8, R3, R0, P0 ;  /* 0x0000000003087207 */ /* 0x000fe40000000000 */
[----:B------:R-:W-:Y:S02]  /*1d3d0*/  SEL R9, R0, R3, P0 ;  /* 0x0000000300097207 */ /* 0x000fe40000000000 */
[----:B------:R-:W-:-:S13]  /*1d3e0*/  LOP3.LUT P1, RZ, R8, 0x7, RZ, 0xc0, !PT ;  /* 0x0000000708ff7812 */ /* 0x000fda000782c0ff */
[----:B------:R-:W-:Y:S05]  /*1d3f0*/  @!P1 BRA `(.L_x_608) ;  /* 0xfffffff800909947 */ /* 0x000fea000383ffff */
.L_x_590:
[----:B-1----:R-:W-:Y:S02]  /*1d400*/  IMAD.SHL.U32 R0, R8, 0x8, RZ ;  /* 0x0000000808007824 */ /* 0x002fe400078e00ff */
[----:B----4-:R-:W-:Y:S02]  /*1d410*/  IMAD.MOV.U32 R3, RZ, RZ, -0x4f0f0efe ;  /* 0xb0f0f102ff037424 */ /* 0x010fe400078e00ff */
[----:B---3--:R-:W-:Y:S01]  /*1d420*/  IMAD.MOV.U32 R7, RZ, RZ, -0x40000000 ;  /* 0xc0000000ff077424 */ /* 0x008fe200078e00ff */
        /* <DEDUP_REMOVED lines=16> */
[----:B------:R-:W3:Y:S02]  /*1d530*/  @P0 LDL R3, [R1+0x238] ;  /* 0x0002380001030983 */ /* 0x000ee40000100800 */
        /* <DEDUP_REMOVED lines=10> */
.L_x_605:
[----:B------:R-:W-:-:S04]  /*1d5e0*/  LOP3.LUT R0, R9, 0x7, RZ, 0xc0, !PT ;  /* 0x0000000709007812 */ /* 0x000fc800078ec0ff */
[----:B------:R-:W-:-:S13]  /*1d5f0*/  ISETP.NE.AND P0, PT, R0, 0x1, PT ;  /* 0x000000010000780c */ /* 0x000fda0003f05270 */
        /* <DEDUP_REMOVED lines=11> */
.L_x_604:
[----:B------:R-:W4:Y:S02]  /*1d6b0*/  LDL R3, [R1+0x238] ;  /* 0x0002380001037983 */ /* 0x000f240000100800 */
[C---:B----4-:R-:W-:Y:S02]  /*1d6c0*/  VIADD R0, R3.reuse, 0x1 ;  /* 0x0000000103007836 */ /* 0x050fe40000000000 */
[----:B------:R-:W-:-:S03]  /*1d6d0*/  IMAD R3, R3, 0x8, R2 ;  /* 0x0000000803037824 */ /* 0x000fc600078e0202 */
[----:B------:R1:W-:Y:S04]  /*1d6e0*/  STL [R1+0x238], R0 ;  /* 0x0002380001007387 */ /* 0x0003e80000100800 */
[----:B------:R1:W-:Y:S02]  /*1d6f0*/  STL.64 [R3+0x220], R8 ;  /* 0x0002200803007387 */ /* 0x0003e40000100a00 */
.L_x_607:
[----:B------:R-:W-:Y:S05]  /*1d700*/  BSYNC B0 ;  /* 0x0000000000007941 */ /* 0x000fea0003800000 */
.L_x_589:
[----:B------:R-:W-:Y:S05]  /*1d710*/  BRA `(.L_x_230) ;  /* 0x000000ec00147947 */ /* 0x000fea0003800000 */
.L_x_483:
        /* <DEDUP_REMOVED lines=17> */
.L_x_610:
[----:B------:R-:W1:Y:S02]  /*1d830*/  LDC.64 R4, c[0x0][0x380] ;  /* 0x0000e000ff047b82 */ /* 0x000e640000000a00 */
[----:B-1----:R-:W-:-:S03]  /*1d840*/  IMAD.WIDE.U32 R4, R3, 0x8, R4 ;  /* 0x0000000803047825 */ /* 0x002fc600078e0004 */
[----:B------:R-:W-:-:S05]  /*1d850*/  IADD3 R6, P0, PT, R4, 0xc000000, RZ ;  /* 0x0c00000004067810 */ /* 0x000fca0007f1e0ff */
[----:B------:R-:W-:-:S06]  /*1d860*/  IMAD.X R7, RZ, RZ, R5, P0 ;  /* 0x000000ffff077224 */ /* 0x000fcc00000e0605 */
[----:B------:R-:W5:Y:S02]  /*1d870*/  ATOMG.E.EXCH.64.STRONG.GPU PT, R6, desc[UR36][R6.64+0x8], RZ ;  /* 0x800008ff060679a8 */ /* 0x000f64000c1ef524 */
.L_x_611:
[----:B------:R-:W-:Y:S05]  /*1d880*/  BSYNC.RECONVERGENT B0 ;  /* 0x0000000000007941 */ /* 0x000fea0003800200 */
.L_x_609:
        /* <DEDUP_REMOVED lines=11> */
.L_x_613:
[----:B------:R-:W2:Y:S02]  /*1d940*/  LDC.64 R4, c[0x0][0x380] ;  /* 0x0000e000ff047b82 */ /* 0x000ea40000000a00 */
[----:B--2---:R-:W-:-:S03]  /*1d950*/  IMAD.WIDE.U32 R4, R49, 0x8, R4 ;  /* 0x0000000831047825 */ /* 0x004fc600078e0004 */
[----:B------:R-:W-:-:S05]  /*1d960*/  IADD3 R8, P0, PT, R4, 0xc000000, RZ ;  /* 0x0c00000004087810 */ /* 0x000fca0007f1e0ff */
[----:B------:R-:W-:-:S06]  /*1d970*/  IMAD.X R9, RZ, RZ, R5, P0 ;  /* 0x000000ffff097224 */ /* 0x000fcc00000e0605 */
[----:B------:R-:W5:Y:S02]  /*1d980*/  ATOMG.E.EXCH.64.STRONG.GPU PT, R8, desc[UR36][R8.64+0x8], RZ ;  /* 0x800008ff080879a8 */ /* 0x000f64000c1ef524 */
.L_x_614:
[----:B------:R-:W-:Y:S05]  /*1d990*/  BSYNC.RECONVERGENT B0 ;  /* 0x0000000000007941 */ /* 0x000fea0003800200 */
.L_x_612:
[----:B-1---5:R-:W-:Y:S01]  /*1d9a0*/  LOP3.LUT P0, RZ, R6, 0x7, RZ, 0xc0, !PT ;  /* 0x0000000706ff7812 */ /* 0x022fe2000780c0ff */
[----:B------:R-:W-:Y:S01]  /*1d9b0*/  BSSY B0, `(.L_x_615) ;  /* 0x0000094000007945 */ /* 0x000fe20003800000 */
[----:B--2---:R-:W-:-:S04]  /*1d9c0*/  LOP3.LUT P1, RZ, R8, 0x7, RZ, 0xc0, !PT ;  /* 0x0000000708ff7812 */ /* 0x004fc8000782c0ff */
[----:B------:R-:W-:-:S04]  /*1d9d0*/  PLOP3.LUT P0, PT, P0, P1, PT, 0x20, 0x2 ;  /* 0x000000000002781c */ /* 0x000fc80000702470 */
[----:B------:R-:W-:Y:S02]  /*1d9e0*/  SEL R10, R8, R6, P0 ;  /* 0x00000006080a7207 */ /* 0x000fe40000000000 */
[----:B------:R-:W-:Y:S02]  /*1d9f0*/  SEL R3, R6, R8, P0 ;  /* 0x0000000806037207 */ /* 0x000fe40000000000 */
[----:B------:R-:W-:-:S13]  /*1da00*/  LOP3.LUT P1, RZ, R10, 0x7, RZ, 0xc0, !PT ;  /* 0x000000070aff7812 */ /* 0x000fda000782c0ff */
[----:B------:R-:W-:Y:S05]  /*1da10*/  @P1 BRA `(.L_x_616) ;  /* 0x0000000400701947 */ /* 0x000fea0003800000 */
.L_x_634:
        /* <DEDUP_REMOVED lines=8> */
.L_x_625:
        /* <DEDUP_REMOVED lines=10> */
.L_x_620:
[----:B------:R-:W-:-:S05]  /*1db40*/  IMAD.MOV.U32 R13, RZ, RZ, -0x1 ;  /* 0xffffffffff0d7424 */ /* 0x000fca00078e00ff */
[----:B------:R3:W5:Y:S02]  /*1db50*/  ATOMG.E.EXCH.STRONG.GPU PT, R0, desc[UR36][R4.64], R13 ;  /* 0x8000000d040079a8 */ /* 0x000764000c1ef124 */
.L_x_621:
[----:B------:R-:W-:Y:S05]  /*1db60*/  BSYNC.RECONVERGENT B2 ;  /* 0x0000000000027941 */ /* 0x000fea0003800200 */
.L_x_619:
[----:B--23-5:R-:W-:-:S05]  /*1db70*/  VIADD R13, R0, 0x1 ;  /* 0x00000001000d7836 */ /* 0x02cfca0000000000 */
[----:B------:R-:W-:-:S13]  /*1db80*/  ISETP.GE.U32.AND P0, PT, R13, 0x2, PT ;  /* 0x000000020d00780c */ /* 0x000fda0003f06070 */
[----:B------:R-:W-:Y:S05]  /*1db90*/  @!P0 BRA `(.L_x_618) ;  /* 0x0000000000248947 */ /* 0x000fea0003800000 */
[----:B------:R-:W-:Y:S04]  /*1dba0*/  BSSY.RECONVERGENT B2, `(.L_x_622) ;  /* 0x0000005000027945 */ /* 0x000fe80003800200 */
[----:B------:R-:W-:Y:S05]  /*1dbb0*/  @P1 BRA `(.L_x_623) ;  /* 0x0000000000081947 */ /* 0x000fea0003800000 */
[----:B------:R3:W-:Y:S01]  /*1dbc0*/  ATOMS.EXCH RZ, [R11+0x10000], RZ ;  /* 0x010000ff0bff738c */ /* 0x0007e20004000000 */
[----:B------:R-:W-:Y:S05]  /*1dbd0*/  BRA `(.L_x_624) ;  /* 0x0000000000047947 */ /* 0x000fea0003800000 */
.L_x_623:
[----:B------:R2:W5:Y:S02]  /*1dbe0*/  ATOMG.E.EXCH.STRONG.GPU PT, RZ, desc[UR36][R4.64], RZ ;  /* 0x800000ff04ff79a8 */ /* 0x000564000c1ef124 */
.L_x_624:
[----:B------:R-:W-:Y:S05]  /*1dbf0*/  BSYNC.RECONVERGENT B2 ;  /* 0x0000000000027941 */ /* 0x000fea0003800200 */
.L_x_622:
[----:B------:R-:W-:Y:S01]  /*1dc00*/  LOP3.LUT P0, RZ, R0, 0x7, RZ, 0xc0, !PT ;  /* 0x0000000700ff7812 */ /* 0x000fe2000780c0ff */
[----:B------:R-:W-:-:S12]  /*1dc10*/  IMAD.MOV.U32 R3, RZ, RZ, R0 ;  /* 0x000000ffff037224 */ /* 0x000fd800078e0000 */
[----:B------:R-:W-:Y:S05]  /*1dc20*/  @!P0 BRA `(.L_x_625) ;  /* 0xfffffffc009c8947 */ /* 0x000fea000383ffff */
.L_x_618:
[----:B------:R-:W-:Y:S05]  /*1dc30*/  BSYNC B1 ;  /* 0x0000000000017941 */ /* 0x000fea0003800000 */
.L_x_617:
        /* <DEDUP_REMOVED lines=14> */
.L_x_628:
        /* <DEDUP_REMOVED lines=14> */
.L_x_627:
        /* <DEDUP_REMOVED lines=15> */
.L_x_632:
[----:B------:R-:W-:-:S05]  /*1def0*/  IMAD.WIDE.U32 R4, R5, 0x4, R24 ;  /* 0x0000000405047825 */ /* 0x000fca00078e0018 */
[----:B------:R-:W2:Y:S02]  /*1df00*/  ATOMG.E.EXCH.STRONG.GPU PT, R0, desc[UR36][R4.64], R3 ;  /* 0x80000003040079a8 */ /* 0x000ea4000c1ef124 */
[----:B--2---:R-:W-:-:S13]  /*1df10*/  ISETP.NE.AND P0, PT, R0, -0x1, PT ;  /* 0xffffffff0000780c */ /* 0x004fda0003f05270 */
[----:B------:R-:W-:Y:S05]  /*1df20*/  @!P0 BREAK.RELIABLE B1 ;  /* 0x0000000000018942 */ /* 0x000fea0003800100 */
[----:B------:R-:W-:Y:S05]  /*1df30*/  @!P0 BRA `(.L_x_633) ;  /* 0x0000000000ec8947 */ /* 0x000fea0003800000 */
[----:B------:R2:W5:Y:S01]  /*1df40*/  ATOMG.E.EXCH.STRONG.GPU PT, RZ, desc[UR36][R4.64], RZ ;  /* 0x800000ff04ff79a8 */ /* 0x000562000c1ef124 */
[----:B-1-3--:R-:W-:-:S07]  /*1df50*/  IMAD.MOV.U32 R11, RZ, RZ, R3 ;  /* 0x000000ffff0b7224 */ /* 0x00afce00078e0003 */
.L_x_629:
[----:B------:R-:W-:Y:S05]  /*1df60*/  BSYNC.RELIABLE B1 ;  /* 0x0000000000017941 */ /* 0x000fea0003800100 */
.L_x_626:
[----:B------:R-:W-:Y:S02]  /*1df70*/  LOP3.LUT P0, RZ, R0, 0x7, RZ, 0xc0, !PT ;  /* 0x0000000700ff7812 */ /* 0x000fe4000780c0ff */
[----:B------:R-:W-:-:S04]  /*1df80*/  LOP3.LUT P1, RZ, R11, 0x7, RZ, 0xc0, !PT ;  /* 0x000000070bff7812 */ /* 0x000fc8000782c0ff */
[----:B------:R-:W-:-:S04]  /*1df90*/  PLOP3.LUT P0, PT, P0, P1, PT, 0x20, 0x2 ;  /* 0x000000000002781c */ /* 0x000fc80000702470 */
[----:B------:R-:W-:Y:S02]  /*1dfa0*/  SEL R10, R11, R0, P0 ;  /* 0x000000000b0a7207 */ /* 0x000fe40000000000 */
[----:B------:R-:W-:Y:S02]  /*1dfb0*/  SEL R3, R0, R11, P0 ;  /* 0x0000000b00037207 */ /* 0x000fe40000000000 */
[----:B------:R-:W-:-:S13]  /*1dfc0*/  LOP3.LUT P1, RZ, R10, 0x7, RZ, 0xc0, !PT ;  /* 0x000000070aff7812 */ /* 0x000fda000782c0ff */
[----:B------:R-:W-:Y:S05]  /*1dfd0*/  @!P1 BRA `(.L_x_634) ;  /* 0xfffffff800909947 */ /* 0x000fea000383ffff */
.L_x_616:
[----:B------:R-:W-:Y:S02]  /*1dfe0*/  IMAD.SHL.U32 R0, R10, 0x8, RZ ;  /* 0x000000080a007824 */ /* 0x000fe400078e00ff */
[----:B--2---:R-:W-:Y:S02]  /*1dff0*/  IMAD.MOV.U32 R5, RZ, RZ, -0x4f0f0efe ;  /* 0xb0f0f102ff057424 */ /* 0x004fe400078e00ff */
        /* <DEDUP_REMOVED lines=28> */
.L_x_631:
        /* <DEDUP_REMOVED lines=13> */
.L_x_630:
[C---:B------:R-:W-:Y:S02]  /*1e290*/  VIADD R0, R37.reuse, 0x1 ;  /* 0x0000000125007836 */ /* 0x040fe40000000000 */
[----:B--2---:R-:W-:Y:S02]  /*1e2a0*/  IMAD R5, R37, 0x8, R2 ;  /* 0x0000000825057824 */ /* 0x004fe400078e0202 */
[----:B------:R-:W-:Y:S01]  /*1e2b0*/  IMAD.MOV.U32 R11, RZ, RZ, R3 ;  /* 0x000000ffff0b7224 */ /* 0x000fe200078e0003 */
[----:B------:R1:W-:Y:S01]  /*1e2c0*/  STL [R1+0x238], R0 ;  /* 0x0002380001007387 */ /* 0x0003e20000100800 */
[----:B------:R-:W-:-:S03]  /*1e2d0*/  IMAD.MOV.U32 R37, RZ, RZ, R0 ;  /* 0x000000ffff257224 */ /* 0x000fc600078e0000 */
[----:B------:R1:W-:Y:S04]  /*1e2e0*/  STL.64 [R5+0x220], R10 ;  /* 0x0002200a05007387 */ /* 0x0003e80000100a00 */
.L_x_633:
[----:B------:R-:W-:Y:S05]  /*1e2f0*/  BSYNC B0 ;  /* 0x0000000000007941 */ /* 0x000fea0003800000 */
.L_x_615:
[----:B------:R-:W-:Y:S01]  /*1e300*/  LOP3.LUT P0, RZ, R7, 0x7, RZ, 0xc0, !PT ;  /* 0x0000000707ff7812 */ /* 0x000fe2000780c0ff */
[----:B------:R-:W-:Y:S01]  /*1e310*/  BSSY B0, `(.L_x_635) ;  /* 0x0000092000007945 */ /* 0x000fe20003800000 */
[----:B------:R-:W-:-:S04]  /*1e320*/  LOP3.LUT P1, RZ, R9, 0x7, RZ, 0xc0, !PT ;  /* 0x0000000709ff7812 */ /* 0x000fc8000782c0ff */
[----:B------:R-:W-:-:S04]  /*1e330*/  PLOP3.LUT P0, PT, P0, P1, PT, 0x20, 0x2 ;  /* 0x000000000002781c */ /* 0x000fc80000702470 */
[----:B------:R-:W-:Y:S02]  /*1e340*/  SEL R6, R9, R7, P0 ;  /* 0x0000000709067207 */ /* 0x000fe40000000000 */
[----:B------:R-:W-:Y:S02]  /*1e350*/  SEL R7, R7, R9, P0 ;  /* 0x0000000907077207 */ /* 0x000fe40000000000 */
[----:B------:R-:W-:-:S13]  /*1e360*/  LOP3.LUT P1, RZ, R6, 0x7, RZ, 0xc0, !PT ;  /* 0x0000000706ff7812 */ /* 0x000fda000782c0ff */
[----:B------:R-:W-:Y:S05]  /*1e370*/  @P1 BRA `(.L_x_636) ;  /* 0x0000000400701947 */ /* 0x000fea0003800000 */
.L_x_654:
[----:B------:R-:W-:Y:S01]  /*1e380*/  LOP3.LUT P0, RZ, R7, 0x7, RZ, 0xc0, !PT ;  /* 0x0000000707ff7812 */ /* 0x000fe2000780c0ff */
[----:B------:R-:W-:Y:S05]  /*1e390*/  YIELD ;  /* 0x0000000000007946 */ /* 0x000fea0003800000 */
[----:B------:R-:W-:Y:S07]  /*1e3a0*/  BSSY B1, `(.L_x_637) ;  /* 0x000001f000017945 */ /* 0x000fee0003800000 */
[----:B01----:R-:W-:Y:S05]  /*1e3b0*/  @P0 BRA `(.L_x_638) ;  /* 0x0000000000740947 */ /* 0x003fea0003800000 */
[----:B------:R-:W0:Y:S01]  /*1e3c0*/  S2R R3, SR_CgaCtaId ;  /* 0x0000000000037919 */ /* 0x000e220000008800 */
[----:B-12-4-:R-:W-:-:S05]  /*1e3d0*/  MOV R0, 0x400 ;  /* 0x0000040000007802 */ /* 0x016fca0000000f00 */
[----:B------:R-:W-:-:S05]  /*1e3e0*/  VIADD R0, R0, 0x410 ;  /* 0x0000041000007836 */ /* 0x000fca0000000000 */
[----:B0-----:R-:W-:-:S07]  /*1e3f0*/  LEA R8, R3, R0, 0x18 ;  /* 0x0000000003087211 */ /* 0x001fce00078ec0ff */
.L_x_645:
[C---:B------:R-:W-:Y:S01]  /*1e400*/  ISETP.GT.U32.AND P1, PT, R7.reuse, 0xffff, PT ;  /* 0x0000ffff0700780c */ /* 0x040fe20003f24070 */
[----:B------:R-:W-:Y:S05]  /*1e410*/  YIELD ;  /* 0x0000000000007946 */ /* 0x000fea0003800000 */
[----:B0-----:R-:W-:Y:S01]  /*1e420*/  SHF.R.U32.HI R5, RZ, 0x3, R7 ;  /* 0x00000003ff057819 */ /* 0x001fe20000011607 */
[----:B------:R-:W-:Y:S01]  /*1e430*/  BSSY.RECONVERGENT B2, `(.L_x_639) ;  /* 0x0000009000027945 */ /* 0x000fe20003800200 */
[----:B-12---:R-:W-:-:S03]  /*1e440*/  LEA.HI R3, R7, R8, RZ, 0x1f ;  /* 0x0000000807037211 */ /* 0x006fc600078ff8ff */
[----:B------:R-:W-:Y:S02]  /*1e450*/  IMAD.WIDE.U32 R4, R5, 0x4, R24 ;  /* 0x0000000405047825 */ /* 0x000fe400078e0018 */
[----:B------:R-:W-:Y:S05]  /*1e460*/  @P1 BRA `(.L_x_640) ;  /* 0x00000000000c1947 */ /* 0x000fea0003800000 */
[----:B------:R-:W-:-:S06]  /*1e470*/  IMAD.MOV.U32 R0, RZ, RZ, -0x1 ;  /* 0xffffffffff007424 */ /* 0x000fcc00078e00ff */
[----:B------:R1:W2:Y:S01]  /*1e480*/  ATOMS.EXCH R0, [R3+0x10000], R0 ;  /* 0x010000000300738c */ /* 0x0002a20004000000 */
[----:B------:R-:W-:Y:S05]  /*1e490*/  BRA `(.L_x_641) ;  /* 0x0000000000087947 */ /* 0x000fea0003800000 */
.L_x_640:
[----:B------:R-:W-:-:S05]  /*1e4a0*/  IMAD.MOV.U32 R9, RZ, RZ, -0x1 ;  /* 0xffffffffff097424 */ /* 0x000fca00078e00ff */
[----:B------:R0:W5:Y:S02]  /*1e4b0*/  ATOMG.E.EXCH.STRONG.GPU PT, R0, desc[UR36][R4.64], R9 ;  /* 0x80000009040079a8 */ /* 0x000164000c1ef124 */
.L_x_641:
[----:B------:R-:W-:Y:S05]  /*1e4c0*/  BSYNC.RECONVERGENT B2 ;  /* 0x0000000000027941 */ /* 0x000fea0003800200 */
.L_x_639:
[----:B0-2--5:R-:W-:-:S05]  /*1e4d0*/  VIADD R9, R0, 0x1 ;  /* 0x0000000100097836 */ /* 0x025fca0000000000 */
[----:B------:R-:W-:-:S13]  /*1e4e0*/  ISETP.GE.U32.AND P0, PT, R9, 0x2, PT ;  /* 0x000000020900780c */ /* 0x000fda0003f06070 */
[----:B------:R-:W-:Y:S05]  /*1e4f0*/  @!P0 BRA `(.L_x_638) ;  /* 0x0000000000248947 */ /* 0x000fea0003800000 */
[----:B------:R-:W-:Y:S04]  /*1e500*/  BSSY.RECONVERGENT B2, `(.L_x_642) ;  /* 0x0000005000027945 */ /* 0x000fe80003800200 */
[----:B------:R-:W-:Y:S05]  /*1e510*/  @P1 BRA `(.L_x_643) ;  /* 0x0000000000081947 */ /* 0x000fea0003800000 */
[----:B------:R2:W-:Y:S01]  /*1e520*/  ATOMS.EXCH RZ, [R3+0x10000], RZ ;  /* 0x010000ff03ff738c */ /* 0x0005e20004000000 */
[----:B------:R-:W-:Y:S05]  /*1e530*/  BRA `(.L_x_644) ;  /* 0x0000000000047947 */ /* 0x000fea0003800000 */
.L_x_643:
[----:B------:R0:W5:Y:S02]  /*1e540*/  ATOMG.E.EXCH.STRONG.GPU PT, RZ, desc[UR36][R4.64], RZ ;  /* 0x800000ff04ff79a8 */ /* 0x000164000c1ef124 */
.L_x_644:
[----:B------:R-:W-:Y:S05]  /*1e550*/  BSYNC.RECONVERGENT B2 ;  /* 0x0000000000027941 */ /* 0x000fea0003800200 */
.L_x_642:
[----:B------:R-:W-:Y:S01]  /*1e560*/  LOP3.LUT P0, RZ, R0, 0x7, RZ, 0xc0, !PT ;  /* 0x0000000700ff7812 */ /* 0x000fe2000780c0ff */
[----:B------:R-:W-:-:S12]  /*1e570*/  IMAD.MOV.U32 R7, RZ, RZ, R0 ;  /* 0x000000ffff077224 */ /* 0x000fd800078e0000 */
[----:B------:R-:W-:Y:S05]  /*1e580*/  @!P0 BRA `(.L_x_645) ;  /* 0xfffffffc009c8947 */ /* 0x000fea000383ffff */
.L_x_638:
[----:B------:R-:W-:Y:S05]  /*1e590*/  BSYNC B1 ;  /* 0x0000000000017941 */ /* 0x000fea0003800000 */
.L_x_637:
        /* <DEDUP_REMOVED lines=9> */
[----:B-12-4-:R-:W-:Y:S02]  /*1e630*/  IMAD.MOV.U32 R0, RZ, RZ, R7 ;  /* 0x000000ffff007224 */ /* 0x016fe400078e0007 */
[----:B------:R-:W-:-:S10]  /*1e640*/  IMAD.MOV.U32 R3, RZ, RZ, R6 ;  /* 0x000000ffff037224 */ /* 0x000fd400078e0006 */
[----:B------:R-:W-:Y:S05]  /*1e650*/  @!P0 BRA `(.L_x_649) ;  /* 0x0000000000988947 */ /* 0x000fea0003800000 */
[----:B------:R-:W-:Y:S05]  /*1e660*/  @P1 BREAK.RELIABLE B1 ;  /* 0x0000000000011942 */ /* 0x000fea0003800100 */
[----:B------:R-:W-:Y:S05]  /*1e670*/  @P1 BRA `(.L_x_650) ;  /* 0x00000004005c1947 */ /* 0x000fea0003800000 */
.L_x_648:
[----:B------:R-:W-:Y:S02]  /*1e680*/  ISETP.GT.U32.AND P1, PT, R6, 0xffff, PT ;  /* 0x0000ffff0600780c */ /* 0x000fe40003f24070 */
[----:B-12---:R-:W-:-:S11]  /*1e690*/  SHF.R.U32.HI R3, RZ, 0x3, R6 ;  /* 0x00000003ff037819 */ /* 0x006fd60000011606 */
[----:B0---4-:R-:W-:-:S06]  /*1e6a0*/  @P1 IMAD.WIDE.U32 R4, R3, 0x4, R24 ;  /* 0x0000000403041825 */ /* 0x011fcc00078e0018 */
        /* <DEDUP_REMOVED lines=11> */
.L_x_647:
[----:B------:R-:W-:Y:S02]  /*1e760*/  ISETP.GT.U32.AND P0, PT, R6, 0xffff, PT ;  /* 0x0000ffff0600780c */ /* 0x000fe40003f04070 */
[----:B012-4-:R-:W-:-:S11]  /*1e770*/  SHF.R.U32.HI R5, RZ, 0x3, R6 ;  /* 0x00000003ff057819 */ /* 0x017fd60000011606 */
        /* <DEDUP_REMOVED lines=11> */
[----:B------:R-:W-:Y:S01]  /*1e830*/  IMAD.MOV.U32 R3, RZ, RZ, R7 ;  /* 0x000000ffff037224 */ /* 0x000fe200078e0007 */
[----:B------:R-:W-:Y:S06]  /*1e840*/  BRA `(.L_x_649) ;  /* 0x00000000001c7947 */ /* 0x000fec0003800000 */
.L_x_652:
[----:B------:R-:W-:-:S05]  /*1e850*/  IMAD.WIDE.U32 R4, R5, 0x4, R24 ;  /* 0x0000000405047825 */ /* 0x000fca00078e0018 */
[----:B------:R-:W2:Y:S02]  /*1e860*/  ATOMG.E.EXCH.STRONG.GPU PT, R0, desc[UR36][R4.64], R7 ;  /* 0x80000007040079a8 */ /* 0x000ea4000c1ef124 */
[----:B--2---:R-:W-:-:S13]  /*1e870*/  ISETP.NE.AND P0, PT, R0, -0x1, PT ;  /* 0xffffffff0000780c */ /* 0x004fda0003f05270 */
[----:B------:R-:W-:Y:S05]  /*1e880*/  @!P0 BREAK.RELIABLE B1 ;  /* 0x0000000000018942 */ /* 0x000fea0003800100 */
[----:B------:R-:W-:Y:S05]  /*1e890*/  @!P0 BRA `(.L_x_653) ;  /* 0x0000000000e48947 */ /* 0x000fea0003800000 */
[----:B------:R1:W5:Y:S01]  /*1e8a0*/  ATOMG.E.EXCH.STRONG.GPU PT, RZ, desc[UR36][R4.64], RZ ;  /* 0x800000ff04ff79a8 */ /* 0x000362000c1ef124 */
[----:B------:R-:W-:-:S07]  /*1e8b0*/  IMAD.MOV.U32 R3, RZ, RZ, R7 ;  /* 0x000000ffff037224 */ /* 0x000fce00078e0007 */
.L_x_649:
[----:B------:R-:W-:Y:S05]  /*1e8c0*/  BSYNC.RELIABLE B1 ;  /* 0x0000000000017941 */ /* 0x000fea0003800100 */
.L_x_646:
[----:B------:R-:W-:Y:S02]  /*1e8d0*/  LOP3.LUT P0, RZ, R0, 0x7, RZ, 0xc0, !PT ;  /* 0x0000000700ff7812 */ /* 0x000fe4000780c0ff */
[----:B------:R-:W-:-:S04]  /*1e8e0*/  LOP3.LUT P1, RZ, R3, 0x7, RZ, 0xc0, !PT ;  /* 0x0000000703ff7812 */ /* 0x000fc8000782c0ff */
[----:B------:R-:W-:-:S04]  /*1e8f0*/  PLOP3.LUT P0, PT, P0, P1, PT, 0x20, 0x2 ;  /* 0x000000000002781c */ /* 0x000fc80000702470 */
[----:B------:R-:W-:Y:S02]  /*1e900*/  SEL R6, R3, R0, P0 ;  /* 0x0000000003067207 */ /* 0x000fe40000000000 */
[----:B------:R-:W-:Y:S02]  /*1e910*/  SEL R7, R0, R3, P0 ;  /* 0x0000000300077207 */ /* 0x000fe40000000000 */
[----:B------:R-:W-:-:S13]  /*1e920*/  LOP3.LUT P1, RZ, R6, 0x7, RZ, 0xc0, !PT ;  /* 0x0000000706ff7812 */ /* 0x000fda000782c0ff */
[----:B------:R-:W-:Y:S05]  /*1e930*/  @!P1 BRA `(.L_x_654) ;  /* 0xfffffff800909947 */ /* 0x000fea000383ffff */
.L_x_636:
[----:B-12-4-:R-:W-:Y:S02]  /*1e940*/  IMAD.SHL.U32 R0, R6, 0x8, RZ ;  /* 0x0000000806007824 */ /* 0x016fe400078e00ff */
[----:B------:R-:W-:Y:S02]  /*1e950*/  IMAD.MOV.U32 R3, RZ, RZ, -0x4f0f0efe ;  /* 0xb0f0f102ff037424 */ /* 0x000fe400078e00ff */
[----:B------:R-:W-:Y:S01]  /*1e960*/  IMAD.MOV.U32 R9, RZ, RZ, -0x40000000 ;  /* 0xc0000000ff097424 */ /* 0x000fe200078e00ff */
[----:B------:R-:W-:Y:S01]  /*1e970*/  LOP3.LUT R0, R0, 0x38, RZ, 0xc0, !PT ;  /* 0x0000003800007812 */ /* 0x000fe200078ec0ff */
[----:B0-----:R-:W-:-:S03]  /*1e980*/  IMAD.MOV.U32 R5, RZ, RZ, -0x203a400 ;  /* 0xfdfc5c00ff057424 */ /* 0x001fc600078e00ff */
        /* <DEDUP_REMOVED lines=19> */
[----:B------:R-:W0:Y:S02]  /*1eac0*/  LDL R3, [R1+0xa40] ;  /* 0x000a400001037983 */ /* 0x000e240000100800 */
[C---:B0-----:R-:W-:Y:S02]  /*1ead0*/  VIADD R0, R3.reuse, 0x1 ;  /* 0x0000000103007836 */ /* 0x041fe40000000000 */
[----:B------:R-:W-:-:S03]  /*1eae0*/  IMAD R3, R3, 0x8, R2 ;  /* 0x0000000803037824 */ /* 0x000fc600078e0202 */
[----:B------:R0:W-:Y:S04]  /*1eaf0*/  STL [R1+0xa40], R0 ;  /* 0x000a400001007387 */ /* 0x0001e80000100800 */
[----:B------:R0:W-:Y:S01]  /*1eb00*/  STL.64 [R3+0xa28], R6 ;  /* 0x000a280603007387 */ /* 0x0001e20000100a00 */
[----:B------:R-:W-:Y:S05]  /*1eb10*/  BRA `(.L_x_653) ;  /* 0x0000000000447947 */ /* 0x000fea0003800000 */
.L_x_651:
[----:B------:R-:W-:-:S04]  /*1eb20*/  LOP3.LUT R0, R7, 0x7, RZ, 0xc0, !PT ;  /* 0x0000000707007812 */ /* 0x000fc800078ec0ff */
[----:B------:R-:W-:-:S13]  /*1eb30*/  ISETP.NE.AND P0, PT, R0, 0x1, PT ;  /* 0x000000010000780c */ /* 0x000fda0003f05270 */
[C---:B------:R-:W-:Y:S02]  /*1eb40*/  @P0 VIADD R0, R37.reuse, 0x1 ;  /* 0x0000000125000836 */ /* 0x040fe40000000000 */
[----:B------:R-:W-:-:S03]  /*1eb50*/  @P0 IMAD R37, R37, 0x8, R2 ;  /* 0x0000000825250824 */ /* 0x000fc600078e0202 */
        /* <DEDUP_REMOVED lines=9> */
.L_x_650:
[C---:B------:R-:W-:Y:S02]  /*1ebf0*/  VIADD R0, R37.reuse, 0x1 ;  /* 0x0000000125007836 */ /* 0x040fe40000000000 */
[----:B------:R-:W-:-:S03]  /*1ec00*/  IMAD R37, R37, 0x8, R2 ;  /* 0x0000000825257824 */ /* 0x000fc600078e0202 */
[----:B------:R1:W-:Y:S04]  /*1ec10*/  STL [R1+0x238], R0 ;  /* 0x0002380001007387 */ /* 0x0003e80000100800 */
[----:B------:R1:W-:Y:S02]  /*1ec20*/  STL.64 [R37+0x220], R6 ;  /* 0x0002200625007387 */ /* 0x0003e40000100a00 */
.L_x_653:
[----:B------:R-:W-:Y:S05]  /*1ec30*/  BSYNC B0 ;  /* 0x0000000000007941 */ /* 0x000fea0003800000 */
.L_x_635:
[----:B------:R-:W-:Y:S05]  /*1ec40*/  BRA `(.L_x_230) ;  /* 0x000000d400c87947 */ /* 0x000fea0003800000 */
.L_x_482:
        /* <DEDUP_REMOVED lines=12> */
.L_x_661:
        /* <DEDUP_REMOVED lines=33> */
.L_x_660:
[----:B------:R-:W-:Y:S05]  /*1ef20*/  BSYNC.RECONVERGENT B10 ;  /* 0x00000000000a7941 */ /* 0x000fea0003800200 */
.L_x_659:
[----:B------:R-:W-:-:S13]  /*1ef30*/  ISETP.GE.U32.AND P0, PT, R35, 0x2, PT ;  /* 0x000000022300780c */ /* 0x000fda0003f06070 */
[----:B------:R-:W-:Y:S05]  /*1ef40*/  @!P0 BRA `(.L_x_661) ;  /* 0xfffffffc00708947 */ /* 0x000fea000383ffff */
[----:B------:R-:W-:Y:S05]  /*1ef50*/  BSYNC.RECONVERGENT B9 ;  /* 0x0000000000097941 */ /* 0x000fea0003800200 */
.L_x_658:
[----:B------:R-:W-:Y:S01]  /*1ef60*/  PLOP3.LUT P0, PT, PT, PT, PT, 0x80, 0x8 ;  /* 0x000000000008781c */ /* 0x000fe20003f0f070 */
[----:B------:R-:W-:-:S12]  /*1ef70*/  BRA `(.L_x_662) ;  /* 0x0000004000bc7947 */ /* 0x000fd80003800000 */
.L_x_657:
[----:B------:R-:W2:Y:S01]  /*1ef80*/  LDL R9, [R1+0x24] ;  /* 0x0000240001097983 */ /* 0x000ea20000100800 */
[----:B------:R-:W-:Y:S01]  /*1ef90*/  BSSY.RECONVERGENT B0, `(.L_x_663) ;  /* 0x000042c000007945 */ /* 0x000fe20003800200 */
[C---:B--2---:R-:W-:Y:S02]  /*1efa0*/  IMAD.SHL.U32 R0, R9.reuse, 0x80, RZ ;  /* 0x0000008009007824 */ /* 0x044fe400078e00ff */
[----:B------:R-:W-:Y:S02]  /*1efb0*/  IMAD.SHL.U32 R3, R9, 0x400, RZ ;  /* 0x0000040009037824 */ /* 0x000fe400078e00ff */
[----:B------:R-:W-:-:S03]  /*1efc0*/  VIADD R8, R0, 0x80 ;  /* 0x0000008000087836 */ /* 0x000fc60000000000 */
[----:B------:R-:W-:Y:S01]  /*1efd0*/  LOP3.LUT R3, R3, 0xfc00, RZ, 0xc0, !PT ;  /* 0x0000fc0003037812 */ /* 0x000fe200078ec0ff */
[C---:B------:R-:W-:Y:S01]  /*1efe0*/  IMAD.SHL.U32 R4, R8.reuse, 0x8, RZ ;  /* 0x0000000808047824 */ /* 0x040fe200078e00ff */
[----:B------:R-:W-:-:S03]  /*1eff0*/  LOP3.LUT R8, R8, 0x1f80, RZ, 0xc0, !PT ;  /* 0x00001f8008087812 */ /* 0x000fc600078ec0ff */
[----:B------:R-:W-:Y:S01]  /*1f000*/  IMAD.IADD R3, R38, 0x1, R3 ;  /* 0x0000000126037824 */ /* 0x000fe200078e0203 */
[----:B------:R-:W-:Y:S01]  /*1f010*/  LOP3.LUT R7, R4, 0xfc00, RZ, 0xc0, !PT ;  /* 0x0000fc0004077812 */ /* 0x000fe200078ec0ff */
[----:B------:R-:W-:-:S03]  /*1f020*/  IMAD.IADD R8, R8, 0x1, R39 ;  /* 0x0000000108087824 */ /* 0x000fc600078e0227 */
[----:B------:R1:W2:Y:S01]  /*1f030*/  LDS.64 R4, [R3] ;  /* 0x0000000003047984 */ /* 0x0002a20000000a00 */
[----:B------:R-:W-:-:S06]  /*1f040*/  IMAD.IADD R7, R38, 0x1, R7 ;  /* 0x0000000126077824 */ /* 0x000fcc00078e0207 */
[----:B------:R-:W3:Y:S01]  /*1f050*/  LDS.64 R6, [R7] ;  /* 0x0000000007067984 */ /* 0x000ee20000000a00 */
[----:B-1----:R-:W-:Y:S01]  /*1f060*/  IMAD.MOV.U32 R3, RZ, RZ, RZ ;  /* 0x000000ffff037224 */ /* 0x002fe200078e00ff */
[----:B--2---:R-:W-:Y:S02]  /*1f070*/  ISETP.NE.U32.AND P0, PT, R4, RZ, PT ;  /* 0x000000ff0400720c */ /* 0x004fe40003f05070 */
[----:B------:R-:W-:Y:S02]  /*1f080*/  LOP3.LUT R4, R0, 0x1f80, RZ, 0xc0, !PT ;  /* 0x00001f8000047812 */ /* 0x000fe400078ec0ff */
[----:B------:R-:W-:-:S03]  /*1f090*/  ISETP.NE.AND.EX P0, PT, R5, RZ, PT, P0 ;  /* 0x000000ff0500720c */ /* 0x000fc60003f05300 */
[----:B------:R-:W-:Y:S01]  /*1f0a0*/  IMAD.IADD R4, R4, 0x1, R39 ;  /* 0x0000000104047824 */ /* 0x000fe200078e0227 */
[----:B---3--:R-:W-:-:S04]  /*1f0b0*/  ISETP.NE.U32.AND P1, PT, R6, RZ, PT ;  /* 0x000000ff0600720c */ /* 0x008fc80003f25070 */
[----:B------:R-:W-:Y:S02]  /*1f0c0*/  ISETP.EQ.OR P0, PT, R4, RZ, P0 ;  /* 0x000000ff0400720c */ /* 0x000fe40000702670 */
[----:B------:R-:W-:-:S04]  /*1f0d0*/  ISETP.NE.AND.EX P1, PT, R7, RZ, PT, P1 ;  /* 0x000000ff0700720c */ /* 0x000fc80003f25310 */
[----:B------:R-:W-:-:S07]  /*1f0e0*/  ISETP.EQ.OR P1, PT, R8, RZ, P1 ;  /* 0x000000ff0800720c */ /* 0x000fce0000f22670 */
[----:B------:R-:W-:Y:S01]  /*1f0f0*/  @!P0 IMAD.MOV.U32 R3, RZ, RZ, 0x1 ;  /* 0x00000001ff038424 */ /* 0x000fe200078e00ff */
[----:B------:R1:W-:Y:S01]  /*1f100*/  @!P0 STL [R1+0x38], R4 ;  /* 0x0000380401008387 */ /* 0x0003e20000100800 */
[----:B------:R-:W-:-:S04]  /*1f110*/  PLOP3.LUT P0, PT, PT, PT, PT, 0x80, 0x8 ;  /* 0x000000000008781c */ /* 0x000fc80003f0f070 */
        /* <DEDUP_REMOVED lines=1037> */
[----:B------:R-:W-:-:S04]  /*231f0*/  ISETP.EQ.OR P0, PT, R7, RZ, P0 ;  /* 0x000000ff0700720c */ /* 0x000fc80000702670 */
[----:B------:R-:W-:-:S09]  /*23200*/  ISETP.EQ.OR P1, PT, R3, RZ, P0 ;  /* 0x000000ff0300720c */ /* 0x000fd20000722670 */
[----:B------:R-:W-:-:S04]  /*23210*/  @!P0 IMAD R4, R3, 0x4, R2 ;  /* 0x0000000403048824 */ /* 0x000fc800078e0202 */
[----:B------:R-:W-:Y:S01]  /*23220*/  @!P1 VIADD R0, R9, 0x3f ;  /* 0x0000003f09009836 */ /* 0x000fe20000000000 */
[----:B------:R1:W-:Y:S01]  /*23230*/  @!P0 STL [R4+0x18], R7 ;  /* 0x0000180704008387 */ /* 0x0003e20000100800 */
[----:B------:R-:W-:-:S13]  /*23240*/  PLOP3.LUT P0, PT, P1, PT, PT, 0x8, 0x80 ;  /* 0x000000000080781c */ /* 0x000fda0000f0e170 */
.L_x_664:
[----:B------:R-:W-:Y:S05]  /*23250*/  BSYNC.RECONVERGENT B0 ;  /* 0x0000000000007941 */ /* 0x000fea0003800200 */
.L_x_663:
[----:B------:R2:W-:Y:S02]  /*23260*/  STL [R1+0x24], R0 ;  /* 0x0000240001007387 */ /* 0x0005e40000100800 */
.L_x_662:
[----:B------:R-:W-:Y:S05]  /*23270*/  BSYNC.RECONVERGENT B8 ;  /* 0x0000000000087941 */ /* 0x000fea0003800200 */
.L_x_656:
[----:B------:R-:W-:-:S13]  /*23280*/  ISETP.EQ.OR P0, PT, R23, RZ, !P0 ;  /* 0x000000ff1700720c */ /* 0x000fda0004702670 */
[----:B------:R-:W-:Y:S05]  /*23290*/  @!P0 BREAK.RELIABLE B6 ;  /* 0x0000000000068942 */ /* 0x000fea0003800100 */
[----:B------:R-:W-:Y:S05]  /*232a0*/  @P0 BRA `(.L_x_186) ;  /* 0x0000009000400947 */ /* 0x000fea0003800000 */
[----:B------:R-:W-:Y:S01]  /*232b0*/  ISETP.GT.U32.AND P0, PT, R49, 0xffff, PT ;  /* 0x0000ffff3100780c */ /* 0x000fe20003f04070 */
[----:B------:R-:W-:Y:S01]  /*232c0*/  BSSY.RECONVERGENT B0, `(.L_x_665) ;  /* 0x000000f000007945 */ /* 0x000fe20003800200 */
[----:B------:R-:W-:-:S11]  /*232d0*/  SHF.R.U32.HI R49, RZ, 0x3, R49 ;  /* 0x00000003ff317819 */ /* 0x000fd60000011631 */
[----:B------:R-:W-:Y:S05]  /*232e0*/  @P0 BRA `(.L_x_666) ;  /* 0x00000000001c0947 */ /* 0x000fea0003800000 */
[----:B------:R-:W3:Y:S01]  /*232f0*/  S2UR UR5, SR_CgaCtaId ;  /* 0x00000000000579c3 */ /* 0x000ee20000008800 */
[----:B------:R-:W-:Y:S02]  /*23300*/  UMOV UR4, 0x400 ;  /* 0x0000040000047882 */ /* 0x000fe40000000000 */
[----:B------:R-:W-:-:S04]  /*23310*/  UIADD3 UR4, UPT, UPT, UR4, 0x410, URZ ;  /* 0x0000041004047890 */ /* 0x000fc8000fffe0ff */
[----:B---3--:R-:W-:-:S06]  /*23320*/  ULEA UR4, UR5, UR4, 0x18 ;  /* 0x0000000405047291 */ /* 0x008fcc000f8ec0ff */
[----:B------:R-:W-:-:S06]  /*23330*/  LEA R6, R49, UR4, 0x3 ;  /* 0x0000000431067c11 */ /* 0x000fcc000f8e18ff */
[----:B-1----:R-:W1:Y:S01]  /*23340*/  ATOMS.EXCH.64 R6, [R6], RZ ;  /* 0x000000ff0606738c */ /* 0x002e620004000400 */
[----:B------:R-:W-:Y:S05]  /*23350*/  BRA `(.L_x_667) ;  /* 0x0000000000147947 */ /* 0x000fea0003800000 */
.L_x_666:
[----:B-1----:R-:W1:Y:S02]  /*23360*/  LDC.64 R4, c[0x0][0x380] ;  /* 0x0000e000ff047b82 */ /* 0x002e640000000a00 */
[----:B-1----:R-:W-:-:S03]  /*23370*/  IMAD.WIDE.U32 R4, R49, 0x8, R4 ;  /* 0x0000000831047825 */ /* 0x002fc600078e0004 */
[----:B------:R-:W-:-:S05]  /*23380*/  IADD3 R6, P0, PT, R4, 0xc000000, RZ ;  /* 0x0c00000004067810 */ /* 0x000fca0007f1e0ff */
[----:B------:R-:W-:-:S06]  /*23390*/  IMAD.X R7, RZ, RZ, R5, P0 ;  /* 0x000000ffff077224 */ /* 0x000fcc00000e0605 */
[----:B------:R-:W5:Y:S02]  /*233a0*/  ATOMG.E.EXCH.64.STRONG.GPU PT, R6, desc[UR36][R6.64+0x8], RZ ;  /* 0x800008ff060679a8 */ /* 0x000f64000c1ef524 */
.L_x_667:
[----:B------:R-:W-:Y:S05]  /*233b0*/  BSYNC.RECONVERGENT B0 ;  /* 0x0000000000007941 */ /* 0x000fea0003800200 */
.L_x_665:
[----:B------:R-:W-:Y:S01]  /*233c0*/  ISETP.GT.U32.AND P0, PT, R22, 0xff, PT ;  /* 0x000000ff1600780c */ /* 0x000fe20003f04070 */
[----:B------:R-:W-:-:S12]  /*233d0*/  BSSY B0, `(.L_x_668) ;  /* 0x0000167000007945 */ /* 0x000fd80003800000 */
[----:B------:R-:W-:Y:S05]  /*233e0*/  @P0 BRA `(.L_x_669) ;  /* 0x0000000800a40947 */ /* 0x000fea0003800000 */
[----:B------:R-:W3:Y:S01]  /*233f0*/  LDL R3, [R1+0x38] ;  /* 0x0000380001037983 */ /* 0x000ee20000100800 */
[----:B------:R-:W-:Y:S01]  /*23400*/  BSSY.RECONVERGENT B1, `(.L_x_670) ;  /* 0x0000011000017945 */ /* 0x000fe20003800200 */
[----:B-1---5:R-:W-:Y:S02]  /*23410*/  IMAD.MOV.U32 R4, RZ, RZ, R7 ;  /* 0x000000ffff047224 */ /* 0x022fe400078e0007 */
[----:B------:R-:W-:Y:S01]  /*23420*/  IMAD.MOV.U32 R5, RZ, RZ, 0x2 ;  /* 0x00000002ff057424 */ /* 0x000fe200078e00ff */
[----:B---3--:R-:W-:-:S13]  /*23430*/  ISETP.GT.U32.AND P0, PT, R3, 0x1fff, PT ;  /* 0x00001fff0300780c */ /* 0x008fda0003f04070 */
        /* <DEDUP_REMOVED lines=8> */
.L_x_671:
[----:B------:R-:W1:Y:S02]  /*234c0*/  LDC.64 R8, c[0x0][0x380] ;  /* 0x0000e000ff087b82 */ /* 0x000e640000000a00 */
[----:B-1----:R-:W-:-:S03]  /*234d0*/  IMAD.WIDE.U32 R8, R3, 0x8, R8 ;  /* 0x0000000803087825 */ /* 0x002fc600078e0008 */
[----:B------:R-:W-:-:S05]  /*234e0*/  IADD3 R8, P0, PT, R8, 0xc000000, RZ ;  /* 0x0c00000008087810 */ /* 0x000fca0007f1e0ff */
[----:B------:R-:W-:-:S05]  /*234f0*/  IMAD.X R9, RZ, RZ, R9, P0 ;  /* 0x000000ffff097224 */ /* 0x000fca00000e0609 */
[----:B------:R1:W5:Y:S03]  /*23500*/  ATOMG.E.EXCH.64.STRONG.GPU PT, RZ, desc[UR36][R8.64+0x8], R4 ;  /* 0x8000080408ff79a8 */ /* 0x000366000c1ef524 */
.L_x_672:
[----:B------:R-:W-:Y:S05]  /*23510*/  BSYNC.RECONVERGENT B1 ;  /* 0x0000000000017941 */ /* 0x000fea0003800200 */
.L_x_670:
[----:B------:R-:W-:Y:S02]  /*23520*/  LEA R3, R3, 0x4, 0x3 ;  /* 0x0000000403037811 */ /* 0x000fe400078e18ff */
[----:B------:R-:W-:-:S04]  /*23530*/  LOP3.LUT P1, RZ, R6, 0x7, RZ, 0xc0, !PT ;  /* 0x0000000706ff7812 */ /* 0x000fc8000782c0ff */
[----:B-1-3--:R-:W-:Y:S02]  /*23540*/  SEL R4, R6, R3, !P1 ;  /* 0x0000000306047207 */ /* 0x00afe40004800000 */
[----:B------:R-:W-:Y:S02]  /*23550*/  SEL R7, R3, R6, !P1 ;  /* 0x0000000603077207 */ /* 0x000fe40004800000 */
[----:B------:R-:W-:-:S13]  /*23560*/  LOP3.LUT P0, RZ, R4, 0x7, RZ, 0xc0, !PT ;  /* 0x0000000704ff7812 */ /* 0x000fda000780c0ff */
[----:B------:R-:W-:Y:S05]  /*23570*/  @P0 BRA `(.L_x_673) ;  /* 0x0000000400700947 */ /* 0x000fea0003800000 */
.L_x_691:
[----:B------:R-:W-:Y:S01]  /*23580*/  LOP3.LUT P0, RZ, R7, 0x7, RZ, 0xc0, !PT ;  /* 0x0000000707ff7812 */ /* 0x000fe2000780c0ff */
[----:B------:R-:W-:Y:S05]  /*23590*/  YIELD ;  /* 0x0000000000007946 */ /* 0x000fea0003800000 */
[----:B------:R-:W-:Y:S07]  /*235a0*/  BSSY B1, `(.L_x_674) ;  /* 0x000001f000017945 */ /* 0x000fee0003800000 */
[----:B------:R-:W-:Y:S05]  /*235b0*/  @P0 BRA `(.L_x_675) ;  /* 0x0000000000740947 */ /* 0x000fea0003800000 */
[----:B------:R-:W1:Y:S01]  /*235c0*/  S2R R3, SR_CgaCtaId ;  /* 0x0000000000037919 */ /* 0x000e620000008800 */
[----:B--2---:R-:W-:-:S05]  /*235d0*/  MOV R0, 0x400 ;  /* 0x0000040000007802 */ /* 0x004fca0000000f00 */
[----:B------:R-:W-:-:S05]  /*235e0*/  VIADD R0, R0, 0x410 ;  /* 0x0000041000007836 */ /* 0x000fca0000000000 */
[----:B-1----:R-:W-:-:S07]  /*235f0*/  LEA R6, R3, R0, 0x18 ;  /* 0x0000000003067211 */ /* 0x002fce00078ec0ff */
.L_x_682:
        /* <DEDUP_REMOVED lines=10> */
.L_x_677:
[----:B------:R-:W-:-:S05]  /*236a0*/  IMAD.MOV.U32 R5, RZ, RZ, -0x1 ;  /* 0xffffffffff057424 */ /* 0x000fca00078e00ff */
[----:B------:R3:W5:Y:S02]  /*236b0*/  ATOMG.E.EXCH.STRONG.GPU PT, R0, desc[UR36][R8.64], R5 ;  /* 0x80000005080079a8 */ /* 0x000764000c1ef124 */
.L_x_678:
[----:B------:R-:W-:Y:S05]  /*236c0*/  BSYNC.RECONVERGENT B2 ;  /* 0x0000000000027941 */ /* 0x000fea0003800200 */
.L_x_676:
[----:B--23-5:R-:W-:-:S05]  /*236d0*/  VIADD R5, R0, 0x1 ;  /* 0x0000000100057836 */ /* 0x02cfca0000000000 */
[----:B------:R-:W-:-:S13]  /*236e0*/  ISETP.GE.U32.AND P0, PT, R5, 0x2, PT ;  /* 0x000000020500780c */ /* 0x000fda0003f06070 */
[----:B------:R-:W-:Y:S05]  /*236f0*/  @!P0 BRA `(.L_x_675) ;  /* 0x0000000000248947 */ /* 0x000fea0003800000 */
[----:B------:R-:W-:Y:S04]  /*23700*/  BSSY.RECONVERGENT B2, `(.L_x_679) ;  /* 0x0000005000027945 */ /* 0x000fe80003800200 */
[----:B------:R-:W-:Y:S05]  /*23710*/  @P1 BRA `(.L_x_680) ;  /* 0x0000000000081947 */ /* 0x000fea0003800000 */
[----:B------:R3:W-:Y:S01]  /*23720*/  ATOMS.EXCH RZ, [R3+0x10000], RZ ;  /* 0x010000ff03ff738c */ /* 0x0007e20004000000 */
[----:B------:R-:W-:Y:S05]  /*23730*/  BRA `(.L_x_681) ;  /* 0x0000000000047947 */ /* 0x000fea0003800000 */
.L_x_680:
[----:B------:R2:W5:Y:S02]  /*23740*/  ATOMG.E.EXCH.STRONG.GPU PT, RZ, desc[UR36][R8.64], RZ ;  /* 0x800000ff08ff79a8 */ /* 0x000564000c1ef124 */
.L_x_681:
[----:B------:R-:W-:Y:S05]  /*23750*/  BSYNC.RECONVERGENT B2 ;  /* 0x0000000000027941 */ /* 0x000fea0003800200 */
.L_x_679:
[----:B------:R-:W-:Y:S01]  /*23760*/  LOP3.LUT P0, RZ, R0, 0x7, RZ, 0xc0, !PT ;  /* 0x0000000700ff7812 */ /* 0x000fe2000780c0ff */
[----:B------:R-:W-:-:S12]  /*23770*/  IMAD.MOV.U32 R7, RZ, RZ, R0 ;  /* 0x000000ffff077224 */ /* 0x000fd800078e0000 */
[----:B------:R-:W-:Y:S05]  /*23780*/  @!P0 BRA `(.L_x_682) ;  /* 0xfffffffc009c8947 */ /* 0x000fea000383ffff */
.L_x_675:
[----:B------:R-:W-:Y:S05]  /*23790*/  BSYNC B1 ;  /* 0x0000000000017941 */ /* 0x000fea0003800000 */
.L_x_674:
        /* <DEDUP_REMOVED lines=9> */
[----:B--2---:R-:W-:Y:S02]  /*23830*/  IMAD.MOV.U32 R0, RZ, RZ, R7 ;  /* 0x000000ffff007224 */ /* 0x004fe400078e0007 */
[----:B-1-3--:R-:W-:-:S10]  /*23840*/  IMAD.MOV.U32 R3, RZ, RZ, R4 ;  /* 0x000000ffff037224 */ /* 0x00afd400078e0004 */
[----:B------:R-:W-:Y:S05]  /*23850*/  @!P0 BRA `(.L_x_686) ;  /* 0x0000000000988947 */ /* 0x000fea0003800000 */
[----:B------:R-:W-:Y:S05]  /*23860*/  @P1 BREAK.RELIABLE B1 ;  /* 0x0000000000011942 */ /* 0x000fea0003800100 */
[----:B------:R-:W-:Y:S05]  /*23870*/  @P1 BRA `(.L_x_687) ;  /* 0x0000000400641947 */ /* 0x000fea0003800000 */
.L_x_685:
        /* <DEDUP_REMOVED lines=14> */
.L_x_684:
        /* <DEDUP_REMOVED lines=8> */
[----:B--2---:R-:W2:Y:S02]  /*239e0*/  ATOMS.EXCH R0, [R4+0x10000], R7 ;  /* 0x010000070400738c */ /* 0x004ea40004000000 */
[----:B--2---:R-:W-:-:S13]  /*239f0*/  ISETP.NE.AND P0, PT, R0, -0x1, PT ;  /* 0xffffffff0000780c */ /* 0x004fda0003f05270 */
[----:B------:R-:W-:Y:S05]  /*23a00*/  @!P0 BREAK.RELIABLE B1 ;  /* 0x0000000000018942 */ /* 0x000fea0003800100 */
[----:B------:R-:W-:Y:S05]  /*23a10*/  @!P0 BRA `(.L_x_690) ;  /* 0x0000001000088947 */ /* 0x000fea0003800000 */
[----:B------:R4:W-:Y:S01]  /*23a20*/  ATOMS.EXCH RZ, [R4+0x10000], RZ ;  /* 0x010000ff04ff738c */ /* 0x0009e20004000000 */
[----:B-1-3--:R-:W-:Y:S01]  /*23a30*/  IMAD.MOV.U32 R3, RZ, RZ, R7 ;  /* 0x000000ffff037224 */ /* 0x00afe200078e0007 */
[----:B------:R-:W-:Y:S06]  /*23a40*/  BRA `(.L_x_686) ;  /* 0x00000000001c7947 */ /* 0x000fec0003800000 */
.L_x_689:
[----:B------:R-:W-:-:S05]  /*23a50*/  IMAD.WIDE.U32 R4, R5, 0x4, R24 ;  /* 0x0000000405047825 */ /* 0x000fca00078e0018 */
[----:B--2---:R-:W2:Y:S02]  /*23a60*/  ATOMG.E.EXCH.STRONG.GPU PT, R0, desc[UR36][R4.64], R7 ;  /* 0x80000007040079a8 */ /* 0x004ea4000c1ef124 */
[----:B--2---:R-:W-:-:S13]  /*23a70*/  ISETP.NE.AND P0, PT, R0, -0x1, PT ;  /* 0xffffffff0000780c */ /* 0x004fda0003f05270 */
[----:B------:R-:W-:Y:S05]  /*23a80*/  @!P0 BREAK.RELIABLE B1 ;  /* 0x0000000000018942 */ /* 0x000fea0003800100 */
[----:B------:R-:W-:Y:S05]  /*23a90*/  @!P0 BRA `(.L_x_690) ;  /* 0x0000000c00e88947 */ /* 0x000fea0003800000 */
[----:B------:R2:W5:Y:S01]  /*23aa0*/  ATOMG.E.EXCH.STRONG.GPU PT, RZ, desc[UR36][R4.64], RZ ;  /* 0x800000ff04ff79a8 */ /* 0x000562000c1ef124 */
[----:B-1-3--:R-:W-:-:S07]  /*23ab0*/  IMAD.MOV.U32 R3, RZ, RZ, R7 ;  /* 0x000000ffff037224 */ /* 0x00afce00078e0007 */
.L_x_686:
[----:B------:R-:W-:Y:S05]  /*23ac0*/  BSYNC.RELIABLE B1 ;  /* 0x0000000000017941 */ /* 0x000fea0003800100 */
.L_x_683:
[----:B------:R-:W-:Y:S02]  /*23ad0*/  LOP3.LUT P0, RZ, R0, 0x7, RZ, 0xc0, !PT ;  /* 0x0000000700ff7812 */ /* 0x000fe4000780c0ff */
[----:B------:R-:W-:-:S04]  /*23ae0*/  LOP3.LUT P1, RZ, R3, 0x7, RZ, 0xc0, !PT ;  /* 0x0000000703ff7812 */ /* 0x000fc8000782c0ff */
[----:B------:R-:W-:-:S04]  /*23af0*/  PLOP3.LUT P0, PT, P0, P1, PT, 0x20, 0x2 ;  /* 0x000000000002781c */ /* 0x000fc80000702470 */
[----:B--2-4-:R-:W-:Y:S02]  /*23b00*/  SEL R4, R3, R0, P0 ;  /* 0x0000000003047207 */ /* 0x014fe40000000000 */
[----:B------:R-:W-:Y:S02]  /*23b10*/  SEL R7, R0, R3, P0 ;  /* 0x0000000300077207 */ /* 0x000fe40000000000 */
[----:B------:R-:W-:-:S13]  /*23b20*/  LOP3.LUT P1, RZ, R4, 0x7, RZ, 0xc0, !PT ;  /* 0x0000000704ff7812 */ /* 0x000fda000782c0ff */
[----:B------:R-:W-:Y:S05]  /*23b30*/  @!P1 BRA `(.L_x_691) ;  /* 0xfffffff800909947 */ /* 0x000fea000383ffff */
.L_x_673:
[----:B--2---:R-:W-:Y:S02]  /*23b40*/  IMAD.SHL.U32 R0, R4, 0x8, RZ ;  /* 0x0000000804007824 */ /* 0x004fe400078e00ff */
        /* <DEDUP_REMOVED lines=30> */
.L_x_688:
[----:B------:R-:W-:-:S04]  /*23d30*/  LOP3.LUT R0, R7, 0x7, RZ, 0xc0, !PT ;  /* 0x0000000707007812 */ /* 0x000fc800078ec0ff */
[----:B------:R-:W-:-:S13]  /*23d40*/  ISETP.NE.AND P0, PT, R0, 0x1, PT ;  /* 0x000000010000780c */ /* 0x000fda0003f05270 */
[----:B------:R-:W2:Y:S01]  /*23d50*/  @P0 LDL R3, [R1+0x238] ;  /* 0x0002380001030983 */ /* 0x000ea20000100800 */
[----:B------:R-:W-:Y:S02]  /*23d60*/  IMAD.MOV.U32 R6, RZ, RZ, R4 ;  /* 0x000000ffff067224 */ /* 0x000fe400078e0004 */
        /* <DEDUP_REMOVED lines=10> */
.L_x_687:
[----:B------:R-:W2:Y:S01]  /*23e10*/  LDL R3, [R1+0x238] ;  /* 0x0002380001037983 */ /* 0x000ea20000100800 */
[----:B------:R-:W-:Y:S02]  /*23e20*/  IMAD.MOV.U32 R5, RZ, RZ, R7 ;  /* 0x000000ffff057224 */ /* 0x000fe400078e0007 */
[C---:B--2---:R-:W-:Y:S02]  /*23e30*/  VIADD R0, R3.reuse, 0x1 ;  /* 0x0000000103007836 */ /* 0x044fe40000000000 */
[----:B------:R-:W-:-:S03]  /*23e40*/  IMAD R3, R3, 0x8, R2 ;  /* 0x0000000803037824 */ /* 0x000fc600078e0202 */
[----:B------:R1:W-:Y:S04]  /*23e50*/  STL [R1+0x238], R0 ;  /* 0x0002380001007387 */ /* 0x0003e80000100800 */
[----:B------:R1:W-:Y:S01]  /*23e60*/  STL.64 [R3+0x220], R4 ;  /* 0x0002200403007387 */ /* 0x0003e20000100a00 */
[----:B------:R-:W-:Y:S05]  /*23e70*/  BRA `(.L_x_690) ;  /* 0x0000000800f07947 */ /* 0x000fea0003800000 */
.L_x_669:
[----:B------:R-:W3:Y:S01]  /*23e80*/  LDL.64 R8, [R1+0x38] ;  /* 0x0000380001087983 */ /* 0x000ee20000100a00 */
[----:B------:R-:W-:Y:S01]  /*23e90*/  BSSY.RECONVERGENT B1, `(.L_x_692) ;  /* 0x0000012000017945 */ /* 0x000fe20003800200 */
[----:B---3--:R-:W-:Y:S01]  /*23ea0*/  ISETP.GT.U32.AND P0, PT, R8, 0x1fff, PT ;  /* 0x00001fff0800780c */ /* 0x008fe20003f04070 */
[----:B------:R-:W-:-:S05]  /*23eb0*/  IMAD.SHL.U32 R4, R9, 0x8, RZ ;  /* 0x0000000809047824 */ /* 0x000fca00078e00ff */
[----:B------:R-:W-:Y:S01]  /*23ec0*/  LOP3.LUT R5, R4, 0x4, RZ, 0xfc, !PT ;  /* 0x0000000404057812 */ /* 0x000fe200078efcff */
[----:B------:R-:W-:-:S06]  /*23ed0*/  IMAD.MOV.U32 R4, RZ, RZ, 0x2 ;  /* 0x00000002ff047424 */ /* 0x000fcc00078e00ff */
[----:B------:R-:W-:Y:S05]  /*23ee0*/  @P0 BRA `(.L_x_693) ;  /* 0x00000000001c0947 */ /* 0x000fea0003800000 */
[----:B------:R-:W3:Y:S01]  /*23ef0*/  S2UR UR5, SR_CgaCtaId ;  /* 0x00000000000579c3 */ /* 0x000ee20000008800 */
[----:B------:R-:W-:Y:S02]  /*23f00*/  UMOV UR4, 0x400 ;  /* 0x0000040000047882 */ /* 0x000fe40000000000 */
[----:B------:R-:W-:-:S04]  /*23f10*/  UIADD3 UR4, UPT, UPT, UR4, 0x410, URZ ;  /* 0x0000041004047890 */ /* 0x000fc8000fffe0ff */
[----:B---3--:R-:W-:-:S06]  /*23f20*/  ULEA UR4, UR5, UR4, 0x18 ;  /* 0x0000000405047291 */ /* 0x008fcc000f8ec0ff */
[----:B------:R-:W-:-:S05]  /*23f30*/  LEA R3, R8, UR4, 0x3 ;  /* 0x0000000408037c11 */ /* 0x000fca000f8e18ff */
[----:B------:R3:W-:Y:S01]  /*23f40*/  ATOMS.EXCH.64 RZ, [R3], R4 ;  /* 0x0000000403ff738c */ /* 0x0007e20004000400 */
[----:B------:R-:W-:Y:S05]  /*23f50*/  BRA `(.L_x_694) ;  /* 0x0000000000147947 */ /* 0x000fea0003800000 */
.L_x_693:
[----:B------:R-:W3:Y:S02]  /*23f60*/  LDC.64 R10, c[0x0][0x380] ;  /* 0x0000e000ff0a7b82 */ /* 0x000ee40000000a00 */
[----:B---3--:R-:W-:-:S03]  /*23f70*/  IMAD.WIDE.U32 R10, R8, 0x8, R10 ;  /* 0x00000008080a7825 */ /* 0x008fc600078e000a */
[----:B------:R-:W-:-:S05]  /*23f80*/  IADD3 R10, P0, PT, R10, 0xc000000, RZ ;  /* 0x0c0000000a0a7810 */ /* 0x000fca0007f1e0ff */
[----:B------:R-:W-:-:S05]  /*23f90*/  IMAD.X R11, RZ, RZ, R11, P0 ;  /* 0x000000ffff0b7224 */ /* 0x000fca00000e060b */
[----:B------:R4:W5:Y:S03]  /*23fa0*/  ATOMG.E.EXCH.64.STRONG.GPU PT, RZ, desc[UR36][R10.64+0x8], R4 ;  /* 0x800008040aff79a8 */ /* 0x000966000c1ef524 */
.L_x_694:
[----:B------:R-:W-:Y:S05]  /*23fb0*/  BSYNC.RECONVERGENT B1 ;  /* 0x0000000000017941 */ /* 0x000fea0003800200 */
.L_x_692:
[----:B------:R-:W-:Y:S01]  /*23fc0*/  ISETP.GT.U32.AND P0, PT, R9, 0x1fff, PT ;  /* 0x00001fff0900780c */ /* 0x000fe20003f04070 */
[----:B------:R-:W-:Y:S01]  /*23fd0*/  BSSY.RECONVERGENT B1, `(.L_x_695) ;  /* 0x0000011000017945 */ /* 0x000fe20003800200 */
[----:B----4-:R-:W-:Y:S01]  /*23fe0*/  LOP3.LUT R10, R22, 0xffffff00, RZ, 0xc0, !PT ;  /* 0xffffff00160a7812 */ /* 0x010fe200078ec0ff */
[----:B-1---5:R-:W-:-:S04]  /*23ff0*/  IMAD.MOV.U32 R11, RZ, RZ, R7 ;  /* 0x000000ffff0b7224 */ /* 0x022fc800078e0007 */
[----:B------:R-:W-:-:S06]  /*24000*/  VIADD R10, R10, 0xffffff0b ;  /* 0xffffff0b0a0a7836 */ /* 0x000fcc0000000000 */
        /* <DEDUP_REMOVED lines=8> */
.L_x_696:
[----:B---3--:R-:W1:Y:S02]  /*24090*/  LDC.64 R4, c[0x0][0x380] ;  /* 0x0000e000ff047b82 */ /* 0x008e640000000a00 */
[----:B-1----:R-:W-:-:S03]  /*240a0*/  IMAD.WIDE.U32 R4, R9, 0x8, R4 ;  /* 0x0000000809047825 */ /* 0x002fc600078e0004 */
[----:B------:R-:W-:-:S05]  /*240b0*/  IADD3 R4, P0, PT, R4, 0xc000000, RZ ;  /* 0x0c00000004047810 */ /* 0x000fca0007f1e0ff */
[----:B------:R-:W-:-:S05]  /*240c0*/  IMAD.X R5, RZ, RZ, R5, P0 ;  /* 0x000000ffff057224 */ /* 0x000fca00000e0605 */
[----:B------:R4:W5:Y:S03]  /*240d0*/  ATOMG.E.EXCH.64.STRONG.GPU PT, RZ, desc[UR36][R4.64+0x8], R10 ;  /* 0x8000080a04ff79a8 */ /* 0x000966000c1ef524 */
.L_x_697:
[----:B------:R-:W-:Y:S05]  /*240e0*/  BSYNC.RECONVERGENT B1 ;  /* 0x0000000000017941 */ /* 0x000fea0003800200 */
.L_x_695:
[----:B------:R-:W-:Y:S02]  /*240f0*/  LEA R7, R8, 0x4, 0x3 ;  /* 0x0000000408077811 */ /* 0x000fe400078e18ff */
[----:B------:R-:W-:-:S04]  /*24100*/  LOP3.LUT P1, RZ, R6, 0x7, RZ, 0xc0, !PT ;  /* 0x0000000706ff7812 */ /* 0x000fc8000782c0ff */
[----:B---34-:R-:W-:Y:S02]  /*24110*/  SEL R4, R6, R7, !P1 ;  /* 0x0000000706047207 */ /* 0x018fe40004800000 */
[----:B------:R-:W-:Y:S02]  /*24120*/  SEL R7, R7, R6, !P1 ;  /* 0x0000000607077207 */ /* 0x000fe40004800000 */
[----:B------:R-:W-:-:S13]  /*24130*/  LOP3.LUT P0, RZ, R4, 0x7, RZ, 0xc0, !PT ;  /* 0x0000000704ff7812 */ /* 0x000fda000780c0ff */
[----:B------:R-:W-:Y:S05]  /*24140*/  @P0 BRA `(.L_x_698) ;  /* 0x0000000400700947 */ /* 0x000fea0003800000 */
.L_x_715:
[----:B------:R-:W-:Y:S01]  /*24150*/  LOP3.LUT P0, RZ, R7, 0x7, RZ, 0xc0, !PT ;  /* 0x0000000707ff7812 */ /* 0x000fe2000780c0ff */
[----:B------:R-:W-:Y:S05]  /*24160*/  YIELD ;  /* 0x0000000000007946 */ /* 0x000fea0003800000 */
[----:B------:R-:W-:Y:S07]  /*24170*/  BSSY B1, `(.L_x_699) ;  /* 0x000001f000017945 */ /* 0x000fee0003800000 */
[----:B---3--:R-:W-:Y:S05]  /*24180*/  @P0 BRA `(.L_x_700) ;  /* 0x0000000000740947 */ /* 0x008fea0003800000 */
[----:B------:R-:W3:Y:S01]  /*24190*/  S2R R3, SR_CgaCtaId ;  /* 0x0000000000037919 */ /* 0x000ee20000008800 */
[----:B--2---:R-:W-:-:S05]  /*241a0*/  MOV R0, 0x400 ;  /* 0x0000040000007802 */ /* 0x004fca0000000f00 */
[----:B------:R-:W-:-:S05]  /*241b0*/  VIADD R0, R0, 0x410 ;  /* 0x0000041000007836 */ /* 0x000fca0000000000 */
[----:B---3--:R-:W-:-:S07]  /*241c0*/  LEA R6, R3, R0, 0x18 ;  /* 0x0000000003067211 */ /* 0x008fce00078ec0ff */
.L_x_707:
[C---:B------:R-:W-:Y:S01]  /*241d0*/  ISETP.GT.U32.AND P1, PT, R7.reuse, 0xffff, PT ;  /* 0x0000ffff0700780c */ /* 0x040fe20003f24070 */
[----:B------:R-:W-:Y:S05]  /*241e0*/  YIELD ;  /* 0x0000000000007946 */ /* 0x000fea0003800000 */
[----:B-1-3--:R-:W-:Y:S01]  /*241f0*/  SHF.R.U32.HI R9, RZ, 0x3, R7 ;  /* 0x00000003ff097819 */ /* 0x00afe20000011607 */
[----:B------:R-:W-:Y:S01]  /*24200*/  BSSY.RECONVERGENT B2, `(.L_x_701) ;  /* 0x0000009000027945 */ /* 0x000fe20003800200 */
[----:B--2---:R-:W-:-:S03]  /*24210*/  LEA.HI R3, R7, R6, RZ, 0x1f ;  /* 0x0000000607037211 */ /* 0x004fc600078ff8ff */
[----:B------:R-:W-:Y:S02]  /*24220*/  IMAD.WIDE.U32 R8, R9, 0x4, R24 ;  /* 0x0000000409087825 */ /* 0x000fe400078e0018 */
[----:B------:R-:W-:Y:S05]  /*24230*/  @P1 BRA `(.L_x_702) ;  /* 0x00000000000c1947 */ /* 0x000fea0003800000 */
[----:B------:R-:W-:-:S06]  /*24240*/  IMAD.MOV.U32 R0, RZ, RZ, -0x1 ;  /* 0xffffffffff007424 */ /* 0x000fcc00078e00ff */
[----:B------:R2:W3:Y:S01]  /*24250*/  ATOMS.EXCH R0, [R3+0x10000], R0 ;  /* 0x010000000300738c */ /* 0x0004e20004000000 */
[----:B------:R-:W-:Y:S05]  /*24260*/  BRA `(.L_x_703) ;  /* 0x0000000000087947 */ /* 0x000fea0003800000 */
.L_x_702:
[----:B------:R-:W-:-:S05]  /*24270*/  IMAD.MOV.U32 R5, RZ, RZ, -0x1 ;  /* 0xffffffffff057424 */ /* 0x000fca00078e00ff */
[----:B------:R1:W5:Y:S02]  /*24280*/  ATOMG.E.EXCH.STRONG.GPU PT, R0, desc[UR36][R8.64], R5 ;  /* 0x80000005080079a8 */ /* 0x000364000c1ef124 */
.L_x_703:
[----:B------:R-:W-:Y:S05]  /*24290*/  BSYNC.RECONVERGENT B2 ;  /* 0x0000000000027941 */ /* 0x000fea0003800200 */
.L_x_701:
[----:B-1-3-5:R-:W-:-:S05]  /*242a0*/  VIADD R5, R0, 0x1 ;  /* 0x0000000100057836 */ /* 0x02afca0000000000 */
[----:B------:R-:W-:-:S13]  /*242b0*/  ISETP.GE.U32.AND P0, PT, R5, 0x2, PT ;  /* 0x000000020500780c */ /* 0x000fda0003f06070 */
[----:B------:R-:W-:Y:S05]  /*242c0*/  @!P0 BRA `(.L_x_700) ;  /* 0x0000000000248947 */ /* 0x000fea0003800000 */
[----:B------:R-:W-:Y:S04]  /*242d0*/  BSSY.RECONVERGENT B2, `(.L_x_704) ;  /* 0x0000005000027945 */ /* 0x000fe80003800200 */
[----:B------:R-:W-:Y:S05]  /*242e0*/  @P1 BRA `(.L_x_705) ;  /* 0x0000000000081947 */ /* 0x000fea0003800000 */
[----:B------:R1:W-:Y:S01]  /*242f0*/  ATOMS.EXCH RZ, [R3+0x10000], RZ ;  /* 0x010000ff03ff738c */ /* 0x0003e20004000000 */
[----:B------:R-:W-:Y:S05]  /*24300*/  BRA `(.L_x_706) ;  /* 0x0000000000047947 */ /* 0x000fea0003800000 */
.L_x_705:
[----:B------:R3:W5:Y:S02]  /*24310*/  ATOMG.E.EXCH.STRONG.GPU PT, RZ, desc[UR36][R8.64], RZ ;  /* 0x800000ff08ff79a8 */ /* 0x000764000c1ef124 */
.L_x_706:
[----:B------:R-:W-:Y:S05]  /*24320*/  BSYNC.RECONVERGENT B2 ;  /* 0x0000000000027941 */ /* 0x000fea0003800200 */
.L_x_704:
[----:B------:R-:W-:Y:S01]  /*24330*/  LOP3.LUT P0, RZ, R0, 0x7, RZ, 0xc0, !PT ;  /* 0x0000000700ff7812 */ /* 0x000fe2000780c0ff */
[----:B------:R-:W-:-:S12]  /*24340*/  IMAD.MOV.U32 R7, RZ, RZ, R0 ;  /* 0x000000ffff077224 */ /* 0x000fd800078e0000 */
[----:B------:R-:W-:Y:S05]  /*24350*/  @!P0 BRA `(.L_x_707) ;  /* 0xfffffffc009c8947 */ /* 0x000fea000383ffff */
.L_x_700:
[----:B------:R-:W-:Y:S05]  /*24360*/  BSYNC B1 ;  /* 0x0000000000017941 */ /* 0x000fea0003800000 */
.L_x_699:
        /* <DEDUP_REMOVED lines=10> */
[----:B-1----:R-:W-:-:S10]  /*24410*/  IMAD.MOV.U32 R3, RZ, RZ, R4 ;  /* 0x000000ffff037224 */ /* 0x002fd400078e0004 */
[----:B------:R-:W-:Y:S05]  /*24420*/  @!P0 BRA `(.L_x_711) ;  /* 0x0000000000988947 */ /* 0x000fea0003800000 */
[----:B------:R-:W-:Y:S05]  /*24430*/  @P1 BREAK.RELIABLE B1 ;  /* 0x0000000000011942 */ /* 0x000fea0003800100 */
[----:B------:R-:W-:Y:S05]  /*24440*/  @P1 BRA `(.L_x_712) ;  /* 0x0000000400641947 */ /* 0x000fea0003800000 */
.L_x_710:
        /* <DEDUP_REMOVED lines=14> */
.L_x_709:
        /* <DEDUP_REMOVED lines=13> */
[----:B-1----:R-:W-:Y:S01]  /*24600*/  IMAD.MOV.U32 R3, RZ, RZ, R7 ;  /* 0x000000ffff037224 */ /* 0x002fe200078e0007 */
[----:B------:R-:W-:Y:S06]  /*24610*/  BRA `(.L_x_711) ;  /* 0x00000000001c7947 */ /* 0x000fec0003800000 */
.L_x_714:
[----:B------:R-:W-:-:S05]  /*24620*/  IMAD.WIDE.U32 R4, R5, 0x4, R24 ;  /* 0x0000000405047825 */ /* 0x000fca00078e0018 */
[----:B--2---:R-:W2:Y:S02]  /*24630*/  ATOMG.E.EXCH.STRONG.GPU PT, R0, desc[UR36][R4.64], R7 ;  /* 0x80000007040079a8 */ /* 0x004ea4000c1ef124 */
[----:B--2---:R-:W-:-:S13]  /*24640*/  ISETP.NE.AND P0, PT, R0, -0x1, PT ;  /* 0xffffffff0000780c */ /* 0x004fda0003f05270 */
[----:B------:R-:W-:Y:S05]  /*24650*/  @!P0 BREAK.RELIABLE B1 ;  /* 0x0000000000018942 */ /* 0x000fea0003800100 */
[----:B------:R-:W-:Y:S05]  /*24660*/  @!P0 BRA `(.L_x_690) ;  /* 0x0000000000f48947 */ /* 0x000fea0003800000 */
[----:B------:R2:W5:Y:S01]  /*24670*/  ATOMG.E.EXCH.STRONG.GPU PT, RZ, desc[UR36][R4.64], RZ ;  /* 0x800000ff04ff79a8 */ /* 0x000562000c1ef124 */
[----:B-1----:R-:W-:-:S07]  /*24680*/  IMAD.MOV.U32 R3, RZ, RZ, R7 ;  /* 0x000000ffff037224 */ /* 0x002fce00078e0007 */
.L_x_711:
[----:B------:R-:W-:Y:S05]  /*24690*/  BSYNC.RELIABLE B1 ;  /* 0x0000000000017941 */ /* 0x000fea0003800100 */
.L_x_708:
[----:B------:R-:W-:Y:S02]  /*246a0*/  LOP3.LUT P0, RZ, R0, 0x7, RZ, 0xc0, !PT ;  /* 0x0000000700ff7812 */ /* 0x000fe4000780c0ff */
[----:B------:R-:W-:-:S04]  /*246b0*/  LOP3.LUT P1, RZ, R3, 0x7, RZ, 0xc0, !PT ;  /* 0x0000000703ff7812 */ /* 0x000fc8000782c0ff */
[----:B------:R-:W-:-:S04]  /*246c0*/  PLOP3.LUT P0, PT, P0, P1, PT, 0x20, 0x2 ;  /* 0x000000000002781c */ /* 0x000fc80000702470 */
[----:B--2-4-:R-:W-:Y:S02]  /*246d0*/  SEL R4, R3, R0, P0 ;  /* 0x0000000003047207 */ /* 0x014fe40000000000 */
[----:B------:R-:W-:Y:S02]  /*246e0*/  SEL R7, R0, R3, P0 ;  /* 0x0000000300077207 */ /* 0x000fe40000000000 */
[----:B------:R-:W-:-:S13]  /*246f0*/  LOP3.LUT P1, RZ, R4, 0x7, RZ, 0xc0, !PT ;  /* 0x0000000704ff7812 */ /* 0x000fda000782c0ff */
[----:B------:R-:W-:Y:S05]  /*24700*/  @!P1 BRA `(.L_x_715) ;  /* 0xfffffff800909947 */ /* 0x000fea000383ffff */
.L_x_698:
[----:B--2---:R-:W-:Y:S02]  /*24710*/  IMAD.SHL.U32 R0, R4, 0x8, RZ ;  /* 0x0000000804007824 */ /* 0x004fe400078e00ff */
[----:B------:R-:W-:Y:S02]  /*24720*/  IMAD.MOV.U32 R3, RZ, RZ, -0x4f0f0efe ;  /* 0xb0f0f102ff037424 */ /* 0x000fe400078e00ff */
[----:B-1-3--:R-:W-:Y:S01]  /*24730*/  IMAD.MOV.U32 R9, RZ, RZ, -0x40000000 ;  /* 0xc0000000ff097424 */ /* 0x00afe200078e00ff */
        /* <DEDUP_REMOVED lines=28> */
.L_x_713:
        /* <DEDUP_REMOVED lines=14> */
.L_x_712:
[----:B------:R-:W2:Y:S01]  /*249e0*/  LDL R3, [R1+0x238] ;  /* 0x0002380001037983 */ /* 0x000ea20000100800 */
[----:B------:R-:W-:Y:S02]  /*249f0*/  IMAD.MOV.U32 R5, RZ, RZ, R7 ;  /* 0x000000ffff057224 */ /* 0x000fe400078e0007 */
[C---:B--2---:R-:W-:Y:S02]  /*24a00*/  VIADD R0, R3.reuse, 0x1 ;  /* 0x0000000103007836 */ /* 0x044fe40000000000 */
[----:B------:R-:W-:-:S03]  /*24a10*/  IMAD R3, R3, 0x8, R2 ;  /* 0x0000000803037824 */ /* 0x000fc600078e0202 */
[----:B------:R1:W-:Y:S04]  /*24a20*/  STL [R1+0x238], R0 ;  /* 0x0002380001007387 */ /* 0x0003e80000100800 */
[----:B------:R1:W-:Y:S02]  /*24a30*/  STL.64 [R3+0x220], R4 ;  /* 0x0002200403007387 */ /* 0x0003e40000100a00 */
.L_x_690:
[----:B------:R-:W-:Y:S05]  /*24a40*/  BSYNC B0 ;  /* 0x0000000000007941 */ /* 0x000fea0003800000 */
.L_x_668:
[----:B------:R-:W-:Y:S05]  /*24a50*/  BRA `(.L_x_230) ;  /* 0x0000007800447947 */ /* 0x000fea0003800000 */
.L_x_655:
[----:B------:R-:W2:Y:S01]  /*24a60*/  LDL R0, [R1+0x2c] ;  /* 0x00002c0001007983 */ /* 0x000ea20000100800 */
[----:B------:R-:W-:Y:S01]  /*24a70*/  BSSY.RECONVERGENT B8, `(.L_x_716) ;  /* 0x000009f000087945 */ /* 0x000fe20003800200 */
[----:B--2---:R-:W-:-:S13]  /*24a80*/  ISETP.NE.AND P0, PT, R0, 0x2, PT ;  /* 0x000000020000780c */ /* 0x004fda0003f05270 */
[----:B------:R-:W-:Y:S05]  /*24a90*/  @!P0 BRA `(.L_x_717) ;  /* 0x0000000000988947 */ /* 0x000fea0003800000 */
[----:B------:R-:W-:Y:S01]  /*24aa0*/  BSSY.RECONVERGENT B9, `(.L_x_718) ;  /* 0x0000023000097945 */ /* 0x000fe20003800200 */
[----:B------:R-:W-:-:S07]  /*24ab0*/  IMAD.MOV.U32 R23, RZ, RZ, RZ ;  /* 0x000000ffff177224 */ /* 0x000fce00078e00ff */
.L_x_721:
[----:B------:R-:W-:Y:S01]  /*24ac0*/  IADD3 R4, P0, PT, R30, -0x80000000, RZ ;  /* 0x800000001e047810 */ /* 0x000fe20007f1e0ff */
        /* <DEDUP_REMOVED lines=18> */
[----:B------:R-:W-:-:S04]  /*24bf0*/  ISETP.LT.U32.OR P0, PT, R42, 0x2000, P0 ;  /* 0x000020002a00780c */ /* 0x000fc80000701470 */
[----:B------:R-:W-:Y:S01]  /*24c00*/  P2R R41, PR, RZ, 0x1 ;  /* 0x00000001ff297803 */ /* 0x000fe20000000000 */
[----:B-1----:R-:W-:Y:S08]  /*24c10*/  @!P1 BRA `(.L_x_720) ;  /* 0x0000000000209947 */ /* 0x002ff00003800000 */
[----:B------:R-:W-:Y:S01]  /*24c20*/  MOV R8, 0x0 ;  /* 0x0000000000087802 */ /* 0x000fe20000000f00 */
[----:B------:R-:W1:Y:S01]  /*24c30*/  LDCU.64 UR4, c[0x4][0x20] ;  /* 0x01000400ff0477ac */ /* 0x000e620008000a00 */
[----:B------:R-:W-:-:S04]  /*24c40*/  CS2R R6, SRZ ;  /* 0x0000000000067805 */ /* 0x000fc8000001ff00 */
[----:B------:R-:W2:Y:S01]  /*24c50*/  LDC.64 R8, c[0x4][R8] ;  /* 0x0100000008087b82 */ /* 0x000ea20000000a00 */
[----:B-1----:R-:W-:Y:S02]  /*24c60*/  IMAD.U32 R4, RZ, RZ, UR4 ;  /* 0x00000004ff047e24 */ /* 0x002fe4000f8e00ff */
[----:B------:R-:W-:-:S07]  /*24c70*/  IMAD.U32 R5, RZ, RZ, UR5 ;  /* 0x00000005ff057e24 */ /* 0x000fce000f8e00ff */
[----:B------:R-:W-:-:S07]  /*24c80*/  LEPC R20, `(.L_x_720) ;  /* 0x000000001014794e */ /* 0x000fce0000000000 */
[----:B0-2---:R-:W-:Y:S05]  /*24c90*/  CALL.ABS.NOINC R8 ;  /* 0x0000000008007343 */ /* 0x005fea0003c00000 */
.L_x_720:
[----:B------:R-:W-:Y:S05]  /*24ca0*/  BSYNC.RECONVERGENT B10 ;  /* 0x00000000000a7941 */ /* 0x000fea0003800200 */
.L_x_719:
[----:B------:R-:W-:-:S13]  /*24cb0*/  ISETP.NE.AND P6, PT, R41, RZ, PT ;  /* 0x000000ff2900720c */ /* 0x000fda0003fc5270 */
[----:B------:R-:W-:Y:S05]  /*24cc0*/  @P6 BRA `(.L_x_721) ;  /* 0xfffffffc007c6947 */ /* 0x000fea000383ffff */
[----:B------:R-:W-:Y:S05]  /*24cd0*/  BSYNC.RECONVERGENT B9 ;  /* 0x0000000000097941 */ /* 0x000fea0003800200 */
.L_x_718:
[----:B------:R-:W-:Y:S01]  /*24ce0*/  PLOP3.LUT P0, PT, PT, PT, PT, 0x80, 0x8 ;  /* 0x000000000008781c */ /* 0x000fe20003f0f070 */
[----:B------:R-:W-:-:S12]  /*24cf0*/  BRA `(.L_x_722) ;  /* 0x0000000400d87947 */ /* 0x000fd80003800000 */
.L_x_717:
[----:B------:R-:W2:Y:S04]  /*24d00*/  LDL R5, [R1+0x24] ;  /* 0x0000240001057983 */ /* 0x000ea80000100800 */
[----:B------:R1:W5:Y:S01]  /*24d10*/  LDL R0, [R1+0x38] ;  /* 0x0000380001007983 */ /* 0x0003620000100800 */
[----:B------:R-:W-:Y:S01]  /*24d20*/  BSSY.RECONVERGENT B0, `(.L_x_723) ;  /* 0x0000072000007945 */ /* 0x000fe20003800200 */
[----:B------:R-:W-:Y:S02]  /*24d30*/  IMAD.MOV.U32 R3, RZ, RZ, RZ ;  /* 0x000000ffff037224 */ /* 0x000fe400078e00ff */
[----:B-12---:R-:W-:-:S07]  /*24d40*/  VIADD R4, R5, 0x40 ;  /* 0x0000004005047836 */ /* 0x006fce0000000000 */
.L_x_725:
[C---:B------:R-:W-:Y:S01]  /*24d50*/  IMAD.SHL.U32 R6, R5.reuse, 0x400, RZ ;  /* 0x0000040005067824 */ /* 0x040fe200078e00ff */
[----:B------:R-:W-:Y:S01]  /*24d60*/  PLOP3.LUT P0, PT, PT, PT, PT, 0x80, 0x8 ;  /* 0x000000000008781c */ /* 0x000fe20003f0f070 */
[----:B------:R-:W-:-:S03]  /*24d70*/  IMAD.SHL.U32 R8, R5, 0x80, RZ ;  /* 0x0000008005087824 */ /* 0x000fc600078e00ff */
[----:B------:R-:W-:Y:S02]  /*24d80*/  LOP3.LUT R7, R6, 0xfc00, RZ, 0xc0, !PT ;  /* 0x0000fc0006077812 */ /* 0x000fe400078ec0ff */
[----:B------:R-:W-:-:S03]  /*24d90*/  LOP3.LUT R8, R8, 0x1f80, RZ, 0xc0, !PT ;  /* 0x00001f8008087812 */ /* 0x000fc600078ec0ff */
[----:B------:R-:W-:Y:S02]  /*24da0*/  IMAD.IADD R7, R38, 0x1, R7 ;  /* 0x0000000126077824 */ /* 0x000fe400078e0207 */
[----:B------:R-:W-:-:S04]  /*24db0*/  IMAD.IADD R42, R8, 0x1, R39 ;  /* 0x00000001082a7824 */ /* 0x000fc800078e0227 */
[----:B------:R-:W1:Y:S01]  /*24dc0*/  LDS.64 R6, [R7] ;  /* 0x0000000007067984 */ /* 0x000e620000000a00 */
[----:B------:R-:W-:Y:S02]  /*24dd0*/  ISETP.NE.AND P2, PT, R42, RZ, PT ;  /* 0x000000ff2a00720c */ /* 0x000fe40003f45270 */
[----:B-1----:R-:W-:Y:S01]  /*24de0*/  ISETP.NE.U32.AND P1, PT, R6, RZ, PT ;  /* 0x000000ff0600720c */ /* 0x002fe20003f25070 */
[----:B------:R-:W-:-:S03]  /*24df0*/  VIADD R6, R5, 0x1 ;  /* 0x0000000105067836 */ /* 0x000fc60000000000 */
[----:B------:R-:W-:-:S13]  /*24e00*/  ISETP.NE.AND.EX P1, PT, R7, RZ, PT, P1 ;  /* 0x000000ff0700720c */ /* 0x000fda0003f25310 */
[----:B------:R-:W-:Y:S05]  /*24e10*/  @!P1 BRA P2, `(.L_x_724) ;  /* 0x0000000400889947 */ /* 0x000fea0001000000 */
[C---:B------:R-:W-:Y:S02]  /*24e20*/  IMAD.SHL.U32 R7, R6.reuse, 0x400, RZ ;  /* 0x0000040006077824 */ /* 0x040fe400078e00ff */
[----:B------:R-:W-:-:S03]  /*24e30*/  IMAD.SHL.U32 R6, R6, 0x80, RZ ;  /* 0x0000008006067824 */ /* 0x000fc600078e00ff */
[----:B------:R-:W-:Y:S02]  /*24e40*/  LOP3.LUT R7, R7, 0xfc00, RZ, 0xc0, !PT ;  /* 0x0000fc0007077812 */ /* 0x000fe400078ec0ff */
[----:B------:R-:W-:-:S03]  /*24e50*/  LOP3.LUT R6, R6, 0x1f80, RZ, 0xc0, !PT ;  /* 0x00001f8006067812 */ /* 0x000fc600078ec0ff */
[----:B------:R-:W-:Y:S02]  /*24e60*/  IMAD.IADD R7, R38, 0x1, R7 ;  /* 0x0000000126077824 */ /* 0x000fe400078e0207 */
[----:B------:R-:W-:-:S03]  /*24e70*/  IMAD.IADD R42, R6, 0x1, R39 ;  /* 0x00000001062a7824 */ /* 0x000fc600078e0227 */
[----:B------:R-:W1:Y:S02]  /*24e80*/  LDS.64 R8, [R7] ;  /* 0x0000000007087984 */ /* 0x000e640000000a00 */
[----:B------:R-:W-:Y:S02]  /*24e90*/  ISETP.NE.AND P2, PT, R42, RZ, PT ;  /* 0x000000ff2a00720c */ /* 0x000fe40003f45270 */
[----:B-1----:R-:W-:Y:S01]  /*24ea0*/  ISETP.NE.U32.AND P1, PT, R8, RZ, PT ;  /* 0x000000ff0800720c */ /* 0x002fe20003f25070 */
[----:B------:R-:W-:-:S03]  /*24eb0*/  VIADD R8, R5, 0x2 ;  /* 0x0000000205087836 */ /* 0x000fc60000000000 */
[----:B------:R-:W-:Y:S01]  /*24ec0*/  ISETP.NE.AND.EX P1, PT, R9, RZ, PT, P1 ;  /* 0x000000ff0900720c */ /* 0x000fe20003f25310 */
[----:B------:R-:W-:-:S12]  /*24ed0*/  IMAD.MOV.U32 R6, RZ, RZ, R8 ;  /* 0x000000ffff067224 */ /* 0x000fd800078e0008 */
[----:B------:R-:W-:Y:S05]  /*24ee0*/  @!P1 BRA P2, `(.L_x_724) ;  /* 0x0000000400549947 */ /* 0x000fea0001000000 */
[C---:B------:R-:W-:Y:S01]  /*24ef0*/  IMAD.SHL.U32 R6, R8.reuse, 0x400, RZ ;  /* 0x0000040008067824 */ /* 0x040fe200078e00ff */
[----:B------:R-:W-:Y:S01]  /*24f00*/  PLOP3.LUT P0, PT, PT, PT, PT, 0x80, 0x8 ;  /* 0x000000000008781c */ /* 0x000fe20003f0f070 */
[----:B------:R-:W-:-:S03]  /*24f10*/  IMAD.SHL.U32 R8, R8, 0x80, RZ ;  /* 0x0000008008087824 */ /* 0x000fc600078e00ff */
[----:B------:R-:W-:Y:S02]  /*24f20*/  LOP3.LUT R7, R6, 0xfc00, RZ, 0xc0, !PT ;  /* 0x0000fc0006077812 */ /* 0x000fe400078ec0ff */
[----:B------:R-:W-:Y:S02]  /*24f30*/  LOP3.LUT R8, R8, 0x1f80, RZ, 0xc0, !PT ;  /* 0x00001f8008087812 */ /* 0x000fe400078ec0ff */
[----:B------:R-:W-:-:S03]  /*24f40*/  IADD3 R7, PT, PT, R38, R7, RZ ;  /* 0x0000000726077210 */ /* 0x000fc60007ffe0ff */
[----:B------:R-:W-:-:S03]  /*24f50*/  IMAD.IADD R42, R8, 0x1, R39 ;  /* 0x00000001082a7824 */ /* 0x000fc600078e0227 */
[----:B------:R-:W1:Y:S02]  /*24f60*/  LDS.64 R6, [R7] ;  /* 0x0000000007067984 */ /* 0x000e640000000a00 */
[----:B------:R-:W-:Y:S02]  /*24f70*/  ISETP.NE.AND P2, PT, R42, RZ, PT ;  /* 0x000000ff2a00720c */ /* 0x000fe40003f45270 */
[----:B-1----:R-:W-:Y:S01]  /*24f80*/  ISETP.NE.U32.AND P1, PT, R6, RZ, PT ;  /* 0x000000ff0600720c */ /* 0x002fe20003f25070 */
[----:B------:R-:W-:-:S03]  /*24f90*/  VIADD R6, R5, 0x3 ;  /* 0x0000000305067836 */ /* 0x000fc60000000000 */
[----:B------:R-:W-:-:S13]  /*24fa0*/  ISETP.NE.AND.EX P1, PT, R7, RZ, PT, P1 ;  /* 0x000000ff0700720c */ /* 0x000fda0003f25310 */
[----:B------:R-:W-:Y:S05]  /*24fb0*/  @!P1 BRA P2, `(.L_x_724) ;  /* 0x0000000400209947 */ /* 0x000fea0001000000 */
[C---:B------:R-:W-:Y:S01]  /*24fc0*/  IMAD.SHL.U32 R7, R6.reuse, 0x400, RZ ;  /* 0x0000040006077824 */ /* 0x040fe200078e00ff */
[----:B------:R-:W-:Y:S01]  /*24fd0*/  PLOP3.LUT P0, PT, PT, PT, PT, 0x80, 0x8 ;  /* 0x000000000008781c */ /* 0x000fe20003f0f070 */
        /* <DEDUP_REMOVED lines=52> */
[----:B------:R-:W-:Y:S01]  /*25320*/  ISETP.NE.AND P1, PT, R3, 0x38, PT ;  /* 0x000000380300780c */ /* 0x000fe20003f25270 */
[----:B------:R-:W-:Y:S01]  /*25330*/  IMAD.SHL.U32 R7, R6, 0x80, RZ ;  /* 0x0000008006077824 */ /* 0x000fe200078e00ff */
[----:B------:R-:W-:Y:S01]  /*25340*/  PLOP3.LUT P0, PT, PT, PT, PT, 0x8, 0x80 ;  /* 0x000000000080781c */ /* 0x000fe20003f0e170 */
[----:B-----5:R-:W-:Y:S02]  /*25350*/  IMAD.MOV.U32 R42, RZ, RZ, R0 ;  /* 0x000000ffff2a7224 */ /* 0x020fe400078e0000 */
[----:B------:R-:W-:-:S08]  /*25360*/  IMAD.MOV.U32 R6, RZ, RZ, R4 ;  /* 0x000000ffff067224 */ /* 0x000fd000078e0004 */
[----:B------:R-:W-:Y:S05]  /*25370*/  @!P1 BRA `(.L_x_724) ;  /* 0x0000000000309947 */ /* 0x000fea0003800000 */
[----:B------:R-:W-:Y:S01]  /*25380*/  LOP3.LUT R42, R7, 0x1f80, RZ, 0xc0, !PT ;  /* 0x00001f80072a7812 */ /* 0x000fe200078ec0ff */
[----:B------:R-:W-:Y:S02]  /*25390*/  VIADD R5, R5, 0x8 ;  /* 0x0000000805057836 */ /* 0x000fe40000000000 */
[----:B------:R-:W-:Y:S02]  /*253a0*/  VIADD R3, R3, 0x8 ;  /* 0x0000000803037836 */ /* 0x000fe40000000000 */
[C---:B------:R-:W-:Y:S02]  /*253b0*/  IMAD R6, R42.reuse, 0x8, R38 ;  /* 0x000000082a067824 */ /* 0x040fe400078e0226 */
[----:B------:R-:W-:-:S04]  /*253c0*/  IMAD.IADD R42, R42, 0x1, R39 ;  /* 0x000000012a2a7824 */ /* 0x000fc800078e0227 */
[----:B------:R-:W1:Y:S02]  /*253d0*/  LDS.64 R6, [R6] ;  /* 0x0000000006067984 */ /* 0x000e640000000a00 */
[----:B-1----:R-:W-:-:S04]  /*253e0*/  ISETP.NE.U32.AND P0, PT, R6, RZ, PT ;  /* 0x000000ff0600720c */ /* 0x002fc80003f05070 */
[----:B------:R-:W-:-:S04]  /*253f0*/  ISETP.NE.AND.EX P0, PT, R7, RZ, PT, P0 ;  /* 0x000000ff0700720c */ /* 0x000fc80003f05300 */
[----:B------:R-:W-:-:S13]  /*25400*/  ISETP.EQ.OR P0, PT, R42, RZ, P0 ;  /* 0x000000ff2a00720c */ /* 0x000fda0000702670 */
[----:B------:R-:W-:Y:S05]  /*25410*/  @P0 BRA `(.L_x_725) ;  /* 0xfffffff8004c0947 */ /* 0x000fea000383ffff */
[----:B------:R-:W-:Y:S01]  /*25420*/  PLOP3.LUT P0, PT, PT, PT, PT, 0x80, 0x8 ;  /* 0x000000000008781c */ /* 0x000fe20003f0f070 */
[----:B------:R-:W-:-:S12]  /*25430*/  IMAD.MOV.U32 R6, RZ, RZ, R5 ;  /* 0x000000ffff067224 */ /* 0x000fd800078e0005 */
.L_x_724:
[----:B------:R-:W-:Y:S05]  /*25440*/  BSYNC.RECONVERGENT B0 ;  /* 0x0000000000007941 */ /* 0x000fea0003800200 */
.L_x_723:
[----:B------:R1:W-:Y:S02]  /*25450*/  STL [R1+0x24], R6 ;  /* 0x0000240601007387 */ /* 0x0003e40000100800 */
.L_x_722:
[----:B------:R-:W-:Y:S05]  /*25460*/  BSYNC.RECONVERGENT B8 ;  /* 0x0000000000087941 */ /* 0x000fea0003800200 */
.L_x_716:
[----:B------:R-:W-:Y:S01]  /*25470*/  IMAD.MOV R3, RZ, RZ, -R35 ;  /* 0x000000ffff037224 */ /* 0x000fe200078e0a23 */
[----:B-----5:R-:W-:Y:S01]  /*25480*/  IADD3 R0, PT, PT, -R37, 0x100, RZ ;  /* 0x0000010025007810 */ /* 0x020fe20007ffe1ff */
[----:B------:R2:W-:Y:S03]  /*25490*/  STL [R1+0x38], R42 ;  /* 0x0000382a01007387 */ /* 0x0005e60000100800 */
[----:B------:R-:W-:-:S04]  /*254a0*/  VIADDMNMX.U32 R0, R3, 0x100, R0, PT ;  /* 0x0000010003007846 */ /* 0x000fc80003800000 */
[----:B------:R-:W-:-:S13]  /*254b0*/  ISETP.EQ.OR P0, PT, R0, RZ, !P0 ;  /* 0x000000ff0000720c */ /* 0x000fda0004702670 */
[----:B------:R-:W-:Y:S05]  /*254c0*/  @!P0 BREAK.RELIABLE B6 ;  /* 0x0000000000068942 */ /* 0x000fea0003800100 */
[----:B--2---:R-:W-:Y:S05]  /*254d0*/  @P0 BRA `(.L_x_186) ;  /* 0x0000006c00b40947 */ /* 0x004fea0003800000 */
        /* <DEDUP_REMOVED lines=11> */
.L_x_727:
[----:B------:R-:W2:Y:S02]  /*25590*/  LDC.64 R4, c[0x0][0x380] ;  /* 0x0000e000ff047b82 */ /* 0x000ea40000000a00 */
[----:B--2---:R-:W-:-:S03]  /*255a0*/  IMAD.WIDE.U32 R4, R49, 0x8, R4 ;  /* 0x0000000831047825 */ /* 0x004fc600078e0004 */
[----:B------:R-:W-:-:S05]  /*255b0*/  IADD3 R4, P0, PT, R4, 0xc000000, RZ ;  /* 0x0c00000004047810 */ /* 0x000fca0007f1e0ff */
[----:B------:R-:W-:-:S06]  /*255c0*/  IMAD.X R5, RZ, RZ, R5, P0 ;  /* 0x000000ffff057224 */ /* 0x000fcc00000e0605 */
[----:B------:R-:W5:Y:S02]  /*255d0*/  ATOMG.E.EXCH.64.STRONG.GPU PT, R4, desc[UR36][R4.64+0x8], RZ ;  /* 0x800008ff040479a8 */ /* 0x000f64000c1ef524 */
.L_x_728:
[----:B------:R-:W-:Y:S05]  /*255e0*/  BSYNC.RECONVERGENT B0 ;  /* 0x0000000000007941 */ /* 0x000fea0003800200 */
.L_x_726:
[----:B--2--5:R-:W-:Y:S01]  /*255f0*/  LOP3.LUT P0, RZ, R5, 0x7, RZ, 0xc0, !PT ;  /* 0x0000000705ff7812 */ /* 0x024fe2000780c0ff */
[--C-:B------:R-:W-:Y:S01]  /*25600*/  IMAD.MOV.U32 R0, RZ, RZ, R4.reuse ;  /* 0x000000ffff007224 */ /* 0x100fe200078e0004 */
[----:B------:R-:W-:Y:S01]  /*25610*/  BSSY B0, `(.L_x_729) ;  /* 0x0000022000007945 */ /* 0x000fe20003800000 */
[----:B-1----:R-:W-:Y:S02]  /*25620*/  IMAD.MOV.U32 R6, RZ, RZ, R4 ;  /* 0x000000ffff067224 */ /* 0x002fe400078e0004 */
[----:B------:R-:W-:Y:S01]  /*25630*/  IMAD.MOV.U32 R13, RZ, RZ, R5 ;  /* 0x000000ffff0d7224 */ /* 0x000fe200078e0005 */
[----:B------:R-:W-:-:S07]  /*25640*/  PRMT R7, R0, 0x7610, R7 ;  /* 0x0000761000077816 */ /* 0x000fce0000000007 */
[----:B------:R-:W-:Y:S05]  /*25650*/  @P0 BRA `(.L_x_730) ;  /* 0x0000000000740947 */ /* 0x000fea0003800000 */
[----:B------:R-:W1:Y:S01]  /*25660*/  S2R R3, SR_CgaCtaId ;  /* 0x0000000000037919 */ /* 0x000e620000008800 */
[----:B------:R-:W-:-:S05]  /*25670*/  MOV R0, 0x400 ;  /* 0x0000040000007802 */ /* 0x000fca0000000f00 */
[----:B------:R-:W-:-:S05]  /*25680*/  VIADD R0, R0, 0x410 ;  /* 0x0000041000007836 */ /* 0x000fca0000000000 */
[----:B-1----:R-:W-:-:S07]  /*25690*/  LEA R10, R3, R0, 0x18 ;  /* 0x00000000030a7211 */ /* 0x002fce00078ec0ff */
.L_x_737:
        /* <DEDUP_REMOVED lines=10> */
.L_x_732:
[----:B------:R-:W-:-:S05]  /*25740*/  IMAD.MOV.U32 R11, RZ, RZ, -0x1 ;  /* 0xffffffffff0b7424 */ /* 0x000fca00078e00ff */
[----:B------:R3:W5:Y:S02]  /*25750*/  ATOMG.E.EXCH.STRONG.GPU PT, R0, desc[UR36][R8.64], R11 ;  /* 0x8000000b080079a8 */ /* 0x000764000c1ef124 */
.L_x_733:
[----:B------:R-:W-:Y:S05]  /*25760*/  BSYNC.RECONVERGENT B1 ;  /* 0x0000000000017941 */ /* 0x000fea0003800200 */
.L_x_731:
[----:B--23-5:R-:W-:-:S05]  /*25770*/  VIADD R11, R0, 0x1 ;  /* 0x00000001000b7836 */ /* 0x02cfca0000000000 */
[----:B------:R-:W-:-:S13]  /*25780*/  ISETP.GE.U32.AND P0, PT, R11, 0x2, PT ;  /* 0x000000020b00780c */ /* 0x000fda0003f06070 */
[----:B------:R-:W-:Y:S05]  /*25790*/  @!P0 BRA `(.L_x_730) ;  /* 0x0000000000248947 */ /* 0x000fea0003800000 */
[----:B------:R-:W-:Y:S04]  /*257a0*/  BSSY.RECONVERGENT B1, `(.L_x_734) ;  /* 0x0000005000017945 */ /* 0x000fe80003800200 */
[----:B------:R-:W-:Y:S05]  /*257b0*/  @P1 BRA `(.L_x_735) ;  /* 0x0000000000081947 */ /* 0x000fea0003800000 */
[----:B------:R3:W-:Y:S01]  /*257c0*/  ATOMS.EXCH RZ, [R3+0x10000], RZ ;  /* 0x010000ff03ff738c */ /* 0x0007e20004000000 */
[----:B------:R-:W-:Y:S05]  /*257d0*/  BRA `(.L_x_736) ;  /* 0x0000000000047947 */ /* 0x000fea0003800000 */
.L_x_735:
[----:B------:R2:W5:Y:S02]  /*257e0*/  ATOMG.E.EXCH.STRONG.GPU PT, RZ, desc[UR36][R8.64], RZ ;  /* 0x800000ff08ff79a8 */ /* 0x000564000c1ef124 */
.L_x_736:
[----:B------:R-:W-:Y:S05]  /*257f0*/  BSYNC.RECONVERGENT B1 ;  /* 0x0000000000017941 */ /* 0x000fea0003800200 */
.L_x_734:
[----:B------:R-:W-:Y:S01]  /*25800*/  LOP3.LUT P0, RZ, R0, 0x7, RZ, 0xc0, !PT ;  /* 0x0000000700ff7812 */ /* 0x000fe2000780c0ff */
[----:B------:R-:W-:-:S12]  /*25810*/  IMAD.MOV.U32 R13, RZ, RZ, R0 ;  /* 0x000000ffff0d7224 */ /* 0x000fd800078e0000 */
[----:B------:R-:W-:Y:S05]  /*25820*/  @!P0 BRA `(.L_x_737) ;  /* 0xfffffffc009c8947 */ /* 0x000fea000383ffff */
.L_x_730:
[----:B------:R-:W-:Y:S05]  /*25830*/  BSYNC B0 ;  /* 0x0000000000007941 */ /* 0x000fea0003800000 */
.L_x_729:
[----:B------:R-:W-:Y:S01]  /*25840*/  LOP3.LUT R0, R4, 0x7, RZ, 0xc0, !PT ;  /* 0x0000000704007812 */ /* 0x000fe200078ec0ff */
[----:B------:R-:W-:Y:S03]  /*25850*/  BSSY B3, `(.L_x_230) ;  /* 0x00006b1000037945 */ /* 0x000fe60003800000 */
[----:B------:R-:W-:-:S04]  /*25860*/  ISETP.NE.U32.AND P0, PT, R0, 0x3, PT ;  /* 0x000000030000780c */ /* 0x000fc80003f05070 */
[----:B------:R-:W-:-:S13]  /*25870*/  ISETP.NE.AND.EX P0, PT, RZ, RZ, PT, P0 ;  /* 0x000000ffff00720c */ /* 0x000fda0003f05300 */
[----:B------:R-:W-:Y:S05]  /*25880*/  @P0 BRA `(.L_x_738) ;  /* 0x0000006000480947 */ /* 0x000fea0003800000 */
[----:B--2---:R-:W-:Y:S01]  /*25890*/  SHF.R.U32.HI R8, RZ, 0x3, R22 ;  /* 0x00000003ff087819 */ /* 0x004fe20000011616 */
[----:B------:R-:W-:Y:S01]  /*258a0*/  BSSY.RECONVERGENT B2, `(.L_x_739) ;  /* 0x0000582000027945 */ /* 0x000fe20003800200 */
[----:B-1-3--:R-:W-:Y:S01]  /*258b0*/  SHF.R.U32.HI R3, RZ, 0x3, R6 ;  /* 0x00000003ff037819 */ /* 0x00afe20000011606 */
[----:B------:R-:W-:-:S03]  /*258c0*/  IMAD.MOV.U32 R5, RZ, RZ, 0x1 ;  /* 0x00000001ff057424 */ /* 0x000fc600078e00ff */
[----:B------:R-:W-:-:S13]  /*258d0*/  LOP3.LUT P0, RZ, R8, 0x1f, R3, 0xc8, !PT ;  /* 0x0000001f08ff7812 */ /* 0x000fda000780c803 */
[----:B------:R-:W-:Y:S05]  /*258e0*/  @!P0 BRA `(.L_x_740) ;  /* 0x0000005400f48947 */ /* 0x000fea0003800000 */
[----:B------:R-:W-:Y:S02]  /*258f0*/  LOP3.LUT R0, R3, 0x1f, RZ, 0xc0, !PT ;  /* 0x0000001f03007812 */ /* 0x000fe400078ec0ff */
[----:B------:R-:W-:Y:S02]  /*25900*/  SHF.R.U32.HI R9, RZ, 0x8, R22 ;  /* 0x00000008ff097819 */ /* 0x000fe40000011616 */
[----:B------:R-:W-:Y:S01]  /*25910*/  LOP3.LUT P0, R11, R22, 0xf8, RZ, 0xc0, !PT ;  /* 0x000000f8160b7812 */ /* 0x000fe2000780c0ff */
[----:B------:R-:W-:Y:S02]  /*25920*/  VIADD R4, R0, 0xfffffffc ;  /* 0xfffffffc00047836 */ /* 0x000fe40000000000 */
[----:B------:R-:W-:-:S03]  /*25930*/  VIADD R5, R9, 0xfffffffc ;  /* 0xfffffffc09057836 */ /* 0x000fc60000000000 */
[----:B------:R-:W-:-:S04]  /*25940*/  LOP3.LUT R4, R4, 0xff, RZ, 0xc0, !PT ;  /* 0x000000ff04047812 */ /* 0x000fc800078ec0ff */
[----:B------:R-:W-:Y:S02]  /*25950*/  ISETP.GE.U32.AND P1, PT, R4, 0xfd, PT ;  /* 0x000000fd0400780c */ /* 0x000fe40003f26070 */
[----:B------:R-:W-:Y:S02]  /*25960*/  LOP3.LUT R4, R8, 0x1f, RZ, 0xc0, !PT ;  /* 0x0000001f08047812 */ /* 0x000fe400078ec0ff */
[----:B------:R-:W-:-:S04]  /*25970*/  ISETP.LT.U32.OR P1, PT, R5, -0x3, !P1 ;  /* 0xfffffffd0500780c */ /* 0x000fc80004f21470 */
[----:B------:R-:W-:-:S13]  /*25980*/  PLOP3.LUT P0, PT, P1, P0, PT, 0xf8, 0x8f ;  /* 0x00000000008f781c */ /* 0x000fda0000f01f70 */
[----:B------:R-:W-:Y:S05]  /*25990*/  @P0 BRA `(.L_x_741) ;  /* 0x0000000400680947 */ /* 0x000fea0003800000 */
[----:B------:R-:W-:-:S05]  /*259a0*/  IMAD.MOV.U32 R0, RZ, RZ, -0x2 ;  /* 0xfffffffeff007424 */ /* 0x000fca00078e00ff */
[----:B------:R-:W-:-:S05]  /*259b0*/  VIADDMNMX.U32 R0, R9, R0, 0x2, PT ;  /* 0x0000000209007446 */ /* 0x000fca0003800000 */
[----:B------:R-:W-:-:S04]  /*259c0*/  IMAD.SHL.U32 R0, R0, 0x4, RZ ;  /* 0x0000000400007824 */ /* 0x000fc800078e00ff */
[----:B------:R-:W1:Y:S02]  /*259d0*/  LDC R4, c[0x2][R0] ;  /* 0x0080000000047b82 */ /* 0x000e640000000800 */
[----:B-1----:R-:W-:-:S04]  /*259e0*/  SHF.R.S32.HI R5, RZ, 0x1f, R4 ;  /* 0x0000001fff057819 */ /* 0x002fc80000011404 */
.L_x_3831:
[----:B------:R-:W-:Y:S05]  /*259f0*/  BRX R4 -0x25a00                                                         (*"BRANCH_TARGETS .L_x_3832,.L_x_3833,.L_x_3834"*) ;  /* 0xfffffda404807949 */ /* 0x000fea000383ffff */
.L_x_3834:
[----:B------:R-:W-:Y:S01]  /*25a00*/  LOP3.LUT R7, R7, 0xf8, RZ, 0xc0, !PT ;  /* 0x000000f807077812 */ /* 0x000fe200078ec0ff */
[----:B------:R-:W-:-:S03]  /*25a10*/  IMAD.MOV.U32 R5, RZ, RZ, R3 ;  /* 0x000000ffff057224 */ /* 0x000fc600078e0003 */
[----:B------:R-:W-:-:S13]  /*25a20*/  ISETP.NE.AND P0, PT, R7, 0x8, PT ;  /* 0x000000080700780c */ /* 0x000fda0003f05270 */
[----:B------:R-:W-:Y:S05]  /*25a30*/  @!P0 BRA `(.L_x_740) ;  /* 0x0000005400a08947 */ /* 0x000fea0003800000 */
[----:B------:R-:W-:-:S13]  /*25a40*/  ISETP.NE.AND P0, PT, R7, 0x18, PT ;  /* 0x000000180700780c */ /* 0x000fda0003f05270 */
[----:B------:R-:W-:Y:S05]  /*25a50*/  @!P0 BRA `(.L_x_742) ;  /* 0x0000000000188947 */ /* 0x000fea0003800000 */
[----:B------:R-:W-:-:S13]  /*25a60*/  ISETP.NE.AND P0, PT, R7, 0x10, PT ;  /* 0x000000100700780c */ /* 0x000fda0003f05270 */
[----:B------:R-:W-:Y:S05]  /*25a70*/  @P0 BRA `(.L_x_743) ;  /* 0x0000000000e80947 */ /* 0x000fea0003800000 */
[----:B------:R-:W-:-:S04]  /*25a80*/  SHF.R.S32.HI R6, RZ, 0x3, R6 ;  /* 0x00000003ff067819 */ /* 0x000fc80000011406 */
[----:B------:R-:W-:-:S04]  /*25a90*/  LOP3.LUT R6, R6, 0xffffffe0, RZ, 0xc0, !PT ;  /* 0xffffffe006067812 */ /* 0x000fc800078ec0ff */
[----:B------:R-:W-:Y:S01]  /*25aa0*/  LOP3.LUT R5, R6, 0x1, RZ, 0xfc, !PT ;  /* 0x0000000106057812 */ /* 0x000fe200078efcff */
[----:B------:R-:W-:Y:S06]  /*25ab0*/  BRA `(.L_x_740) ;  /* 0x0000005400807947 */ /* 0x000fec0003800000 */
.L_x_742:
[----:B------:R-:W-:Y:S01]  /*25ac0*/  LOP3.LUT R0, R6, 0xffffff00, RZ, 0xc0, !PT ;  /* 0xffffff0006007812 */ /* 0x000fe200078ec0ff */
[----:B------:R-:W-:-:S03]  /*25ad0*/  IMAD.MOV.U32 R5, RZ, RZ, 0x1 ;  /* 0x00000001ff057424 */ /* 0x000fc600078e00ff */
[----:B------:R-:W-:-:S13]  /*25ae0*/  FSETP.NAN.AND P0, PT, |R0|, |R0|, PT ;  /* 0x400000000000720b */ /* 0x000fda0003f08200 */
[----:B------:R-:W-:Y:S05]  /*25af0*/  @P0 BRA `(.L_x_740) ;  /* 0x0000005400700947 */ /* 0x000fea0003800000 */
[----:B------:R-:W-:-:S04]  /*25b00*/  FSETP.GEU.AND P0, PT, R0, RZ, PT ;  /* 0x000000ff0000720b */ /* 0x000fc80003f0e000 */
[----:B------:R-:W-:-:S04]  /*25b10*/  FSEL R0, R0, RZ, P0 ;  /* 0x000000ff00007208 */ /* 0x000fc80000000000 */
[----:B------:R-:W-:-:S06]  /*25b20*/  FMNMX.NAN R0, R0, 16777215, PT ;  /* 0x4b7fffff00007809 */ /* 0x000fcc0003820000 */
[----:B------:R-:W1:Y:S02]  /*25b30*/  F2I.U32.TRUNC.NTZ R0, R0 ;  /* 0x0000000000007305 */ /* 0x000e64000020f000 */
[----:B-1----:R-:W-:Y:S01]  /*25b40*/  LEA R5, R0, 0x1, 0x5 ;  /* 0x0000000100057811 */ /* 0x002fe200078e28ff */
[----:B------:R-:W-:Y:S06]  /*25b50*/  BRA `(.L_x_740) ;  /* 0x0000005400587947 */ /* 0x000fec0003800000 */
.L_x_3832:
[----:B------:R-:W-:-:S04]  /*25b60*/  LOP3.LUT R7, R7, 0xf8, RZ, 0xc0, !PT ;  /* 0x000000f807077812 */ /* 0x000fc800078ec0ff */
[----:B------:R-:W-:-:S13]  /*25b70*/  ISETP.NE.AND P0, PT, R7, 0x18, PT ;  /* 0x000000180700780c */ /* 0x000fda0003f05270 */
[----:B------:R-:W-:Y:S05]  /*25b80*/  @!P0 BRA `(.L_x_744) ;  /* 0x0000000000208947 */ /* 0x000fea0003800000 */
[----:B------:R-:W-:Y:S01]  /*25b90*/  ISETP.NE.AND P0, PT, R7, 0x10, PT ;  /* 0x000000100700780c */ /* 0x000fe20003f05270 */
[----:B------:R-:W-:-:S12]  /*25ba0*/  IMAD.MOV.U32 R5, RZ, RZ, R3 ;  /* 0x000000ffff057224 */ /* 0x000fd800078e0003 */
[----:B------:R-:W-:Y:S05]  /*25bb0*/  @!P0 BRA `(.L_x_740) ;  /* 0x0000005400408947 */ /* 0x000fea0003800000 */
[----:B------:R-:W-:-:S13]  /*25bc0*/  ISETP.NE.AND P0, PT, R7, 0x8, PT ;  /* 0x000000080700780c */ /* 0x000fda0003f05270 */
[----:B------:R-:W-:Y:S05]  /*25bd0*/  @P0 BRA `(.L_x_743) ;  /* 0x0000000000900947 */ /* 0x000fea0003800000 */
[----:B------:R-:W-:-:S04]  /*25be0*/  LOP3.LUT R3, R3, 0x1fffffe0, RZ, 0xc0, !PT ;  /* 0x1fffffe003037812 */ /* 0x000fc800078ec0ff */
[----:B------:R-:W-:Y:S01]  /*25bf0*/  LOP3.LUT R5, R3, 0x2, RZ, 0xfc, !PT ;  /* 0x0000000203057812 */ /* 0x000fe200078efcff */
[----:B------:R-:W-:Y:S06]  /*25c00*/  BRA `(.L_x_740) ;  /* 0x00000054002c7947 */ /* 0x000fec0003800000 */
.L_x_744:
[----:B------:R-:W-:Y:S01]  /*25c10*/  LOP3.LUT R0, R6, 0xffffff00, RZ, 0xc0, !PT ;  /* 0xffffff0006007812 */ /* 0x000fe200078ec0ff */
[----:B------:R-:W-:-:S03]  /*25c20*/  IMAD.MOV.U32 R5, RZ, RZ, 0x2 ;  /* 0x00000002ff057424 */ /* 0x000fc600078e00ff */
[----:B------:R-:W-:-:S13]  /*25c30*/  FSETP.NAN.AND P0, PT, |R0|, |R0|, PT ;  /* 0x400000000000720b */ /* 0x000fda0003f08200 */
[----:B------:R-:W-:Y:S05]  /*25c40*/  @P0 BRA `(.L_x_740) ;  /* 0x00000054001c0947 */ /* 0x000fea0003800000 */
[----:B------:R-:W-:-:S04]  /*25c50*/  FMNMX.NAN R0, R0, -8388608, !PT ;  /* 0xcb00000000007809 */ /* 0x000fc80007820000 */
[----:B------:R-:W-:-:S06]  /*25c60*/  FMNMX.NAN R0, R0, 8388607, PT ;  /* 0x4afffffe00007809 */ /* 0x000fcc0003820000 */
[----:B------:R-:W1:Y:S02]  /*25c70*/  F2I.TRUNC.NTZ R0, R0 ;  /* 0x0000000000007305 */ /* 0x000e64000020f100 */
[----:B-1----:R-:W-:Y:S01]  /*25c80*/  LEA R5, R0, 0x2, 0x5 ;  /* 0x0000000200057811 */ /* 0x002fe200078e28ff */
[----:B------:R-:W-:Y:S06]  /*25c90*/  BRA `(.L_x_740) ;  /* 0x0000005400087947 */ /* 0x000fec0003800000 */
.L_x_3833:
        /* <DEDUP_REMOVED lines=8> */
[----:B------:R-:W-:-:S04]  /*25d20*/  SHF.R.U32.HI R6, RZ, 0x8, R6 ;  /* 0x00000008ff067819 */ /* 0x000fc80000011606 */
[----:B------:R-:W-:-:S04]  /*25d30*/  I2FP.F32.U32 R6, R6 ;  /* 0x0000000600067245 */ /* 0x000fc80000201000 */
[C---:B------:R-:W-:Y:S01]  /*25d40*/  ISETP.GE.U32.AND P0, PT, R6.reuse, 0x100, PT ;  /* 0x000001000600780c */ /* 0x040fe20003f06070 */
[----:B------:R-:W-:-:S05]  /*25d50*/  IMAD.SHL.U32 R0, R6, 0x1000000, RZ ;  /* 0x0100000006007824 */ /* 0x000fca00078e00ff */
[----:B------:R-:W-:-:S04]  /*25d60*/  SHF.R.S32.HI R0, RZ, 0x1f, R0 ;  /* 0x0000001fff007819 */ /* 0x000fc80000011400 */
[----:B------:R-:W-:Y:S02]  /*25d70*/  SEL R3, R0, 0x100, !P0 ;  /* 0x0000010000037807 */ /* 0x000fe40004000000 */
[----:B------:R-:W-:-:S03]  /*25d80*/  FSETP.NAN.AND P0, PT, |R6|, |R6|, PT ;  /* 0x400000060600720b */ /* 0x000fc60003f08200 */
[----:B------:R-:W-:Y:S01]  /*25d90*/  IMAD.IADD R3, R6, 0x1, R3 ;  /* 0x0000000106037824 */ /* 0x000fe200078e0203 */
[----:B------:R-:W-:-:S04]  /*25da0*/  SEL R0, RZ, 0x1, !P0 ;  /* 0x00000001ff007807 */ /* 0x000fc80004000000 */
[----:B------:R-:W-:-:S04]  /*25db0*/  SHF.R.U32.HI R3, RZ, 0x7, R3 ;  /* 0x00000007ff037819 */ /* 0x000fc80000011603 */
[----:B------:R-:W-:-:S04]  /*25dc0*/  LOP3.LUT R3, R3, 0x1, RZ, 0xc0, !PT ;  /* 0x0000000103037812 */ /* 0x000fc800078ec0ff */
[----:B------:R-:W-:-:S04]  /*25dd0*/  SEL R3, R3, RZ, !P0 ;  /* 0x000000ff03037207 */ /* 0x000fc80004000000 */
[----:B------:R-:W-:-:S04]  /*25de0*/  LEA.HI R3, R6, R3, RZ, 0x18 ;  /* 0x0000000306037211 */ /* 0x000fc800078fc0ff */
[----:B------:R-:W-:-:S04]  /*25df0*/  LOP3.LUT R0, R3, R0, RZ, 0xfc, !PT ;  /* 0x0000000003007212 */ /* 0x000fc800078efcff */
[----:B------:R-:W-:Y:S01]  /*25e00*/  LEA R5, R0, 0x3, 0x5 ;  /* 0x0000000300057811 */ /* 0x000fe200078e28ff */
[----:B------:R-:W-:Y:S06]  /*25e10*/  BRA `(.L_x_740) ;  /* 0x0000005000a87947 */ /* 0x000fec0003800000 */
.L_x_743:
[----:B------:R-:W-:Y:S01]  /*25e20*/  IMAD.MOV.U32 R5, RZ, RZ, 0x1 ;  /* 0x00000001ff057424 */ /* 0x000fe200078e00ff */
[----:B------:R-:W-:Y:S06]  /*25e30*/  BRA `(.L_x_740) ;  /* 0x0000005000a07947 */ /* 0x000fec0003800000 */
.L_x_745:
[----:B------:R-:W-:-:S04]  /*25e40*/  SHF.R.S32.HI R6, RZ, 0x8, R6 ;  /* 0x00000008ff067819 */ /* 0x000fc80000011406 */
[----:B------:R-:W-:-:S04]  /*25e50*/  I2FP.F32.S32 R6, R6 ;  /* 0x0000000600067245 */ /* 0x000fc80000201400 */
        /* <DEDUP_REMOVED lines=14> */
.L_x_741:
[----:B------:R-:W-:Y:S01]  /*25f40*/  VIADD R5, R4, 0xfffffffc ;  /* 0xfffffffc04057836 */ /* 0x000fe20000000000 */
[----:B------:R-:W-:Y:S01]  /*25f50*/  SHF.R.U32.HI R7, RZ, 0x8, R6 ;  /* 0x00000008ff077819 */ /* 0x000fe20000011606 */
[----:B------:R-:W-:Y:S01]  /*25f60*/  BSSY.RELIABLE B0, `(.L_x_746) ;  /* 0x0000075000007945 */ /* 0x000fe20003800100 */
[----:B------:R-:W-:Y:S02]  /*25f70*/  LOP3.LUT P0, RZ, R6, 0xf8, RZ, 0xc0, !PT ;  /* 0x000000f806ff7812 */ /* 0x000fe4000780c0ff */
[----:B------:R-:W-:Y:S01]  /*25f80*/  LOP3.LUT R5, R5, 0xff, RZ, 0xc0, !PT ;  /* 0x000000ff05057812 */ /* 0x000fe200078ec0ff */
[----:B------:R-:W-:-:S03]  /*25f90*/  VIADD R10, R7, 0xfffffffc ;  /* 0xfffffffc070a7836 */ /* 0x000fc60000000000 */
[----:B------:R-:W-:-:S04]  /*25fa0*/  ISETP.GE.U32.AND P1, PT, R5, 0xfd, PT ;  /* 0x000000fd0500780c */ /* 0x000fc80003f26070 */
[----:B------:R-:W-:-:S04]  /*25fb0*/  ISETP.LT.U32.OR P1, PT, R10, -0x3, !P1 ;  /* 0xfffffffd0a00780c */ /* 0x000fc80004f21470 */
[----:B------:R-:W-:-:S13]  /*25fc0*/  PLOP3.LUT P0, PT, P1, P0, PT, 0xf8, 0x8f ;  /* 0x00000000008f781c */ /* 0x000fda0000f01f70 */
[----:B------:R-:W-:Y:S05]  /*25fd0*/  @!P0 BREAK.RELIABLE B0 ;  /* 0x0000000000008942 */ /* 0x000fea0003800100 */
[----:B------:R-:W-:Y:S05]  /*25fe0*/  @P0 BRA `(.L_x_747) ;  /* 0x0000000400580947 */ /* 0x000fea0003800000 */
[----:B------:R-:W-:-:S05]  /*25ff0*/  IMAD.MOV.U32 R0, RZ, RZ, -0x2 ;  /* 0xfffffffeff007424 */ /* 0x000fca00078e00ff */
[----:B------:R-:W-:-:S05]  /*26000*/  VIADDMNMX.U32 R0, R7, R0, 0x2, PT ;  /* 0x0000000207007446 */ /* 0x000fca0003800000 */
[----:B------:R-:W-:-:S04]  /*26010*/  IMAD.SHL.U32 R0, R0, 0x4, RZ ;  /* 0x0000000400007824 */ /* 0x000fc800078e00ff */
[----:B------:R-:W1:Y:S02]  /*26020*/  LDC R4, c[0x2][R0+0xc] ;  /* 0x0080030000047b82 */ /* 0x000e640000000800 */
[----:B-1----:R-:W-:-:S04]  /*26030*/  SHF.R.S32.HI R5, RZ, 0x1f, R4 ;  /* 0x0000001fff057819 */ /* 0x002fc80000011404 */
.L_x_3835:
[----:B------:R-:W-:Y:S05]  /*26040*/  BRX R4 -0x26050                                                         (*"BRANCH_TARGETS .L_x_3836,.L_x_3837,.L_x_3838"*) ;  /* 0xfffffd9c04ec7949 */ /* 0x000fea000383ffff */
.L_x_3838:
[----:B------:R-:W-:Y:S01]  /*26050*/  ISETP.NE.AND P0, PT, R11, 0x8, PT ;  /* 0x000000080b00780c */ /* 0x000fe20003f05270 */
[----:B------:R-:W-:-:S12]  /*26060*/  IMAD.MOV.U32 R5, RZ, RZ, R8 ;  /* 0x000000ffff057224 */ /* 0x000fd800078e0008 */
        /* <DEDUP_REMOVED lines=9> */
.L_x_748:
        /* <DEDUP_REMOVED lines=10> */
.L_x_3836:
        /* <DEDUP_REMOVED lines=10> */
.L_x_750:
        /* <DEDUP_REMOVED lines=9> */
.L_x_3837:
[----:B------:R-:W-:Y:S01]  /*262d0*/  ISETP.NE.AND P0, PT, R11, 0x18, PT ;  /* 0x000000180b00780c */ /* 0x000fe20003f05270 */
[----:B------:R-:W-:-:S12]  /*262e0*/  IMAD.MOV.U32 R5, RZ, RZ, R8 ;  /* 0x000000ffff057224 */ /* 0x000fd800078e0008 */
[----:B------:R-:W-:Y:S05]  /*262f0*/  @!P0 BRA `(.L_x_740) ;  /* 0x0000004c00708947 */ /* 0x000fea0003800000 */
[----:B------:R-:W-:-:S13]  /*26300*/  ISETP.NE.AND P0, PT, R11, 0x10, PT ;  /* 0x000000100b00780c */ /* 0x000fda0003f05270 */
[----:B------:R-:W-:Y:S05]  /*26310*/  @!P0 BRA `(.L_x_751) ;  /* 0x00000000004c8947 */ /* 0x000fea0003800000 */
[----:B------:R-:W-:-:S13]  /*26320*/  ISETP.NE.AND P0, PT, R11, 0x8, PT ;  /* 0x000000080b00780c */ /* 0x000fda0003f05270 */
[----:B------:R-:W-:Y:S05]  /*26330*/  @P0 BRA `(.L_x_749) ;  /* 0x00000000003c0947 */ /* 0x000fea0003800000 */
        /* <DEDUP_REMOVED lines=15> */
.L_x_749:
[----:B------:R-:W-:Y:S01]  /*26430*/  IMAD.MOV.U32 R5, RZ, RZ, 0x1 ;  /* 0x00000001ff057424 */ /* 0x000fe200078e00ff */
[----:B------:R-:W-:Y:S06]  /*26440*/  BRA `(.L_x_740) ;  /* 0x0000004c001c7947 */ /* 0x000fec0003800000 */
.L_x_751:
        /* <DEDUP_REMOVED lines=16> */
.L_x_747:
[----:B------:R-:W-:-:S04]  /*26550*/  ISETP.NE.AND P0, PT, R0, RZ, PT ;  /* 0x000000ff0000720c */ /* 0x000fc80003f05270 */
[----:B------:R-:W-:-:S13]  /*26560*/  ISETP.NE.OR P0, PT, R4, RZ, !P0 ;  /* 0x000000ff0400720c */ /* 0x000fda0004705670 */
[----:B------:R-:W-:Y:S05]  /*26570*/  @!P0 BREAK.RELIABLE B0 ;  /* 0x0000000000008942 */ /* 0x000fea0003800100 */
[----:B------:R-:W-:Y:S01]  /*26580*/  @!P0 LOP3.LUT R5, R9, 0x1fffffe0, R3, 0xf8, !PT ;  /* 0x1fffffe009058812 */ /* 0x000fe200078ef803 */
[----:B------:R-:W-:Y:S06]  /*26590*/  @!P0 BRA `(.L_x_740) ;  /* 0x0000004800c88947 */ /* 0x000fec0003800000 */
[----:B------:R-:W-:-:S04]  /*265a0*/  ISETP.NE.AND P0, PT, R0, RZ, PT ;  /* 0x000000ff0000720c */ /* 0x000fc80003f05270 */
[----:B------:R-:W-:-:S13]  /*265b0*/  ISETP.EQ.OR P0, PT, R4, RZ, P0 ;  /* 0x000000ff0400720c */ /* 0x000fda0000702670 */
[----:B------:R-:W-:Y:S05]  /*265c0*/  @!P0 BREAK.RELIABLE B0 ;  /* 0x0000000000008942 */ /* 0x000fea0003800100 */
[----:B------:R-:W-:Y:S01]  /*265d0*/  @!P0 LOP3.LUT R5, R7, 0x1fffffe0, R8, 0xf8, !PT ;  /* 0x1fffffe007058812 */ /* 0x000fe200078ef808 */
[----:B------:R-:W-:Y:S06]  /*265e0*/  @!P0 BRA `(.L_x_740) ;  /* 0x0000004800b48947 */ /* 0x000fec0003800000 */
[----:B------:R-:W-:-:S04]  /*265f0*/  VIMNMX.U16x2 R5, PT, PT, R4, R0, PT ;  /* 0x0000000004057248 */ /* 0x000fc80003fe0200 */
[----:B------:R-:W-:-:S04]  /*26600*/  LOP3.LUT R5, R5, 0xffff, RZ, 0xc0, !PT ;  /* 0x0000ffff05057812 */ /* 0x000fc800078ec0ff */
[----:B------:R-:W-:Y:S01]  /*26610*/  ISETP.GT.U32.AND P0, PT, R5, 0x3, PT ;  /* 0x000000030500780c */ /* 0x000fe20003f04070 */
[----:B------:R-:W-:-:S12]  /*26620*/  IMAD.MOV.U32 R5, RZ, RZ, 0x1 ;  /* 0x00000001ff057424 */ /* 0x000fd800078e00ff */
[----:B------:R-:W-:Y:S05]  /*26630*/  @P0 BREAK.RELIABLE B0 ;  /* 0x0000000000000942 */ /* 0x000fea0003800100 */
[----:B------:R-:W-:Y:S05]  /*26640*/  @P0 BRA `(.L_x_740) ;  /* 0x00000048009c0947 */ /* 0x000fea0003800000 */
[----:B------:R-:W-:-:S04]  /*26650*/  VIMNMX.U16x2 R5, PT, PT, R4, R0, !PT ;  /* 0x0000000004057248 */ /* 0x000fc80007fe0200 */
[----:B------:R-:W-:-:S04]  /*26660*/  LOP3.LUT R5, R5, 0xffff, RZ, 0xc0, !PT ;  /* 0x0000ffff05057812 */ /* 0x000fc800078ec0ff */
[----:B------:R-:W-:Y:S01]  /*26670*/  ISETP.GE.U32.AND P0, PT, R5, 0x4, PT ;  /* 0x000000040500780c */ /* 0x000fe20003f06070 */
[----:B------:R-:W-:-:S12]  /*26680*/  IMAD.MOV.U32 R5, RZ, RZ, 0x1 ;  /* 0x00000001ff057424 */ /* 0x000fd800078e00ff */
[----:B------:R-:W-:Y:S05]  /*26690*/  @!P0 BREAK.RELIABLE B0 ;  /* 0x0000000000008942 */ /* 0x000fea0003800100 */
[----:B------:R-:W-:Y:S05]  /*266a0*/  @!P0 BRA `(.L_x_740) ;  /* 0x0000004800848947 */ /* 0x000fea0003800000 */
[----:B------:R-:W-:Y:S05]  /*266b0*/  BSYNC.RELIABLE B0 ;  /* 0x0000000000007941 */ /* 0x000fea0003800100 */
.L_x_746:
[----:B------:R-:W-:-:S04]  /*266c0*/  ISETP.GT.U32.AND P0, PT, R4, 0x3, PT ;  /* 0x000000030400780c */ /* 0x000fc80003f04070 */
[----:B------:R-:W-:Y:S02]  /*266d0*/  SEL R5, R0, R4, P0 ;  /* 0x0000000400057207 */ /* 0x000fe40000000000 */
[----:B------:R-:W-:Y:S02]  /*266e0*/  SEL R14, R3, R8, P0 ;  /* 0x00000008030e7207 */ /* 0x000fe40000000000 */
[----:B------:R-:W-:Y:S02]  /*266f0*/  PRMT R5, R5, 0x9910, RZ ;  /* 0x0000991005057816 */ /* 0x000fe400000000ff */
[----:B------:R-:W-:Y:S02]  /*26700*/  SEL R0, R4, R0, P0 ;  /* 0x0000000004007207 */ /* 0x000fe40000000000 */
[----:B------:R-:W-:Y:S02]  /*26710*/  ISETP.NE.AND P1, PT, R5, 0x3, PT ;  /* 0x000000030500780c */ /* 0x000fe40003f25270 */
[----:B------:R-:W-:-:S11]  /*26720*/  SEL R3, R8, R3, P0 ;  /* 0x0000000308037207 */ /* 0x000fd60000000000 */
[----:B------:R-:W-:Y:S05]  /*26730*/  @!P1 BRA `(.L_x_752) ;  /* 0x0000001800009947 */ /* 0x000fea0003800000 */
[----:B------:R-:W-:-:S13]  /*26740*/  ISETP.NE.AND P0, PT, R5, 0x2, PT ;  /* 0x000000020500780c */ /* 0x000fda0003f05270 */
[----:B------:R-:W-:Y:S05]  /*26750*/  @!P0 BRA `(.L_x_753) ;  /* 0x0000000c00048947 */ /* 0x000fea0003800000 */
[----:B------:R-:W-:Y:S01]  /*26760*/  ISETP.NE.AND P0, PT, R5, 0x1, PT ;  /* 0x000000010500780c */ /* 0x000fe20003f05270 */
[----:B------:R-:W-:-:S12]  /*26770*/  IMAD.MOV.U32 R5, RZ, RZ, 0x1 ;  /* 0x00000001ff057424 */ /* 0x000fd800078e00ff */
[----:B------:R-:W-:Y:S05]  /*26780*/  @P0 BRA `(.L_x_740) ;  /* 0x00000048004c0947 */ /* 0x000fea0003800000 */
[----:B------:R-:W-:Y:S02]  /*26790*/  PRMT R4, R0, 0x9910, RZ ;  /* 0x0000991000047816 */ /* 0x000fe400000000ff */
[----:B------:R-:W-:Y:S02]  /*267a0*/  SHF.R.U32.HI R0, RZ, 0x5, R3 ;  /* 0x00000005ff007819 */ /* 0x000fe40000011603 */
[----:B------:R-:W-:Y:S02]  /*267b0*/  ISETP.GT.AND P0, PT, R4, 0xc, PT ;  /* 0x0000000c0400780c */ /* 0x000fe40003f04270 */
[----:B------:R-:W-:-:S11]  /*267c0*/  SHF.R.U32.HI R3, RZ, 0x5, R14 ;  /* 0x00000005ff037819 */ /* 0x000fd6000001160e */
[----:B------:R-:W-:Y:S05]  /*267d0*/  @P0 BRA `(.L_x_754) ;  /* 0x0000000400e80947 */ /* 0x000fea0003800000 */
[----:B------:R-:W-:-:S13]  /*267e0*/  ISETP.GT.AND P0, PT, R4, 0x7, PT ;  /* 0x000000070400780c */ /* 0x000fda0003f04270 */
[----:B------:R-:W-:Y:S05]  /*267f0*/  @P0 BRA `(.L_x_755) ;  /* 0x0000000000600947 */ /* 0x000fea0003800000 */
[----:B------:R-:W-:-:S13]  /*26800*/  ISETP.GT.AND P0, PT, R4, 0x5, PT ;  /* 0x000000050400780c */ /* 0x000fda0003f04270 */
[----:B------:R-:W-:Y:S05]  /*26810*/  @P0 BRA `(.L_x_756) ;  /* 0x00000000002c0947 */ /* 0x000fea0003800000 */
[----:B------:R-:W-:-:S13]  /*26820*/  ISETP.NE.AND P0, PT, R4, 0x4, PT ;  /* 0x000000040400780c */ /* 0x000fda0003f05270 */
[----:B------:R-:W-:Y:S05]  /*26830*/  @!P0 BRA `(.L_x_757) ;  /* 0x0000000000188947 */ /* 0x000fea0003800000 */
[----:B------:R-:W-:Y:S01]  /*26840*/  ISETP.NE.AND P0, PT, R4, 0x5, PT ;  /* 0x000000050400780c */ /* 0x000fe20003f05270 */
[----:B------:R-:W-:-:S12]  /*26850*/  IMAD.MOV.U32 R5, RZ, RZ, 0x1 ;  /* 0x00000001ff057424 */ /* 0x000fd800078e00ff */
[----:B------:R-:W-:Y:S05]  /*26860*/  @P0 BRA `(.L_x_740) ;  /* 0x0000004800140947 */ /* 0x000fea0003800000 */
[----:B------:R-:W-:-:S05]  /*26870*/  IMAD.IADD R0, R0, 0x1, -R3 ;  /* 0x0000000100007824 */ /* 0x000fca00078e0a03 */
[----:B------:R-:W-:Y:S01]  /*26880*/  LEA R5, R0, 0x1, 0x5 ;  /* 0x0000000100057811 */ /* 0x000fe200078e28ff */
[----:B------:R-:W-:Y:S06]  /*26890*/  BRA `(.L_x_740) ;  /* 0x0000004800087947 */ /* 0x000fec0003800000 */
.L_x_757:
[----:B------:R-:W-:-:S05]  /*268a0*/  IMAD.IADD R0, R0, 0x1, R3 ;  /* 0x0000000100007824 */ /* 0x000fca00078e0203 */
[----:B------:R-:W-:Y:S01]  /*268b0*/  LEA R5, R0, 0x1, 0x5 ;  /* 0x0000000100057811 */ /* 0x000fe200078e28ff */
[----:B------:R-:W-:Y:S06]  /*268c0*/  BRA `(.L_x_740) ;  /* 0x0000004400fc7947 */ /* 0x000fec0003800000 */
.L_x_756:
[----:B------:R-:W-:-:S13]  /*268d0*/  ISETP.NE.AND P0, PT, R4, 0x6, PT ;  /* 0x000000060400780c */ /* 0x000fda0003f05270 */
[----:B------:R-:W-:Y:S05]  /*268e0*/  @!P0 BRA `(.L_x_758) ;  /* 0x0000000000188947 */ /* 0x000fea0003800000 */
[----:B------:R-:W-:Y:S01]  /*268f0*/  ISETP.NE.AND P0, PT, R4, 0x7, PT ;  /* 0x000000070400780c */ /* 0x000fe20003f05270 */
[----:B------:R-:W-:-:S12]  /*26900*/  IMAD.MOV.U32 R5, RZ, RZ, 0x1 ;  /* 0x00000001ff057424 */ /* 0x000fd800078e00ff */
[----:B------:R-:W-:Y:S05]  /*26910*/  @P0 BRA `(.L_x_740) ;  /* 0x0000004400e80947 */ /* 0x000fea0003800000 */
[----:B------:R-:W-:-:S05]  /*26920*/  LOP3.LUT R5, R14, 0x1fffffe0, RZ, 0xc0, !PT ;  /* 0x1fffffe00e057812 */ /* 0x000fca00078ec0ff */
[----:B------:R-:W-:Y:S01]  /*26930*/  IMAD R5, R0, R5, 0x1 ;  /* 0x0000000100057424 */ /* 0x000fe200078e0205 */
[----:B------:R-:W-:Y:S06]  /*26940*/  BRA `(.L_x_740) ;  /* 0x0000004400dc7947 */ /* 0x000fec0003800000 */
.L_x_758:
[----:B------:R-:W-:-:S05]  /*26950*/  IMAD.IADD R0, R3, 0x1, -R0 ;  /* 0x0000000103007824 */ /* 0x000fca00078e0a00 */
[----:B------:R-:W-:Y:S01]  /*26960*/  LEA R5, R0, 0x1, 0x5 ;  /* 0x0000000100057811 */ /* 0x000fe200078e28ff */
[----:B------:R-:W-:Y:S06]  /*26970*/  BRA `(.L_x_740) ;  /* 0x0000004400d07947 */ /* 0x000fec0003800000 */
.L_x_755:
[----:B------:R-:W-:-:S13]  /*26980*/  ISETP.GT.AND P0, PT, R4, 0x9, PT ;  /* 0x000000090400780c */ /* 0x000fda0003f04270 */
[----:B------:R-:W-:Y:S05]  /*26990*/  @P0 BRA `(.L_x_759) ;  /* 0x0000000000b40947 */ /* 0x000fea0003800000 */
[----:B------:R-:W-:-:S13]  /*269a0*/  ISETP.NE.AND P0, PT, R4, 0x8, PT ;  /* 0x000000080400780c */ /* 0x000fda0003f05270 */
[----:B------:R-:W-:Y:S05]  /*269b0*/  @!P0 BRA `(.L_x_760) ;  /* 0x00000000005c8947 */ /* 0x000fea0003800000 */
[----:B------:R-:W-:Y:S01]  /*269c0*/  ISETP.NE.AND P0, PT, R4, 0x9, PT ;  /* 0x000000090400780c */ /* 0x000fe20003f05270 */
[----:B------:R-:W-:-:S12]  /*269d0*/  IMAD.MOV.U32 R5, RZ, RZ, 0x1 ;  /* 0x00000001ff057424 */ /* 0x000fd800078e00ff */
[----:B------:R-:W-:Y:S05]  /*269e0*/  @P0 BRA `(.L_x_740) ;  /* 0x0000004400b40947 */ /* 0x000fea0003800000 */
[----:B------:R-:W1:Y:S01]  /*269f0*/  I2F.U32.RP R6, R0 ;  /* 0x0000000000067306 */ /* 0x000e620000209000 */
[----:B------:R-:W-:Y:S01]  /*26a00*/  IMAD.MOV R7, RZ, RZ, -R0 ;  /* 0x000000ffff077224 */ /* 0x000fe200078e0a00 */
[----:B------:R-:W-:-:S06]  /*26a10*/  ISETP.NE.U32.AND P2, PT, R0, RZ, PT ;  /* 0x000000ff0000720c */ /* 0x000fcc0003f45070 */
[----:B-1----:R-:W1:Y:S02]  /*26a20*/  MUFU.RCP R6, R6 ;  /* 0x0000000600067308 */ /* 0x002e640000001000 */
[----:B-1----:R-:W-:-:S06]  /*26a30*/  VIADD R4, R6, 0xffffffe ;  /* 0x0ffffffe06047836 */ /* 0x002fcc0000000000 */
[----:B------:R1:W2:Y:S02]  /*26a40*/  F2I.FTZ.U32.TRUNC.NTZ R5, R4 ;  /* 0x0000000400057305 */ /* 0x0002a4000021f000 */
[----:B-1----:R-:W-:Y:S02]  /*26a50*/  IMAD.MOV.U32 R4, RZ, RZ, RZ ;  /* 0x000000ffff047224 */ /* 0x002fe400078e00ff */
[----:B--2---:R-:W-:-:S04]  /*26a60*/  IMAD R7, R7, R5, RZ ;  /* 0x0000000507077224 */ /* 0x004fc800078e02ff */
[----:B------:R-:W-:-:S06]  /*26a70*/  IMAD.HI.U32 R8, R5, R7, R4 ;  /* 0x0000000705087227 */ /* 0x000fcc00078e0004 */
[----:B------:R-:W-:-:S04]  /*26a80*/  IMAD.HI.U32 R5, R8, R3, RZ ;  /* 0x0000000308057227 */ /* 0x000fc800078e00ff */
[----:B------:R-:W-:-:S04]  /*26a90*/  IMAD.MOV R7, RZ, RZ, -R5 ;  /* 0x000000ffff077224 */ /* 0x000fc800078e0a05 */
[----:B------:R-:W-:-:S05]  /*26aa0*/  IMAD R3, R0, R7, R3 ;  /* 0x0000000700037224 */ /* 0x000fca00078e0203 */
[----:B------:R-:W-:-:S13]  /*26ab0*/  ISETP.GE.U32.AND P0, PT, R3, R0, PT ;  /* 0x000000000300720c */ /* 0x000fda0003f06070 */
[----:B------:R-:W-:Y:S02]  /*26ac0*/  @P0 IMAD.IADD R3, R3, 0x1, -R0 ;  /* 0x0000000103030824 */ /* 0x000fe400078e0a00 */
[----:B------:R-:W-:-:S03]  /*26ad0*/  @P0 VIADD R5, R5, 0x1 ;  /* 0x0000000105050836 */ /* 0x000fc60000000000 */
[----:B------:R-:W-:-:S13]  /*26ae0*/  ISETP.GE.U32.AND P1, PT, R3, R0, PT ;  /* 0x000000000300720c */ /* 0x000fda0003f26070 */
[----:B------:R-:W-:Y:S01]  /*26af0*/  @P1 VIADD R5, R5, 0x1 ;  /* 0x0000000105051836 */ /* 0x000fe20000000000 */
[----:B------:R-:W-:-:S04]  /*26b00*/  @!P2 LOP3.LUT R5, RZ, R0, RZ, 0x33, !PT ;  /* 0x00000000ff05a212 */ /* 0x000fc800078e33ff */
[----:B------:R-:W-:Y:S01]  /*26b10*/  LEA R5, R5, 0x1, 0x5 ;  /* 0x0000000105057811 */ /* 0x000fe200078e28ff */
[----:B------:R-:W-:Y:S06]  /*26b20*/  BRA `(.L_x_740) ;  /* 0x0000004400647947 */ /* 0x000fec0003800000 */
.L_x_760:
        /* <DEDUP_REMOVED lines=20> */
.L_x_759:
[----:B------:R-:W-:-:S13]  /*26c70*/  ISETP.NE.AND P0, PT, R4, 0xa, PT ;  /* 0x0000000a0400780c */ /* 0x000fda0003f05270 */
[----:B------:R-:W-:Y:S05]  /*26c80*/  @!P0 BRA `(.L_x_761) ;  /* 0x0000000000708947 */ /* 0x000fea0003800000 */
[----:B------:R-:W-:-:S13]  /*26c90*/  ISETP.NE.AND P0, PT, R4, 0xb, PT ;  /* 0x0000000b0400780c */ /* 0x000fda0003f05270 */
[----:B------:R-:W-:Y:S05]  /*26ca0*/  @!P0 BRA `(.L_x_762) ;  /* 0x00000000001c8947 */ /* 0x000fea0003800000 */
[----:B------:R-:W-:Y:S01]  /*26cb0*/  ISETP.NE.AND P0, PT, R4, 0xc, PT ;  /* 0x0000000c0400780c */ /* 0x000fe20003f05270 */
[----:B------:R-:W-:-:S12]  /*26cc0*/  IMAD.MOV.U32 R5, RZ, RZ, 0x1 ;  /* 0x00000001ff057424 */ /* 0x000fd800078e00ff */
[----:B------:R-:W-:Y:S05]  /*26cd0*/  @P0 BRA `(.L_x_740) ;  /* 0x0000004000f80947 */ /* 0x000fea0003800000 */
[----:B------:R-:W-:Y:S01]  /*26ce0*/  IMAD.MOV.U32 R5, RZ, RZ, 0x1 ;  /* 0x00000001ff057424 */ /* 0x000fe200078e00ff */
[----:B------:R-:W-:-:S04]  /*26cf0*/  ISETP.NE.AND P0, PT, R0, R3, PT ;  /* 0x000000030000720c */ /* 0x000fc80003f05270 */
[----:B------:R-:W-:Y:S01]  /*26d00*/  SEL R5, R5, 0x21, P0 ;  /* 0x0000002105057807 */ /* 0x000fe20000000000 */
[----:B------:R-:W-:Y:S08]  /*26d10*/  BRA `(.L_x_740) ;  /* 0x0000004000e87947 */ /* 0x000ff00003800000 */
.L_x_762:
        /* <DEDUP_REMOVED lines=13> */
[----:B------:R-:W-:-:S05]  /*26df0*/  @P0 IMAD.IADD R3, R3, 0x1, -R0 ;  /* 0x0000000103030824 */ /* 0x000fca00078e0a00 */
[----:B------:R-:W-:-:S13]  /*26e00*/  ISETP.GE.U32.AND P0, PT, R3, R0, PT ;  /* 0x000000000300720c */ /* 0x000fda0003f06070 */
[----:B------:R-:W-:Y:S01]  /*26e10*/  @P0 IMAD.IADD R3, R3, 0x1, -R0 ;  /* 0x0000000103030824 */ /* 0x000fe200078e0a00 */
[----:B------:R-:W-:-:S04]  /*26e20*/  @!P1 LOP3.LUT R3, RZ, R0, RZ, 0x33, !PT ;  /* 0x00000000ff039212 */ /* 0x000fc800078e33ff */
[----:B------:R-:W-:Y:S01]  /*26e30*/  LEA R5, R3, 0x1, 0x5 ;  /* 0x0000000103057811 */ /* 0x000fe200078e28ff */
[----:B------:R-:W-:Y:S06]  /*26e40*/  BRA `(.L_x_740) ;  /* 0x00000040009c7947 */ /* 0x000fec0003800000 */
.L_x_761:
        /* <DEDUP_REMOVED lines=19> */
.L_x_754:
        /* <DEDUP_REMOVED lines=9> */
[----:B------:R-:W-:Y:S01]  /*27010*/  IMAD.MOV.U32 R5, RZ, RZ, 0x1 ;  /* 0x00000001ff057424 */ /* 0x000fe200078e00ff */
[----:B------:R-:W-:-:S04]  /*27020*/  ISETP.GE.U32.AND P0, PT, R0, R3, PT ;  /* 0x000000030000720c */ /* 0x000fc80003f06070 */
[----:B------:R-:W-:Y:S01]  /*27030*/  SEL R5, R5, 0x21, P0 ;  /* 0x0000002105057807 */ /* 0x000fe20000000000 */
[----:B------:R-:W-:Y:S08]  /*27040*/  BRA `(.L_x_740) ;  /* 0x00000040001c7947 */ /* 0x000ff00003800000 */
.L_x_765:
[----:B------:R-:W-:Y:S01]  /*27050*/  IMAD.MOV.U32 R5, RZ, RZ, 0x1 ;  /* 0x00000001ff057424 */ /* 0x000fe200078e00ff */
[----:B------:R-:W-:-:S04]  /*27060*/  ISETP.NE.AND P0, PT, R0, R3, PT ;  /* 0x000000030000720c */ /* 0x000fc80003f05270 */
[----:B------:R-:W-:Y:S01]  /*27070*/  SEL R5, R5, 0x21, !P0 ;  /* 0x0000002105057807 */ /* 0x000fe20004000000 */
[----:B------:R-:W-:Y:S08]  /*27080*/  BRA `(.L_x_740) ;  /* 0x00000040000c7947 */ /* 0x000ff00003800000 */
.L_x_764:
[----:B------:R-:W-:-:S13]  /*27090*/  ISETP.NE.AND P0, PT, R4, 0xf, PT ;  /* 0x0000000f0400780c */ /* 0x000fda0003f05270 */
[----:B------:R-:W-:Y:S05]  /*270a0*/  @!P0 BRA `(.L_x_766) ;  /* 0x00000000002c8947 */ /* 0x000fea0003800000 */
[----:B------:R-:W-:-:S13]  /*270b0*/  ISETP.NE.AND P0, PT, R4, 0x10, PT ;  /* 0x000000100400780c */ /* 0x000fda0003f05270 */
[----:B------:R-:W-:Y:S05]  /*270c0*/  @!P0 BRA `(.L_x_767) ;  /* 0x0000000000188947 */ /* 0x000fea0003800000 */
[----:B------:R-:W-:Y:S01]  /*270d0*/  ISETP.NE.AND P0, PT, R4, 0x11, PT ;  /* 0x000000110400780c */ /* 0x000fe20003f05270 */
[----:B------:R-:W-:-:S12]  /*270e0*/  IMAD.MOV.U32 R5, RZ, RZ, 0x1 ;  /* 0x00000001ff057424 */ /* 0x000fd800078e00ff */
[----:B------:R-:W-:Y:S05]  /*270f0*/  @P0 BRA `(.L_x_740) ;  /* 0x0000003c00f00947 */ /* 0x000fea0003800000 */
[----:B------:R-:W-:-:S04]  /*27100*/  LOP3.LUT R0, R0, R3, RZ, 0xfc, !PT ;  /* 0x0000000300007212 */ /* 0x000fc800078efcff */
[----:B------:R-:W-:Y:S01]  /*27110*/  LEA R5, R0, 0x1, 0x5 ;  /* 0x0000000100057811 */ /* 0x000fe200078e28ff */
[----:B------:R-:W-:Y:S06]  /*27120*/  BRA `(.L_x_740) ;  /* 0x0000003c00e47947 */ /* 0x000fec0003800000 */
.L_x_767:
[----:B------:R-:W-:-:S04]  /*27130*/  LOP3.LUT R0, R0, R3, RZ, 0xc0, !PT ;  /* 0x0000000300007212 */ /* 0x000fc800078ec0ff */
[----:B------:R-:W-:Y:S01]  /*27140*/  LEA R5, R0, 0x1, 0x5 ;  /* 0x0000000100057811 */ /* 0x000fe200078e28ff */
[----:B------:R-:W-:Y:S06]  /*27150*/  BRA `(.L_x_740) ;  /* 0x0000003c00d87947 */ /* 0x000fec0003800000 */
.L_x_766:
[----:B------:R-:W-:Y:S01]  /*27160*/  IMAD.MOV.U32 R5, RZ, RZ, 0x1 ;  /* 0x00000001ff057424 */ /* 0x000fe200078e00ff */
[----:B------:R-:W-:-:S04]  /*27170*/  ISETP.GT.U32.AND P0, PT, R0, R3, PT ;  /* 0x000000030000720c */ /* 0x000fc80003f04070 */
[----:B------:R-:W-:Y:S01]  /*27180*/  SEL R5, R5, 0x21, !P0 ;  /* 0x0000002105057807 */ /* 0x000fe20004000000 */
[----:B------:R-:W-:Y:S08]  /*27190*/  BRA `(.L_x_740) ;  /* 0x0000003c00c87947 */ /* 0x000ff00003800000 */
.L_x_763:
[----:B------:R-:W-:-:S13]  /*271a0*/  ISETP.GT.AND P0, PT, R4, 0x13, PT ;  /* 0x000000130400780c */ /* 0x000fda0003f04270 */
[----:B------:R-:W-:Y:S05]  /*271b0*/  @P0 BRA `(.L_x_768) ;  /* 0x00000000002c0947 */ /* 0x000fea0003800000 */
[----:B------:R-:W-:-:S13]  /*271c0*/  ISETP.NE.AND P0, PT, R4, 0x12, PT ;  /* 0x000000120400780c */ /* 0x000fda0003f05270 */
[----:B------:R-:W-:Y:S05]  /*271d0*/  @!P0 BRA `(.L_x_769) ;  /* 0x0000000000188947 */ /* 0x000fea0003800000 */
[----:B------:R-:W-:Y:S01]  /*271e0*/  ISETP.NE.AND P0, PT, R4, 0x13, PT ;  /* 0x000000130400780c */ /* 0x000fe20003f05270 */
[----:B------:R-:W-:-:S12]  /*271f0*/  HFMA2 R5, -RZ, RZ, 0, 5.9604644775390625e-08 ;  /* 0x00000001ff057431 */ /* 0x000fd800000001ff */
[----:B------:R-:W-:Y:S05]  /*27200*/  @P0 BRA `(.L_x_740) ;  /* 0x0000003c00ac0947 */ /* 0x000fea0003800000 */
[----:B------:R-:W-:-:S04]  /*27210*/  SHF.L.W.U32 R0, R0, R3, RZ ;  /* 0x0000000300007219 */ /* 0x000fc80000000eff */
[----:B------:R-:W-:Y:S01]  /*27220*/  LEA R5, R0, 0x1, 0x5 ;  /* 0x0000000100057811 */ /* 0x000fe200078e28ff */
[----:B------:R-:W-:Y:S06]  /*27230*/  BRA `(.L_x_740) ;  /* 0x0000003c00a07947 */ /* 0x000fec0003800000 */
.L_x_769:
[----:B------:R-:W-:-:S04]  /*27240*/  LOP3.LUT R0, R0, R3, RZ, 0x3c, !PT ;  /* 0x0000000300007212 */ /* 0x000fc800078e3cff */
[----:B------:R-:W-:Y:S01]  /*27250*/  LEA R5, R0, 0x1, 0x5 ;  /* 0x0000000100057811 */ /* 0x000fe200078e28ff */
[----:B------:R-:W-:Y:S06]  /*27260*/  BRA `(.L_x_740) ;  /* 0x0000003c00947947 */ /* 0x000fec0003800000 */
.L_x_768:
[----:B------:R-:W-:-:S13]  /*27270*/  ISETP.NE.AND P0, PT, R4, 0x14, PT ;  /* 0x000000140400780c */ /* 0x000fda0003f05270 */
[----:B------:R-:W-:Y:S05]  /*27280*/  @!P0 BRA `(.L_x_770) ;  /* 0x00000000002c8947 */ /* 0x000fea0003800000 */
[----:B------:R-:W-:-:S13]  /*27290*/  ISETP.NE.AND P0, PT, R4, 0x15, PT ;  /* 0x000000150400780c */ /* 0x000fda0003f05270 */
[----:B------:R-:W-:Y:S05]  /*272a0*/  @!P0 BRA `(.L_x_771) ;  /* 0x0000000000188947 */ /* 0x000fea0003800000 */
[----:B------:R-:W-:Y:S01]  /*272b0*/  ISETP.NE.AND P0, PT, R4, 0x16, PT ;  /* 0x000000160400780c */ /* 0x000fe20003f05270 */
[----:B------:R-:W-:-:S12]  /*272c0*/  IMAD.MOV.U32 R5, RZ, RZ, 0x1 ;  /* 0x00000001ff057424 */ /* 0x000fd800078e00ff */
[----:B------:R-:W-:Y:S05]  /*272d0*/  @P0 BRA `(.L_x_740) ;  /* 0x0000003c00780947 */ /* 0x000fea0003800000 */
[----:B------:R-:W-:-:S04]  /*272e0*/  SHF.R.W.U32.HI R0, RZ, R0, R3 ;  /* 0x00000000ff007219 */ /* 0x000fc80000011e03 */
[----:B------:R-:W-:Y:S01]  /*272f0*/  LEA R5, R0, 0x1, 0x5 ;  /* 0x0000000100057811 */ /* 0x000fe200078e28ff */
[----:B------:R-:W-:Y:S06]  /*27300*/  BRA `(.L_x_740) ;  /* 0x0000003c006c7947 */ /* 0x000fec0003800000 */
.L_x_771:
[----:B------:R-:W-:-:S04]  /*27310*/  SHF.R.W.U32.HI R0, RZ, R3, R0 ;  /* 0x00000003ff007219 */ /* 0x000fc80000011e00 */
[----:B------:R-:W-:Y:S01]  /*27320*/  LEA R5, R0, 0x1, 0x5 ;  /* 0x0000000100057811 */ /* 0x000fe200078e28ff */
[----:B------:R-:W-:Y:S06]  /*27330*/  BRA `(.L_x_740) ;  /* 0x0000003c00607947 */ /* 0x000fec0003800000 */
.L_x_770:
[----:B------:R-:W-:-:S04]  /*27340*/  SHF.L.W.U32 R0, R3, R0, RZ ;  /* 0x0000000003007219 */ /* 0x000fc80000000eff */
[----:B------:R-:W-:Y:S01]  /*27350*/  LEA R5, R0, 0x1, 0x5 ;  /* 0x0000000100057811 */ /* 0x000fe200078e28ff */
[----:B------:R-:W-:Y:S06]  /*27360*/  BRA `(.L_x_740) ;  /* 0x0000003c00547947 */ /* 0x000fec0003800000 */
.L_x_753:
[----:B------:R-:W-:Y:S01]  /*27370*/  PRMT R4, R0, 0x9910, RZ ;  /* 0x0000991000047816 */ /* 0x000fe200000000ff */
[----:B------:R-:W-:Y:S02]  /*27380*/  IMAD.SHL.U32 R0, R3, 0x8, RZ ;  /* 0x0000000803007824 */ /* 0x000fe400078e00ff */
[----:B------:R-:W-:Y:S01]  /*27390*/  IMAD.SHL.U32 R3, R14, 0x8, RZ ;  /* 0x000000080e037824 */ /* 0x000fe200078e00ff */
[----:B------:R-:W-:Y:S01]  /*273a0*/  ISETP.GT.AND P0, PT, R4, 0xa, PT ;  /* 0x0000000a0400780c */ /* 0x000fe20003f04270 */
[----:B------:R-:W-:Y:S01]  /*273b0*/  IMAD.MOV.U32 R5, RZ, RZ, 0x2 ;  /* 0x00000002ff057424 */ /* 0x000fe200078e00ff */
[----:B------:R-:W-:Y:S02]  /*273c0*/  SHF.R.S32.HI R0, RZ, 0x8, R0 ;  /* 0x00000008ff007819 */ /* 0x000fe40000011400 */
[----:B------:R-:W-:-:S09]  /*273d0*/  SHF.R.S32.HI R3, RZ, 0x8, R3 ;  /* 0x00000008ff037819 */ /* 0x000fd20000011403 */
[----:B------:R-:W-:Y:S05]  /*273e0*/  @P0 BRA `(.L_x_772) ;  /* 0x0000000400b40947 */ /* 0x000fea0003800000 */
[----:B------:R-:W-:-:S13]  /*273f0*/  ISETP.GT.AND P0, PT, R4, 0x6, PT ;  /* 0x000000060400780c */ /* 0x000fda0003f04270 */
[----:B------:R-:W-:Y:S05]  /*27400*/  @P0 BRA `(.L_x_773) ;  /* 0x00000000003c0947 */ /* 0x000fea0003800000 */
[----:B------:R-:W-:-:S13]  /*27410*/  ISETP.NE.AND P0, PT, R4, 0x4, PT ;  /* 0x000000040400780c */ /* 0x000fda0003f05270 */
[----:B------:R-:W-:Y:S05]  /*27420*/  @!P0 BRA `(.L_x_774) ;  /* 0x0000000000288947 */ /* 0x000fea0003800000 */
[----:B------:R-:W-:-:S13]  /*27430*/  ISETP.NE.AND P0, PT, R4, 0x5, PT ;  /* 0x000000050400780c */ /* 0x000fda0003f05270 */
[----:B------:R-:W-:Y:S05]  /*27440*/  @!P0 BRA `(.L_x_775) ;  /* 0x0000000000148947 */ /* 0x000fea0003800000 */
[----:B------:R-:W-:-:S13]  /*27450*/  ISETP.NE.AND P0, PT, R4, 0x6, PT ;  /* 0x000000060400780c */ /* 0x000fda0003f05270 */
[----:B------:R-:W-:Y:S05]  /*27460*/  @P0 BRA `(.L_x_740) ;  /* 0x0000003c00140947 */ /* 0x000fea0003800000 */
[----:B------:R-:W-:-:S05]  /*27470*/  IMAD.IADD R0, R3, 0x1, -R0 ;  /* 0x0000000103007824 */ /* 0x000fca00078e0a00 */
[----:B------:R-:W-:Y:S01]  /*27480*/  LEA R5, R0, 0x2, 0x5 ;  /* 0x0000000200057811 */ /* 0x000fe200078e28ff */
[----:B------:R-:W-:Y:S06]  /*27490*/  BRA `(.L_x_740) ;  /* 0x0000003c00087947 */ /* 0x000fec0003800000 */
.L_x_775:
[----:B------:R-:W-:-:S05]  /*274a0*/  IMAD.IADD R0, R0, 0x1, -R3 ;  /* 0x0000000100007824 */ /* 0x000fca00078e0a03 */
[----:B------:R-:W-:Y:S01]  /*274b0*/  LEA R5, R0, 0x2, 0x5 ;  /* 0x0000000200057811 */ /* 0x000fe200078e28ff */
[----:B------:R-:W-:Y:S06]  /*274c0*/  BRA `(.L_x_740) ;  /* 0x0000003800fc7947 */ /* 0x000fec0003800000 */
.L_x_774:
[----:B------:R-:W-:-:S05]  /*274d0*/  IMAD.IADD R0, R0, 0x1, R3 ;  /* 0x0000000100007824 */ /* 0x000fca00078e0203 */
[----:B------:R-:W-:Y:S01]  /*274e0*/  LEA R5, R0, 0x2, 0x5 ;  /* 0x0000000200057811 */ /* 0x000fe200078e28ff */
[----:B------:R-:W-:Y:S06]  /*274f0*/  BRA `(.L_x_740) ;  /* 0x0000003800f07947 */ /* 0x000fec0003800000 */
.L_x_773:
[----:B------:R-:W-:-:S13]  /*27500*/  ISETP.GT.AND P0, PT, R4, 0x8, PT ;  /* 0x000000080400780c */ /* 0x000fda0003f04270 */
[----:B------:R-:W-:Y:S05]  /*27510*/  @P0 BRA `(.L_x_776) ;  /* 0x0000000000880947 */ /* 0x000fea0003800000 */
[----:B------:R-:W-:-:S13]  /*27520*/  ISETP.NE.AND P0, PT, R4, 0x7, PT ;  /* 0x000000070400780c */ /* 0x000fda0003f05270 */
[----:B------:R-:W-:Y:S05]  /*27530*/  @!P0 BRA `(.L_x_777) ;  /* 0x0000000000748947 */ /* 0x000fea0003800000 */
[----:B------:R-:W-:-:S13]  /*27540*/  ISETP.NE.AND P0, PT, R4, 0x8, PT ;  /* 0x000000080400780c */ /* 0x000fda0003f05270 */
[----:B------:R-:W-:Y:S05]  /*27550*/  @P0 BRA `(.L_x_740) ;  /* 0x0000003800d80947 */ /* 0x000fea0003800000 */
[-C--:B------:R-:W-:Y:S02]  /*27560*/  IABS R7, R3.reuse ;  /* 0x0000000300077213 */ /* 0x080fe40000000000 */
[----:B------:R-:W-:Y:S02]  /*27570*/  IABS R10, R0 ;  /* 0x00000000000a7213 */ /* 0x000fe40000000000 */
[----:B------:R-:W1:Y:S01]  /*27580*/  I2F.RP R6, R7 ;  /* 0x0000000700067306 */ /* 0x000e620000209400 */
[-C--:B------:R-:W-:Y:S02]  /*27590*/  IABS R11, R3.reuse ;  /* 0x00000003000b7213 */ /* 0x080fe40000000000 */
[----:B------:R-:W-:-:S04]  /*275a0*/  LOP3.LUT R0, R0, R3, RZ, 0x3c, !PT ;  /* 0x0000000300007212 */ /* 0x000fc800078e3cff */
[----:B------:R-:W-:Y:S01]  /*275b0*/  ISETP.GE.AND P2, PT, R0, RZ, PT ;  /* 0x000000ff0000720c */ /* 0x000fe20003f46270 */
[----:B-1----:R-:W1:Y:S02]  /*275c0*/  MUFU.RCP R6, R6 ;  /* 0x0000000600067308 */ /* 0x002e640000001000 */
[----:B-1----:R-:W-:Y:S02]  /*275d0*/  VIADD R4, R6, 0xffffffe ;  /* 0x0ffffffe06047836 */ /* 0x002fe40000000000 */
[----:B------:R-:W-:-:S04]  /*275e0*/  IMAD.MOV R6, RZ, RZ, -R11 ;  /* 0x000000ffff067224 */ /* 0x000fc800078e0a0b */
[----:B------:R1:W2:Y:S02]  /*275f0*/  F2I.FTZ.U32.TRUNC.NTZ R5, R4 ;  /* 0x0000000400057305 */ /* 0x0002a4000021f000 */
[----:B-1----:R-:W-:Y:S02]  /*27600*/  IMAD.MOV.U32 R4, RZ, RZ, RZ ;  /* 0x000000ffff047224 */ /* 0x002fe400078e00ff */
[----:B--2---:R-:W-:-:S04]  /*27610*/  IMAD.MOV R8, RZ, RZ, -R5 ;  /* 0x000000ffff087224 */ /* 0x004fc800078e0a05 */
[----:B------:R-:W-:Y:S02]  /*27620*/  IMAD R9, R8, R7, RZ ;  /* 0x0000000708097224 */ /* 0x000fe400078e02ff */
[----:B------:R-:W-:Y:S02]  /*27630*/  IMAD.MOV.U32 R8, RZ, RZ, R10 ;  /* 0x000000ffff087224 */ /* 0x000fe400078e000a */
[----:B------:R-:W-:-:S06]  /*27640*/  IMAD.HI.U32 R5, R5, R9, R4 ;  /* 0x0000000905057227 */ /* 0x000fcc00078e0004 */
[----:B------:R-:W-:-:S04]  /*27650*/  IMAD.HI.U32 R5, R5, R8, RZ ;  /* 0x0000000805057227 */ /* 0x000fc800078e00ff */
[----:B------:R-:W-:-:S05]  /*27660*/  IMAD R4, R5, R6, R8 ;  /* 0x0000000605047224 */ /* 0x000fca00078e0208 */
[----:B------:R-:W-:-:S13]  /*27670*/  ISETP.GT.U32.AND P1, PT, R7, R4, PT ;  /* 0x000000040700720c */ /* 0x000fda0003f24070 */
[----:B------:R-:W-:Y:S02]  /*27680*/  @!P1 IMAD.IADD R4, R4, 0x1, -R7 ;  /* 0x0000000104049824 */ /* 0x000fe400078e0a07 */
[----:B------:R-:W-:Y:S01]  /*27690*/  @!P1 VIADD R5, R5, 0x1 ;  /* 0x0000000105059836 */ /* 0x000fe20000000000 */
[----:B------:R-:W-:Y:S02]  /*276a0*/  ISETP.NE.AND P1, PT, R3, RZ, PT ;  /* 0x000000ff0300720c */ /* 0x000fe40003f25270 */
[----:B------:R-:W-:-:S13]  /*276b0*/  ISETP.GE.U32.AND P0, PT, R4, R7, PT ;  /* 0x000000070400720c */ /* 0x000fda0003f06070 */
[----:B------:R-:W-:-:S04]  /*276c0*/  @P0 VIADD R5, R5, 0x1 ;  /* 0x0000000105050836 */ /* 0x000fc80000000000 */
[----:B------:R-:W-:Y:S01]  /*276d0*/  @!P2 IMAD.MOV R5, RZ, RZ, -R5 ;  /* 0x000000ffff05a224 */ /* 0x000fe200078e0a05 */
[----:B------:R-:W-:-:S04]  /*276e0*/  @!P1 LOP3.LUT R5, RZ, R3, RZ, 0x33, !PT ;  /* 0x00000003ff059212 */ /* 0x000fc800078e33ff */
[----:B------:R-:W-:Y:S01]  /*276f0*/  LEA R5, R5, 0x2, 0x5 ;  /* 0x0000000205057811 */ /* 0x000fe200078e28ff */
[----:B------:R-:W-:Y:S06]  /*27700*/  BRA `(.L_x_740) ;  /* 0x00000038006c7947 */ /* 0x000fec0003800000 */
.L_x_777:
[----:B------:R-:W-:-:S05]  /*27710*/  IMAD R0, R0, R3, RZ ;  /* 0x0000000300007224 */ /* 0x000fca00078e02ff */
[----:B------:R-:W-:Y:S01]  /*27720*/  LEA R5, R0, 0x2, 0x5 ;  /* 0x0000000200057811 */ /* 0x000fe200078e28ff */
[----:B------:R-:W-:Y:S06]  /*27730*/  BRA `(.L_x_740) ;  /* 0x0000003800607947 */ /* 0x000fec0003800000 */
.L_x_776:
[----:B------:R-:W-:-:S13]  /*27740*/  ISETP.NE.AND P0, PT, R4, 0x9, PT ;  /* 0x000000090400780c */ /* 0x000fda0003f05270 */
[----:B------:R-:W-:Y:S05]  /*27750*/  @!P0 BRA `(.L_x_778) ;  /* 0x00000000006c8947 */ /* 0x000fea0003800000 */
[----:B------:R-:W-:-:S13]  /*27760*/  ISETP.NE.AND P0, PT, R4, 0xa, PT ;  /* 0x0000000a0400780c */ /* 0x000fda0003f05270 */
[----:B------:R-:W-:Y:S05]  /*27770*/  @P0 BRA `(.L_x_740) ;  /* 0x0000003800500947 */ /* 0x000fea0003800000 */
[-C--:B------:R-:W-:Y:S02]  /*27780*/  IABS R6, R3.reuse ;  /* 0x0000000300067213 */ /* 0x080fe40000000000 */
[----:B------:R-:W-:Y:S02]  /*27790*/  IABS R10, R3 ;  /* 0x00000003000a7213 */ /* 0x000fe40000000000 */
[----:B------:R-:W1:Y:S01]  /*277a0*/  I2F.RP R7, R6 ;  /* 0x0000000600077306 */ /* 0x000e620000209400 */
[----:B------:R-:W-:Y:S02]  /*277b0*/  IABS R8, R0 ;  /* 0x0000000000087213 */ /* 0x000fe40000000000 */
[----:B------:R-:W-:Y:S01]  /*277c0*/  IMAD.MOV R10, RZ, RZ, -R10 ;  /* 0x000000ffff0a7224 */ /* 0x000fe200078e0a0a */
[----:B------:R-:W-:Y:S02]  /*277d0*/  ISETP.GE.AND P1, PT, R0, RZ, PT ;  /* 0x000000ff0000720c */ /* 0x000fe40003f26270 */
[----:B------:R-:W-:-:S02]  /*277e0*/  ISETP.NE.AND P2, PT, R3, RZ, PT ;  /* 0x000000ff0300720c */ /* 0x000fc40003f45270 */
[----:B-1----:R-:W1:Y:S02]  /*277f0*/  MUFU.RCP R7, R7 ;  /* 0x0000000700077308 */ /* 0x002e640000001000 */
[----:B-1----:R-:W-:-:S06]  /*27800*/  VIADD R4, R7, 0xffffffe ;  /* 0x0ffffffe07047836 */ /* 0x002fcc0000000000 */
[----:B------:R1:W2:Y:S02]  /*27810*/  F2I.FTZ.U32.TRUNC.NTZ R5, R4 ;  /* 0x0000000400057305 */ /* 0x0002a4000021f000 */
[----:B-1----:R-:W-:Y:S02]  /*27820*/  IMAD.MOV.U32 R4, RZ, RZ, RZ ;  /* 0x000000ffff047224 */ /* 0x002fe400078e00ff */
[----:B--2---:R-:W-:-:S04]  /*27830*/  IMAD.MOV R9, RZ, RZ, -R5 ;  /* 0x000000ffff097224 */ /* 0x004fc800078e0a05 */
[----:B------:R-:W-:-:S04]  /*27840*/  IMAD R9, R9, R6, RZ ;  /* 0x0000000609097224 */ /* 0x000fc800078e02ff */
[----:B------:R-:W-:-:S04]  /*27850*/  IMAD.HI.U32 R9, R5, R9, R4 ;  /* 0x0000000905097227 */ /* 0x000fc800078e0004 */
[----:B------:R-:W-:Y:S02]  /*27860*/  IMAD.MOV.U32 R5, RZ, RZ, R10 ;  /* 0x000000ffff057224 */ /* 0x000fe400078e000a */
[----:B------:R-:W-:-:S04]  /*27870*/  IMAD.HI.U32 R9, R9, R8, RZ ;  /* 0x0000000809097227 */ /* 0x000fc800078e00ff */
[----:B------:R-:W-:-:S05]  /*27880*/  IMAD R5, R9, R5, R8 ;  /* 0x0000000509057224 */ /* 0x000fca00078e0208 */
[----:B------:R-:W-:-:S13]  /*27890*/  ISETP.GT.U32.AND P0, PT, R6, R5, PT ;  /* 0x000000050600720c */ /* 0x000fda0003f04070 */
[----:B------:R-:W-:-:S05]  /*278a0*/  @!P0 IMAD.IADD R5, R5, 0x1, -R6 ;  /* 0x0000000105058824 */ /* 0x000fca00078e0a06 */
[----:B------:R-:W-:-:S13]  /*278b0*/  ISETP.GT.U32.AND P0, PT, R6, R5, PT ;  /* 0x000000050600720c */ /* 0x000fda0003f04070 */
[----:B------:R-:W-:-:S04]  /*278c0*/  @!P0 IMAD.IADD R5, R5, 0x1, -R6 ;  /* 0x0000000105058824 */ /* 0x000fc800078e0a06 */
[----:B------:R-:W-:Y:S01]  /*278d0*/  @!P1 IMAD.MOV R5, RZ, RZ, -R5 ;  /* 0x000000ffff059224 */ /* 0x000fe200078e0a05 */
[----:B------:R-:W-:-:S04]  /*278e0*/  @!P2 LOP3.LUT R5, RZ, R3, RZ, 0x33, !PT ;  /* 0x00000003ff05a212 */ /* 0x000fc800078e33ff */
[----:B------:R-:W-:Y:S01]  /*278f0*/  LEA R5, R5, 0x2, 0x5 ;  /* 0x0000000205057811 */ /* 0x000fe200078e28ff */
[----:B------:R-:W-:Y:S06]  /*27900*/  BRA `(.L_x_740) ;  /* 0x0000003400ec7947 */ /* 0x000fec0003800000 */
.L_x_778:
        /* <DEDUP_REMOVED lines=27> */
.L_x_772:
[----:B------:R-:W-:-:S13]  /*27ac0*/  ISETP.GT.AND P0, PT, R4, 0xe, PT ;  /* 0x0000000e0400780c */ /* 0x000fda0003f04270 */
[----:B------:R-:W-:Y:S05]  /*27ad0*/  @P0 BRA `(.L_x_779) ;  /* 0x0000000000bc0947 */ /* 0x000fea0003800000 */
[----:B------:R-:W-:-:S13]  /*27ae0*/  ISETP.GT.AND P0, PT, R4, 0xc, PT ;  /* 0x0000000c0400780c */ /* 0x000fda0003f04270 */
[----:B------:R-:W-:Y:S05]  /*27af0*/  @P0 BRA `(.L_x_780) ;  /* 0x0000000000840947 */ /* 0x000fea0003800000 */
[----:B------:R-:W-:-:S13]  /*27b00*/  ISETP.NE.AND P0, PT, R4, 0xb, PT ;  /* 0x0000000b0400780c */ /* 0x000fda0003f05270 */
[----:B------:R-:W-:Y:S05]  /*27b10*/  @!P0 BRA `(.L_x_781) ;  /* 0x0000000000188947 */ /* 0x000fea0003800000 */
[----:B------:R-:W-:-:S13]  /*27b20*/  ISETP.NE.AND P0, PT, R4, 0xc, PT ;  /* 0x0000000c0400780c */ /* 0x000fda0003f05270 */
[----:B------:R-:W-:Y:S05]  /*27b30*/  @P0 BRA `(.L_x_740) ;  /* 0x0000003400600947 */ /* 0x000fea0003800000 */
[----:B------:R-:W-:Y:S01]  /*27b40*/  IMAD.MOV.U32 R5, RZ, RZ, 0x1 ;  /* 0x00000001ff057424 */ /* 0x000fe200078e00ff */
[----:B------:R-:W-:-:S04]  /*27b50*/  ISETP.NE.AND P0, PT, R0, R3, PT ;  /* 0x000000030000720c */ /* 0x000fc80003f05270 */
[----:B------:R-:W-:Y:S01]  /*27b60*/  SEL R5, R5, 0x21, P0 ;  /* 0x0000002105057807 */ /* 0x000fe20000000000 */
[----:B------:R-:W-:Y:S08]  /*27b70*/  BRA `(.L_x_740) ;  /* 0x0000003400507947 */ /* 0x000ff00003800000 */
.L_x_781:
        /* <DEDUP_REMOVED lines=25> */
.L_x_780:
[----:B------:R-:W-:-:S13]  /*27d10*/  ISETP.NE.AND P0, PT, R4, 0xd, PT ;  /* 0x0000000d0400780c */ /* 0x000fda0003f05270 */
[----:B------:R-:W-:Y:S05]  /*27d20*/  @!P0 BRA `(.L_x_782) ;  /* 0x0000000000188947 */ /* 0x000fea0003800000 */
[----:B------:R-:W-:-:S13]  /*27d30*/  ISETP.NE.AND P0, PT, R4, 0xe, PT ;  /* 0x0000000e0400780c */ /* 0x000fda0003f05270 */
[----:B------:R-:W-:Y:S05]  /*27d40*/  @P0 BRA `(.L_x_740) ;  /* 0x0000003000dc0947 */ /* 0x000fea0003800000 */
[----:B------:R-:W-:Y:S01]  /*27d50*/  IMAD.MOV.U32 R5, RZ, RZ, 0x1 ;  /* 0x00000001ff057424 */ /* 0x000fe200078e00ff */
[----:B------:R-:W-:-:S04]  /*27d60*/  ISETP.GE.AND P0, PT, R0, R3, PT ;  /* 0x000000030000720c */ /* 0x000fc80003f06270 */
[----:B------:R-:W-:Y:S01]  /*27d70*/  SEL R5, R5, 0x21, P0 ;  /* 0x0000002105057807 */ /* 0x000fe20000000000 */
[----:B------:R-:W-:Y:S08]  /*27d80*/  BRA `(.L_x_740) ;  /* 0x0000003000cc7947 */ /* 0x000ff00003800000 */
.L_x_782:
[----:B------:R-:W-:Y:S01]  /*27d90*/  IMAD.MOV.U32 R5, RZ, RZ, 0x1 ;  /* 0x00000001ff057424 */ /* 0x000fe200078e00ff */
[----:B------:R-:W-:-:S04]  /*27da0*/  ISETP.NE.AND P0, PT, R0, R3, PT ;  /* 0x000000030000720c */ /* 0x000fc80003f05270 */
[----:B------:R-:W-:Y:S01]  /*27db0*/  SEL R5, R5, 0x21, !P0 ;  /* 0x0000002105057807 */ /* 0x000fe20004000000 */
[----:B------:R-:W-:Y:S08]  /*27dc0*/  BRA `(.L_x_740) ;  /* 0x0000003000bc7947 */ /* 0x000ff00003800000 */
.L_x_779:
[----:B------:R-:W-:-:S13]  /*27dd0*/  ISETP.GT.AND P0, PT, R4, 0x10, PT ;  /* 0x000000100400780c */ /* 0x000fda0003f04270 */
[----:B------:R-:W-:Y:S05]  /*27de0*/  @P0 BRA `(.L_x_783) ;  /* 0x00000000002c0947 */ /* 0x000fea0003800000 */
[----:B------:R-:W-:-:S13]  /*27df0*/  ISETP.NE.AND P0, PT, R4, 0xf, PT ;  /* 0x0000000f0400780c */ /* 0x000fda0003f05270 */
[----:B------:R-:W-:Y:S05]  /*27e00*/  @!P0 BRA `(.L_x_784) ;  /* 0x0000000000148947 */ /* 0x000fea0003800000 */
[----:B------:R-:W-:-:S13]  /*27e10*/  ISETP.NE.AND P0, PT, R4, 0x10, PT ;  /* 0x000000100400780c */ /* 0x000fda0003f05270 */
[----:B------:R-:W-:Y:S05]  /*27e20*/  @P0 BRA `(.L_x_740) ;  /* 0x0000003000a40947 */ /* 0x000fea0003800000 */
[----:B------:R-:W-:-:S04]  /*27e30*/  LOP3.LUT R0, R0, R3, RZ, 0xc0, !PT ;  /* 0x0000000300007212 */ /* 0x000fc800078ec0ff */
[----:B------:R-:W-:Y:S01]  /*27e40*/  LEA R5, R0, 0x2, 0x5 ;  /* 0x0000000200057811 */ /* 0x000fe200078e28ff */
[----:B------:R-:W-:Y:S06]  /*27e50*/  BRA `(.L_x_740) ;  /* 0x0000003000987947 */ /* 0x000fec0003800000 */
.L_x_784:
[----:B------:R-:W-:Y:S01]  /*27e60*/  IMAD.MOV.U32 R5, RZ, RZ, 0x1 ;  /* 0x00000001ff057424 */ /* 0x000fe200078e00ff */
[----:B------:R-:W-:-:S04]  /*27e70*/  ISETP.GT.AND P0, PT, R0, R3, PT ;  /* 0x000000030000720c */ /* 0x000fc80003f04270 */
[----:B------:R-:W-:Y:S01]  /*27e80*/  SEL R5, R5, 0x21, !P0 ;  /* 0x0000002105057807 */ /* 0x000fe20004000000 */
[----:B------:R-:W-:Y:S08]  /*27e90*/  BRA `(.L_x_740) ;  /* 0x0000003000887947 */ /* 0x000ff00003800000 */
.L_x_783:
[----:B------:R-:W-:-:S13]  /*27ea0*/  ISETP.NE.AND P0, PT, R4, 0x11, PT ;  /* 0x000000110400780c */ /* 0x000fda0003f05270 */
[----:B------:R-:W-:Y:S05]  /*27eb0*/  @!P0 BRA `(.L_x_785) ;  /* 0x0000000000148947 */ /* 0x000fea0003800000 */
[----:B------:R-:W-:-:S13]  /*27ec0*/  ISETP.NE.AND P0, PT, R4, 0x12, PT ;  /* 0x000000120400780c */ /* 0x000fda0003f05270 */
[----:B------:R-:W-:Y:S05]  /*27ed0*/  @P0 BRA `(.L_x_740) ;  /* 0x0000003000780947 */ /* 0x000fea0003800000 */
[----:B------:R-:W-:-:S04]  /*27ee0*/  LOP3.LUT R0, R0, R3, RZ, 0x3c, !PT ;  /* 0x0000000300007212 */ /* 0x000fc800078e3cff */
[----:B------:R-:W-:Y:S01]  /*27ef0*/  LEA R5, R0, 0x2, 0x5 ;  /* 0x0000000200057811 */ /* 0x000fe200078e28ff */
[----:B------:R-:W-:Y:S06]  /*27f00*/  BRA `(.L_x_740) ;  /* 0x00000030006c7947 */ /* 0x000fec0003800000 */
.L_x_785:
[----:B------:R-:W-:-:S04]  /*27f10*/  LOP3.LUT R0, R0, R3, RZ, 0xfc, !PT ;  /* 0x0000000300007212 */ /* 0x000fc800078efcff */
[----:B------:R-:W-:Y:S01]  /*27f20*/  LEA R5, R0, 0x2, 0x5 ;  /* 0x0000000200057811 */ /* 0x000fe200078e28ff */
[----:B------:R-:W-:Y:S06]  /*27f30*/  BRA `(.L_x_740) ;  /* 0x0000003000607947 */ /* 0x000fec0003800000 */
.L_x_752:
[----:B------:R-:W-:Y:S01]  /*27f40*/  PRMT R6, R0, 0x9910, RZ ;  /* 0x0000991000067816 */ /* 0x000fe200000000ff */
[----:B------:R-:W-:Y:S02]  /*27f50*/  IMAD.SHL.U32 R3, R3, 0x8, RZ ;  /* 0x0000000803037824 */ /* 0x000fe400078e00ff */
[----:B------:R-:W-:Y:S01]  /*27f60*/  IMAD.SHL.U32 R14, R14, 0x8, RZ ;  /* 0x000000080e0e7824 */ /* 0x000fe200078e00ff */
[----:B------:R-:W-:Y:S01]  /*27f70*/  ISETP.GT.AND P0, PT, R6, 0xb, PT ;  /* 0x0000000b0600780c */ /* 0x000fe20003f04270 */
[----:B------:R-:W-:Y:S01]  /*27f80*/  IMAD.MOV.U32 R5, RZ, RZ, 0x3 ;  /* 0x00000003ff057424 */ /* 0x000fe200078e00ff */
[----:B------:R-:W-:Y:S02]  /*27f90*/  LOP3.LUT R3, R3, 0xffffff00, RZ, 0xc0, !PT ;  /* 0xffffff0003037812 */ /* 0x000fe400078ec0ff */
[----:B------:R-:W-:-:S09]  /*27fa0*/  LOP3.LUT R4, R14, 0xffffff00, RZ, 0xc0, !PT ;  /* 0xffffff000e047812 */ /* 0x000fd200078ec0ff */
[----:B------:R-:W-:Y:S05]  /*27fb0*/  @P0 BRA `(.L_x_786) ;  /* 0x0000001000d00947 */ /* 0x000fea0003800000 */
        /* <DEDUP_REMOVED lines=8> */
[----:B------:R-:W-:-:S04]  /*28040*/  FADD R3, R3, -R4 ;  /* 0x8000000403037221 */ /* 0x000fc80000000000 */
[C---:B------:R-:W-:Y:S01]  /*28050*/  IMAD.SHL.U32 R0, R3.reuse, 0x1000000, RZ ;  /* 0x0100000003007824 */ /* 0x040fe200078e00ff */
[----:B------:R-:W-:-:S04]  /*28060*/  ISETP.GE.U32.AND P0, PT, R3, 0x100, PT ;  /* 0x000001000300780c */ /* 0x000fc80003f06070 */
        /* <DEDUP_REMOVED lines=12> */
.L_x_789:
[----:B------:R-:W-:-:S04]  /*28130*/  FADD R3, R3, R4 ;  /* 0x0000000403037221 */ /* 0x000fc80000000000 */
        /* <DEDUP_REMOVED lines=14> */
.L_x_788:
[----:B------:R-:W-:-:S13]  /*28220*/  ISETP.NE.AND P0, PT, R6, 0x6, PT ;  /* 0x000000060600780c */ /* 0x000fda0003f05270 */
[----:B------:R-:W-:Y:S05]  /*28230*/  @!P0 BRA `(.L_x_790) ;  /* 0x0000000000448947 */ /* 0x000fea0003800000 */
[----:B------:R-:W-:-:S13]  /*28240*/  ISETP.NE.AND P0, PT, R6, 0x7, PT ;  /* 0x000000070600780c */ /* 0x000fda0003f05270 */
[----:B------:R-:W-:Y:S05]  /*28250*/  @P0 BRA `(.L_x_740) ;  /* 0x0000002c00980947 */ /* 0x000fea0003800000 */
[----:B------:R-:W-:-:S04]  /*28260*/  FMUL R3, R3, R4 ;  /* 0x0000000403037220 */ /* 0x000fc80000400000 */
        /* <DEDUP_REMOVED lines=14> */
.L_x_790:
[----:B------:R-:W-:-:S04]  /*28350*/  FADD R3, -R3, R4 ;  /* 0x0000000403037221 */ /* 0x000fc80000000100 */
        /* <DEDUP_REMOVED lines=14> */
.L_x_787:
[----:B------:R-:W-:-:S13]  /*28440*/  ISETP.GT.AND P0, PT, R6, 0x9, PT ;  /* 0x000000090600780c */ /* 0x000fda0003f04270 */
[----:B------:R-:W-:Y:S05]  /*28450*/  @P0 BRA `(.L_x_791) ;  /* 0x0000000000f00947 */ /* 0x000fea0003800000 */
[----:B------:R-:W-:-:S13]  /*28460*/  ISETP.NE.AND P0, PT, R6, 0x8, PT ;  /* 0x000000080600780c */ /* 0x000fda0003f05270 */
[----:B------:R-:W-:Y:S05]  /*28470*/  @!P0 BRA `(.L_x_792) ;  /* 0x0000000000788947 */ /* 0x000fea0003800000 */
[----:B------:R-:W-:-:S13]  /*28480*/  ISETP.NE.AND P0, PT, R6, 0x9, PT ;  /* 0x000000090600780c */ /* 0x000fda0003f05270 */
[----:B------:R-:W-:Y:S05]  /*28490*/  @P0 BRA `(.L_x_740) ;  /* 0x0000002c00080947 */ /* 0x000fea0003800000 */
[----:B------:R-:W1:Y:S01]  /*284a0*/  MUFU.RCP R0, R3 ;  /* 0x0000000300007308 */ /* 0x000e620000001000 */
[----:B------:R-:W-:Y:S07]  /*284b0*/  BSSY.RECONVERGENT B4, `(.L_x_793) ;  /* 0x000000c000047945 */ /* 0x000fee0003800200 */
[----:B------:R-:W2:Y:S01]  /*284c0*/  FCHK P0, R4, R3 ;  /* 0x0000000304007302 */ /* 0x000ea20000000000 */
[----:B-1----:R-:W-:-:S04]  /*284d0*/  FFMA R5, -R3, R0, 1 ;  /* 0x3f80000003057423 */ /* 0x002fc80000000100 */
[----:B------:R-:W-:-:S04]  /*284e0*/  FFMA R5, R0, R5, R0 ;  /* 0x0000000500057223 */ /* 0x000fc80000000000 */
[----:B------:R-:W-:-:S04]  /*284f0*/  FFMA R0, R4, R5, RZ ;  /* 0x0000000504007223 */ /* 0x000fc800000000ff */
[----:B------:R-:W-:-:S04]  /*28500*/  FFMA R6, -R3, R0, R4 ;  /* 0x0000000003067223 */ /* 0x000fc80000000104 */
[----:B------:R-:W-:Y:S01]  /*28510*/  FFMA R0, R5, R6, R0 ;  /* 0x0000000605007223 */ /* 0x000fe20000000000 */
[----:B--2---:R-:W-:Y:S06]  /*28520*/  @!P0 BRA `(.L_x_794) ;  /* 0x0000000000108947 */ /* 0x004fec0003800000 */
[----:B------:R-:W-:Y:S01]  /*28530*/  IMAD.MOV.U32 R0, RZ, RZ, R4 ;  /* 0x000000ffff007224 */ /* 0x000fe200078e0004 */
[----:B------:R-:W-:Y:S01]  /*28540*/  MOV R6, 0x28570 ;  /* 0x0002857000067802 */ /* 0x000fe20000000f00 */
[----:B------:R-:W-:-:S07]  /*28550*/  IMAD.MOV.U32 R5, RZ, RZ, R3 ;  /* 0x000000ffff057224 */ /* 0x000fce00078e0003 */
[----:B0----5:R-:W-:Y:S05]  /*28560*/  CALL.REL.NOINC `($__internal_0_$__cuda_sm3x_div_rn_noftz_f32_slowpath) ;  /* 0x00000b1c00c87944 */ /* 0x021fea0003c00000 */
.L_x_794:
[----:B------:R-:W-:Y:S05]  /*28570*/  BSYNC.RECONVERGENT B4 ;  /* 0x0000000000047941 */ /* 0x000fea0003800200 */
.L_x_793:
        /* <DEDUP_REMOVED lines=14> */
.L_x_792:
        /* <DEDUP_REMOVED lines=13> */
.L_x_796:
[----:B------:R-:W-:Y:S05]  /*28730*/  BSYNC.RECONVERGENT B4 ;  /* 0x0000000000047941 */ /* 0x000fea0003800200 */
.L_x_795:
        /* <DEDUP_REMOVED lines=14> */
.L_x_791:
[----:B------:R-:W-:-:S13]  /*28820*/  ISETP.NE.AND P0, PT, R6, 0xa, PT ;  /* 0x0000000a0600780c */ /* 0x000fda0003f05270 */
[----:B------:R-:W-:Y:S05]  /*28830*/  @!P0 BRA `(.L_x_797) ;  /* 0x00000004005c8947 */ /* 0x000fea0003800000 */
[----:B------:R-:W-:-:S13]  /*28840*/  ISETP.NE.AND P0, PT, R6, 0xb, PT ;  /* 0x0000000b0600780c */ /* 0x000fda0003f05270 */
[----:B------:R-:W-:Y:S05]  /*28850*/  @P0 BRA `(.L_x_740) ;  /* 0x0000002800180947 */ /* 0x000fea0003800000 */
[C---:B------:R-:W-:Y:S01]  /*28860*/  FSETP.GEU.AND P0, PT, |R4|.reuse, |R3|, PT ;  /* 0x400000030400720b */ /* 0x040fe20003f0e200 */
[----:B------:R-:W-:Y:S01]  /*28870*/  BSSY.RECONVERGENT B0, `(.L_x_798) ;  /* 0x0000042000007945 */ /* 0x000fe20003800200 */
[----:B------:R-:W-:-:S11]  /*28880*/  FADD R0, |R4|, -RZ ;  /* 0x800000ff04007221 */ /* 0x000fd60000000200 */
[----:B------:R-:W-:Y:S05]  /*28890*/  @!P0 BRA `(.L_x_799) ;  /* 0x0000000000fc8947 */ /* 0x000fea0003800000 */
[----:B------:R-:W-:-:S05]  /*288a0*/  FMUL R7, |R3|, 8388608 ;  /* 0x4b00000003077820 */ /* 0x000fca0000400200 */
[----:B------:R-:W-:-:S13]  /*288b0*/  FSETP.GTU.AND P0, PT, R0, R7, PT ;  /* 0x000000070000720b */ /* 0x000fda0003f0c000 */
[----:B------:R-:W-:Y:S05]  /*288c0*/  @P0 BRA `(.L_x_800) ;  /* 0x0000000000780947 */ /* 0x000fea0003800000 */
[C---:B------:R-:W-:Y:S01]  /*288d0*/  FMUL R6, |R3|.reuse, 16777216 ;  /* 0x4b80000003067820 */ /* 0x040fe20000400200 */
[C---:B------:R-:W-:Y:S01]  /*288e0*/  FSETP.GEU.AND P0, PT, |R3|.reuse, 1.175494350822287508e-38, PT ;  /* 0x008000000300780b */ /* 0x040fe20003f0e200 */
[----:B------:R-:W-:Y:S01]  /*288f0*/  FMUL R5, R0, 16777216 ;  /* 0x4b80000000057820 */ /* 0x000fe20000400000 */
[----:B------:R-:W-:Y:S01]  /*28900*/  FADD R7, |R3|, -RZ ;  /* 0x800000ff03077221 */ /* 0x000fe20000000200 */
[----:B------:R-:W-:Y:S01]  /*28910*/  BSSY.RECONVERGENT B1, `(.L_x_801) ;  /* 0x0000017000017945 */ /* 0x000fe20003800200 */
[----:B------:R-:W-:Y:S02]  /*28920*/  FSEL R6, R6, |R3|, !P0 ;  /* 0x4000000306067208 */ /* 0x000fe40004000000 */
[----:B------:R-:W-:-:S04]  /*28930*/  FSEL R5, R5, R0, !P0 ;  /* 0x0000000005057208 */ /* 0x000fc80004000000 */
[----:B------:R-:W1:Y:S02]  /*28940*/  MUFU.RCP R6, R6 ;  /* 0x0000000600067308 */ /* 0x000e640000001000 */
[----:B-1----:R-:W-:-:S06]  /*28950*/  FMUL R5, R6, R5 ;  /* 0x0000000506057220 */ /* 0x002fcc0000400000 */
[----:B------:R-:W1:Y:S02]  /*28960*/  FRND.TRUNC R5, R5 ;  /* 0x0000000500057307 */ /* 0x000e64000020d000 */
[----:B-1----:R-:W-:-:S05]  /*28970*/  FFMA R8, -|R3|, R5, R0 ;  /* 0x0000000503087223 */ /* 0x002fca0000000300 */
[----:B------:R-:W-:-:S13]  /*28980*/  ISETP.GE.U32.AND P0, PT, R8, R7, PT ;  /* 0x000000070800720c */ /* 0x000fda0003f06070 */
[----:B------:R-:W-:Y:S05]  /*28990*/  @!P0 BRA `(.L_x_802) ;  /* 0x0000000000388947 */ /* 0x000fea0003800000 */
[----:B------:R-:W-:-:S04]  /*289a0*/  ISETP.GE.U32.AND P0, PT, R8, -0x7fffffff, PT ;  /* 0x800000010800780c */ /* 0x000fc80003f06070 */
[----:B------:R-:W-:-:S09]  /*289b0*/  FSETP.GEU.OR P1, PT, R8, -|R3|, !P0 ;  /* 0xc00000030800720b */ /* 0x000fd2000472e400 */
[----:B------:R-:W-:-:S04]  /*289c0*/  @P0 FADD R6, R5, -1 ;  /* 0xbf80000005060421 */ /* 0x000fc80000000000 */
[----:B------:R-:W-:-:S04]  /*289d0*/  @!P1 FADD R6, R6, -1 ;  /* 0xbf80000006069421 */ /* 0x000fc80000000000 */
[----:B------:R-:W-:Y:S01]  /*289e0*/  @P0 IMAD.MOV.U32 R5, RZ, RZ, R6 ;  /* 0x000000ffff050224 */ /* 0x000fe200078e0006 */
[----:B------:R-:W-:Y:S06]  /*289f0*/  @P0 BRA `(.L_x_802) ;  /* 0x0000000000200947 */ /* 0x000fec0003800000 */
[----:B------:R-:W-:Y:S01]  /*28a00*/  FADD R6, |R3|, |R3| ;  /* 0x4000000303067221 */ /* 0x000fe20000000200 */
[----:B------:R-:W-:-:S04]  /*28a10*/  FADD R5, R5, 1 ;  /* 0x3f80000005057421 */ /* 0x000fc80000000000 */
[----:B------:R-:W-:-:S13]  /*28a20*/  FSETP.GE.AND P0, PT, R8, R6, PT ;  /* 0x000000060800720b */ /* 0x000fda0003f06000 */
[----:B------:R-:W-:-:S05]  /*28a30*/  @P0 FFMA R6, |R3|, -3, R8 ;  /* 0xc040000003060823 */ /* 0x000fca0000000208 */
[----:B------:R-:W-:Y:S01]  /*28a40*/  FSETP.GE.AND P1, PT, R6, RZ, P0 ;  /* 0x000000ff0600720b */ /* 0x000fe20000726000 */
[----:B------:R-:W-:-:S12]  /*28a50*/  @P0 FADD R6, R5, 1 ;  /* 0x3f80000005060421 */ /* 0x000fd80000000000 */
[----:B------:R-:W-:-:S04]  /*28a60*/  @P1 FADD R6, R6, 1 ;  /* 0x3f80000006061421 */ /* 0x000fc80000000000 */
[----:B------:R-:W-:-:S07]  /*28a70*/  @P0 IMAD.MOV.U32 R5, RZ, RZ, R6 ;  /* 0x000000ffff050224 */ /* 0x000fce00078e0006 */
.L_x_802:
[----:B------:R-:W-:Y:S05]  /*28a80*/  BSYNC.RECONVERGENT B1 ;  /* 0x0000000000017941 */ /* 0x000fea0003800200 */
.L_x_801:
[----:B------:R-:W-:Y:S01]  /*28a90*/  FFMA R0, -|R3|, R5, R0 ;  /* 0x0000000503007223 */ /* 0x000fe20000000300 */
[----:B------:R-:W-:Y:S06]  /*28aa0*/  BRA `(.L_x_799) ;  /* 0x0000000000787947 */ /* 0x000fec0003800000 */
.L_x_800:
[----:B------:R-:W-:Y:S01]  /*28ab0*/  LOP3.LUT R9, R7, 0xff800000, RZ, 0xc0, !PT ;  /* 0xff80000007097812 */ /* 0x000fe200078ec0ff */
[----:B------:R-:W-:Y:S01]  /*28ac0*/  BSSY.RECONVERGENT B1, `(.L_x_803) ;  /* 0x000001a000017945 */ /* 0x000fe20003800200 */
[C---:B------:R-:W-:Y:S02]  /*28ad0*/  ISETP.GT.U32.AND P0, PT, R0.reuse, 0x7f7fffff, PT ;  /* 0x7f7fffff0000780c */ /* 0x040fe40003f04070 */
[C---:B------:R-:W-:Y:S02]  /*28ae0*/  IADD3 R5, PT, PT, R0.reuse, 0xb800000, -R9 ;  /* 0x0b80000000057810 */ /* 0x040fe40007ffe809 */
[----:B------:R-:W-:Y:S02]  /*28af0*/  FSETP.GT.AND P2, PT, |R3|, RZ, PT ;  /* 0x000000ff0300720b */ /* 0x000fe40003f44200 */
[----:B------:R-:W-:Y:S02]  /*28b00*/  LOP3.LUT P1, R5, R5, 0xff800000, RZ, 0xc0, !PT ;  /* 0xff80000005057812 */ /* 0x000fe4000782c0ff */
[----:B------:R-:W-:-:S02]  /*28b10*/  LOP3.LUT R0, R0, 0x7fffff, RZ, 0xc0, !PT ;  /* 0x007fffff00007812 */ /* 0x000fc400078ec0ff */
[----:B------:R-:W-:Y:S02]  /*28b20*/  FSEL R3, R9, +QNAN , !P0 ;  /* 0x7fffffff09037808 */ /* 0x000fe40004000000 */
[----:B------:R-:W-:Y:S02]  /*28b30*/  LOP3.LUT R0, R0, 0x3f800000, RZ, 0xfc, !PT ;  /* 0x3f80000000007812 */ /* 0x000fe400078efcff */
[----:B------:R-:W-:-:S05]  /*28b40*/  FSEL R8, R3, +QNAN , P2 ;  /* 0x7fffffff03087808 */ /* 0x000fca0001000000 */
[----:B------:R-:W-:Y:S05]  /*28b50*/  @!P1 BRA `(.L_x_804) ;  /* 0x0000000000409947 */ /* 0x000fea0003800000 */
[----:B------:R-:W-:-:S04]  /*28b60*/  LOP3.LUT R3, R7, 0x7fffff, RZ, 0xc0, !PT ;  /* 0x007fffff07037812 */ /* 0x000fc800078ec0ff */
[----:B------:R-:W-:-:S04]  /*28b70*/  LOP3.LUT R9, R3, 0x3f800000, RZ, 0xfc, !PT ;  /* 0x3f80000003097812 */ /* 0x000fc800078efcff */
[----:B------:R1:W2:Y:S03]  /*28b80*/  MUFU.RCP R10, R9 ;  /* 0x00000009000a7308 */ /* 0x0002a60000001000 */
.L_x_805:
[----:B------:R-:W-:-:S05]  /*28b90*/  VIMNMX.U32 R3, PT, PT, R5, 0xb800000, PT ;  /* 0x0b80000005037848 */ /* 0x000fca0003fe0000 */
[----:B------:R-:W-:Y:S02]  /*28ba0*/  IMAD.IADD R0, R3, 0x1, R0 ;  /* 0x0000000103007824 */ /* 0x000fe400078e0200 */
[----:B------:R-:W-:Y:S02]  /*28bb0*/  IMAD.IADD R5, R5, 0x1, -R3 ;  /* 0x0000000105057824 */ /* 0x000fe400078e0a03 */
[----:B--2---:R-:W-:-:S03]  /*28bc0*/  FMUL R7, R10, R0 ;  /* 0x000000000a077220 */ /* 0x004fc60000400000 */
[----:B------:R-:W-:Y:S01]  /*28bd0*/  ISETP.NE.AND P1, PT, R5, RZ, PT ;  /* 0x000000ff0500720c */ /* 0x000fe20003f25270 */
[----:B------:R-:W-:-:S04]  /*28be0*/  FFMA R6, -R9, R7, R0 ;  /* 0x0000000709067223 */ /* 0x000fc80000000100 */
[----:B------:R-:W-:-:S04]  /*28bf0*/  FFMA R7, R10, R6, R7 ;  /* 0x000000060a077223 */ /* 0x000fc80000000007 */
[----:B------:R-:W-:-:S04]  /*28c00*/  FFMA R6, -R9, R7, R0 ;  /* 0x0000000709067223 */ /* 0x000fc80000000100 */
[----:B------:R-:W-:-:S04]  /*28c10*/  FFMA.RZ R6, R10, R6, R7 ;  /* 0x000000060a067223 */ /* 0x000fc8000000c007 */
[----:B------:R-:W2:Y:S02]  /*28c20*/  FRND.TRUNC R7, R6 ;  /* 0x0000000600077307 */ /* 0x000ea4000020d000 */
[----:B--2---:R-:W-:-:S05]  /*28c30*/  FFMA R0, -R9, R7, R0 ;  /* 0x0000000709007223 */ /* 0x004fca0000000100 */
[----:B------:R-:W-:-:S13]  /*28c40*/  ISETP.NE.AND P0, PT, R0, RZ, PT ;  /* 0x000000ff0000720c */ /* 0x000fda0003f05270 */
[----:B------:R-:W-:Y:S05]  /*28c50*/  @P0 BRA P1, `(.L_x_805) ;  /* 0xfffffffc00cc0947 */ /* 0x000fea000083ffff */
.L_x_804:
[----:B------:R-:W-:Y:S05]  /*28c60*/  BSYNC.RECONVERGENT B1 ;  /* 0x0000000000017941 */ /* 0x000fea0003800200 */
.L_x_803:
[----:B------:R-:W-:-:S04]  /*28c70*/  FMUL R3, R0, 1.1920928955078125e-07 ;  /* 0x3400000000037820 */ /* 0x000fc80000400000 */
[----:B------:R-:W-:-:S07]  /*28c80*/  FMUL R0, R8, R3 ;  /* 0x0000000308007220 */ /* 0x000fce0000400000 */
.L_x_799:
[----:B------:R-:W-:Y:S05]  /*28c90*/  BSYNC.RECONVERGENT B0 ;  /* 0x0000000000007941 */ /* 0x000fea0003800200 */
.L_x_798:
[C---:B------:R-:W-:Y:S02]  /*28ca0*/  FSETP.NAN.AND P0, PT, |R0|.reuse, |R0|, PT ;  /* 0x400000000000720b */ /* 0x040fe40003f08200 */
[----:B------:R-:W-:-:S04]  /*28cb0*/  LOP3.LUT R3, R0, 0x80000000, R4, 0xb8, !PT ;  /* 0x8000000000037812 */ /* 0x000fc800078eb804 */
[----:B------:R-:W-:-:S04]  /*28cc0*/  FSEL R3, R0, R3, P0 ;  /* 0x0000000300037208 */ /* 0x000fc80000000000 */
        /* <DEDUP_REMOVED lines=14> */
.L_x_797:
        /* <DEDUP_REMOVED lines=34> */
.L_x_810:
[----:B------:R-:W-:Y:S05]  /*28fd0*/  BSYNC.RECONVERGENT B1 ;  /* 0x0000000000017941 */ /* 0x000fea0003800200 */
.L_x_809:
[----:B------:R-:W-:Y:S01]  /*28fe0*/  FFMA R5, -|R4|, R0, R5 ;  /* 0x0000000004057223 */ /* 0x000fe20000000305 */
[----:B------:R-:W-:Y:S06]  /*28ff0*/  BRA `(.L_x_807) ;  /* 0x0000000000787947 */ /* 0x000fec0003800000 */
.L_x_808:
[----:B------:R-:W-:Y:S01]  /*29000*/  LOP3.LUT R8, R10, 0xff800000, RZ, 0xc0, !PT ;  /* 0xff8000000a087812 */ /* 0x000fe200078ec0ff */
[----:B------:R-:W-:Y:S01]  /*29010*/  BSSY.RECONVERGENT B1, `(.L_x_811) ;  /* 0x000001a000017945 */ /* 0x000fe20003800200 */
[C---:B------:R-:W-:Y:S02]  /*29020*/  ISETP.GT.U32.AND P0, PT, R5.reuse, 0x7f7fffff, PT ;  /* 0x7f7fffff0500780c */ /* 0x040fe40003f04070 */
[C---:B------:R-:W-:Y:S02]  /*29030*/  IADD3 R0, PT, PT, R5.reuse, 0xb800000, -R8 ;  /* 0x0b80000005007810 */ /* 0x040fe40007ffe808 */
[----:B------:R-:W-:Y:S02]  /*29040*/  LOP3.LUT R5, R5, 0x7fffff, RZ, 0xc0, !PT ;  /* 0x007fffff05057812 */ /* 0x000fe400078ec0ff */
[----:B------:R-:W-:Y:S02]  /*29050*/  LOP3.LUT P1, R6, R0, 0xff800000, RZ, 0xc0, !PT ;  /* 0xff80000000067812 */ /* 0x000fe4000782c0ff */
[----:B------:R-:W-:-:S02]  /*29060*/  FSETP.GT.AND P2, PT, |R4|, RZ, PT ;  /* 0x000000ff0400720b */ /* 0x000fc40003f44200 */
[----:B------:R-:W-:Y:S02]  /*29070*/  FSEL R0, R8, +QNAN , !P0 ;  /* 0x7fffffff08007808 */ /* 0x000fe40004000000 */
[----:B------:R-:W-:Y:S02]  /*29080*/  LOP3.LUT R5, R5, 0x3f800000, RZ, 0xfc, !PT ;  /* 0x3f80000005057812 */ /* 0x000fe400078efcff */
[----:B------:R-:W-:-:S05]  /*29090*/  FSEL R8, R0, +QNAN , P2 ;  /* 0x7fffffff00087808 */ /* 0x000fca0001000000 */
[----:B------:R-:W-:Y:S05]  /*290a0*/  @!P1 BRA `(.L_x_812) ;  /* 0x0000000000409947 */ /* 0x000fea0003800000 */
[----:B------:R-:W-:-:S04]  /*290b0*/  LOP3.LUT R0, R10, 0x7fffff, RZ, 0xc0, !PT ;  /* 0x007fffff0a007812 */ /* 0x000fc800078ec0ff */
[----:B------:R-:W-:-:S04]  /*290c0*/  LOP3.LUT R10, R0, 0x3f800000, RZ, 0xfc, !PT ;  /* 0x3f800000000a7812 */ /* 0x000fc800078efcff */
[----:B------:R1:W2:Y:S03]  /*290d0*/  MUFU.RCP R9, R10 ;  /* 0x0000000a00097308 */ /* 0x0002a60000001000 */
.L_x_813:
        /* <DEDUP_REMOVED lines=13> */
.L_x_812:
[----:B------:R-:W-:Y:S05]  /*291b0*/  BSYNC.RECONVERGENT B1 ;  /* 0x0000000000017941 */ /* 0x000fea0003800200 */
.L_x_811:
[----:B------:R-:W-:-:S04]  /*291c0*/  FMUL R5, R5, 1.1920928955078125e-07 ;  /* 0x3400000005057820 */ /* 0x000fc80000400000 */
[----:B------:R-:W-:-:S07]  /*291d0*/  FMUL R5, R8, R5 ;  /* 0x0000000508057220 */ /* 0x000fce0000400000 */
.L_x_807:
[----:B------:R-:W-:Y:S05]  /*291e0*/  BSYNC.RECONVERGENT B0 ;  /* 0x0000000000007941 */ /* 0x000fea0003800200 */
.L_x_806:
        /* <DEDUP_REMOVED lines=17> */
.L_x_786:
        /* <DEDUP_REMOVED lines=9> */
[----:B------:R-:W-:-:S04]  /*29390*/  FSETP.NEU.AND P0, PT, R3, R4, PT ;  /* 0x000000040300720b */ /* 0x000fc80003f0d000 */
[----:B------:R-:W-:Y:S01]  /*293a0*/  SEL R5, R5, 0x21, !P0 ;  /* 0x0000002105057807 */ /* 0x000fe20004000000 */
[----:B------:R-:W-:Y:S08]  /*293b0*/  BRA `(.L_x_740) ;  /* 0x0000001c00407947 */ /* 0x000ff00003800000 */
.L_x_816:
[----:B------:R-:W-:Y:S01]  /*293c0*/  IMAD.MOV.U32 R5, RZ, RZ, 0x1 ;  /* 0x00000001ff057424 */ /* 0x000fe200078e00ff */
[----:B------:R-:W-:-:S04]  /*293d0*/  FSETP.NEU.AND P0, PT, R3, R4, PT ;  /* 0x000000040300720b */ /* 0x000fc80003f0d000 */
[----:B------:R-:W-:Y:S01]  /*293e0*/  SEL R5, R5, 0x21, P0 ;  /* 0x0000002105057807 */ /* 0x000fe20000000000 */
[----:B------:R-:W-:Y:S08]  /*293f0*/  BRA `(.L_x_740) ;  /* 0x0000001c00307947 */ /* 0x000ff00003800000 */
.L_x_815:
[----:B------:R-:W-:-:S13]  /*29400*/  ISETP.NE.AND P0, PT, R6, 0xe, PT ;  /* 0x0000000e0600780c */ /* 0x000fda0003f05270 */
[----:B------:R-:W-:Y:S05]  /*29410*/  @!P0 BRA `(.L_x_817) ;  /* 0x0000000000188947 */ /* 0x000fea0003800000 */
[----:B------:R-:W-:-:S13]  /*29420*/  ISETP.NE.AND P0, PT, R6, 0xf, PT ;  /* 0x0000000f0600780c */ /* 0x000fda0003f05270 */
[----:B------:R-:W-:Y:S05]  /*29430*/  @P0 BRA `(.L_x_740) ;  /* 0x0000001c00200947 */ /* 0x000fea0003800000 */
[----:B------:R-:W-:Y:S01]  /*29440*/  IMAD.MOV.U32 R5, RZ, RZ, 0x1 ;  /* 0x00000001ff057424 */ /* 0x000fe200078e00ff */
[----:B------:R-:W-:-:S04]  /*29450*/  FSETP.GT.AND P0, PT, R3, R4, PT ;  /* 0x000000040300720b */ /* 0x000fc80003f04000 */
[----:B------:R-:W-:Y:S01]  /*29460*/  SEL R5, R5, 0x21, !P0 ;  /* 0x0000002105057807 */ /* 0x000fe20004000000 */
[----:B------:R-:W-:Y:S08]  /*29470*/  BRA `(.L_x_740) ;  /* 0x0000001c00107947 */ /* 0x000ff00003800000 */
.L_x_817:
[----:B------:R-:W-:Y:S01]  /*29480*/  IMAD.MOV.U32 R5, RZ, RZ, 0x1 ;  /* 0x00000001ff057424 */ /* 0x000fe200078e00ff */
[----:B------:R-:W-:-:S04]  /*29490*/  FSETP.GEU.AND P0, PT, R3, R4, PT ;  /* 0x000000040300720b */ /* 0x000fc80003f0e000 */
[----:B------:R-:W-:Y:S01]  /*294a0*/  SEL R5, R5, 0x21, P0 ;  /* 0x0000002105057807 */ /* 0x000fe20000000000 */
[----:B------:R-:W-:Y:S08]  /*294b0*/  BRA `(.L_x_740) ;  /* 0x0000001c00007947 */ /* 0x000ff00003800000 */
.L_x_814:
[----:B------:R-:W-:-:S13]  /*294c0*/  ISETP.GT.AND P0, PT, R6, 0x11, PT ;  /* 0x000000110600780c */ /* 0x000fda0003f04270 */
[----:B------:R-:W-:Y:S05]  /*294d0*/  @P0 BRA `(.L_x_818) ;  /* 0x0000000800540947 */ /* 0x000fea0003800000 */
[----:B------:R-:W-:-:S13]  /*294e0*/  ISETP.NE.AND P0, PT, R6, 0x10, PT ;  /* 0x000000100600780c */ /* 0x000fda0003f05270 */
[----:B------:R-:W-:Y:S05]  /*294f0*/  @!P0 BRA `(.L_x_819) ;  /* 0x0000000400488947 */ /* 0x000fea0003800000 */
[----:B------:R-:W-:-:S13]  /*29500*/  ISETP.NE.AND P0, PT, R6, 0x11, PT ;  /* 0x000000110600780c */ /* 0x000fda0003f05270 */
[----:B------:R-:W-:Y:S05]  /*29510*/  @P0 BRA `(.L_x_740) ;  /* 0x0000001800e80947 */ /* 0x000fea0003800000 */
[C---:B------:R-:W-:Y:S01]  /*29520*/  FMUL R0, R3.reuse, 8388608 ;  /* 0x4b00000003007820 */ /* 0x040fe20000400000 */
[----:B------:R-:W-:Y:S01]  /*29530*/  FSETP.GEU.AND P0, PT, R3, 1.175494350822287508e-38, PT ;  /* 0x008000000300780b */ /* 0x000fe20003f0e000 */
[C---:B------:R-:W-:Y:S01]  /*29540*/  FMUL R5, R4.reuse, 8388608 ;  /* 0x4b00000004057820 */ /* 0x040fe20000400000 */
[----:B------:R-:W-:Y:S01]  /*29550*/  FSETP.GEU.AND P1, PT, R4, 1.175494350822287508e-38, PT ;  /* 0x008000000400780b */ /* 0x000fe20003f2e000 */
[----:B------:R-:W-:Y:S01]  /*29560*/  IMAD.MOV.U32 R11, RZ, RZ, 0x3e055027 ;  /* 0x3e055027ff0b7424 */ /* 0x000fe200078e00ff */
[----:B------:R-:W-:Y:S01]  /*29570*/  FSEL R3, R0, R3, !P0 ;  /* 0x0000000300037208 */ /* 0x000fe20004000000 */
[----:B------:R-:W-:Y:S01]  /*29580*/  BSSY.RECONVERGENT B4, `(.L_x_820) ;  /* 0x000003b000047945 */ /* 0x000fe20003800200 */
[----:B------:R-:W-:-:S03]  /*29590*/  FSEL R4, R5, R4, !P1 ;  /* 0x0000000405047208 */ /* 0x000fc60004800000 */
[----:B------:R-:W-:-:S05]  /*295a0*/  VIADD R0, R3, 0xc0d55555 ;  /* 0xc0d5555503007836 */ /* 0x000fca0000000000 */
[----:B------:R-:W-:-:S05]  /*295b0*/  LOP3.LUT R8, R0, 0xff800000, RZ, 0xc0, !PT ;  /* 0xff80000000087812 */ /* 0x000fca00078ec0ff */
[----:B------:R-:W-:-:S04]  /*295c0*/  IMAD.IADD R0, R3, 0x1, -R8 ;  /* 0x0000000103007824 */ /* 0x000fc800078e0a08 */
[----:B------:R-:W-:Y:S01]  /*295d0*/  FADD R10, R0, -1 ;  /* 0xbf800000000a7421 */ /* 0x000fe20000000000 */
[----:B------:R-:W-:-:S03]  /*295e0*/  VIADD R0, R4, 0xc0d55555 ;  /* 0xc0d5555504007836 */ /* 0x000fc60000000000 */
[----:B------:R-:W-:Y:S02]  /*295f0*/  FFMA R7, R10, -R11, 0.14084610342979431152 ;  /* 0x3e1039f60a077423 */ /* 0x000fe4000000080b */
[----:B------:R-:W-:Y:S02]  /*29600*/  LOP3.LUT R5, R0, 0xff800000, RZ, 0xc0, !PT ;  /* 0xff80000000057812 */ /* 0x000fe400078ec0ff */
[----:B------:R-:W-:-:S03]  /*29610*/  FFMA R7, R10, R7, -0.12148627638816833496 ;  /* 0xbdf8cdcc0a077423 */ /* 0x000fc60000000007 */
[----:B------:R-:W-:Y:S02]  /*29620*/  IMAD.IADD R0, R4, 0x1, -R5 ;  /* 0x0000000104007824 */ /* 0x000fe400078e0a05 */
[----:B------:R-:W-:Y:S01]  /*29630*/  FFMA R7, R10, R7, 0.13980610668659210205 ;  /* 0x3e0f29550a077423 */ /* 0x000fe20000000007 */
[----:B------:R-:W-:Y:S01]  /*29640*/  I2FP.F32.S32 R5, R5 ;  /* 0x0000000500057245 */ /* 0x000fe20000201400 */
[----:B------:R-:W-:Y:S02]  /*29650*/  FADD R6, R0, -1 ;  /* 0xbf80000000067421 */ /* 0x000fe40000000000 */
[C---:B------:R-:W-:Y:S01]  /*29660*/  FFMA R7, R10.reuse, R7, -0.16684235632419586182 ;  /* 0xbe2ad8b90a077423 */ /* 0x040fe20000000007 */
[----:B------:R-:W-:Y:S02]  /*29670*/  FSEL R0, RZ, -23, P0 ;  /* 0xc1b80000ff007808 */ /* 0x000fe40000000000 */
[----:B------:R-:W-:Y:S01]  /*29680*/  ISETP.GT.U32.AND P0, PT, R3, 0x7f7fffff, PT ;  /* 0x7f7fffff0300780c */ /* 0x000fe20003f04070 */
[----:B------:R-:W-:-:S04]  /*29690*/  FFMA R7, R10, R7, 0.20012299716472625732 ;  /* 0x3e4ced0b0a077423 */ /* 0x000fc80000000007 */
[----:B------:R-:W-:Y:S01]  /*296a0*/  FFMA R9, R10, R7, -0.24999669194221496582 ;  /* 0xbe7fff220a097423 */ /* 0x000fe20000000007 */
[----:B------:R-:W-:-:S03]  /*296b0*/  FFMA R7, R6, -R11, 0.14084610342979431152 ;  /* 0x3e1039f606077423 */ /* 0x000fc6000000080b */
[----:B------:R-:W-:Y:S01]  /*296c0*/  FFMA R9, R10, R9, 0.33333182334899902344 ;  /* 0x3eaaaa780a097423 */ /* 0x000fe20000000009 */
[----:B------:R-:W-:-:S03]  /*296d0*/  FFMA R7, R6, R7, -0.12148627638816833496 ;  /* 0xbdf8cdcc06077423 */ /* 0x000fc60000000007 */
[----:B------:R-:W-:Y:S01]  /*296e0*/  FFMA R11, R10, R9, -0.5 ;  /* 0xbf0000000a0b7423 */ /* 0x000fe20000000009 */
[----:B------:R-:W-:Y:S01]  /*296f0*/  FFMA R7, R6, R7, 0.13980610668659210205 ;  /* 0x3e0f295506077423 */ /* 0x000fe20000000007 */
[----:B------:R-:W-:Y:S01]  /*29700*/  I2FP.F32.S32 R9, R8 ;  /* 0x0000000800097245 */ /* 0x000fe20000201400 */
[----:B------:R-:W-:Y:S02]  /*29710*/  IMAD.MOV.U32 R8, RZ, RZ, 0x7f800000 ;  /* 0x7f800000ff087424 */ /* 0x000fe400078e00ff */
[----:B------:R-:W-:Y:S01]  /*29720*/  FMUL R11, R10, R11 ;  /* 0x0000000b0a0b7220 */ /* 0x000fe20000400000 */
[----:B------:R-:W-:Y:S01]  /*29730*/  FFMA R7, R6, R7, -0.16684235632419586182 ;  /* 0xbe2ad8b906077423 */ /* 0x000fe20000000007 */
[----:B------:R-:W-:Y:S02]  /*29740*/  FFMA R0, R9, 1.1920928955078125e-07, R0 ;  /* 0x3400000009007823 */ /* 0x000fe40000000000 */
[----:B------:R-:W-:Y:S01]  /*29750*/  FFMA R11, R10, R11, R10 ;  /* 0x0000000b0a0b7223 */ /* 0x000fe2000000000a */
[----:B------:R-:W-:-:S03]  /*29760*/  FFMA R7, R6, R7, 0.20012299716472625732 ;  /* 0x3e4ced0b06077423 */ /* 0x000fc60000000007 */
[----:B------:R-:W-:Y:S01]  /*29770*/  FFMA R0, R0, 0.69314718246459960938, R11 ;  /* 0x3f31721800007823 */ /* 0x000fe2000000000b */
[C---:B------:R-:W-:Y:S01]  /*29780*/  FFMA R7, R6.reuse, R7, -0.24999669194221496582 ;  /* 0xbe7fff2206077423 */ /* 0x040fe20000000007 */
[C---:B------:R-:W-:Y:S01]  /*29790*/  @P0 FFMA R0, R3.reuse, R8, +INF ;  /* 0x7f80000003000423 */ /* 0x040fe20000000008 */
[----:B------:R-:W-:Y:S02]  /*297a0*/  FSETP.NEU.AND P0, PT, R3, RZ, PT ;  /* 0x000000ff0300720b */ /* 0x000fe40003f0d000 */
[----:B------:R-:W-:Y:S02]  /*297b0*/  FFMA R7, R6, R7, 0.33333182334899902344 ;  /* 0x3eaaaa7806077423 */ /* 0x000fe40000000007 */
[----:B------:R-:W-:Y:S02]  /*297c0*/  FSEL R9, R0, -INF , P0 ;  /* 0xff80000000097808 */ /* 0x000fe40000000000 */
[----:B------:R-:W-:Y:S01]  /*297d0*/  FFMA R7, R6, R7, -0.5 ;  /* 0xbf00000006077423 */ /* 0x000fe20000000007 */
[----:B------:R-:W-:Y:S01]  /*297e0*/  ISETP.GT.U32.AND P0, PT, R4, 0x7f7fffff, PT ;  /* 0x7f7fffff0400780c */ /* 0x000fe20003f04070 */
[----:B------:R-:W1:Y:S01]  /*297f0*/  MUFU.RCP R3, R9 ;  /* 0x0000000900037308 */ /* 0x000e620000001000 */
[----:B------:R-:W-:Y:S01]  /*29800*/  FSEL R0, RZ, -23, P1 ;  /* 0xc1b80000ff007808 */ /* 0x000fe20000800000 */
[----:B------:R-:W-:-:S04]  /*29810*/  FMUL R7, R6, R7 ;  /* 0x0000000706077220 */ /* 0x000fc80000400000 */
[----:B------:R-:W-:Y:S01]  /*29820*/  FFMA R0, R5, 1.1920928955078125e-07, R0 ;  /* 0x3400000005007823 */ /* 0x000fe20000000000 */
[----:B------:R-:W-:-:S04]  /*29830*/  FFMA R7, R6, R7, R6 ;  /* 0x0000000706077223 */ /* 0x000fc80000000006 */
[----:B------:R-:W-:Y:S01]  /*29840*/  FFMA R0, R0, 0.69314718246459960938, R7 ;  /* 0x3f31721800007823 */ /* 0x000fe20000000007 */
[C---:B------:R-:W-:Y:S01]  /*29850*/  @P0 FFMA R0, R4.reuse, R8, +INF ;  /* 0x7f80000004000423 */ /* 0x040fe20000000008 */
[----:B------:R-:W-:-:S04]  /*29860*/  FSETP.NEU.AND P0, PT, R4, RZ, PT ;  /* 0x000000ff0400720b */ /* 0x000fc80003f0d000 */
[----:B------:R-:W-:Y:S01]  /*29870*/  FSEL R0, R0, -INF , P0 ;  /* 0xff80000000007808 */ /* 0x000fe20000000000 */
[----:B-1----:R-:W-:-:S04]  /*29880*/  FFMA R4, -R9, R3, 1 ;  /* 0x3f80000009047423 */ /* 0x002fc80000000103 */
[----:B------:R-:W-:-:S03]  /*29890*/  FFMA R3, R3, R4, R3 ;  /* 0x0000000403037223 */ /* 0x000fc60000000003 */
[----:B------:R-:W1:Y:S01]  /*298a0*/  FCHK P0, R0, R9 ;  /* 0x0000000900007302 */ /* 0x000e620000000000 */
[----:B------:R-:W-:-:S04]  /*298b0*/  FFMA R4, R0, R3, RZ ;  /* 0x0000000300047223 */ /* 0x000fc800000000ff */
[----:B------:R-:W-:-:S04]  /*298c0*/  FFMA R5, -R9, R4, R0 ;  /* 0x0000000409057223 */ /* 0x000fc80000000100 */
[----:B------:R-:W-:Y:S01]  /*298d0*/  FFMA R3, R3, R5, R4 ;  /* 0x0000000503037223 */ /* 0x000fe20000000004 */
[----:B-1----:R-:W-:Y:S06]  /*298e0*/  @!P0 BRA `(.L_x_821) ;  /* 0x0000000000108947 */ /* 0x002fec0003800000 */
[----:B------:R-:W-:Y:S01]  /*298f0*/  IMAD.MOV.U32 R5, RZ, RZ, R9 ;  /* 0x000000ffff057224 */ /* 0x000fe200078e0009 */
[----:B------:R-:W-:-:S07]  /*29900*/  MOV R6, 0x29920 ;  /* 0x0002992000067802 */ /* 0x000fce0000000f00 */
[----:B0----5:R-:W-:Y:S05]  /*29910*/  CALL.REL.NOINC `($__internal_0_$__cuda_sm3x_div_rn_noftz_f32_slowpath) ;  /* 0x00000b0800dc7944 */ /* 0x021fea0003c00000 */
[----:B------:R-:W-:-:S07]  /*29920*/  IMAD.MOV.U32 R3, RZ, RZ, R0 ;  /* 0x000000ffff037224 */ /* 0x000fce00078e0000 */
.L_x_821:
[----:B------:R-:W-:Y:S05]  /*29930*/  BSYNC.RECONVERGENT B4 ;  /* 0x0000000000047941 */ /* 0x000fea0003800200 */
.L_x_820:
        /* <DEDUP_REMOVED lines=14> */
.L_x_819:
[CC--:B------:R-:W-:Y:S01]  /*29a20*/  FSETP.GT.AND P4, PT, |R3|.reuse, |R4|.reuse, PT ;  /* 0x400000040300720b */ /* 0x0c0fe20003f84200 */
[----:B------:R-:W-:Y:S03]  /*29a30*/  BSSY.RECONVERGENT B4, `(.L_x_822) ;  /* 0x000000f000047945 */ /* 0x000fe60003800200 */
[----:B------:R-:W-:Y:S02]  /*29a40*/  FSEL R15, |R3|, |R4|, P4 ;  /* 0x40000004030f7208 */ /* 0x000fe40002000200 */
[----:B------:R-:W-:Y:S02]  /*29a50*/  FSEL R0, |R4|, |R3|, P4 ;  /* 0x4000000304007208 */ /* 0x000fe40002000200 */
[----:B------:R-:W1:Y:S08]  /*29a60*/  MUFU.RCP R6, R15 ;  /* 0x0000000f00067308 */ /* 0x000e700000001000 */
        /* <DEDUP_REMOVED lines=8> */
[----:B------:R-:W-:-:S07]  /*29af0*/  MOV R6, 0x29b10 ;  /* 0x00029b1000067802 */ /* 0x000fce0000000f00 */
[----:B0----5:R-:W-:Y:S05]  /*29b00*/  CALL.REL.NOINC `($__internal_0_$__cuda_sm3x_div_rn_noftz_f32_slowpath) ;  /* 0x00000b0800607944 */ /* 0x021fea0003c00000 */
[----:B------:R-:W-:-:S07]  /*29b10*/  IMAD.MOV.U32 R5, RZ, RZ, R0 ;  /* 0x000000ffff057224 */ /* 0x000fce00078e0000 */
.L_x_823:
[----:B------:R-:W-:Y:S05]  /*29b20*/  BSYNC.RECONVERGENT B4 ;  /* 0x0000000000047941 */ /* 0x000fea0003800200 */
.L_x_822:
[----:B------:R-:W-:Y:S02]  /*29b30*/  IMAD.MOV.U32 R7, RZ, RZ, 0x3b33710b ;  /* 0x3b33710bff077424 */ /* 0x000fe400078e00ff */
[----:B------:R-:W-:Y:S01]  /*29b40*/  FMUL R0, R5, R5 ;  /* 0x0000000505007220 */ /* 0x000fe20000400000 */
[----:B------:R-:W-:Y:S02]  /*29b50*/  ISETP.GE.AND P0, PT, R14, RZ, PT ;  /* 0x000000ff0e00720c */ /* 0x000fe40003f06270 */
[----:B------:R-:W-:Y:S01]  /*29b60*/  PLOP3.LUT P1, PT, PT, PT, PT, 0x80, 0x8 ;  /* 0x000000000008781c */ /* 0x000fe20003f2f070 */
[C---:B------:R-:W-:Y:S01]  /*29b70*/  FFMA R7, R0.reuse, R7, -0.015681877732276916504 ;  /* 0xbc80774800077423 */ /* 0x040fe20000000007 */
[----:B------:R-:W-:Y:S02]  /*29b80*/  @P4 PLOP3.LUT P2, PT, P0, PT, PT, 0x80, 0x8 ;  /* 0x000000000008481c */ /* 0x000fe4000074f070 */
[----:B------:R-:W-:Y:S01]  /*29b90*/  FSETP.NEU.AND P3, PT, R15, RZ, PT ;  /* 0x000000ff0f00720b */ /* 0x000fe20003f6d000 */
[----:B------:R-:W-:Y:S01]  /*29ba0*/  FFMA R7, R0, R7, 0.042200751602649688721 ;  /* 0x3d2cdab200077423 */ /* 0x000fe20000000007 */
[----:B------:R-:W-:-:S02]  /*29bb0*/  @P4 PLOP3.LUT P1, PT, P2, PT, PT, 0x80, 0x8 ;  /* 0x000000000008481c */ /* 0x000fc4000172f070 */
[----:B------:R-:W-:Y:S01]  /*29bc0*/  @!P4 PLOP3.LUT P2, PT, P0, PT, PT, 0x80, 0x8 ;  /* 0x000000000008c81c */ /* 0x000fe2000074f070 */
[C---:B------:R-:W-:Y:S01]  /*29bd0*/  FFMA R7, R0.reuse, R7, -0.074792981147766113281 ;  /* 0xbd992d1000077423 */ /* 0x040fe20000000007 */
[----:B------:R-:W-:Y:S02]  /*29be0*/  PLOP3.LUT P0, PT, PT, PT, PT, 0x80, 0x8 ;  /* 0x000000000008781c */ /* 0x000fe40003f0f070 */
[----:B------:R-:W-:Y:S01]  /*29bf0*/  @!P4 PLOP3.LUT P0, PT, P2, PT, PT, 0x80, 0x8 ;  /* 0x000000000008c81c */ /* 0x000fe2000170f070 */
[----:B------:R-:W-:-:S04]  /*29c00*/  FFMA R7, R0, R7, 0.10640415549278259277 ;  /* 0x3dd9ea6c00077423 */ /* 0x000fc80000000007 */
[----:B------:R-:W-:Y:S01]  /*29c10*/  FFMA R7, R0, R7, -0.14207722246646881104 ;  /* 0xbe117cb100077423 */ /* 0x000fe20000000007 */
[----:B------:R-:W-:-:S03]  /*29c20*/  @P3 IMAD.MOV.U32 R6, RZ, RZ, 0x4016cbe4 ;  /* 0x4016cbe4ff063424 */ /* 0x000fc600078e00ff */
[----:B------:R-:W-:-:S04]  /*29c30*/  FFMA R7, R0, R7, 0.19993925094604492188 ;  /* 0x3e4cbce000077423 */ /* 0x000fc80000000007 */
[----:B------:R-:W-:-:S04]  /*29c40*/  FFMA R7, R0, R7, -0.33333197236061096191 ;  /* 0xbeaaaa7d00077423 */ /* 0x000fc80000000007 */
[----:B------:R-:W-:Y:S01]  /*29c50*/  FMUL R0, R0, R7 ;  /* 0x0000000700007220 */ /* 0x000fe20000400000 */
[----:B------:R-:W-:-:S03]  /*29c60*/  @P4 IMAD.MOV.U32 R7, RZ, RZ, 0x3f6ee581 ;  /* 0x3f6ee581ff074424 */ /* 0x000fc600078e00ff */
[----:B------:R-:W-:-:S04]  /*29c70*/  FFMA R0, R0, R5, R5 ;  /* 0x0000000500007223 */ /* 0x000fc80000000005 */
[C-C-:B------:R-:W-:Y:S01]  /*29c80*/  @P4 FFMA R5, R7.reuse, 1.6832555532455444336, -R0.reuse ;  /* 0x3fd774eb07054823 */ /* 0x140fe20000000800 */
[----:B------:R-:W-:Y:S01]  /*29c90*/  @!P1 FFMA R5, R7, 1.6832555532455444336, R0 ;  /* 0x3fd774eb07059823 */ /* 0x000fe20000000000 */
[----:B------:R-:W-:Y:S01]  /*29ca0*/  FSETP.NEU.OR P1, PT, |R4|, |R3|, !P3 ;  /* 0x400000030400720b */ /* 0x000fe20005f2d600 */
[----:B------:R-:W-:Y:S02]  /*29cb0*/  @!P4 IMAD.MOV.U32 R7, RZ, RZ, 0x3feee581 ;  /* 0x3feee581ff07c424 */ /* 0x000fe400078e00ff */
[----:B------:R-:W-:Y:S02]  /*29cc0*/  FADD R4, |R3|, |R4| ;  /* 0x4000000403047221 */ /* 0x000fe40000000200 */
[----:B------:R-:W-:-:S03]  /*29cd0*/  @!P0 FFMA R0, R7, 1.6832555532455444336, -R0 ;  /* 0x3fd774eb07008823 */ /* 0x000fc60000000800 */
[----:B------:R-:W-:Y:S01]  /*29ce0*/  FSETP.NAN.AND P0, PT, R4, R4, PT ;  /* 0x000000040400720b */ /* 0x000fe20003f08000 */
[----:B------:R-:W-:Y:S01]  /*29cf0*/  @!P4 IMAD.MOV.U32 R5, RZ, RZ, R0 ;  /* 0x000000ffff05c224 */ /* 0x000fe200078e0000 */
[----:B------:R-:W-:-:S03]  /*29d00*/  @!P3 FSEL R0, RZ, 3.1415927410125732422, P2 ;  /* 0x40490fdbff00b808 */ /* 0x000fc60001000000 */
[----:B------:R-:W-:-:S05]  /*29d10*/  @!P1 FSEL R5, R6, 0.78539818525314331055, !P2 ;  /* 0x3f490fdb06059808 */ /* 0x000fca0005000000 */
[----:B------:R-:W-:-:S05]  /*29d20*/  @P3 IMAD.MOV.U32 R0, RZ, RZ, R5 ;  /* 0x000000ffff003224 */ /* 0x000fca00078e0005 */
        /* <DEDUP_REMOVED lines=16> */
.L_x_818:
[----:B------:R-:W-:Y:S01]  /*29e30*/  ISETP.NE.AND P0, PT, R6, 0x12, PT ;  /* 0x000000120600780c */ /* 0x000fe20003f05270 */
[----:B------:R-:W-:-:S12]  /*29e40*/  IMAD.MOV.U32 R0, RZ, RZ, 0x3f800000 ;  /* 0x3f800000ff007424 */ /* 0x000fd800078e00ff */
[----:B------:R-:W-:Y:S05]  /*29e50*/  @!P0 BRA `(.L_x_824) ;  /* 0x0000000800fc8947 */ /* 0x000fea0003800000 */
[----:B------:R-:W-:-:S13]  /*29e60*/  ISETP.NE.AND P0, PT, R6, 0x13, PT ;  /* 0x000000130600780c */ /* 0x000fda0003f05270 */
[----:B------:R-:W-:Y:S05]  /*29e70*/  @!P0 BRA `(.L_x_825) ;  /* 0x0000000400788947 */ /* 0x000fea0003800000 */
[----:B------:R-:W-:-:S13]  /*29e80*/  ISETP.NE.AND P0, PT, R6, 0x15, PT ;  /* 0x000000150600780c */ /* 0x000fda0003f05270 */
[----:B------:R-:W-:Y:S05]  /*29e90*/  @P0 BRA `(.L_x_740) ;  /* 0x0000001000880947 */ /* 0x000fea0003800000 */
[----:B------:R-:W-:Y:S01]  /*29ea0*/  FADD R7, R3, R4 ;  /* 0x0000000403077221 */ /* 0x000fe20000000000 */
[----:B------:R-:W-:Y:S03]  /*29eb0*/  BSSY.RECONVERGENT B0, `(.L_x_826) ;  /* 0x000003e000007945 */ /* 0x000fe60003800200 */
[C---:B------:R-:W-:Y:S01]  /*29ec0*/  FMUL R0, R7.reuse, 0.63661974668502807617 ;  /* 0x3f22f98307007820 */ /* 0x040fe20000400000 */
[----:B------:R-:W-:-:S05]  /*29ed0*/  FSETP.GE.AND P0, PT, |R7|, 105615, PT ;  /* 0x47ce47800700780b */ /* 0x000fca0003f06200 */
[----:B------:R-:W1:Y:S02]  /*29ee0*/  F2I.NTZ R0, R0 ;  /* 0x0000000000007305 */ /* 0x000e640000203100 */
[----:B-1----:R-:W-:-:S05]  /*29ef0*/  I2FP.F32.S32 R4, R0 ;  /* 0x0000000000047245 */ /* 0x002fca0000201400 */
[----:B------:R-:W-:-:S04]  /*29f00*/  FFMA R3, R4, -1.5707962512969970703, R7 ;  /* 0xbfc90fda04037823 */ /* 0x000fc80000000007 */
[----:B------:R-:W-:-:S04]  /*29f10*/  FFMA R3, R4, -7.5497894158615963534e-08, R3 ;  /* 0xb3a2216804037823 */ /* 0x000fc80000000003 */
[----:B------:R-:W-:Y:S01]  /*29f20*/  FFMA R3, R4, -5.3903029534742383927e-15, R3 ;  /* 0xa7c234c504037823 */ /* 0x000fe20000000003 */
[----:B------:R-:W-:Y:S06]  /*29f30*/  @!P0 BRA `(.L_x_827) ;  /* 0x0000000000d48947 */ /* 0x000fec0003800000 */
[----:B------:R-:W-:-:S13]  /*29f40*/  FSETP.NEU.AND P0, PT, |R7|, +INF , PT ;  /* 0x7f8000000700780b */ /* 0x000fda0003f0d200 */
[----:B------:R-:W-:Y:S01]  /*29f50*/  @!P0 FMUL R3, RZ, R7 ;  /* 0x00000007ff038220 */ /* 0x000fe20000400000 */
[----:B------:R-:W-:Y:S01]  /*29f60*/  @!P0 IMAD.MOV.U32 R0, RZ, RZ, RZ ;  /* 0x000000ffff008224 */ /* 0x000fe200078e00ff */
[----:B------:R-:W-:Y:S06]  /*29f70*/  @!P0 BRA `(.L_x_827) ;  /* 0x0000000000c48947 */ /* 0x000fec0003800000 */
[----:B------:R-:W-:Y:S01]  /*29f80*/  IMAD.SHL.U32 R0, R7, 0x100, RZ ;  /* 0x0000010007007824 */ /* 0x000fe200078e00ff */
[----:B------:R-:W-:Y:S01]  /*29f90*/  BSSY.RECONVERGENT B1, `(.L_x_828) ;  /* 0x0000010000017945 */ /* 0x000fe20003800200 */
[----:B------:R-:W-:Y:S02]  /*29fa0*/  IMAD.MOV.U32 R6, RZ, RZ, RZ ;  /* 0x000000ffff067224 */ /* 0x000fe400078e00ff */
[----:B------:R-:W-:Y:S01]  /*29fb0*/  IMAD.MOV.U32 R15, RZ, RZ, RZ ;  /* 0x000000ffff0f7224 */ /* 0x000fe200078e00ff */
[----:B------:R-:W-:Y:S01]  /*29fc0*/  LOP3.LUT R17, R0, 0x80000000, RZ, 0xfc, !PT ;  /* 0x8000000000117812 */ /* 0x000fe200078efcff */
[----:B------:R-:W-:-:S07]  /*29fd0*/  IMAD.MOV.U32 R3, RZ, RZ, RZ ;  /* 0x000000ffff037224 */ /* 0x000fce00078e00ff */
.L_x_829:
[----:B-1----:R-:W1:Y:S02]  /*29fe0*/  LDC.64 R4, c[0x4][0x2a8] ;  /* 0x0100aa00ff047b82 */ /* 0x002e640000000a00 */
[----:B-1----:R-:W-:-:S06]  /*29ff0*/  IMAD.WIDE.U32 R4, R3, 0x4, R4 ;  /* 0x0000000403047825 */ /* 0x002fcc00078e0004 */
[----:B------:R-:W2:Y:S01]  /*2a000*/  LDG.E.CONSTANT R4, desc[UR36][R4.64] ;  /* 0x0000002404047981 */ /* 0x000ea2000c1e9900 */
[C---:B------:R-:W-:Y:S02]  /*2a010*/  IMAD R0, R3.reuse, 0x4, R1 ;  /* 0x0000000403007824 */ /* 0x040fe400078e0201 */
[----:B------:R-:W-:-:S05]  /*2a020*/  VIADD R3, R3, 0x1 ;  /* 0x0000000103037836 */ /* 0x000fca0000000000 */
[----:B------:R-:W-:Y:S01]  /*2a030*/  ISETP.NE.AND P0, PT, R3, 0x6, PT ;  /* 0x000000060300780c */ /* 0x000fe20003f05270 */
[----:B--2---:R-:W-:-:S03]  /*2a040*/  IMAD.WIDE.U32 R8, R4, R17, RZ ;  /* 0x0000001104087225 */ /* 0x004fc600078e00ff */
[----:B------:R-:W-:-:S05]  /*2a050*/  IADD3 R11, P1, PT, R8, R6, RZ ;  /* 0x00000006080b7210 */ /* 0x000fca0007f3e0ff */
[----:B------:R1:W-:Y:S01]  /*2a060*/  STL [R0], R11 ;  /* 0x0000000b00007387 */ /* 0x0003e20000100800 */
[----:B------:R-:W-:-:S03]  /*2a070*/  IMAD.X R6, R9, 0x1, R15, P1 ;  /* 0x0000000109067824 */ /* 0x000fc600008e060f */
[----:B------:R-:W-:Y:S05]  /*2a080*/  @P0 BRA `(.L_x_829) ;  /* 0xfffffffc00d40947 */ /* 0x000fea000383ffff */
[----:B------:R-:W-:Y:S05]  /*2a090*/  BSYNC.RECONVERGENT B1 ;  /* 0x0000000000017941 */ /* 0x000fea0003800200 */
.L_x_828:
[----:B------:R-:W-:Y:S01]  /*2a0a0*/  SHF.R.U32.HI R5, RZ, 0x17, R7 ;  /* 0x00000017ff057819 */ /* 0x000fe20000011607 */
[----:B------:R2:W-:Y:S03]  /*2a0b0*/  STL [R1+0x18], R6 ;  /* 0x0000180601007387 */ /* 0x0005e60000100800 */
[C---:B-1----:R-:W-:Y:S02]  /*2a0c0*/  LOP3.LUT R0, R5.reuse, 0xe0, RZ, 0xc0, !PT ;  /* 0x000000e005007812 */ /* 0x042fe400078ec0ff */
[----:B------:R-:W-:-:S03]  /*2a0d0*/  LOP3.LUT P0, RZ, R5, 0x1f, RZ, 0xc0, !PT ;  /* 0x0000001f05ff7812 */ /* 0x000fc6000780c0ff */
[----:B------:R-:W-:-:S05]  /*2a0e0*/  VIADD R0, R0, 0xffffff80 ;  /* 0xffffff8000007836 */ /* 0x000fca0000000000 */
[----:B------:R-:W-:-:S05]  /*2a0f0*/  SHF.R.U32.HI R0, RZ, 0x5, R0 ;  /* 0x00000005ff007819 */ /* 0x000fca0000011600 */
[----:B------:R-:W-:-:S05]  /*2a100*/  IMAD R10, R0, -0x4, R1 ;  /* 0xfffffffc000a7824 */ /* 0x000fca00078e0201 */
[----:B------:R-:W3:Y:S04]  /*2a110*/  LDL R0, [R10+0x18] ;  /* 0x000018000a007983 */ /* 0x000ee80000100800 */
[----:B------:R-:W3:Y:S04]  /*2a120*/  LDL R3, [R10+0x14] ;  /* 0x000014000a037983 */ /* 0x000ee80000100800 */
[----:B------:R-:W4:Y:S01]  /*2a130*/  @P0 LDL R4, [R10+0x10] ;  /* 0x000010000a040983 */ /* 0x000f220000100800 */
[----:B------:R-:W-:Y:S01]  /*2a140*/  LOP3.LUT R5, R5, 0x1f, RZ, 0xc0, !PT ;  /* 0x0000001f05057812 */ /* 0x000fe200078ec0ff */
[----:B------:R-:W-:Y:S01]  /*2a150*/  UMOV UR4, 0x54442d19 ;  /* 0x54442d1900047882 */ /* 0x000fe20000000000 */
[----:B------:R-:W-:-:S02]  /*2a160*/  UMOV UR5, 0x3bf921fb ;  /* 0x3bf921fb00057882 */ /* 0x000fc40000000000 */
[-C--:B---3--:R-:W-:Y:S02]  /*2a170*/  @P0 SHF.L.W.U32.HI R0, R3, R5.reuse, R0 ;  /* 0x0000000503000219 */ /* 0x088fe40000010e00 */
[----:B----4-:R-:W-:Y:S02]  /*2a180*/  @P0 SHF.L.W.U32.HI R3, R4, R5, R3 ;  /* 0x0000000504030219 */ /* 0x010fe40000010e03 */
[----:B------:R-:W-:Y:S02]  /*2a190*/  ISETP.GE.AND P0, PT, R7, RZ, PT ;  /* 0x000000ff0700720c */ /* 0x000fe40003f06270 */
[C---:B------:R-:W-:Y:S01]  /*2a1a0*/  SHF.L.W.U32.HI R4, R3.reuse, 0x2, R0 ;  /* 0x0000000203047819 */ /* 0x040fe20000010e00 */
[----:B------:R-:W-:-:S03]  /*2a1b0*/  IMAD.SHL.U32 R3, R3, 0x4, RZ ;  /* 0x0000000403037824 */ /* 0x000fc600078e00ff */
[----:B------:R-:W-:Y:S02]  /*2a1c0*/  SHF.R.S32.HI R5, RZ, 0x1f, R4 ;  /* 0x0000001fff057819 */ /* 0x000fe40000011404 */
[----:B------:R-:W-:Y:S02]  /*2a1d0*/  LOP3.LUT R7, R4, R7, RZ, 0x3c, !PT ;  /* 0x0000000704077212 */ /* 0x000fe400078e3cff */
[C---:B------:R-:W-:Y:S02]  /*2a1e0*/  LOP3.LUT R8, R5.reuse, R3, RZ, 0x3c, !PT ;  /* 0x0000000305087212 */ /* 0x040fe400078e3cff */
[----:B------:R-:W-:Y:S02]  /*2a1f0*/  LOP3.LUT R9, R5, R4, RZ, 0x3c, !PT ;  /* 0x0000000405097212 */ /* 0x000fe400078e3cff */
[----:B------:R-:W-:Y:S02]  /*2a200*/  SHF.R.U32.HI R3, RZ, 0x1e, R0 ;  /* 0x0000001eff037819 */ /* 0x000fe40000011600 */
[----:B------:R-:W-:-:S02]  /*2a210*/  ISETP.GE.AND P1, PT, R7, RZ, PT ;  /* 0x000000ff0700720c */ /* 0x000fc40003f26270 */
[----:B------:R-:W1:Y:S01]  /*2a220*/  I2F.F64.S64 R8, R8 ;  /* 0x0000000800087312 */ /* 0x000e620000301c00 */
[----:B------:R-:W-:-:S05]  /*2a230*/  LEA.HI R0, R4, R3, RZ, 0x1 ;  /* 0x0000000304007211 */ /* 0x000fca00078f08ff */
[----:B------:R-:W-:-:S04]  /*2a240*/  IMAD.MOV R3, RZ, RZ, -R0 ;  /* 0x000000ffff037224 */ /* 0x000fc800078e0a00 */
[----:B------:R-:W-:Y:S01]  /*2a250*/  @!P0 IMAD.MOV.U32 R0, RZ, RZ, R3 ;  /* 0x000000ffff008224 */ /* 0x000fe200078e0003 */
[----:B-1----:R-:W-:-:S10]  /*2a260*/  DMUL R10, R8, UR4 ;  /* 0x00000004080a7c28 */ /* 0x002fd40008000000 */
[----:B------:R-:W1:Y:S02]  /*2a270*/  F2F.F32.F64 R10, R10 ;  /* 0x0000000a000a7310 */ /* 0x000e640000301000 */
[----:B-12---:R-:W-:-:S07]  /*2a280*/  FSEL R3, -R10, R10, !P1 ;  /* 0x0000000a0a037208 */ /* 0x006fce0004800100 */
.L_x_827:
[----:B------:R-:W-:Y:S05]  /*2a290*/  BSYNC.RECONVERGENT B0 ;  /* 0x0000000000007941 */ /* 0x000fea0003800200 */
.L_x_826:
[----:B------:R-:W-:Y:S01]  /*2a2a0*/  IMAD.MOV.U32 R5, RZ, RZ, R3 ;  /* 0x000000ffff057224 */ /* 0x000fe200078e0003 */
[----:B------:R-:W-:Y:S02]  /*2a2b0*/  MOV R4, 0x3c190000 ;  /* 0x3c19000000047802 */ /* 0x000fe40000000f00 */
[----:B------:R-:W-:Y:S01]  /*2a2c0*/  LOP3.LUT R0, R0, 0x1, RZ, 0xc0, !PT ;  /* 0x0000000100007812 */ /* 0x000fe200078ec0ff */
[C---:B------:R-:W-:Y:S01]  /*2a2d0*/  FMUL R3, R5.reuse, R5 ;  /* 0x0000000505037220 */ /* 0x040fe20000400000 */
[----:B------:R-:W-:Y:S02]  /*2a2e0*/  FSETP.NEU.AND P0, PT, |R5|, 0.00049096695147454738617, PT ;  /* 0x3a00b43c0500780b */ /* 0x000fe40003f0d200 */
[----:B------:R-:W-:Y:S01]  /*2a2f0*/  ISETP.NE.U32.AND P1, PT, R0, 0x1, PT ;  /* 0x000000010000780c */ /* 0x000fe20003f25070 */
[----:B------:R-:W-:-:S04]  /*2a300*/  FFMA R4, R3, R4, 0.003265380859375 ;  /* 0x3b56000003047423 */ /* 0x000fc80000000004 */
[----:B------:R-:W-:-:S04]  /*2a310*/  FFMA R4, R3, R4, 0.0242919921875 ;  /* 0x3cc7000003047423 */ /* 0x000fc80000000004 */
[----:B------:R-:W-:-:S04]  /*2a320*/  FFMA R4, R3, R4, 0.053466796875 ;  /* 0x3d5b000003047423 */ /* 0x000fc80000000004 */
[----:B------:R-:W-:-:S04]  /*2a330*/  FFMA R4, R3, R4, 0.13337790966033935547 ;  /* 0x3e08943803047423 */ /* 0x000fc80000000004 */
[C---:B------:R-:W-:Y:S01]  /*2a340*/  FFMA R4, R3.reuse, R4, 0.33333230018615722656 ;  /* 0x3eaaaa8803047423 */ /* 0x040fe20000000004 */
[----:B------:R-:W-:-:S04]  /*2a350*/  FMUL R3, R3, R5 ;  /* 0x0000000503037220 */ /* 0x000fc80000400000 */
[----:B------:R-:W-:-:S06]  /*2a360*/  @P0 FFMA R5, R4, R3, R5 ;  /* 0x0000000304050223 */ /* 0x000fcc0000000005 */
[----:B------:R-:W1:Y:S02]  /*2a370*/  @!P1 MUFU.RCP R5, -R5 ;  /* 0x8000000500059308 */ /* 0x000e640000001000 */
[C---:B-1----:R-:W-:Y:S01]  /*2a380*/  IMAD.SHL.U32 R0, R5.reuse, 0x1000000, RZ ;  /* 0x0100000005007824 */ /* 0x042fe200078e00ff */
        /* <DEDUP_REMOVED lines=13> */
.L_x_825:
        /* <DEDUP_REMOVED lines=20> */
.L_x_833:
        /* <DEDUP_REMOVED lines=12> */
.L_x_832:
        /* <DEDUP_REMOVED lines=31> */
.L_x_831:
[----:B------:R-:W-:Y:S05]  /*2a850*/  BSYNC.RECONVERGENT B0 ;  /* 0x0000000000007941 */ /* 0x000fea0003800200 */
.L_x_830:
[----:B------:R-:W-:Y:S01]  /*2a860*/  LOP3.LUT R6, R0, 0x1, RZ, 0xc0, !PT ;  /* 0x0000000100067812 */ /* 0x000fe200078ec0ff */
[----:B------:R-:W-:Y:S02]  /*2a870*/  IMAD.MOV.U32 R4, RZ, RZ, 0x37cbac00 ;  /* 0x37cbac00ff047424 */ /* 0x000fe400078e00ff */
[----:B------:R-:W-:Y:S01]  /*2a880*/  FMUL R5, R3, R3 ;  /* 0x0000000303057220 */ /* 0x000fe20000400000 */
[----:B------:R-:W-:Y:S01]  /*2a890*/  IMAD.MOV.U32 R7, RZ, RZ, 0x3effffff ;  /* 0x3effffffff077424 */ /* 0x000fe200078e00ff */
[----:B------:R-:W-:Y:S01]  /*2a8a0*/  ISETP.NE.U32.AND P0, PT, R6, 0x1, PT ;  /* 0x000000010600780c */ /* 0x000fe20003f05070 */
[----:B------:R-:W-:Y:S02]  /*2a8b0*/  IMAD.MOV.U32 R6, RZ, RZ, 0x3d2aaabb ;  /* 0x3d2aaabbff067424 */ /* 0x000fe400078e00ff */
[----:B------:R-:W-:Y:S01]  /*2a8c0*/  FFMA R4, R5, R4, -0.0013887860113754868507 ;  /* 0xbab607ed05047423 */ /* 0x000fe20000000004 */
[----:B------:R-:W-:Y:S02]  /*2a8d0*/  LOP3.LUT P1, RZ, R0, 0x2, RZ, 0xc0, !PT ;  /* 0x0000000200ff7812 */ /* 0x000fe4000782c0ff */
[----:B------:R-:W-:-:S02]  /*2a8e0*/  FSEL R0, R3, 1, P0 ;  /* 0x3f80000003007808 */ /* 0x000fc40000000000 */
[----:B------:R-:W-:Y:S02]  /*2a8f0*/  FSEL R4, R4, -0.00019574658654164522886, !P0 ;  /* 0xb94d415304047808 */ /* 0x000fe40004000000 */
[----:B------:R-:W-:Y:S01]  /*2a900*/  FSEL R6, R6, 0.0083327032625675201416, !P0 ;  /* 0x3c0885e406067808 */ /* 0x000fe20004000000 */
[----:B------:R-:W-:Y:S01]  /*2a910*/  FFMA R3, R5, R0, RZ ;  /* 0x0000000005037223 */ /* 0x000fe200000000ff */
[----:B------:R-:W-:-:S03]  /*2a920*/  FSEL R7, -R7, -0.16666662693023681641, !P0 ;  /* 0xbe2aaaa807077808 */ /* 0x000fc60004000100 */
[----:B------:R-:W-:-:S04]  /*2a930*/  FFMA R4, R5, R4, R6 ;  /* 0x0000000405047223 */ /* 0x000fc80000000006 */
[----:B------:R-:W-:-:S04]  /*2a940*/  FFMA R4, R5, R4, R7 ;  /* 0x0000000405047223 */ /* 0x000fc80000000007 */
[----:B------:R-:W-:-:S04]  /*2a950*/  FFMA R0, R3, R4, R0 ;  /* 0x0000000403007223 */ /* 0x000fc80000000000 */
[----:B------:R-:W-:-:S04]  /*2a960*/  @P1 FADD R0, RZ, -R0 ;  /* 0x80000000ff001221 */ /* 0x000fc80000000000 */
        /* <DEDUP_REMOVED lines=14> */
.L_x_824:
[C---:B------:R-:W-:Y:S01]  /*2aa50*/  FMUL R6, |R3|.reuse, 16777216 ;  /* 0x4b80000003067820 */ /* 0x040fe20000400200 */
[----:B------:R-:W-:Y:S01]  /*2aa60*/  FSETP.GEU.AND P0, PT, |R3|, 1.175494350822287508e-38, PT ;  /* 0x008000000300780b */ /* 0x000fe20003f0e200 */
[----:B------:R-:W-:Y:S01]  /*2aa70*/  IMAD.MOV.U32 R11, RZ, RZ, 0x3a2c32e4 ;  /* 0x3a2c32e4ff0b7424 */ /* 0x000fe200078e00ff */
[----:B------:R-:W-:Y:S02]  /*2aa80*/  BSSY.RECONVERGENT B0, `(.L_x_834) ;  /* 0x0000056000007945 */ /* 0x000fe40003800200 */
[----:B------:R-:W-:-:S05]  /*2aa90*/  FSEL R7, R6, |R3|, !P0 ;  /* 0x4000000306077208 */ /* 0x000fca0004000000 */
[----:B------:R-:W-:-:S05]  /*2aaa0*/  VIADD R5, R7, 0xc0cafb0d ;  /* 0xc0cafb0d07057836 */ /* 0x000fca0000000000 */
[----:B------:R-:W-:-:S05]  /*2aab0*/  LOP3.LUT R6, R5, 0xff800000, RZ, 0xc0, !PT ;  /* 0xff80000005067812 */ /* 0x000fca00078ec0ff */
[----:B------:R-:W-:Y:S01]  /*2aac0*/  IMAD.IADD R5, R7, 0x1, -R6 ;  /* 0x0000000107057824 */ /* 0x000fe200078e0a06 */
[----:B------:R-:W-:-:S03]  /*2aad0*/  I2FP.F32.S32 R6, R6 ;  /* 0x0000000600067245 */ /* 0x000fc60000201400 */
[C---:B------:R-:W-:Y:S01]  /*2aae0*/  FADD R8, R5.reuse, 1 ;  /* 0x3f80000005087421 */ /* 0x040fe20000000000 */
[----:B------:R-:W-:Y:S01]  /*2aaf0*/  FADD R7, R5, -1 ;  /* 0xbf80000005077421 */ /* 0x000fe20000000000 */
[----:B------:R-:W-:-:S03]  /*2ab00*/  FSEL R5, RZ, -24, P0 ;  /* 0xc1c00000ff057808 */ /* 0x000fc60000000000 */
[----:B------:R-:W-:Y:S01]  /*2ab10*/  FADD R9, R7, R7 ;  /* 0x0000000707097221 */ /* 0x000fe20000000000 */
[----:B------:R-:W1:Y:S01]  /*2ab20*/  MUFU.RCP R8, R8 ;  /* 0x0000000800087308 */ /* 0x000e620000001000 */
[----:B------:R-:W-:Y:S02]  /*2ab30*/  FFMA R5, R6, 1.1920928955078125e-07, R5 ;  /* 0x3400000006057823 */ /* 0x000fe40000000005 */
[----:B-1----:R-:W-:-:S04]  /*2ab40*/  FMUL R10, R8, R9 ;  /* 0x00000009080a7220 */ /* 0x002fc80000400000 */
[----:B------:R-:W-:Y:S01]  /*2ab50*/  FADD R9, R7, -R10 ;  /* 0x8000000a07097221 */ /* 0x000fe20000000000 */
[CC--:B------:R-:W-:Y:S01]  /*2ab60*/  FMUL R6, R10.reuse, R10.reuse ;  /* 0x0000000a0a067220 */ /* 0x0c0fe20000400000 */
[----:B------:R-:W-:Y:S02]  /*2ab70*/  FFMA R14, R10, 1.4426950216293334961, R5 ;  /* 0x3fb8aa3b0a0e7823 */ /* 0x000fe40000000005 */
[----:B------:R-:W-:Y:S01]  /*2ab80*/  FADD R12, R9, R9 ;  /* 0x00000009090c7221 */ /* 0x000fe20000000000 */
[C---:B------:R-:W-:Y:S01]  /*2ab90*/  FFMA R9, R6.reuse, R11, 0.0032181653659790754318 ;  /* 0x3b52e7db06097423 */ /* 0x040fe2000000000b */
[----:B------:R-:W-:Y:S02]  /*2aba0*/  FADD R5, R5, -R14 ;  /* 0x8000000e05057221 */ /* 0x000fe40000000000 */
[----:B------:R-:W-:Y:S01]  /*2abb0*/  FFMA R7, R7, -R10, R12 ;  /* 0x8000000a07077223 */ /* 0x000fe2000000000c */
[----:B------:R-:W-:Y:S01]  /*2abc0*/  FFMA R9, R6, R9, 0.018033718690276145935 ;  /* 0x3c93bb7306097423 */ /* 0x000fe20000000009 */
[----:B------:R-:W-:-:S02]  /*2abd0*/  FFMA R12, R10, 1.4426950216293334961, R5 ;  /* 0x3fb8aa3b0a0c7823 */ /* 0x000fc40000000005 */
[----:B------:R-:W-:Y:S01]  /*2abe0*/  FMUL R7, R8, R7 ;  /* 0x0000000708077220 */ /* 0x000fe20000400000 */
[----:B------:R-:W-:-:S03]  /*2abf0*/  FFMA R9, R6, R9, 0.12022458761930465698 ;  /* 0x3df6384f06097423 */ /* 0x000fc60000000009 */
[----:B------:R-:W-:Y:S01]  /*2ac00*/  FFMA R5, R7, 1.4426950216293334961, R12 ;  /* 0x3fb8aa3b07057823 */ /* 0x000fe2000000000c */
[----:B------:R-:W-:-:S03]  /*2ac10*/  FMUL R9, R6, R9 ;  /* 0x0000000906097220 */ /* 0x000fc60000400000 */
[----:B------:R-:W-:Y:S01]  /*2ac20*/  FFMA R6, R10, 1.9251366722983220825e-08, R5 ;  /* 0x32a55e340a067823 */ /* 0x000fe20000000005 */
[----:B------:R-:W-:-:S04]  /*2ac30*/  FMUL R5, R9, 3 ;  /* 0x4040000009057820 */ /* 0x000fc80000400000 */
[----:B------:R-:W-:-:S04]  /*2ac40*/  FFMA R6, R7, R5, R6 ;  /* 0x0000000507067223 */ /* 0x000fc80000000006 */
[----:B------:R-:W-:-:S04]  /*2ac50*/  FFMA R9, R10, R9, R6 ;  /* 0x000000090a097223 */ /* 0x000fc80000000006 */
[----:B------:R-:W-:-:S04]  /*2ac60*/  FADD R5, R14, R9 ;  /* 0x000000090e057221 */ /* 0x000fc80000000000 */
[----:B------:R-:W-:Y:S01]  /*2ac70*/  FMUL R7, R4, R5 ;  /* 0x0000000504077220 */ /* 0x000fe20000400000 */
[----:B------:R-:W-:-:S03]  /*2ac80*/  FADD R14, -R14, R5 ;  /* 0x000000050e0e7221 */ /* 0x000fc60000000100 */
[----:B------:R-:W1:Y:S01]  /*2ac90*/  FRND R8, R7 ;  /* 0x0000000700087307 */ /* 0x000e620000201000 */
[----:B------:R-:W-:Y:S01]  /*2aca0*/  FADD R9, R9, -R14 ;  /* 0x8000000e09097221 */ /* 0x000fe20000000000 */
[C---:B------:R-:W-:Y:S01]  /*2acb0*/  FFMA R6, R4.reuse, R5, -R7 ;  /* 0x0000000504067223 */ /* 0x040fe20000000807 */
[C---:B------:R-:W-:Y:S02]  /*2acc0*/  FSETP.GT.AND P1, PT, |R7|.reuse, 152, PT ;  /* 0x431800000700780b */ /* 0x040fe40003f24200 */
[C---:B------:R-:W-:Y:S01]  /*2acd0*/  FSETP.GEU.AND P2, PT, R7.reuse, RZ, PT ;  /* 0x000000ff0700720b */ /* 0x040fe20003f4e000 */
[----:B------:R-:W-:Y:S01]  /*2ace0*/  FFMA R6, R4, R9, R6 ;  /* 0x0000000904067223 */ /* 0x000fe20000000006 */
[----:B------:R-:W-:Y:S01]  /*2acf0*/  IMAD.MOV.U32 R9, RZ, RZ, 0x391fcb8e ;  /* 0x391fcb8eff097424 */ /* 0x000fe200078e00ff */
[----:B------:R-:W2:Y:S01]  /*2ad00*/  F2I.NTZ R10, R7 ;  /* 0x00000007000a7305 */ /* 0x000ea20000203100 */
[----:B-1----:R-:W-:Y:S01]  /*2ad10*/  FADD R5, R7, -R8 ;  /* 0x8000000807057221 */ /* 0x002fe20000000000 */
[----:B------:R-:W-:-:S03]  /*2ad20*/  FSETP.GT.AND P0, PT, R8, RZ, PT ;  /* 0x000000ff0800720b */ /* 0x000fc60003f04000 */
[----:B------:R-:W-:Y:S01]  /*2ad30*/  FADD R6, R6, R5 ;  /* 0x0000000506067221 */ /* 0x000fe20000000000 */
[----:B------:R-:W-:Y:S02]  /*2ad40*/  SEL R11, RZ, 0x83000000, P0 ;  /* 0x83000000ff0b7807 */ /* 0x000fe40000000000 */
[----:B------:R-:W-:Y:S01]  /*2ad50*/  FSETP.NEU.AND P0, PT, R4, RZ, PT ;  /* 0x000000ff0400720b */ /* 0x000fe20003f0d000 */
[----:B------:R-:W-:-:S03]  /*2ad60*/  FFMA R5, R6, R9, 0.0013391353422775864601 ;  /* 0x3aaf85ed06057423 */ /* 0x000fc60000000009 */
[----:B------:R-:W-:Y:S01]  /*2ad70*/  FSETP.EQ.OR P0, PT, R3, 1, !P0 ;  /* 0x3f8000000300780b */ /* 0x000fe20004702400 */
[----:B------:R-:W-:-:S04]  /*2ad80*/  FFMA R5, R6, R5, 0.0096188392490148544312 ;  /* 0x3c1d985606057423 */ /* 0x000fc80000000005 */
[----:B------:R-:W-:-:S04]  /*2ad90*/  FFMA R5, R6, R5, 0.055503588169813156128 ;  /* 0x3d6357bb06057423 */ /* 0x000fc80000000005 */
[----:B------:R-:W-:Y:S01]  /*2ada0*/  FFMA R9, R6, R5, 0.24022644758224487305 ;  /* 0x3e75fdec06097423 */ /* 0x000fe20000000005 */
[----:B------:R-:W-:-:S03]  /*2adb0*/  FMUL R5, R4, 0.5 ;  /* 0x3f00000004057820 */ /* 0x000fc60000400000 */
[----:B------:R-:W-:-:S03]  /*2adc0*/  FFMA R9, R6, R9, 0.69314718246459960938 ;  /* 0x3f31721806097423 */ /* 0x000fc60000000009 */
[----:B------:R-:W1:Y:S01]  /*2add0*/  FRND.TRUNC R5, R5 ;  /* 0x0000000500057307 */ /* 0x000e62000020d000 */
[----:B------:R-:W-:Y:S01]  /*2ade0*/  FFMA R9, R6, R9, 1 ;  /* 0x3f80000006097423 */ /* 0x000fe20000000009 */
[----:B------:R-:W-:Y:S02]  /*2adf0*/  VIADD R6, R11, 0x7f000000 ;  /* 0x7f0000000b067836 */ /* 0x000fe40000000000 */
[----:B--2---:R-:W-:Y:S02]  /*2ae00*/  IMAD R11, R10, 0x800000, -R11 ;  /* 0x008000000a0b7824 */ /* 0x004fe400078e0a0b */
[----:B------:R-:W-:-:S04]  /*2ae10*/  FMUL R6, R9, R6 ;  /* 0x0000000609067220 */ /* 0x000fc80000400000 */
[----:B------:R-:W-:Y:S01]  /*2ae20*/  FMUL R6, R6, R11 ;  /* 0x0000000b06067220 */ /* 0x000fe20000400000 */
[----:B------:R-:W-:Y:S01]  /*2ae30*/  @P1 FSEL R6, RZ, +INF , !P2 ;  /* 0x7f800000ff061808 */ /* 0x000fe20005000000 */
[----:B-1----:R-:W-:Y:S01]  /*2ae40*/  FADD R7, R5, R5 ;  /* 0x0000000505077221 */ /* 0x002fe20000000000 */
[----:B------:R-:W-:Y:S06]  /*2ae50*/  @P0 BRA `(.L_x_835) ;  /* 0x0000000000600947 */ /* 0x000fec0003800000 */
[----:B------:R-:W-:-:S04]  /*2ae60*/  FSETP.NAN.AND P0, PT, |R4|, |R4|, PT ;  /* 0x400000040400720b */ /* 0x000fc80003f08200 */
[----:B------:R-:W-:-:S13]  /*2ae70*/  FSETP.NUM.AND P0, PT, |R3|, |R3|, !P0 ;  /* 0x400000030300720b */ /* 0x000fda0004707200 */
[----:B------:R-:W-:Y:S01]  /*2ae80*/  @!P0 FADD R0, R3, R4 ;  /* 0x0000000403008221 */ /* 0x000fe20000000000 */
[----:B------:R-:W-:Y:S06]  /*2ae90*/  @!P0 BRA `(.L_x_835) ;  /* 0x0000000000508947 */ /* 0x000fec0003800000 */
[----:B------:R-:W-:Y:S01]  /*2aea0*/  FSETP.NEU.AND P0, PT, |R3|, +INF , PT ;  /* 0x7f8000000300780b */ /* 0x000fe20003f0d200 */
[----:B------:R-:W-:-:S03]  /*2aeb0*/  FADD R7, R4, -R7 ;  /* 0x8000000704077221 */ /* 0x000fc60000000000 */
[----:B------:R-:W-:-:S04]  /*2aec0*/  FSETP.NEU.AND P0, PT, R3, RZ, P0 ;  /* 0x000000ff0300720b */ /* 0x000fc8000070d000 */
[----:B------:R-:W-:Y:S02]  /*2aed0*/  FSETP.GEU.OR P1, PT, R4, RZ, P0 ;  /* 0x000000ff0400720b */ /* 0x000fe4000072e400 */
[----:B------:R-:W-:-:S07]  /*2aee0*/  FSETP.NEU.AND P2, PT, |R7|, 1, !P0 ;  /* 0x3f8000000700780b */ /* 0x000fce000474d200 */
[----:B------:R-:W-:-:S05]  /*2aef0*/  @!P0 FADD R5, R3, R3 ;  /* 0x0000000303058221 */ /* 0x000fca0000000000 */
[----:B------:R-:W-:-:S04]  /*2af00*/  @!P1 LOP3.LUT R5, R5, 0x7f800000, RZ, 0x3c, !PT ;  /* 0x7f80000005059812 */ /* 0x000fc800078e3cff */
[----:B------:R-:W-:-:S05]  /*2af10*/  @P2 LOP3.LUT R5, R5, 0x7fffffff, RZ, 0xc0, !PT ;  /* 0x7fffffff05052812 */ /* 0x000fca00078ec0ff */
[----:B------:R-:W-:Y:S01]  /*2af20*/  @!P0 IMAD.MOV.U32 R0, RZ, RZ, R5 ;  /* 0x000000ffff008224 */ /* 0x000fe200078e0005 */
[----:B------:R-:W-:Y:S06]  /*2af30*/  @!P0 BRA `(.L_x_835) ;  /* 0x0000000000288947 */ /* 0x000fec0003800000 */
[----:B------:R-:W-:Y:S02]  /*2af40*/  FSETP.NEU.AND P0, PT, |R4|, +INF , PT ;  /* 0x7f8000000400780b */ /* 0x000fe40003f0d200 */
[----:B------:R-:W-:-:S13]  /*2af50*/  FSETP.EQ.AND P1, PT, R3, -1, PT ;  /* 0xbf8000000300780b */ /* 0x000fda0003f22000 */
[----:B------:R-:W-:Y:S05]  /*2af60*/  @!P0 BRA P1, `(.L_x_835) ;  /* 0x00000000001c8947 */ /* 0x000fea0000800000 */
[----:B------:R-:W-:Y:S01]  /*2af70*/  FSETP.GEU.AND P1, PT, R3, RZ, PT ;  /* 0x000000ff0300720b */ /* 0x000fe20003f2e000 */
[----:B------:R-:W-:-:S12]  /*2af80*/  IMAD.MOV.U32 R0, RZ, RZ, R6 ;  /* 0x000000ffff007224 */ /* 0x000fd800078e0006 */
[----:B------:R-:W1:Y:S01]  /*2af90*/  @!P1 FRND.FLOOR R3, R4 ;  /* 0x0000000400039307 */ /* 0x000e620000205000 */
[----:B------:R-:W-:Y:S02]  /*2afa0*/  @!P1 FSETP.NEU.AND P2, PT, |R7|, 1, PT ;  /* 0x3f8000000700980b */ /* 0x000fe40003f4d200 */
[----:B-1----:R-:W-:Y:S02]  /*2afb0*/  @!P1 FSETP.NEU.AND P0, PT, R3, R4, PT ;  /* 0x000000040300920b */ /* 0x002fe40003f0d000 */
[----:B------:R-:W-:-:S04]  /*2afc0*/  @!P1 FSEL R3, R6, -R6, P2 ;  /* 0x8000000606039208 */ /* 0x000fc80001000000 */
[----:B------:R-:W-:-:S07]  /*2afd0*/  @!P1 FSEL R0, R3, +QNAN , !P0 ;  /* 0x7fffffff03009808 */ /* 0x000fce0004000000 */
.L_x_835:
[----:B------:R-:W-:Y:S05]  /*2afe0*/  BSYNC.RECONVERGENT B0 ;  /* 0x0000000000007941 */ /* 0x000fea0003800200 */
.L_x_834:
        /* <DEDUP_REMOVED lines=12> */
[----:B------:R-:W-:-:S07]  /*2b0b0*/  LEA R5, R3, 0x3, 0x5 ;  /* 0x0000000303057811 */ /* 0x000fce00078e28ff */
.L_x_740:
[----:B------:R-:W-:Y:S05]  /*2b0c0*/  BSYNC.RECONVERGENT B2 ;  /* 0x0000000000027941 */ /* 0x000fea0003800200 */
.L_x_739:
[----:B------:R-:W-:Y:S02]  /*2b0d0*/  LEA R0, R5, 0x3, 0x3 ;  /* 0x0000000305007811 */ /* 0x000fe400078e18ff */
[----:B------:R-:W-:-:S04]  /*2b0e0*/  LOP3.LUT P1, RZ, R13, 0x7, RZ, 0xc0, !PT ;  /* 0x000000070dff7812 */ /* 0x000fc8000782c0ff */
[----:B------:R-:W-:Y:S02]  /*2b0f0*/  SEL R12, R13, R0, !P1 ;  /* 0x000000000d0c7207 */ /* 0x000fe40004800000 */
[----:B------:R-:W-:Y:S02]  /*2b100*/  SEL R13, R0, R13, !P1 ;  /* 0x0000000d000d7207 */ /* 0x000fe40004800000 */
[----:B------:R-:W-:-:S13]  /*2b110*/  LOP3.LUT P0, RZ, R12, 0x7, RZ, 0xc0, !PT ;  /* 0x000000070cff7812 */ /* 0x000fda000780c0ff */
[----:B------:R-:W-:Y:S05]  /*2b120*/  @P0 BRA `(.L_x_836) ;  /* 0x0000000400700947 */ /* 0x000fea0003800000 */
.L_x_854:
[----:B------:R-:W-:Y:S01]  /*2b130*/  LOP3.LUT P0, RZ, R13, 0x7, RZ, 0xc0, !PT ;  /* 0x000000070dff7812 */ /* 0x000fe2000780c0ff */
[----:B------:R-:W-:Y:S05]  /*2b140*/  YIELD ;  /* 0x0000000000007946 */ /* 0x000fea0003800000 */
[----:B------:R-:W-:Y:S07]  /*2b150*/  BSSY B0, `(.L_x_837) ;  /* 0x000001f000007945 */ /* 0x000fee0003800000 */
[----:B--2---:R-:W-:Y:S05]  /*2b160*/  @P0 BRA `(.L_x_838) ;  /* 0x0000000000740947 */ /* 0x004fea0003800000 */
[----:B------:R-:W2:Y:S01]  /*2b170*/  S2R R3, SR_CgaCtaId ;  /* 0x0000000000037919 */ /* 0x000ea20000008800 */
[----:B------:R-:W-:-:S05]  /*2b180*/  MOV R0, 0x400 ;  /* 0x0000040000007802 */ /* 0x000fca0000000f00 */
[----:B------:R-:W-:-:S05]  /*2b190*/  VIADD R0, R0, 0x410 ;  /* 0x0000041000007836 */ /* 0x000fca0000000000 */
[----:B--2---:R-:W-:-:S07]  /*2b1a0*/  LEA R6, R3, R0, 0x18 ;  /* 0x0000000003067211 */ /* 0x004fce00078ec0ff */
.L_x_845:
[C---:B------:R-:W-:Y:S01]  /*2b1b0*/  ISETP.GT.U32.AND P1, PT, R13.reuse, 0xffff, PT ;  /* 0x0000ffff0d00780c */ /* 0x040fe20003f24070 */
[----:B------:R-:W-:Y:S05]  /*2b1c0*/  YIELD ;  /* 0x0000000000007946 */ /* 0x000fea0003800000 */
[----:B--2---:R-:W-:Y:S01]  /*2b1d0*/  SHF.R.U32.HI R5, RZ, 0x3, R13 ;  /* 0x00000003ff057819 */ /* 0x004fe2000001160d */
[----:B------:R-:W-:Y:S01]  /*2b1e0*/  BSSY.RECONVERGENT B1, `(.L_x_839) ;  /* 0x0000009000017945 */ /* 0x000fe20003800200 */
[----:B---34-:R-:W-:-:S03]  /*2b1f0*/  LEA.HI R3, R13, R6, RZ, 0x1f ;  /* 0x000000060d037211 */ /* 0x018fc600078ff8ff */
[----:B------:R-:W-:Y:S02]  /*2b200*/  IMAD.WIDE.U32 R4, R5, 0x4, R24 ;  /* 0x0000000405047825 */ /* 0x000fe400078e0018 */
[----:B------:R-:W-:Y:S05]  /*2b210*/  @P1 BRA `(.L_x_840) ;  /* 0x00000000000c1947 */ /* 0x000fea0003800000 */
[----:B------:R-:W-:-:S06]  /*2b220*/  IMAD.MOV.U32 R0, RZ, RZ, -0x1 ;  /* 0xffffffffff007424 */ /* 0x000fcc00078e00ff */
[----:B------:R3:W4:Y:S01]  /*2b230*/  ATOMS.EXCH R0, [R3+0x10000], R0 ;  /* 0x010000000300738c */ /* 0x0007220004000000 */
[----:B------:R-:W-:Y:S05]  /*2b240*/  BRA `(.L_x_841) ;  /* 0x0000000000087947 */ /* 0x000fea0003800000 */
.L_x_840:
[----:B------:R-:W-:-:S05]  /*2b250*/  IMAD.MOV.U32 R7, RZ, RZ, -0x1 ;  /* 0xffffffffff077424 */ /* 0x000fca00078e00ff */
[----:B------:R2:W5:Y:S02]  /*2b260*/  ATOMG.E.EXCH.STRONG.GPU PT, R0, desc[UR36][R4.64], R7 ;  /* 0x80000007040079a8 */ /* 0x000564000c1ef124 */
.L_x_841:
[----:B------:R-:W-:Y:S05]  /*2b270*/  BSYNC.RECONVERGENT B1 ;  /* 0x0000000000017941 */ /* 0x000fea0003800200 */
.L_x_839:
[----:B--2-45:R-:W-:-:S05]  /*2b280*/  VIADD R7, R0, 0x1 ;  /* 0x0000000100077836 */ /* 0x034fca0000000000 */
[----:B------:R-:W-:-:S13]  /*2b290*/  ISETP.GE.U32.AND P0, PT, R7, 0x2, PT ;  /* 0x000000020700780c */ /* 0x000fda0003f06070 */
[----:B------:R-:W-:Y:S05]  /*2b2a0*/  @!P0 BRA `(.L_x_838) ;  /* 0x0000000000248947 */ /* 0x000fea0003800000 */
[----:B------:R-:W-:Y:S04]  /*2b2b0*/  BSSY.RECONVERGENT B1, `(.L_x_842) ;  /* 0x0000005000017945 */ /* 0x000fe80003800200 */
[----:B------:R-:W-:Y:S05]  /*2b2c0*/  @P1 BRA `(.L_x_843) ;  /* 0x0000000000081947 */ /* 0x000fea0003800000 */
[----:B------:R4:W-:Y:S01]  /*2b2d0*/  ATOMS.EXCH RZ, [R3+0x10000], RZ ;  /* 0x010000ff03ff738c */ /* 0x0009e20004000000 */
[----:B------:R-:W-:Y:S05]  /*2b2e0*/  BRA `(.L_x_844) ;  /* 0x0000000000047947 */ /* 0x000fea0003800000 */
.L_x_843:
[----:B------:R2:W5:Y:S02]  /*2b2f0*/  ATOMG.E.EXCH.STRONG.GPU PT, RZ, desc[UR36][R4.64], RZ ;  /* 0x800000ff04ff79a8 */ /* 0x000564000c1ef124 */
.L_x_844:
[----:B------:R-:W-:Y:S05]  /*2b300*/  BSYNC.RECONVERGENT B1 ;  /* 0x0000000000017941 */ /* 0x000fea0003800200 */
.L_x_842:
[----:B------:R-:W-:Y:S01]  /*2b310*/  LOP3.LUT P0, RZ, R0, 0x7, RZ, 0xc0, !PT ;  /* 0x0000000700ff7812 */ /* 0x000fe2000780c0ff */
[----:B------:R-:W-:-:S12]  /*2b320*/  IMAD.MOV.U32 R13, RZ, RZ, R0 ;  /* 0x000000ffff0d7224 */ /* 0x000fd800078e0000 */
[----:B------:R-:W-:Y:S05]  /*2b330*/  @!P0 BRA `(.L_x_845) ;  /* 0xfffffffc009c8947 */ /* 0x000fea000383ffff */
.L_x_838:
[----:B------:R-:W-:Y:S05]  /*2b340*/  BSYNC B0 ;  /* 0x0000000000007941 */ /* 0x000fea0003800000 */
.L_x_837:
        /* <DEDUP_REMOVED lines=10> */
[----:B---34-:R-:W-:-:S10]  /*2b3f0*/  IMAD.MOV.U32 R3, RZ, RZ, R12 ;  /* 0x000000ffff037224 */ /* 0x018fd400078e000c */
[----:B------:R-:W-:Y:S05]  /*2b400*/  @!P0 BRA `(.L_x_849) ;  /* 0x0000000000988947 */ /* 0x000fea0003800000 */
[----:B------:R-:W-:Y:S05]  /*2b410*/  @P1 BREAK.RELIABLE B0 ;  /* 0x0000000000001942 */ /* 0x000fea0003800100 */
[----:B------:R-:W-:Y:S05]  /*2b420*/  @P1 BRA `(.L_x_850) ;  /* 0x00000004004c1947 */ /* 0x000fea0003800000 */
.L_x_848:
[----:B------:R-:W-:Y:S02]  /*2b430*/  ISETP.GT.U32.AND P1, PT, R12, 0xffff, PT ;  /* 0x0000ffff0c00780c */ /* 0x000fe40003f24070 */
[----:B---34-:R-:W-:-:S11]  /*2b440*/  SHF.R.U32.HI R3, RZ, 0x3, R12 ;  /* 0x00000003ff037819 */ /* 0x018fd6000001160c */
[----:B--2---:R-:W-:-:S06]  /*2b450*/  @P1 IMAD.WIDE.U32 R4, R3, 0x4, R24 ;  /* 0x0000000403041825 */ /* 0x004fcc00078e0018 */
[----:B------:R-:W2:Y:S01]  /*2b460*/  @P1 LDG.E R4, desc[UR36][R4.64] ;  /* 0x0000002404041981 */ /* 0x000ea2000c1e1900 */
[----:B------:R-:W-:Y:S01]  /*2b470*/  @!P1 MOV R0, 0x400 ;  /* 0x0000040000009802 */ /* 0x000fe20000000f00 */
[----:B------:R-:W3:Y:S04]  /*2b480*/  @!P1 S2R R7, SR_CgaCtaId ;  /* 0x0000000000079919 */ /* 0x000ee80000008800 */
[----:B------:R-:W-:-:S05]  /*2b490*/  @!P1 VIADD R0, R0, 0x410 ;  /* 0x0000041000009836 */ /* 0x000fca0000000000 */
[----:B---3--:R-:W-:-:S05]  /*2b4a0*/  @!P1 LEA R0, R7, R0, 0x18 ;  /* 0x0000000007009211 */ /* 0x008fca00078ec0ff */
[----:B------:R-:W-:-:S06]  /*2b4b0*/  @!P1 IMAD R0, R3, 0x4, R0 ;  /* 0x0000000403009824 */ /* 0x000fcc00078e0200 */
[----:B------:R-:W3:Y:S02]  /*2b4c0*/  @!P1 LDS R0, [R0+0x10000] ;  /* 0x0100000000009984 */ /* 0x000ee40000000800 */
[----:B---3--:R-:W-:Y:S02]  /*2b4d0*/  @!P1 ISETP.NE.AND P0, PT, R0, RZ, PT ;  /* 0x000000ff0000920c */ /* 0x008fe40003f05270 */
[----:B--2---:R-:W-:-:S13]  /*2b4e0*/  @P1 ISETP.NE.AND P0, PT, R4, RZ, PT ;  /* 0x000000ff0400120c */ /* 0x004fda0003f05270 */
[----:B------:R-:W-:Y:S05]  /*2b4f0*/  @!P0 BREAK.RELIABLE B0 ;  /* 0x0000000000008942 */ /* 0x000fea0003800100 */
[----:B------:R-:W-:Y:S05]  /*2b500*/  @!P0 BRA `(.L_x_851) ;  /* 0x0000000000e88947 */ /* 0x000fea0003800000 */
.L_x_847:
        /* <DEDUP_REMOVED lines=13> */
[----:B---34-:R-:W-:Y:S01]  /*2b5e0*/  IMAD.MOV.U32 R3, RZ, RZ, R13 ;  /* 0x000000ffff037224 */ /* 0x018fe200078e000d */
[----:B------:R-:W-:Y:S06]  /*2b5f0*/  BRA `(.L_x_849) ;  /* 0x00000000001c7947 */ /* 0x000fec0003800000 */
.L_x_852:
[----:B------:R-:W-:-:S05]  /*2b600*/  IMAD.WIDE.U32 R4, R5, 0x4, R24 ;  /* 0x0000000405047825 */ /* 0x000fca00078e0018 */
[----:B------:R-:W2:Y:S02]  /*2b610*/  ATOMG.E.EXCH.STRONG.GPU PT, R0, desc[UR36][R4.64], R13 ;  /* 0x8000000d040079a8 */ /* 0x000ea4000c1ef124 */
[----:B--2---:R-:W-:-:S13]  /*2b620*/  ISETP.NE.AND P0, PT, R0, -0x1, PT ;  /* 0xffffffff0000780c */ /* 0x004fda0003f05270 */
[----:B------:R-:W-:Y:S05]  /*2b630*/  @!P0 BREAK.RELIABLE B0 ;  /* 0x0000000000008942 */ /* 0x000fea0003800100 */
[----:B------:R-:W-:Y:S05]  /*2b640*/  @!P0 BRA `(.L_x_853) ;  /* 0x0000000c00448947 */ /* 0x000fea0003800000 */
[----:B------:R2:W5:Y:S01]  /*2b650*/  ATOMG.E.EXCH.STRONG.GPU PT, RZ, desc[UR36][R4.64], RZ ;  /* 0x800000ff04ff79a8 */ /* 0x000562000c1ef124 */
[----:B---34-:R-:W-:-:S07]  /*2b660*/  IMAD.MOV.U32 R3, RZ, RZ, R13 ;  /* 0x000000ffff037224 */ /* 0x018fce00078e000d */
.L_x_849:
[----:B------:R-:W-:Y:S05]  /*2b670*/  BSYNC.RELIABLE B0 ;  /* 0x0000000000007941 */ /* 0x000fea0003800100 */
.L_x_846:
[----:B------:R-:W-:Y:S02]  /*2b680*/  LOP3.LUT P0, RZ, R0, 0x7, RZ, 0xc0, !PT ;  /* 0x0000000700ff7812 */ /* 0x000fe4000780c0ff */
[----:B------:R-:W-:-:S04]  /*2b690*/  LOP3.LUT P1, RZ, R3, 0x7, RZ, 0xc0, !PT ;  /* 0x0000000703ff7812 */ /* 0x000fc8000782c0ff */
[----:B------:R-:W-:-:S04]  /*2b6a0*/  PLOP3.LUT P0, PT, P0, P1, PT, 0x20, 0x2 ;  /* 0x000000000002781c */ /* 0x000fc80000702470 */
[----:B------:R-:W-:Y:S02]  /*2b6b0*/  SEL R12, R3, R0, P0 ;  /* 0x00000000030c7207 */ /* 0x000fe40000000000 */
[----:B------:R-:W-:Y:S02]  /*2b6c0*/  SEL R13, R0, R3, P0 ;  /* 0x00000003000d7207 */ /* 0x000fe40000000000 */
[----:B------:R-:W-:-:S13]  /*2b6d0*/  LOP3.LUT P1, RZ, R12, 0x7, RZ, 0xc0, !PT ;  /* 0x000000070cff7812 */ /* 0x000fda000782c0ff */
[----:B------:R-:W-:Y:S05]  /*2b6e0*/  @!P1 BRA `(.L_x_854) ;  /* 0xfffffff800909947 */ /* 0x000fea000383ffff */
.L_x_836:
[----:B------:R-:W-:Y:S02]  /*2b6f0*/  IMAD.SHL.U32 R0, R12, 0x8, RZ ;  /* 0x000000080c007824 */ /* 0x000fe400078e00ff */
[----:B------:R-:W-:Y:S02]  /*2b700*/  IMAD.MOV.U32 R3, RZ, RZ, -0x4f0f0efe ;  /* 0xb0f0f102ff037424 */ /* 0x000fe400078e00ff */
[----:B------:R-:W-:Y:S01]  /*2b710*/  IMAD.MOV.U32 R7, RZ, RZ, -0x40000000 ;  /* 0xc0000000ff077424 */ /* 0x000fe200078e00ff */
[----:B------:R-:W-:Y:S01]  /*2b720*/  LOP3.LUT R0, R0, 0x38, RZ, 0xc0, !PT ;  /* 0x0000003800007812 */ /* 0x000fe200078ec0ff */
[----:B--2---:R-:W-:-:S03]  /*2b730*/  IMAD.MOV.U32 R5, RZ, RZ, -0x203a400 ;  /* 0xfdfc5c00ff057424 */ /* 0x004fc600078e00ff */
        /* <DEDUP_REMOVED lines=23> */
.L_x_851:
        /* <DEDUP_REMOVED lines=11> */
.L_x_850:
[C---:B------:R-:W-:Y:S02]  /*2b960*/  VIADD R0, R37.reuse, 0x1 ;  /* 0x0000000125007836 */ /* 0x040fe40000000000 */
[----:B------:R-:W-:-:S03]  /*2b970*/  IMAD R37, R37, 0x8, R2 ;  /* 0x0000000825257824 */ /* 0x000fc600078e0202 */
[----:B------:R3:W-:Y:S04]  /*2b980*/  STL [R1+0x238], R0 ;  /* 0x0002380001007387 */ /* 0x0007e80000100800 */
[----:B------:R3:W-:Y:S01]  /*2b990*/  STL.64 [R37+0x220], R12 ;  /* 0x0002200c25007387 */ /* 0x0007e20000100a00 */
[----:B------:R-:W-:Y:S05]  /*2b9a0*/  BRA `(.L_x_853) ;  /* 0x00000008006c7947 */ /* 0x000fea0003800000 */
.L_x_738:
[----:B------:R-:W-:Y:S01]  /*2b9b0*/  ISETP.GT.U32.AND P0, PT, R42, 0x1fff, PT ;  /* 0x00001fff2a00780c */ /* 0x000fe20003f04070 */
[----:B------:R-:W-:Y:S01]  /*2b9c0*/  BSSY.RECONVERGENT B0, `(.L_x_855) ;  /* 0x000000f000007945 */ /* 0x000fe20003800200 */
[----:B------:R-:W-:-:S11]  /*2b9d0*/  IMAD.MOV.U32 R23, RZ, RZ, R13 ;  /* 0x000000ffff177224 */ /* 0x000fd600078e000d */
[----:B------:R-:W-:Y:S05]  /*2b9e0*/  @P0 BRA `(.L_x_856) ;  /* 0x00000000001c0947 */ /* 0x000fea0003800000 */
[----:B------:R-:W4:Y:S01]  /*2b9f0*/  S2UR UR5, SR_CgaCtaId ;  /* 0x00000000000579c3 */ /* 0x000f220000008800 */
[----:B------:R-:W-:Y:S02]  /*2ba00*/  UMOV UR4, 0x400 ;  /* 0x0000040000047882 */ /* 0x000fe40000000000 */
[----:B------:R-:W-:-:S04]  /*2ba10*/  UIADD3 UR4, UPT, UPT, UR4, 0x410, URZ ;  /* 0x0000041004047890 */ /* 0x000fc8000fffe0ff */
[----:B----4-:R-:W-:-:S06]  /*2ba20*/  ULEA UR4, UR5, UR4, 0x18 ;  /* 0x0000000405047291 */ /* 0x010fcc000f8ec0ff */
[----:B-1-3--:R-:W-:-:S05]  /*2ba30*/  LEA R3, R42, UR4, 0x3 ;  /* 0x000000042a037c11 */ /* 0x00afca000f8e18ff */
[----:B------:R1:W-:Y:S01]  /*2ba40*/  ATOMS.EXCH.64 RZ, [R3], R22 ;  /* 0x0000001603ff738c */ /* 0x0003e20004000400 */
[----:B------:R-:W-:Y:S05]  /*2ba50*/  BRA `(.L_x_857) ;  /* 0x0000000000147947 */ /* 0x000fea0003800000 */
.L_x_856:
[----:B------:R-:W4:Y:S02]  /*2ba60*/  LDC.64 R4, c[0x0][0x380] ;  /* 0x0000e000ff047b82 */ /* 0x000f240000000a00 */
[----:B----4-:R-:W-:-:S03]  /*2ba70*/  IMAD.WIDE.U32 R4, R42, 0x8, R4 ;  /* 0x000000082a047825 */ /* 0x010fc600078e0004 */
[----:B------:R-:W-:-:S05]  /*2ba80*/  IADD3 R4, P0, PT, R4, 0xc000000, RZ ;  /* 0x0c00000004047810 */ /* 0x000fca0007f1e0ff */
[----:B------:R-:W-:-:S05]  /*2ba90*/  IMAD.X R5, RZ, RZ, R5, P0 ;  /* 0x000000ffff057224 */ /* 0x000fca00000e0605 */
[----:B------:R4:W5:Y:S03]  /*2baa0*/  ATOMG.E.EXCH.64.STRONG.GPU PT, RZ, desc[UR36][R4.64+0x8], R22 ;  /* 0x8000081604ff79a8 */ /* 0x000966000c1ef524 */
.L_x_857:
[----:B------:R-:W-:Y:S05]  /*2bab0*/  BSYNC.RECONVERGENT B0 ;  /* 0x0000000000007941 */ /* 0x000fea0003800200 */
.L_x_855:
[----:B------:R-:W-:Y:S02]  /*2bac0*/  LOP3.LUT P0, RZ, R6, 0x7, RZ, 0xc0, !PT ;  /* 0x0000000706ff7812 */ /* 0x000fe4000780c0ff */
[----:B------:R-:W-:-:S11]  /*2bad0*/  LEA R7, R42, 0x6, 0x3 ;  /* 0x000000062a077811 */ /* 0x000fd600078e18ff */
[----:B------:R-:W-:Y:S05]  /*2bae0*/  @P0 BRA `(.L_x_858) ;  /* 0x0000000400700947 */ /* 0x000fea0003800000 */
.L_x_875:
        /* <DEDUP_REMOVED lines=8> */
.L_x_867:
[C---:B------:R-:W-:Y:S01]  /*2bb70*/  ISETP.GT.U32.AND P1, PT, R7.reuse, 0xffff, PT ;  /* 0x0000ffff0700780c */ /* 0x040fe20003f24070 */
[----:B------:R-:W-:Y:S05]  /*2bb80*/  YIELD ;  /* 0x0000000000007946 */ /* 0x000fea0003800000 */
[----:B---34-:R-:W-:Y:S01]  /*2bb90*/  SHF.R.U32.HI R5, RZ, 0x3, R7 ;  /* 0x00000003ff057819 */ /* 0x018fe20000011607 */
[----:B------:R-:W-:Y:S01]  /*2bba0*/  BSSY.RECONVERGENT B1, `(.L_x_861) ;  /* 0x0000009000017945 */ /* 0x000fe20003800200 */
[----:B-12---:R-:W-:-:S03]  /*2bbb0*/  LEA.HI R3, R7, R8, RZ, 0x1f ;  /* 0x0000000807037211 */ /* 0x006fc600078ff8ff */
[----:B------:R-:W-:Y:S02]  /*2bbc0*/  IMAD.WIDE.U32 R4, R5, 0x4, R24 ;  /* 0x0000000405047825 */ /* 0x000fe400078e0018 */
[----:B------:R-:W-:Y:S05]  /*2bbd0*/  @P1 BRA `(.L_x_862) ;  /* 0x00000000000c1947 */ /* 0x000fea0003800000 */
[----:B------:R-:W-:-:S06]  /*2bbe0*/  IMAD.MOV.U32 R0, RZ, RZ, -0x1 ;  /* 0xffffffffff007424 */ /* 0x000fcc00078e00ff */
[----:B------:R1:W2:Y:S01]  /*2bbf0*/  ATOMS.EXCH R0, [R3+0x10000], R0 ;  /* 0x010000000300738c */ /* 0x0002a20004000000 */
[----:B------:R-:W-:Y:S05]  /*2bc00*/  BRA `(.L_x_863) ;  /* 0x0000000000087947 */ /* 0x000fea0003800000 */
.L_x_862:
[----:B------:R-:W-:-:S05]  /*2bc10*/  IMAD.MOV.U32 R9, RZ, RZ, -0x1 ;  /* 0xffffffffff097424 */ /* 0x000fca00078e00ff */
[----:B------:R3:W5:Y:S02]  /*2bc20*/  ATOMG.E.EXCH.STRONG.GPU PT, R0, desc[UR36][R4.64], R9 ;  /* 0x80000009040079a8 */ /* 0x000764000c1ef124 */
.L_x_863:
[----:B------:R-:W-:Y:S05]  /*2bc30*/  BSYNC.RECONVERGENT B1 ;  /* 0x0000000000017941 */ /* 0x000fea0003800200 */
.L_x_861:
[----:B--23-5:R-:W-:-:S05]  /*2bc40*/  VIADD R9, R0, 0x1 ;  /* 0x0000000100097836 */ /* 0x02cfca0000000000 */
[----:B------:R-:W-:-:S13]  /*2bc50*/  ISETP.GE.U32.AND P0, PT, R9, 0x2, PT ;  /* 0x000000020900780c */ /* 0x000fda0003f06070 */
[----:B------:R-:W-:Y:S05]  /*2bc60*/  @!P0 BRA `(.L_x_860) ;  /* 0x0000000000248947 */ /* 0x000fea0003800000 */
[----:B------:R-:W-:Y:S04]  /*2bc70*/  BSSY.RECONVERGENT B1, `(.L_x_864) ;  /* 0x0000005000017945 */ /* 0x000fe80003800200 */
[----:B------:R-:W-:Y:S05]  /*2bc80*/  @P1 BRA `(.L_x_865) ;  /* 0x0000000000081947 */ /* 0x000fea0003800000 */
[----:B------:R2:W-:Y:S01]  /*2bc90*/  ATOMS.EXCH RZ, [R3+0x10000], RZ ;  /* 0x010000ff03ff738c */ /* 0x0005e20004000000 */
[----:B------:R-:W-:Y:S05]  /*2bca0*/  BRA `(.L_x_866) ;  /* 0x0000000000047947 */ /* 0x000fea0003800000 */
.L_x_865:
[----:B------:R3:W5:Y:S02]  /*2bcb0*/  ATOMG.E.EXCH.STRONG.GPU PT, RZ, desc[UR36][R4.64], RZ ;  /* 0x800000ff04ff79a8 */ /* 0x000764000c1ef124 */
.L_x_866:
[----:B------:R-:W-:Y:S05]  /*2bcc0*/  BSYNC.RECONVERGENT B1 ;  /* 0x0000000000017941 */ /* 0x000fea0003800200 */
.L_x_864:
[----:B------:R-:W-:Y:S01]  /*2bcd0*/  LOP3.LUT P0, RZ, R0, 0x7, RZ, 0xc0, !PT ;  /* 0x0000000700ff7812 */ /* 0x000fe2000780c0ff */
[----:B------:R-:W-:-:S12]  /*2bce0*/  IMAD.MOV.U32 R7, RZ, RZ, R0 ;  /* 0x000000ffff077224 */ /* 0x000fd800078e0000 */
[----:B------:R-:W-:Y:S05]  /*2bcf0*/  @!P0 BRA `(.L_x_867) ;  /* 0xfffffffc009c8947 */ /* 0x000fea000383ffff */
.L_x_860:
[----:B------:R-:W-:Y:S05]  /*2bd00*/  BSYNC B0 ;  /* 0x0000000000007941 */ /* 0x000fea0003800000 */
.L_x_859:
        /* <DEDUP_REMOVED lines=14> */
.L_x_870:
[----:B------:R-:W-:Y:S02]  /*2bdf0*/  ISETP.GT.U32.AND P1, PT, R6, 0xffff, PT ;  /* 0x0000ffff0600780c */ /* 0x000fe40003f24070 */
[----:B-123--:R-:W-:-:S11]  /*2be00*/  SHF.R.U32.HI R3, RZ, 0x3, R6 ;  /* 0x00000003ff037819 */ /* 0x00efd60000011606 */
[----:B----4-:R-:W-:-:S06]  /*2be10*/  @P1 IMAD.WIDE.U32 R4, R3, 0x4, R24 ;  /* 0x0000000403041825 */ /* 0x010fcc00078e0018 */
        /* <DEDUP_REMOVED lines=11> */
.L_x_869:
[----:B------:R-:W-:Y:S02]  /*2bed0*/  ISETP.GT.U32.AND P0, PT, R6, 0xffff, PT ;  /* 0x0000ffff0600780c */ /* 0x000fe40003f04070 */
[----:B---34-:R-:W-:-:S11]  /*2bee0*/  SHF.R.U32.HI R5, RZ, 0x3, R6 ;  /* 0x00000003ff057819 */ /* 0x018fd60000011606 */
        /* <DEDUP_REMOVED lines=13> */
.L_x_874:
[----:B------:R-:W-:-:S05]  /*2bfc0*/  IMAD.WIDE.U32 R4, R5, 0x4, R24 ;  /* 0x0000000405047825 */ /* 0x000fca00078e0018 */
[----:B------:R-:W3:Y:S02]  /*2bfd0*/  ATOMG.E.EXCH.STRONG.GPU PT, R0, desc[UR36][R4.64], R7 ;  /* 0x80000007040079a8 */ /* 0x000ee4000c1ef124 */
[----:B---3--:R-:W-:-:S13]  /*2bfe0*/  ISETP.NE.AND P0, PT, R0, -0x1, PT ;  /* 0xffffffff0000780c */ /* 0x008fda0003f05270 */
[----:B------:R-:W-:Y:S05]  /*2bff0*/  @!P0 BREAK.RELIABLE B0 ;  /* 0x0000000000008942 */ /* 0x000fea0003800100 */
[----:B------:R-:W-:Y:S05]  /*2c000*/  @!P0 BRA `(.L_x_853) ;  /* 0x0000000000d48947 */ /* 0x000fea0003800000 */
[----:B------:R3:W5:Y:S01]  /*2c010*/  ATOMG.E.EXCH.STRONG.GPU PT, RZ, desc[UR36][R4.64], RZ ;  /* 0x800000ff04ff79a8 */ /* 0x000762000c1ef124 */
[----:B-12---:R-:W-:-:S07]  /*2c020*/  IMAD.MOV.U32 R3, RZ, RZ, R7 ;  /* 0x000000ffff037224 */ /* 0x006fce00078e0007 */
.L_x_871:
[----:B------:R-:W-:Y:S05]  /*2c030*/  BSYNC.RELIABLE B0 ;  /* 0x0000000000007941 */ /* 0x000fea0003800100 */
.L_x_868:
[----:B------:R-:W-:Y:S02]  /*2c040*/  LOP3.LUT P0, RZ, R0, 0x7, RZ, 0xc0, !PT ;  /* 0x0000000700ff7812 */ /* 0x000fe4000780c0ff */
[----:B------:R-:W-:-:S04]  /*2c050*/  LOP3.LUT P1, RZ, R3, 0x7, RZ, 0xc0, !PT ;  /* 0x0000000703ff7812 */ /* 0x000fc8000782c0ff */
[----:B------:R-:W-:-:S04]  /*2c060*/  PLOP3.LUT P0, PT, P0, P1, PT, 0x20, 0x2 ;  /* 0x000000000002781c */ /* 0x000fc80000702470 */
[----:B------:R-:W-:Y:S02]  /*2c070*/  SEL R6, R3, R0, P0 ;  /* 0x0000000003067207 */ /* 0x000fe40000000000 */
[----:B------:R-:W-:Y:S02]  /*2c080*/  SEL R7, R0, R3, P0 ;  /* 0x0000000300077207 */ /* 0x000fe40000000000 */
[----:B------:R-:W-:-:S13]  /*2c090*/  LOP3.LUT P1, RZ, R6, 0x7, RZ, 0xc0, !PT ;  /* 0x0000000706ff7812 */ /* 0x000fda000782c0ff */
[----:B------:R-:W-:Y:S05]  /*2c0a0*/  @!P1 BRA `(.L_x_875) ;  /* 0xfffffff800909947 */ /* 0x000fea000383ffff */
.L_x_858:
[----:B------:R-:W-:Y:S02]  /*2c0b0*/  IMAD.SHL.U32 R0, R6, 0x8, RZ ;  /* 0x0000000806007824 */ /* 0x000fe400078e00ff */
[----:B-1-3--:R-:W-:Y:S02]  /*2c0c0*/  IMAD.MOV.U32 R3, RZ, RZ, -0x4f0f0efe ;  /* 0xb0f0f102ff037424 */ /* 0x00afe400078e00ff */
[----:B--2---:R-:W-:Y:S01]  /*2c0d0*/  IMAD.MOV.U32 R9, RZ, RZ, -0x40000000 ;  /* 0xc0000000ff097424 */ /* 0x004fe200078e00ff */
[----:B------:R-:W-:Y:S01]  /*2c0e0*/  LOP3.LUT R0, R0, 0x38, RZ, 0xc0, !PT ;  /* 0x0000003800007812 */ /* 0x000fe200078ec0ff */
[----:B----4-:R-:W-:-:S03]  /*2c0f0*/  IMAD.MOV.U32 R5, RZ, RZ, -0x203a400 ;  /* 0xfdfc5c00ff057424 */ /* 0x010fc600078e00ff */
        /* <DEDUP_REMOVED lines=23> */
.L_x_873:
        /* <DEDUP_REMOVED lines=11> */
.L_x_872:
[C---:B------:R-:W-:Y:S02]  /*2c320*/  VIADD R0, R37.reuse, 0x1 ;  /* 0x0000000125007836 */ /* 0x040fe40000000000 */
[----:B------:R-:W-:-:S03]  /*2c330*/  IMAD R37, R37, 0x8, R2 ;  /* 0x0000000825257824 */ /* 0x000fc600078e0202 */
[----:B------:R1:W-:Y:S04]  /*2c340*/  STL [R1+0x238], R0 ;  /* 0x0002380001007387 */ /* 0x0003e80000100800 */
[----:B------:R1:W-:Y:S02]  /*2c350*/  STL.64 [R37+0x220], R6 ;  /* 0x0002200625007387 */ /* 0x0003e40000100a00 */
.L_x_853:
[----:B------:R-:W-:Y:S05]  /*2c360*/  BSYNC B3 ;  /* 0x0000000000037941 */ /* 0x000fea0003800000 */
.L_x_230:
[----:B01234-:R-:W2:Y:S02]  /*2c370*/  LDL R0, [R1+0x30] ;  /* 0x0000300001007983 */ /* 0x01fea40000100800 */
[----:B--2---:R-:W-:-:S05]  /*2c380*/  VIADD R0, R0, 0x1 ;  /* 0x0000000100007836 */ /* 0x004fca0000000000 */
[----:B------:R0:W-:Y:S01]  /*2c390*/  STL [R1+0x30], R0 ;  /* 0x0000300001007387 */ /* 0x0001e20000100800 */
[----:B------:R-:W-:Y:S05]  /*2c3a0*/  BRA `(.L_x_419) ;  /* 0x0000000000487947 */ /* 0x000fea0003800000 */
.L_x_186:
[----:B------:R-:W-:Y:S05]  /*2c3b0*/  BSYNC.RELIABLE B6 ;  /* 0x0000000000067941 */ /* 0x000fea0003800100 */
.L_x_180:
[----:B------:R-:W-:Y:S01]  /*2c3c0*/  LOP3.LUT R48, R48, 0xffff, RZ, 0xc0, !PT ;  /* 0x0000ffff30307812 */ /* 0x000fe200078ec0ff */
[----:B-1----:R-:W-:-:S03]  /*2c3d0*/  IMAD.MOV.U32 R3, RZ, RZ, 0x1 ;  /* 0x00000001ff037424 */ /* 0x002fc600078e00ff */
[----:B------:R-:W-:-:S04]  /*2c3e0*/  ISETP.GT.U32.AND P0, PT, R48, 0xffff, PT ;  /* 0x0000ffff3000780c */ /* 0x000fc80003f04070 */
[----:B------:R-:W-:-:S04]  /*2c3f0*/  SEL R48, R48, 0xffff, !P0 ;  /* 0x0000ffff30307807 */ /* 0x000fc80004000000 */
[----:B--2---:R-:W-:-:S04]  /*2c400*/  LOP3.LUT R0, R48, 0xffff, RZ, 0xc0, !PT ;  /* 0x0000ffff30007812 */ /* 0x004fc800078ec0ff */
        /* <DEDUP_REMOVED lines=11> */
[----:B------:R1:W-:Y:S02]  /*2c4c0*/  @!P0 STL.64 [R5+0xa28], R16 ;  /* 0x000a281005008387 */ /* 0x0003e40000100a00 */
.L_x_419:
[----:B------:R-:W-:Y:S05]  /*2c4d0*/  BSYNC B7 ;  /* 0x0000000000077941 */ /* 0x000fea0003800000 */
.L_x_179:
[----:B01-34-:R-:W3:Y:S01]  /*2c4e0*/  LDL R0, [R1+0x238] ;  /* 0x0002380001007983 */ /* 0x01bee20000100800 */
[----:B------:R-:W-:Y:S01]  /*2c4f0*/  BSSY B11, `(.L_x_876) ;  /* 0x0002aea0000b7945 */ /* 0x000fe20003800000 */
[----:B------:R-:W-:Y:S01]  /*2c500*/  IMAD.MOV.U32 R22, RZ, RZ, RZ ;  /* 0x000000ffff167224 */ /* 0x000fe200078e00ff */
[----:B---3--:R-:W-:-:S13]  /*2c510*/  ISETP.NE.AND P0, PT, R0, RZ, PT ;  /* 0x000000ff0000720c */ /* 0x008fda0003f05270 */
[----:B------:R-:W-:Y:S05]  /*2c520*/  @!P0 BRA `(.L_x_877) ;  /* 0x000002ac00988947 */ /* 0x000fea0003800000 */
[----:B------:R-:W-:-:S07]  /*2c530*/  IMAD.MOV.U32 R22, RZ, RZ, R0 ;  /* 0x000000ffff167224 */ /* 0x000fce00078e0000 */
.L_x_1575:
[----:B-1-34-:R-:W-:-:S04]  /*2c540*/  VIADD R17, R22, 0xffffffff ;  /* 0xffffffff16117836 */ /* 0x01afc80000000000 */
[----:B------:R-:W-:Y:S01]  /*2c550*/  IMAD.SHL.U32 R0, R17, 0x8, RZ ;  /* 0x0000000811007824 */ /* 0x000fe200078e00ff */
[----:B------:R0:W-:Y:S04]  /*2c560*/  STL [R1+0x238], R17 ;  /* 0x0002381101007387 */ /* 0x0001e80000100800 */
[----:B------:R-:W-:-:S05]  /*2c570*/  LOP3.LUT R0, R0, 0x7f8, RZ, 0xc0, !PT ;  /* 0x000007f800007812 */ /* 0x000fca00078ec0ff */
[----:B------:R-:W-:-:S06]  /*2c580*/  IMAD.IADD R44, R1, 0x1, R0 ;  /* 0x00000001012c7824 */ /* 0x000fcc00078e0200 */
[----:B------:R-:W3:Y:S01]  /*2c590*/  LDL.64 R44, [R44+0x240] ;  /* 0x000240002c2c7983 */ /* 0x000ee20000100a00 */
[----:B--2---:R-:W-:Y:S01]  /*2c5a0*/  IMAD.MOV.U32 R4, RZ, RZ, -0x4f0f0efe ;  /* 0xb0f0f102ff047424 */ /* 0x004fe200078e00ff */
[----:B------:R-:W-:Y:S01]  /*2c5b0*/  PLOP3.LUT P1, PT, PT, PT, PT, 0x80, 0x8 ;  /* 0x000000000008781c */ /* 0x000fe20003f2f070 */
[----:B------:R-:W-:Y:S01]  /*2c5c0*/  IMAD.MOV.U32 R0, RZ, RZ, -0x203a400 ;  /* 0xfdfc5c00ff007424 */ /* 0x000fe200078e00ff */
[----:B------:R-:W-:Y:S05]  /*2c5d0*/  YIELD ;  /* 0x0000000000007946 */ /* 0x000fea0003800000 */
[----:B------:R-:W-:Y:S01]  /*2c5e0*/  IMAD.MOV.U32 R6, RZ, RZ, -0x40000000 ;  /* 0xc0000000ff067424 */ /* 0x000fe200078e00ff */
[----:B------:R-:W-:Y:S01]  /*2c5f0*/  BSSY B10, `(.L_x_878) ;  /* 0x0002ad50000a7945 */ /* 0x000fe20003800000 */
[----:B------:R-:W-:Y:S01]  /*2c600*/  P2R R16, PR, RZ, 0x2 ;  /* 0x00000002ff107803 */ /* 0x000fe20000000000 */
[C---:B---3--:R-:W-:Y:S01]  /*2c610*/  IMAD.SHL.U32 R3, R44.reuse, 0x8, RZ ;  /* 0x000000082c037824 */ /* 0x048fe200078e00ff */
[----:B------:R-:W-:-:S04]  /*2c620*/  ISETP.NE.U32.AND P0, PT, R44, RZ, PT ;  /* 0x000000ff2c00720c */ /* 0x000fc80003f05070 */
[----:B------:R-:W-:Y:S02]  /*2c630*/  LOP3.LUT R3, R3, 0x38, RZ, 0xc0, !PT ;  /* 0x0000003803037812 */ /* 0x000fe400078ec0ff */
[----:B------:R-:W-:Y:S02]  /*2c640*/  ISETP.NE.AND.EX P0, PT, R45, RZ, PT, P0 ;  /* 0x000000ff2d00720c */ /* 0x000fe40003f05300 */
[----:B------:R-:W-:-:S04]  /*2c650*/  LOP3.LUT R3, R3, 0x7, R45, 0xf8, !PT ;  /* 0x0000000703037812 */ /* 0x000fc800078ef82d */
[-C--:B------:R-:W-:Y:S02]  /*2c660*/  SHF.R.U64 R4, R4, R3.reuse, 0x7eb6deee ;  /* 0x7eb6deee04047419 */ /* 0x080fe40000001203 */
[-C--:B------:R-:W-:Y:S02]  /*2c670*/  SHF.R.U64 R0, R0, R3.reuse, 0x18181c19 ;  /* 0x18181c1900007419 */ /* 0x080fe40000001203 */
[----:B------:R-:W-:Y:S02]  /*2c680*/  SHF.R.U64 R3, R6, R3, 0xf8f8f0f0 ;  /* 0xf8f8f0f006037419 */ /* 0x000fe40000001203 */
[----:B------:R-:W-:-:S03]  /*2c690*/  LOP3.LUT R5, R4, 0x1, RZ, 0xc0, !PT ;  /* 0x0000000104057812 */ /* 0x000fc600078ec0ff */
[----:B------:R-:W-:Y:S01]  /*2c6a0*/  IMAD.SHL.U32 R3, R3, 0x4, RZ ;  /* 0x0000000403037824 */ /* 0x000fe200078e00ff */
[----:B------:R-:W-:-:S04]  /*2c6b0*/  LOP3.LUT R0, R5, 0x2, R0, 0xf8, !PT ;  /* 0x0000000205007812 */ /* 0x000fc800078ef800 */
[----:B------:R-:W-:-:S04]  /*2c6c0*/  LOP3.LUT R0, R0, 0x4, R3, 0xf8, !PT ;  /* 0x0000000400007812 */ /* 0x000fc800078ef803 */
[----:B------:R-:W-:Y:S01]  /*2c6d0*/  PRMT R37, R0, 0x7610, R37 ;  /* 0x0000761000257816 */ /* 0x000fe20000000025 */
[----:B0-----:R-:W-:Y:S06]  /*2c6e0*/  @!P0 BRA `(.L_x_879) ;  /* 0x000002ac00148947 */ /* 0x001fec0003800000 */
[----:B------:R-:W-:Y:S01]  /*2c6f0*/  LOP3.LUT R0, R44, 0x7, RZ, 0xc0, !PT ;  /* 0x000000072c007812 */ /* 0x000fe200078ec0ff */
[----:B------:R-:W-:Y:S01]  /*2c700*/  BSSY.RELIABLE B9, `(.L_x_880) ;  /* 0x0002ab0000097945 */ /* 0x000fe20003800100 */
[----:B------:R-:W-:Y:S01]  /*2c710*/  ISETP.NE.U32.AND P0, PT, R45, -0x8, PT ;  /* 0xfffffff82d00780c */ /* 0x000fe20003f05070 */
[--C-:B------:R-:W-:Y:S01]  /*2c720*/  IMAD.MOV.U32 R42, RZ, RZ, R44.reuse ;  /* 0x000000ffff2a7224 */ /* 0x100fe200078e002c */
[----:B------:R-:W-:Y:S01]  /*2c730*/  ISETP.EQ.U32.AND P1, PT, R0, 0x1, PT ;  /* 0x000000010000780c */ /* 0x000fe20003f22070 */
[----:B------:R-:W-:Y:S01]  /*2c740*/  IMAD.MOV.U32 R0, RZ, RZ, R44 ;  /* 0x000000ffff007224 */ /* 0x000fe200078e002c */
[----:B------:R-:W-:Y:S01]  /*2c750*/  ISETP.NE.AND.EX P0, PT, RZ, RZ, PT, P0 ;  /* 0x000000ffff00720c */ /* 0x000fe20003f05300 */
[----:B------:R-:W-:Y:S01]  /*2c760*/  IMAD.MOV.U32 R35, RZ, RZ, -0x8 ;  /* 0xfffffff8ff237424 */ /* 0x000fe200078e00ff */
[----:B------:R-:W-:Y:S02]  /*2c770*/  ISETP.EQ.AND.EX P1, PT, RZ, RZ, PT, P1 ;  /* 0x000000ffff00720c */ /* 0x000fe40003f22310 */
[----:B------:R-:W-:-:S11]  /*2c780*/  PRMT R3, R0, 0x7610, R3 ;  /* 0x0000761000037816 */ /* 0x000fd60000000003 */
[----:B------:R-:W-:Y:S05]  /*2c790*/  @!P0 BRA P1, `(.L_x_881) ;  /* 0x0000000000348947 */ /* 0x000fea0000800000 */
[----:B------:R-:W-:Y:S01]  /*2c7a0*/  PRMT R4, R37, 0x9910, RZ ;  /* 0x0000991025047816 */ /* 0x000fe200000000ff */
[----:B------:R-:W-:Y:S01]  /*2c7b0*/  IMAD.MOV.U32 R0, RZ, RZ, R45 ;  /* 0x000000ffff007224 */ /* 0x000fe200078e002d */
        /* <DEDUP_REMOVED lines=11> */
.L_x_881:
[----:B------:R-:W0:Y:S01]  /*2c870*/  LDC.64 R48, c[0x4][0x8] ;  /* 0x01000200ff307b82 */ /* 0x000e220000000a00 */
[----:B------:R-:W-:-:S04]  /*2c880*/  SHF.R.U32.HI R0, RZ, 0x3, R42 ;  /* 0x00000003ff007819 */ /* 0x000fc8000001162a */
[----:B------:R-:W-:-:S05]  /*2c890*/  LOP3.LUT R3, R0, 0xfffffff, RZ, 0xc0, !PT ;  /* 0x0fffffff00037812 */ /* 0x000fca00078ec0ff */
[----:B0-----:R-:W-:-:S05]  /*2c8a0*/  IMAD.WIDE.U32 R48, R3, 0x518, R48 ;  /* 0x0000051803307825 */ /* 0x001fca00078e0030 */
[----:B------:R-:W2:Y:S01]  /*2c8b0*/  LDG.E.U8 R0, desc[UR36][R48.64+0x108] ;  /* 0x0001082430007981 */ /* 0x000ea2000c1e1100 */
[----:B------:R-:W-:Y:S02]  /*2c8c0*/  LOP3.LUT R41, R35, 0x7, RZ, 0xc0, !PT ;  /* 0x0000000723297812 */ /* 0x000fe400078ec0ff */
[----:B------:R-:W-:Y:S02]  /*2c8d0*/  IADD3 R46, P1, PT, R48, 0x8, RZ ;  /* 0x00000008302e7810 */ /* 0x000fe40007f3e0ff */
[----:B------:R-:W-:-:S03]  /*2c8e0*/  ISETP.NE.AND P0, PT, R41, 0x5, PT ;  /* 0x000000052900780c */ /* 0x000fc60003f05270 */
[----:B------:R-:W-:Y:S01]  /*2c8f0*/  IMAD.X R47, RZ, RZ, R49, P1 ;  /* 0x000000ffff2f7224 */ /* 0x000fe200008e0631 */
[----:B--2---:R-:W-:-:S13]  /*2c900*/  ISETP.EQ.OR P0, PT, R0, RZ, P0 ;  /* 0x000000ff0000720c */ /* 0x004fda0000702670 */
[----:B------:R-:W-:Y:S05]  /*2c910*/  @P0 BRA `(.L_x_885) ;  /* 0x0000001000fc0947 */ /* 0x000fea0003800000 */
[----:B------:R-:W2:Y:S01]  /*2c920*/  LDL R7, [R1+0xa40] ;  /* 0x000a400001077983 */ /* 0x000ea20000100800 */
[----:B------:R-:W-:Y:S01]  /*2c930*/  IADD3 R0, PT, PT, -R22, 0x101, RZ ;  /* 0x0000010116007810 */ /* 0x000fe20007ffe1ff */
[----:B--2---:R-:W-:-:S05]  /*2c940*/  IMAD.MOV R3, RZ, RZ, -R7 ;  /* 0x000000ffff037224 */ /* 0x004fca00078e0a07 */
        /* <DEDUP_REMOVED lines=8> */
[----:B------:R-:W0:Y:S01]  /*2c9d0*/  S2UR UR5, SR_CgaCtaId ;  /* 0x00000000000579c3 */ /* 0x000e220000008800 */
[----:B------:R-:W-:Y:S02]  /*2c9e0*/  UMOV UR4, 0x400 ;  /* 0x0000040000047882 */ /* 0x000fe40000000000 */
[----:B------:R-:W-:-:S04]  /*2c9f0*/  UIADD3 UR4, UPT, UPT, UR4, 0x410, URZ ;  /* 0x0000041004047890 */ /* 0x000fc8000fffe0ff */
[----:B0-----:R-:W-:-:S06]  /*2ca00*/  ULEA UR4, UR5, UR4, 0x18 ;  /* 0x0000000405047291 */ /* 0x001fcc000f8ec0ff */
[----:B------:R-:W-:-:S06]  /*2ca10*/  LEA R4, R35, UR4, 0x3 ;  /* 0x0000000423047c11 */ /* 0x000fcc000f8e18ff */
[----:B------:R-:W0:Y:S01]  /*2ca20*/  ATOMS.EXCH.64 R4, [R4], RZ ;  /* 0x000000ff0404738c */ /* 0x000e220004000400 */
[----:B------:R-:W-:Y:S05]  /*2ca30*/  BRA `(.L_x_889) ;  /* 0x0000000000147947 */ /* 0x000fea0003800000 */
.L_x_888:
[----:B------:R-:W0:Y:S02]  /*2ca40*/  LDC.64 R4, c[0x0][0x380] ;  /* 0x0000e000ff047b82 */ /* 0x000e240000000a00 */
[----:B0-----:R-:W-:-:S03]  /*2ca50*/  IMAD.WIDE.U32 R4, R35, 0x8, R4 ;  /* 0x0000000823047825 */ /* 0x001fc600078e0004 */
[----:B------:R-:W-:-:S05]  /*2ca60*/  IADD3 R4, P0, PT, R4, 0xc000000, RZ ;  /* 0x0c00000004047810 */ /* 0x000fca0007f1e0ff */
[----:B------:R-:W-:-:S06]  /*2ca70*/  IMAD.X R5, RZ, RZ, R5, P0 ;  /* 0x000000ffff057224 */ /* 0x000fcc00000e0605 */
[----:B------:R-:W5:Y:S02]  /*2ca80*/  ATOMG.E.EXCH.64.STRONG.GPU PT, R4, desc[UR36][R4.64+0x8], RZ ;  /* 0x800008ff040479a8 */ /* 0x000f64000c1ef524 */
.L_x_889:
[----:B------:R-:W-:Y:S05]  /*2ca90*/  BSYNC.RECONVERGENT B0 ;  /* 0x0000000000007941 */ /* 0x000fea0003800200 */
.L_x_887:
[----:B------:R-:W-:Y:S01]  /*2caa0*/  LOP3.LUT P0, RZ, R42, 0x7, RZ, 0xc0, !PT ;  /* 0x000000072aff7812 */ /* 0x000fe2000780c0ff */
[----:B------:R-:W-:Y:S01]  /*2cab0*/  BSSY B0, `(.L_x_890) ;  /* 0x0000091000007945 */ /* 0x000fe20003800000 */
[----:B0----5:R-:W-:-:S04]  /*2cac0*/  LOP3.LUT P1, RZ, R4, 0x7, RZ, 0xc0, !PT ;  /* 0x0000000704ff7812 */ /* 0x021fc8000782c0ff */
[----:B------:R-:W-:-:S04]  /*2cad0*/  PLOP3.LUT P1, PT, P0, P1, PT, 0x20, 0x2 ;  /* 0x000000000002781c */ /* 0x000fc80000722470 */
[----:B------:R-:W-:Y:S02]  /*2cae0*/  SEL R6, R4, R42, P1 ;  /* 0x0000002a04067207 */ /* 0x000fe40000800000 */
[----:B------:R-:W-:Y:S02]  /*2caf0*/  SEL R3, R42, R4, P1 ;  /* 0x000000042a037207 */ /* 0x000fe40000800000 */
[----:B------:R-:W-:-:S13]  /*2cb00*/  LOP3.LUT P2, RZ, R6, 0x7, RZ, 0xc0, !PT ;  /* 0x0000000706ff7812 */ /* 0x000fda000784c0ff */
[----:B------:R-:W-:Y:S05]  /*2cb10*/  @P2 BRA `(.L_x_891) ;  /* 0x0000000400702947 */ /* 0x000fea0003800000 */
.L_x_909:
[----:B------:R-:W-:Y:S01]  /*2cb20*/  LOP3.LUT P1, RZ, R3, 0x7, RZ, 0xc0, !PT ;  /* 0x0000000703ff7812 */ /* 0x000fe2000782c0ff */
[----:B------:R-:W-:Y:S05]  /*2cb30*/  YIELD ;  /* 0x0000000000007946 */ /* 0x000fea0003800000 */
[----:B------:R-:W-:Y:S07]  /*2cb40*/  BSSY B1, `(.L_x_892) ;  /* 0x000001f000017945 */ /* 0x000fee0003800000 */
[----:B012--5:R-:W-:Y:S05]  /*2cb50*/  @P1 BRA `(.L_x_893) ;  /* 0x0000000000741947 */ /* 0x027fea0003800000 */
[----:B------:R-:W0:Y:S01]  /*2cb60*/  S2R R9, SR_CgaCtaId ;  /* 0x0000000000097919 */ /* 0x000e220000008800 */
[----:B------:R-:W-:-:S05]  /*2cb70*/  MOV R0, 0x400 ;  /* 0x0000040000007802 */ /* 0x000fca0000000f00 */
[----:B------:R-:W-:-:S05]  /*2cb80*/  VIADD R0, R0, 0x410 ;  /* 0x0000041000007836 */ /* 0x000fca0000000000 */
[----:B0-----:R-:W-:-:S07]  /*2cb90*/  LEA R12, R9, R0, 0x18 ;  /* 0x00000000090c7211 */ /* 0x001fce00078ec0ff */
.L_x_900:
[C---:B------:R-:W-:Y:S01]  /*2cba0*/  ISETP.GT.U32.AND P2, PT, R3.reuse, 0xffff, PT ;  /* 0x0000ffff0300780c */ /* 0x040fe20003f44070 */
[----:B------:R-:W-:Y:S05]  /*2cbb0*/  YIELD ;  /* 0x0000000000007946 */ /* 0x000fea0003800000 */
[----:B-1----:R-:W-:Y:S01]  /*2cbc0*/  SHF.R.U32.HI R9, RZ, 0x3, R3 ;  /* 0x00000003ff097819 */ /* 0x002fe20000011603 */
[----:B------:R-:W-:Y:S01]  /*2cbd0*/  BSSY.RECONVERGENT B2, `(.L_x_894) ;  /* 0x0000009000027945 */ /* 0x000fe20003800200 */
[----:B0-----:R-:W-:-:S03]  /*2cbe0*/  LEA.HI R10, R3, R12, RZ, 0x1f ;  /* 0x0000000c030a7211 */ /* 0x001fc600078ff8ff */
[----:B------:R-:W-:Y:S02]  /*2cbf0*/  IMAD.WIDE.U32 R8, R9, 0x4, R24 ;  /* 0x0000000409087825 */ /* 0x000fe400078e0018 */
[----:B-----5:R-:W-:Y:S05]  /*2cc00*/  @P2 BRA `(.L_x_895) ;  /* 0x00000000000c2947 */ /* 0x020fea0003800000 */
[----:B------:R-:W-:-:S05]  /*2cc10*/  IMAD.MOV.U32 R11, RZ, RZ, -0x1 ;  /* 0xffffffffff0b7424 */ /* 0x000fca00078e00ff */
[----:B------:R1:W2:Y:S01]  /*2cc20*/  ATOMS.EXCH R0, [R10+0x10000], R11 ;  /* 0x0100000b0a00738c */ /* 0x0002a20004000000 */
[----:B------:R-:W-:Y:S05]  /*2cc30*/  BRA `(.L_x_896) ;  /* 0x0000000000087947 */ /* 0x000fea0003800000 */
.L_x_895:
[----:B------:R-:W-:-:S05]  /*2cc40*/  IMAD.MOV.U32 R11, RZ, RZ, -0x1 ;  /* 0xffffffffff0b7424 */ /* 0x000fca00078e00ff */
[----:B------:R0:W5:Y:S02]  /*2cc50*/  ATOMG.E.EXCH.STRONG.GPU PT, R0, desc[UR36][R8.64], R11 ;  /* 0x8000000b080079a8 */ /* 0x000164000c1ef124 */
.L_x_896:
[----:B------:R-:W-:Y:S05]  /*2cc60*/  BSYNC.RECONVERGENT B2 ;  /* 0x0000000000027941 */ /* 0x000fea0003800200 */
.L_x_894:
[----:B012--5:R-:W-:-:S05]  /*2cc70*/  VIADD R11, R0, 0x1 ;  /* 0x00000001000b7836 */ /* 0x027fca0000000000 */
[----:B------:R-:W-:-:S13]  /*2cc80*/  ISETP.GE.U32.AND P1, PT, R11, 0x2, PT ;  /* 0x000000020b00780c */ /* 0x000fda0003f26070 */
[----:B------:R-:W-:Y:S05]  /*2cc90*/  @!P1 BRA `(.L_x_893) ;  /* 0x0000000000249947 */ /* 0x000fea0003800000 */
[----:B------:R-:W-:Y:S04]  /*2cca0*/  BSSY.RECONVERGENT B2, `(.L_x_897) ;  /* 0x0000005000027945 */ /* 0x000fe80003800200 */
[----:B------:R-:W-:Y:S05]  /*2ccb0*/  @P2 BRA `(.L_x_898) ;  /* 0x0000000000082947 */ /* 0x000fea0003800000 */
[----:B------:R0:W-:Y:S01]  /*2ccc0*/  ATOMS.EXCH RZ, [R10+0x10000], RZ ;  /* 0x010000ff0aff738c */ /* 0x0001e20004000000 */
[----:B------:R-:W-:Y:S05]  /*2ccd0*/  BRA `(.L_x_899) ;  /* 0x0000000000047947 */ /* 0x000fea0003800000 */
.L_x_898:
[----:B------:R1:W5:Y:S02]  /*2cce0*/  ATOMG.E.EXCH.STRONG.GPU PT, RZ, desc[UR36][R8.64], RZ ;  /* 0x800000ff08ff79a8 */ /* 0x000364000c1ef124 */
.L_x_899:
[----:B------:R-:W-:Y:S05]  /*2ccf0*/  BSYNC.RECONVERGENT B2 ;  /* 0x0000000000027941 */ /* 0x000fea0003800200 */
.L_x_897:
[----:B------:R-:W-:Y:S01]  /*2cd00*/  LOP3.LUT P1, RZ, R0, 0x7, RZ, 0xc0, !PT ;  /* 0x0000000700ff7812 */ /* 0x000fe2000782c0ff */
[----:B------:R-:W-:-:S12]  /*2cd10*/  IMAD.MOV.U32 R3, RZ, RZ, R0 ;  /* 0x000000ffff037224 */ /* 0x000fd800078e0000 */
[----:B------:R-:W-:Y:S05]  /*2cd20*/  @!P1 BRA `(.L_x_900) ;  /* 0xfffffffc009c9947 */ /* 0x000fea000383ffff */
.L_x_893:
[----:B------:R-:W-:Y:S05]  /*2cd30*/  BSYNC B1 ;  /* 0x0000000000017941 */ /* 0x000fea0003800000 */
.L_x_892:
        /* <DEDUP_REMOVED lines=9> */
[----:B------:R-:W-:Y:S01]  /*2cdd0*/  IMAD.MOV.U32 R0, RZ, RZ, R3 ;  /* 0x000000ffff007224 */ /* 0x000fe200078e0003 */
[----:B------:R-:W-:-:S11]  /*2cde0*/  MOV R11, R6 ;  /* 0x00000006000b7202 */ /* 0x000fd60000000f00 */
[----:B------:R-:W-:Y:S05]  /*2cdf0*/  @!P1 BRA `(.L_x_904) ;  /* 0x0000000000989947 */ /* 0x000fea0003800000 */
[----:B------:R-:W-:Y:S05]  /*2ce00*/  @P2 BREAK.RELIABLE B1 ;  /* 0x0000000000012942 */ /* 0x000fea0003800100 */
[----:B------:R-:W-:Y:S05]  /*2ce10*/  @P2 BRA `(.L_x_905) ;  /* 0x0000000400542947 */ /* 0x000fea0003800000 */
.L_x_903:
[----:B------:R-:W-:Y:S02]  /*2ce20*/  ISETP.GT.U32.AND P2, PT, R6, 0xffff, PT ;  /* 0x0000ffff0600780c */ /* 0x000fe40003f44070 */
[----:B------:R-:W-:-:S11]  /*2ce30*/  SHF.R.U32.HI R11, RZ, 0x3, R6 ;  /* 0x00000003ff0b7819 */ /* 0x000fd60000011606 */
[----:B-1----:R-:W-:-:S06]  /*2ce40*/  @P2 IMAD.WIDE.U32 R8, R11, 0x4, R24 ;  /* 0x000000040b082825 */ /* 0x002fcc00078e0018 */
        /* <DEDUP_REMOVED lines=11> */
.L_x_902:
[----:B------:R-:W-:Y:S02]  /*2cf00*/  ISETP.GT.U32.AND P1, PT, R6, 0xffff, PT ;  /* 0x0000ffff0600780c */ /* 0x000fe40003f24070 */
[----:B-1----:R-:W-:-:S11]  /*2cf10*/  SHF.R.U32.HI R9, RZ, 0x3, R6 ;  /* 0x00000003ff097819 */ /* 0x002fd60000011606 */
        /* <DEDUP_REMOVED lines=13> */
.L_x_907:
[----:B------:R-:W-:-:S05]  /*2cff0*/  IMAD.WIDE.U32 R8, R9, 0x4, R24 ;  /* 0x0000000409087825 */ /* 0x000fca00078e0018 */
[----:B------:R-:W2:Y:S02]  /*2d000*/  ATOMG.E.EXCH.STRONG.GPU PT, R0, desc[UR36][R8.64], R3 ;  /* 0x80000003080079a8 */ /* 0x000ea4000c1ef124 */
[----:B--2---:R-:W-:-:S13]  /*2d010*/  ISETP.NE.AND P1, PT, R0, -0x1, PT ;  /* 0xffffffff0000780c */ /* 0x004fda0003f25270 */
[----:B------:R-:W-:Y:S05]  /*2d020*/  @!P1 BREAK.RELIABLE B1 ;  /* 0x0000000000019942 */ /* 0x000fea0003800100 */
[----:B------:R-:W-:Y:S05]  /*2d030*/  @!P1 BRA `(.L_x_908) ;  /* 0x0000000000e09947 */ /* 0x000fea0003800000 */
[----:B------:R2:W5:Y:S01]  /*2d040*/  ATOMG.E.EXCH.STRONG.GPU PT, RZ, desc[UR36][R8.64], RZ ;  /* 0x800000ff08ff79a8 */ /* 0x000562000c1ef124 */
[----:B------:R-:W-:-:S07]  /*2d050*/  IMAD.MOV.U32 R11, RZ, RZ, R3 ;  /* 0x000000ffff0b7224 */ /* 0x000fce00078e0003 */
.L_x_904:
[----:B------:R-:W-:Y:S05]  /*2d060*/  BSYNC.RELIABLE B1 ;  /* 0x0000000000017941 */ /* 0x000fea0003800100 */
.L_x_901:
[----:B------:R-:W-:Y:S02]  /*2d070*/  LOP3.LUT P1, RZ, R0, 0x7, RZ, 0xc0, !PT ;  /* 0x0000000700ff7812 */ /* 0x000fe4000782c0ff */
[----:B------:R-:W-:-:S04]  /*2d080*/  LOP3.LUT P2, RZ, R11, 0x7, RZ, 0xc0, !PT ;  /* 0x000000070bff7812 */ /* 0x000fc8000784c0ff */
[----:B------:R-:W-:-:S04]  /*2d090*/  PLOP3.LUT P1, PT, P1, P2, PT, 0x20, 0x2 ;  /* 0x000000000002781c */ /* 0x000fc80000f24470 */
[----:B---3--:R-:W-:Y:S02]  /*2d0a0*/  SEL R6, R11, R0, P1 ;  /* 0x000000000b067207 */ /* 0x008fe40000800000 */
[----:B------:R-:W-:Y:S02]  /*2d0b0*/  SEL R3, R0, R11, P1 ;  /* 0x0000000b00037207 */ /* 0x000fe40000800000 */
[----:B------:R-:W-:-:S13]  /*2d0c0*/  LOP3.LUT P2, RZ, R6, 0x7, RZ, 0xc0, !PT ;  /* 0x0000000706ff7812 */ /* 0x000fda000784c0ff */
[----:B------:R-:W-:Y:S05]  /*2d0d0*/  @!P2 BRA `(.L_x_909) ;  /* 0xfffffff80090a947 */ /* 0x000fea000383ffff */
.L_x_891:
[----:B------:R-:W-:Y:S02]  /*2d0e0*/  IMAD.SHL.U32 R0, R6, 0x8, RZ ;  /* 0x0000000806007824 */ /* 0x000fe400078e00ff */
[----:B-12---:R-:W-:Y:S02]  /*2d0f0*/  IMAD.MOV.U32 R9, RZ, RZ, -0x4f0f0efe ;  /* 0xb0f0f102ff097424 */ /* 0x006fe400078e00ff */
        /* <DEDUP_REMOVED lines=17> */
[C---:B------:R-:W-:Y:S01]  /*2d210*/  @!P1 VIADD R0, R7.reuse, 0x1 ;  /* 0x0000000107009836 */ /* 0x040fe20000000000 */
[----:B------:R3:W-:Y:S01]  /*2d220*/  @P1 STL [R1+0x238], R22 ;  /* 0x0002381601001387 */ /* 0x0007e20000100800 */
[--C-:B------:R-:W-:Y:S02]  /*2d230*/  @!P1 IMAD R11, R7, 0x8, R2.reuse ;  /* 0x00000008070b9824 */ /* 0x100fe400078e0202 */
[----:B------:R-:W-:Y:S02]  /*2d240*/  @P1 IMAD R9, R17, 0x8, R2 ;  /* 0x0000000811091824 */ /* 0x000fe400078e0202 */
[----:B------:R-:W-:Y:S02]  /*2d250*/  IMAD.MOV.U32 R7, RZ, RZ, R3 ;  /* 0x000000ffff077224 */ /* 0x000fe400078e0003 */
[----:B------:R-:W-:-:S03]  /*2d260*/  @P1 IMAD.MOV.U32 R17, RZ, RZ, R22 ;  /* 0x000000ffff111224 */ /* 0x000fc600078e0016 */
[----:B------:R3:W-:Y:S04]  /*2d270*/  @P1 STL.64 [R9+0x220], R6 ;  /* 0x0002200609001387 */ /* 0x0007e80000100a00 */
[----:B------:R3:W-:Y:S04]  /*2d280*/  @!P1 STL [R1+0xa40], R0 ;  /* 0x000a400001009387 */ /* 0x0007e80000100800 */
[----:B------:R3:W-:Y:S01]  /*2d290*/  @!P1 STL.64 [R11+0xa28], R6 ;  /* 0x000a28060b009387 */ /* 0x0007e20000100a00 */
[----:B------:R-:W-:Y:S05]  /*2d2a0*/  BRA `(.L_x_908) ;  /* 0x0000000000447947 */ /* 0x000fea0003800000 */
.L_x_906:
[----:B------:R-:W-:-:S04]  /*2d2b0*/  LOP3.LUT R0, R3, 0x7, RZ, 0xc0, !PT ;  /* 0x0000000703007812 */ /* 0x000fc800078ec0ff */
[----:B------:R-:W-:-:S13]  /*2d2c0*/  ISETP.NE.AND P1, PT, R0, 0x1, PT ;  /* 0x000000010000780c */ /* 0x000fda0003f25270 */
        /* <DEDUP_REMOVED lines=10> */
.L_x_905:
[----:B-1----:R-:W-:Y:S01]  /*2d370*/  IMAD R9, R17, 0x8, R2 ;  /* 0x0000000811097824 */ /* 0x002fe200078e0202 */
[----:B------:R1:W-:Y:S01]  /*2d380*/  STL [R1+0x238], R22 ;  /* 0x0002381601007387 */ /* 0x0003e20000100800 */
[----:B------:R-:W-:Y:S02]  /*2d390*/  IMAD.MOV.U32 R7, RZ, RZ, R3 ;  /* 0x000000ffff077224 */ /* 0x000fe400078e0003 */
[----:B------:R-:W-:-:S03]  /*2d3a0*/  IMAD.MOV.U32 R17, RZ, RZ, R22 ;  /* 0x000000ffff117224 */ /* 0x000fc600078e0016 */
[----:B------:R1:W-:Y:S04]  /*2d3b0*/  STL.64 [R9+0x220], R6 ;  /* 0x0002200609007387 */ /* 0x0003e80000100a00 */
.L_x_908:
[----:B------:R-:W-:Y:S05]  /*2d3c0*/  BSYNC B0 ;  /* 0x0000000000007941 */ /* 0x000fea0003800000 */
.L_x_890:
[----:B------:R-:W-:Y:S01]  /*2d3d0*/  LOP3.LUT P1, RZ, R5, 0x7, RZ, 0xc0, !PT ;  /* 0x0000000705ff7812 */ /* 0x000fe2000782c0ff */
[----:B------:R-:W-:Y:S03]  /*2d3e0*/  BSSY B0, `(.L_x_910) ;  /* 0x0000091000007945 */ /* 0x000fe60003800000 */
[----:B------:R-:W-:-:S04]  /*2d3f0*/  PLOP3.LUT P0, PT, P0, P1, PT, 0x20, 0x2 ;  /* 0x000000000002781c */ /* 0x000fc80000702470 */
[----:B------:R-:W-:Y:S02]  /*2d400*/  SEL R4, R5, R42, P0 ;  /* 0x0000002a05047207 */ /* 0x000fe40000000000 */
[----:B------:R-:W-:Y:S02]  /*2d410*/  SEL R5, R42, R5, P0 ;  /* 0x000000052a057207 */ /* 0x000fe40000000000 */
[----:B------:R-:W-:-:S13]  /*2d420*/  LOP3.LUT P1, RZ, R4, 0x7, RZ, 0xc0, !PT ;  /* 0x0000000704ff7812 */ /* 0x000fda000782c0ff */
[----:B------:R-:W-:Y:S05]  /*2d430*/  @P1 BRA `(.L_x_911) ;  /* 0x0000000400701947 */ /* 0x000fea0003800000 */
.L_x_929:
[----:B------:R-:W-:Y:S01]  /*2d440*/  LOP3.LUT P0, RZ, R5, 0x7, RZ, 0xc0, !PT ;  /* 0x0000000705ff7812 */ /* 0x000fe2000780c0ff */
[----:B------:R-:W-:Y:S05]  /*2d450*/  YIELD ;  /* 0x0000000000007946 */ /* 0x000fea0003800000 */
[----:B------:R-:W-:Y:S07]  /*2d460*/  BSSY B1, `(.L_x_912) ;  /* 0x000001f000017945 */ /* 0x000fee0003800000 */
[----:B------:R-:W-:Y:S05]  /*2d470*/  @P0 BRA `(.L_x_913) ;  /* 0x0000000000740947 */ /* 0x000fea0003800000 */
[----:B------:R-:W4:Y:S01]  /*2d480*/  S2R R3, SR_CgaCtaId ;  /* 0x0000000000037919 */ /* 0x000f220000008800 */
[----:B--23--:R-:W-:-:S05]  /*2d490*/  MOV R0, 0x400 ;  /* 0x0000040000007802 */ /* 0x00cfca0000000f00 */
[----:B------:R-:W-:-:S05]  /*2d4a0*/  VIADD R0, R0, 0x410 ;  /* 0x0000041000007836 */ /* 0x000fca0000000000 */
[----:B----4-:R-:W-:-:S07]  /*2d4b0*/  LEA R8, R3, R0, 0x18 ;  /* 0x0000000003087211 */ /* 0x010fce00078ec0ff */
.L_x_920:
        /* <DEDUP_REMOVED lines=10> */
.L_x_915:
[----:B------:R-:W-:-:S05]  /*2d560*/  IMAD.MOV.U32 R9, RZ, RZ, -0x1 ;  /* 0xffffffffff097424 */ /* 0x000fca00078e00ff */
[----:B------:R1:W5:Y:S02]  /*2d570*/  ATOMG.E.EXCH.STRONG.GPU PT, R0, desc[UR36][R6.64], R9 ;  /* 0x80000009060079a8 */ /* 0x000364000c1ef124 */
.L_x_916:
[----:B------:R-:W-:Y:S05]  /*2d580*/  BSYNC.RECONVERGENT B2 ;  /* 0x0000000000027941 */ /* 0x000fea0003800200 */
.L_x_914:
[----:B-1-3-5:R-:W-:-:S05]  /*2d590*/  VIADD R9, R0, 0x1 ;  /* 0x0000000100097836 */ /* 0x02afca0000000000 */
[----:B------:R-:W-:-:S13]  /*2d5a0*/  ISETP.GE.U32.AND P0, PT, R9, 0x2, PT ;  /* 0x000000020900780c */ /* 0x000fda0003f06070 */
[----:B------:R-:W-:Y:S05]  /*2d5b0*/  @!P0 BRA `(.L_x_913) ;  /* 0x0000000000248947 */ /* 0x000fea0003800000 */
[----:B------:R-:W-:Y:S04]  /*2d5c0*/  BSSY.RECONVERGENT B2, `(.L_x_917) ;  /* 0x0000005000027945 */ /* 0x000fe80003800200 */
[----:B------:R-:W-:Y:S05]  /*2d5d0*/  @P1 BRA `(.L_x_918) ;  /* 0x0000000000081947 */ /* 0x000fea0003800000 */
[----:B------:R3:W-:Y:S01]  /*2d5e0*/  ATOMS.EXCH RZ, [R3+0x10000], RZ ;  /* 0x010000ff03ff738c */ /* 0x0007e20004000000 */
[----:B------:R-:W-:Y:S05]  /*2d5f0*/  BRA `(.L_x_919) ;  /* 0x0000000000047947 */ /* 0x000fea0003800000 */
.L_x_918:
[----:B------:R1:W5:Y:S02]  /*2d600*/  ATOMG.E.EXCH.STRONG.GPU PT, RZ, desc[UR36][R6.64], RZ ;  /* 0x800000ff06ff79a8 */ /* 0x000364000c1ef124 */
.L_x_919:
[----:B------:R-:W-:Y:S05]  /*2d610*/  BSYNC.RECONVERGENT B2 ;  /* 0x0000000000027941 */ /* 0x000fea0003800200 */
.L_x_917:
[----:B------:R-:W-:Y:S01]  /*2d620*/  LOP3.LUT P0, RZ, R0, 0x7, RZ, 0xc0, !PT ;  /* 0x0000000700ff7812 */ /* 0x000fe2000780c0ff */
[----:B------:R-:W-:-:S12]  /*2d630*/  IMAD.MOV.U32 R5, RZ, RZ, R0 ;  /* 0x000000ffff057224 */ /* 0x000fd800078e0000 */
[----:B------:R-:W-:Y:S05]  /*2d640*/  @!P0 BRA `(.L_x_920) ;  /* 0xfffffffc009c8947 */ /* 0x000fea000383ffff */
.L_x_913:
[----:B------:R-:W-:Y:S05]  /*2d650*/  BSYNC B1 ;  /* 0x0000000000017941 */ /* 0x000fea0003800000 */
.L_x_912:
        /* <DEDUP_REMOVED lines=9> */
[----:B--23--:R-:W-:Y:S02]  /*2d6f0*/  IMAD.MOV.U32 R0, RZ, RZ, R5 ;  /* 0x000000ffff007224 */ /* 0x00cfe400078e0005 */
[----:B------:R-:W-:-:S10]  /*2d700*/  IMAD.MOV.U32 R3, RZ, RZ, R4 ;  /* 0x000000ffff037224 */ /* 0x000fd400078e0004 */
[----:B------:R-:W-:Y:S05]  /*2d710*/  @!P0 BRA `(.L_x_924) ;  /* 0x0000000000988947 */ /* 0x000fea0003800000 */
[----:B------:R-:W-:Y:S05]  /*2d720*/  @P1 BREAK.RELIABLE B1 ;  /* 0x0000000000011942 */ /* 0x000fea0003800100 */
[----:B------:R-:W-:Y:S05]  /*2d730*/  @P1 BRA `(.L_x_925) ;  /* 0x00000004005c1947 */ /* 0x000fea0003800000 */
.L_x_923:
[----:B------:R-:W-:Y:S02]  /*2d740*/  ISETP.GT.U32.AND P1, PT, R4, 0xffff, PT ;  /* 0x0000ffff0400780c */ /* 0x000fe40003f24070 */
[----:B--23--:R-:W-:-:S11]  /*2d750*/  SHF.R.U32.HI R3, RZ, 0x3, R4 ;  /* 0x00000003ff037819 */ /* 0x00cfd60000011604 */
        /* <DEDUP_REMOVED lines=12> */
.L_x_922:
        /* <DEDUP_REMOVED lines=15> */
.L_x_927:
[----:B------:R-:W-:-:S05]  /*2d910*/  IMAD.WIDE.U32 R6, R7, 0x4, R24 ;  /* 0x0000000407067825 */ /* 0x000fca00078e0018 */
[----:B------:R-:W2:Y:S02]  /*2d920*/  ATOMG.E.EXCH.STRONG.GPU PT, R0, desc[UR36][R6.64], R5 ;  /* 0x80000005060079a8 */ /* 0x000ea4000c1ef124 */
[----:B--2---:R-:W-:-:S13]  /*2d930*/  ISETP.NE.AND P0, PT, R0, -0x1, PT ;  /* 0xffffffff0000780c */ /* 0x004fda0003f05270 */
[----:B------:R-:W-:Y:S05]  /*2d940*/  @!P0 BREAK.RELIABLE B1 ;  /* 0x0000000000018942 */ /* 0x000fea0003800100 */
[----:B------:R-:W-:Y:S05]  /*2d950*/  @!P0 BRA `(.L_x_928) ;  /* 0x0000000000e48947 */ /* 0x000fea0003800000 */
[----:B------:R3:W5:Y:S01]  /*2d960*/  ATOMG.E.EXCH.STRONG.GPU PT, RZ, desc[UR36][R6.64], RZ ;  /* 0x800000ff06ff79a8 */ /* 0x000762000c1ef124 */
[----:B------:R-:W-:-:S07]  /*2d970*/  IMAD.MOV.U32 R3, RZ, RZ, R5 ;  /* 0x000000ffff037224 */ /* 0x000fce00078e0005 */
.L_x_924:
[----:B------:R-:W-:Y:S05]  /*2d980*/  BSYNC.RELIABLE B1 ;  /* 0x0000000000017941 */ /* 0x000fea0003800100 */
.L_x_921:
[----:B------:R-:W-:Y:S02]  /*2d990*/  LOP3.LUT P0, RZ, R0, 0x7, RZ, 0xc0, !PT ;  /* 0x0000000700ff7812 */ /* 0x000fe4000780c0ff */
[----:B------:R-:W-:-:S04]  /*2d9a0*/  LOP3.LUT P1, RZ, R3, 0x7, RZ, 0xc0, !PT ;  /* 0x0000000703ff7812 */ /* 0x000fc8000782c0ff */
[----:B------:R-:W-:-:S04]  /*2d9b0*/  PLOP3.LUT P0, PT, P0, P1, PT, 0x20, 0x2 ;  /* 0x000000000002781c */ /* 0x000fc80000702470 */
[----:B--2---:R-:W-:Y:S02]  /*2d9c0*/  SEL R4, R3, R0, P0 ;  /* 0x0000000003047207 */ /* 0x004fe40000000000 */
[----:B------:R-:W-:Y:S02]  /*2d9d0*/  SEL R5, R0, R3, P0 ;  /* 0x0000000300057207 */ /* 0x000fe40000000000 */
[----:B------:R-:W-:-:S13]  /*2d9e0*/  LOP3.LUT P1, RZ, R4, 0x7, RZ, 0xc0, !PT ;  /* 0x0000000704ff7812 */ /* 0x000fda000782c0ff */
[----:B------:R-:W-:Y:S05]  /*2d9f0*/  @!P1 BRA `(.L_x_929) ;  /* 0xfffffff800909947 */ /* 0x000fea000383ffff */
.L_x_911:
[----:B--23--:R-:W-:Y:S02]  /*2da00*/  IMAD.SHL.U32 R0, R4, 0x8, RZ ;  /* 0x0000000804007824 */ /* 0x00cfe400078e00ff */
[----:B------:R-:W-:Y:S02]  /*2da10*/  IMAD.MOV.U32 R3, RZ, RZ, -0x4f0f0efe ;  /* 0xb0f0f102ff037424 */ /* 0x000fe400078e00ff */
[----:B-1----:R-:W-:Y:S01]  /*2da20*/  IMAD.MOV.U32 R9, RZ, RZ, -0x40000000 ;  /* 0xc0000000ff097424 */ /* 0x002fe200078e00ff */
        /* <DEDUP_REMOVED lines=27> */
.L_x_926:
        /* <DEDUP_REMOVED lines=13> */
.L_x_925:
[C---:B------:R-:W-:Y:S02]  /*2dcb0*/  VIADD R0, R17.reuse, 0x1 ;  /* 0x0000000111007836 */ /* 0x040fe40000000000 */
[----:B------:R-:W-:-:S03]  /*2dcc0*/  IMAD R17, R17, 0x8, R2 ;  /* 0x0000000811117824 */ /* 0x000fc600078e0202 */
[----:B------:R2:W-:Y:S04]  /*2dcd0*/  STL [R1+0x238], R0 ;  /* 0x0002380001007387 */ /* 0x0005e80000100800 */
[----:B------:R2:W-:Y:S02]  /*2dce0*/  STL.64 [R17+0x220], R4 ;  /* 0x0002200411007387 */ /* 0x0005e40000100a00 */
.L_x_928:
[----:B------:R-:W-:Y:S05]  /*2dcf0*/  BSYNC B0 ;  /* 0x0000000000007941 */ /* 0x000fea0003800000 */
.L_x_910:
[----:B------:R-:W-:Y:S05]  /*2dd00*/  BRA `(.L_x_930) ;  /* 0x00000294002c7947 */ /* 0x000fea0003800000 */
.L_x_885:
[----:B------:R-:W2:Y:S04]  /*2dd10*/  LDL R3, [R1+0x2c] ;  /* 0x00002c0001037983 */ /* 0x000ea80000100800 */
[----:B------:R-:W3:Y:S04]  /*2dd20*/  LDL R0, [R1+0xa40] ;  /* 0x000a400001007983 */ /* 0x000ee80000100800 */
[----:B------:R0:W5:Y:S04]  /*2dd30*/  LDG.E R17, desc[UR36][R48.64+0x10c] ;  /* 0x00010c2430117981 */ /* 0x000168000c1e1900 */
[----:B------:R0:W5:Y:S01]  /*2dd40*/  LDG.E.64 R42, desc[UR36][R48.64+0x110] ;  /* 0x00011024302a7981 */ /* 0x000162000c1e1b00 */
[----:B------:R-:W-:Y:S01]  /*2dd50*/  BSSY.RECONVERGENT B6, `(.L_x_931) ;  /* 0x0000887000067945 */ /* 0x000fe20003800200 */
[----:B--2---:R-:W-:-:S02]  /*2dd60*/  ISETP.NE.AND P0, PT, R3, 0x2, PT ;  /* 0x000000020300780c */ /* 0x004fc40003f05270 */
[----:B------:R-:W-:Y:S01]  /*2dd70*/  IADD3 R3, PT, PT, -R22, 0x101, RZ ;  /* 0x0000010116037810 */ /* 0x000fe20007ffe1ff */
[----:B---3--:R-:W-:-:S05]  /*2dd80*/  IMAD.MOV R0, RZ, RZ, -R0 ;  /* 0x000000ffff007224 */ /* 0x008fca00078e0a00 */
[----:B------:R-:W-:-:S05]  /*2dd90*/  VIADDMNMX.U32 R50, R0, 0x100, R3, PT ;  /* 0x0000010000327846 */ /* 0x000fca0003800003 */
[----:B0-----:R-:W-:Y:S05]  /*2dda0*/  @!P0 BRA `(.L_x_932) ;  /* 0x0000000400488947 */ /* 0x001fea0003800000 */
[----:B-----5:R-:W-:Y:S01]  /*2ddb0*/  ISETP.NE.AND P0, PT, R42, RZ, PT ;  /* 0x000000ff2a00720c */ /* 0x020fe20003f05270 */
[----:B------:R-:W-:Y:S01]  /*2ddc0*/  BSSY.RECONVERGENT B7, `(.L_x_933) ;  /* 0x0000028000077945 */ /* 0x000fe20003800200 */
[----:B------:R-:W-:-:S11]  /*2ddd0*/  IMAD.MOV.U32 R23, RZ, RZ, RZ ;  /* 0x000000ffff177224 */ /* 0x000fd600078e00ff */
[----:B------:R-:W-:Y:S05]  /*2dde0*/  @!P0 BRA `(.L_x_934) ;  /* 0x0000000000948947 */ /* 0x000fea0003800000 */
[----:B------:R-:W-:-:S07]  /*2ddf0*/  CS2R R22, SRZ ;  /* 0x0000000000167805 */ /* 0x000fce000001ff00 */
.L_x_937:
[----:B0-----:R-:W-:Y:S01]  /*2de00*/  IADD3 R6, P0, PT, R30, -0x80000000, RZ ;  /* 0x800000001e067810 */ /* 0x001fe20007f1e0ff */
[----:B------:R-:W0:Y:S03]  /*2de10*/  LDC.64 R4, c[0x0][0x380] ;  /* 0x0000e000ff047b82 */ /* 0x000e260000000a00 */
[----:B------:R-:W-:Y:S02]  /*2de20*/  IADD3 R6, P1, PT, R6, 0xc000000, RZ ;  /* 0x0c00000006067810 */ /* 0x000fe40007f3e0ff */
[----:B------:R-:W-:-:S05]  /*2de30*/  IADD3.X R0, PT, PT, R31, 0x1, RZ, P0, !PT ;  /* 0x000000011f007810 */ /* 0x000fca00007fe4ff */
[----:B------:R-:W-:-:S05]  /*2de40*/  IMAD.X R7, RZ, RZ, R0, P1 ;  /* 0x000000ffff077224 */ /* 0x000fca00008e0600 */
[----:B------:R-:W2:Y:S02]  /*2de50*/  LDG.E R0, desc[UR36][R6.64+0x8] ;  /* 0x0000082406007981 */ /* 0x000ea4000c1e1900 */
[----:B--2---:R-:W-:-:S05]  /*2de60*/  LOP3.LUT R3, R0, 0x7fff, RZ, 0xc0, !PT ;  /* 0x00007fff00037812 */ /* 0x004fca00078ec0ff */
[----:B------:R-:W-:-:S04]  /*2de70*/  IMAD R3, R18, 0x8000, R3 ;  /* 0x0000800012037824 */ /* 0x000fc800078e0203 */
[----:B0-----:R-:W-:-:S03]  /*2de80*/  IMAD.WIDE.U32 R4, R3, 0x8, R4 ;  /* 0x0000000803047825 */ /* 0x001fc600078e0004 */
        /* <DEDUP_REMOVED lines=16> */
[----:B0-----:R-:W-:Y:S01]  /*2df90*/  MOV R8, 0x0 ;  /* 0x0000000000087802 */ /* 0x001fe20000000f00 */
[----:B------:R-:W0:Y:S01]  /*2dfa0*/  LDCU.64 UR4, c[0x4][0x20] ;  /* 0x01000400ff0477ac */ /* 0x000e220008000a00 */
[----:B------:R-:W-:-:S04]  /*2dfb0*/  CS2R R6, SRZ ;  /* 0x0000000000067805 */ /* 0x000fc8000001ff00 */
[----:B------:R-:W1:Y:S01]  /*2dfc0*/  LDC.64 R8, c[0x4][R8] ;  /* 0x0100000008087b82 */ /* 0x000e620000000a00 */
[----:B0-----:R-:W-:Y:S02]  /*2dfd0*/  IMAD.U32 R4, RZ, RZ, UR4 ;  /* 0x00000004ff047e24 */ /* 0x001fe4000f8e00ff */
[----:B------:R-:W-:-:S07]  /*2dfe0*/  IMAD.U32 R5, RZ, RZ, UR5 ;  /* 0x00000005ff057e24 */ /* 0x000fce000f8e00ff */
[----:B------:R-:W-:-:S07]  /*2dff0*/  LEPC R20, `(.L_x_936) ;  /* 0x000000001014794e */ /* 0x000fce0000000000 */
[----:B-1----:R-:W-:Y:S05]  /*2e000*/  CALL.ABS.NOINC R8 ;  /* 0x0000000008007343 */ /* 0x002fea0003c00000 */
.L_x_936:
[----:B------:R-:W-:Y:S05]  /*2e010*/  BSYNC.RECONVERGENT B8 ;  /* 0x0000000000087941 */ /* 0x000fea0003800200 */
.L_x_935:
[----:B------:R-:W-:-:S13]  /*2e020*/  ISETP.GE.U32.AND P0, PT, R23, R42, PT ;  /* 0x0000002a1700720c */ /* 0x000fda0003f06070 */
[----:B------:R-:W-:Y:S05]  /*2e030*/  @!P0 BRA `(.L_x_937) ;  /* 0xfffffffc00708947 */ /* 0x000fea000383ffff */
.L_x_934:
[----:B------:R-:W-:Y:S05]  /*2e040*/  BSYNC.RECONVERGENT B7 ;  /* 0x0000000000077941 */ /* 0x000fea0003800200 */
.L_x_933:
[----:B------:R-:W-:Y:S01]  /*2e050*/  ISETP.NE.AND P0, PT, R43, RZ, PT ;  /* 0x000000ff2b00720c */ /* 0x000fe20003f05270 */
[----:B------:R-:W-:Y:S01]  /*2e060*/  BSSY.RECONVERGENT B7, `(.L_x_938) ;  /* 0x0000025000077945 */ /* 0x000fe20003800200 */
[----:B------:R-:W-:-:S11]  /*2e070*/  IMAD.MOV.U32 R22, RZ, RZ, RZ ;  /* 0x000000ffff167224 */ /* 0x000fd600078e00ff */
[----:B------:R-:W-:Y:S05]  /*2e080*/  @!P0 BRA `(.L_x_939) ;  /* 0x0000000000888947 */ /* 0x000fea0003800000 */
[----:B------:R-:W-:Y:S02]  /*2e090*/  IMAD.MOV.U32 R51, RZ, RZ, RZ ;  /* 0x000000ffff337224 */ /* 0x000fe400078e00ff */
[----:B------:R-:W-:-:S07]  /*2e0a0*/  IMAD.MOV.U32 R22, RZ, RZ, RZ ;  /* 0x000000ffff167224 */ /* 0x000fce00078e00ff */
.L_x_942:
[----:B0-----:R-:W-:-:S04]  /*2e0b0*/  IADD3 R4, P0, PT, R30, -0x80000000, RZ ;  /* 0x800000001e047810 */ /* 0x001fc80007f1e0ff */
[----:B------:R-:W-:Y:S02]  /*2e0c0*/  IADD3 R4, P1, PT, R4, 0xc000000, RZ ;  /* 0x0c00000004047810 */ /* 0x000fe40007f3e0ff */
[----:B------:R-:W-:-:S05]  /*2e0d0*/  IADD3.X R0, PT, PT, R31, 0x1, RZ, P0, !PT ;  /* 0x000000011f007810 */ /* 0x000fca00007fe4ff */
[----:B------:R-:W-:-:S05]  /*2e0e0*/  IMAD.X R5, RZ, RZ, R0, P1 ;  /* 0x000000ffff057224 */ /* 0x000fca00008e0600 */
[----:B------:R-:W0:Y:S02]  /*2e0f0*/  LDG.E R0, desc[UR36][R4.64+0x10008] ;  /* 0x0100082404007981 */ /* 0x000e24000c1e1900 */
[----:B0-----:R-:W-:-:S05]  /*2e100*/  LOP3.LUT R3, R0, 0x7fff, RZ, 0xc0, !PT ;  /* 0x00007fff00037812 */ /* 0x001fca00078ec0ff */
        /* <DEDUP_REMOVED lines=23> */
.L_x_941:
[----:B------:R-:W-:Y:S05]  /*2e280*/  BSYNC.RECONVERGENT B8 ;  /* 0x0000000000087941 */ /* 0x000fea0003800200 */
.L_x_940:
[----:B------:R-:W-:-:S13]  /*2e290*/  ISETP.GE.U32.AND P0, PT, R22, R43, PT ;  /* 0x0000002b1600720c */ /* 0x000fda0003f06070 */
[----:B------:R-:W-:Y:S05]  /*2e2a0*/  @!P0 BRA `(.L_x_942) ;  /* 0xfffffffc00808947 */ /* 0x000fea000383ffff */
.L_x_939:
[----:B------:R-:W-:Y:S05]  /*2e2b0*/  BSYNC.RECONVERGENT B7 ;  /* 0x0000000000077941 */ /* 0x000fea0003800200 */
.L_x_938:
[----:B------:R-:W-:Y:S05]  /*2e2c0*/  BRA `(.L_x_943) ;  /* 0x0000008000bc7947 */ /* 0x000fea0003800000 */
.L_x_932:
        /* <DEDUP_REMOVED lines=13> */
[----:B------:R-:W0:Y:S02]  /*2e3a0*/  LDS.64 R4, [R5] ;  /* 0x0000000005047984 */ /* 0x000e240000000a00 */
[----:B0-----:R-:W-:Y:S01]  /*2e3b0*/  ISETP.NE.U32.AND P0, PT, R4, RZ, PT ;  /* 0x000000ff0400720c */ /* 0x001fe20003f05070 */
[----:B------:R-:W-:Y:S02]  /*2e3c0*/  IMAD.IADD R4, R0, 0x1, R39 ;  /* 0x0000000100047824 */ /* 0x000fe400078e0227 */
[----:B------:R-:W-:Y:S01]  /*2e3d0*/  VIADD R0, R3, 0x1 ;  /* 0x0000000103007836 */ /* 0x000fe20000000000 */
[----:B------:R-:W-:-:S04]  /*2e3e0*/  ISETP.NE.AND.EX P0, PT, R5, RZ, PT, P0 ;  /* 0x000000ff0500720c */ /* 0x000fc80003f05300 */
[----:B------:R-:W-:-:S13]  /*2e3f0*/  ISETP.EQ.OR P0, PT, R4, RZ, P0 ;  /* 0x000000ff0400720c */ /* 0x000fda0000702670 */
[----:B------:R-:W-:Y:S01]  /*2e400*/  @!P0 IMAD.MOV.U32 R7, RZ, RZ, 0x1 ;  /* 0x00000001ff078424 */ /* 0x000fe200078e00ff */
[----:B------:R0:W-:Y:S04]  /*2e410*/  @!P0 STL [R1+0x38], R4 ;  /* 0x0000380401008387 */ /* 0x0001e80000100800 */
[----:B------:R-:W-:-:S13]  /*2e420*/  ISETP.GE.U32.AND P0, PT, R7, R42, PT ;  /* 0x0000002a0700720c */ /* 0x000fda0003f06070 */
[----:B0-----:R-:W-:Y:S05]  /*2e430*/  @P0 BRA `(.L_x_947) ;  /* 0x0000004000780947 */ /* 0x001fea0003800000 */
        /* <DEDUP_REMOVED lines=8> */
[----:B------:R-:W0:Y:S02]  /*2e4c0*/  LDS.64 R4, [R5] ;  /* 0x0000000005047984 */ /* 0x000e240000000a00 */
[----:B0-----:R-:W-:-:S04]  /*2e4d0*/  ISETP.NE.U32.AND P0, PT, R4, RZ, PT ;  /* 0x000000ff0400720c */ /* 0x001fc80003f05070 */
[----:B------:R-:W-:-:S04]  /*2e4e0*/  ISETP.NE.AND.EX P0, PT, R5, RZ, PT, P0 ;  /* 0x000000ff0500720c */ /* 0x000fc80003f05300 */
[----:B------:R-:W-:-:S13]  /*2e4f0*/  ISETP.EQ.OR P0, PT, R9, RZ, P0 ;  /* 0x000000ff0900720c */ /* 0x000fda0000702670 */
[C---:B------:R-:W-:Y:S02]  /*2e500*/  @!P0 IMAD R4, R7.reuse, 0x4, R2 ;  /* 0x0000000407048824 */ /* 0x040fe400078e0202 */
[----:B------:R-:W-:-:S03]  /*2e510*/  @!P0 VIADD R23, R7, 0x1 ;  /* 0x0000000107178836 */ /* 0x000fc60000000000 */
[----:B------:R0:W-:Y:S02]  /*2e520*/  @!P0 STL [R4+0x18], R9 ;  /* 0x0000180904008387 */ /* 0x0001e40000100800 */
[----:B------:R-:W-:-:S13]  /*2e530*/  ISETP.GE.U32.AND P0, PT, R23, R42, PT ;  /* 0x0000002a1700720c */ /* 0x000fda0003f06070 */
[----:B0-----:R-:W-:Y:S05]  /*2e540*/  @P0 BRA `(.L_x_947) ;  /* 0x0000004000340947 */ /* 0x001fea0003800000 */
[C---:B------:R-:W-:Y:S02]  /*2e550*/  IMAD.SHL.U32 R4, R0.reuse, 0x400, RZ ;  /* 0x0000040000047824 */ /* 0x040fe400078e00ff */
[----:B------:R-:W-:-:S03]  /*2e560*/  IMAD.SHL.U32 R0, R0, 0x80, RZ ;  /* 0x0000008000007824 */ /* 0x000fc600078e00ff */
[----:B------:R-:W-:Y:S02]  /*2e570*/  LOP3.LUT R5, R4, 0xfc00, RZ, 0xc0, !PT ;  /* 0x0000fc0004057812 */ /* 0x000fe400078ec0ff */
[----:B------:R-:W-:-:S03]  /*2e580*/  LOP3.LUT R0, R0, 0x1f80, RZ, 0xc0, !PT ;  /* 0x00001f8000007812 */ /* 0x000fc600078ec0ff */
[----:B------:R-:W-:-:S06]  /*2e590*/  IMAD.IADD R5, R38, 0x1, R5 ;  /* 0x0000000126057824 */ /* 0x000fcc00078e0205 */
[----:B------:R-:W0:Y:S02]  /*2e5a0*/  LDS.64 R4, [R5] ;  /* 0x0000000005047984 */ /* 0x000e240000000a00 */
[----:B0-----:R-:W-:Y:S01]  /*2e5b0*/  ISETP.NE.U32.AND P0, PT, R4, RZ, PT ;  /* 0x000000ff0400720c */ /* 0x001fe20003f05070 */
        /* <DEDUP_REMOVED lines=282> */
[C---:B------:R-:W-:Y:S01]  /*2f760*/  IMAD.SHL.U32 R4, R0.reuse, 0x400, RZ ;  /* 0x0000040000047824 */ /* 0x040fe200078e00ff */
[----:B------:R-:W-:-:S04]  /*2f770*/  SHF.L.U32 R0, R0, 0x7, RZ ;  /* 0x0000000700007819 */ /* 0x000fc800000006ff */
        /* <DEDUP_REMOVED lines=491> */
[C---:B------:R-:W-:Y:S01]  /*31630*/  SHF.L.U32 R4, R0.reuse, 0xa, RZ ;  /* 0x0000000a00047819 */ /* 0x040fe200000006ff */
        /* <DEDUP_REMOVED lines=243> */
[----:B0-----:R-:W-:Y:S02]  /*32570*/  ISETP.NE.U32.AND P0, PT, R4, RZ, PT ;  /* 0x000000ff0400720c */ /* 0x001fe40003f05070 */
        /* <DEDUP_REMOVED lines=9> */
[----:B0-----:R-:W-:-:S07]  /*32610*/  @P0 VIADD R0, R3, 0x3f ;  /* 0x0000003f03000836 */ /* 0x001fce0000000000 */
.L_x_947:
[----:B------:R-:W-:Y:S05]  /*32620*/  BSYNC.RECONVERGENT B1 ;  /* 0x0000000000017941 */ /* 0x000fea0003800200 */
.L_x_946:
[----:B------:R0:W-:Y:S02]  /*32630*/  STL [R1+0x24], R0 ;  /* 0x0000240001007387 */ /* 0x0001e40000100800 */
.L_x_945:
[----:B------:R-:W-:Y:S05]  /*32640*/  BSYNC.RECONVERGENT B0 ;  /* 0x0000000000007941 */ /* 0x000fea0003800200 */
.L_x_944:
[----:B------:R-:W-:Y:S01]  /*32650*/  ISETP.NE.AND P0, PT, R43, RZ, PT ;  /* 0x000000ff2b00720c */ /* 0x000fe20003f05270 */
[----:B------:R-:W-:-:S12]  /*32660*/  IMAD.MOV.U32 R22, RZ, RZ, RZ ;  /* 0x000000ffff167224 */ /* 0x000fd800078e00ff */
[----:B------:R-:W-:Y:S05]  /*32670*/  @!P0 BRA `(.L_x_943) ;  /* 0x0000003c00d08947 */ /* 0x000fea0003800000 */
[----:B------:R-:W0:Y:S01]  /*32680*/  LDL R6, [R1+0x28] ;  /* 0x0000280001067983 */ /* 0x000e220000100800 */
[----:B------:R-:W-:Y:S01]  /*32690*/  BSSY.RECONVERGENT B0, `(.L_x_948) ;  /* 0x00003f1000007945 */ /* 0x000fe20003800200 */
[----:B------:R-:W-:Y:S02]  /*326a0*/  IMAD.MOV.U32 R22, RZ, RZ, 0x1 ;  /* 0x00000001ff167424 */ /* 0x000fe400078e00ff */
[----:B0-----:R-:W-:-:S05]  /*326b0*/  IMAD.SHL.U32 R0, R6, 0x200, RZ ;  /* 0x0000020006007824 */ /* 0x001fca00078e00ff */
[----:B------:R-:W-:Y:S01]  /*326c0*/  LOP3.LUT R3, R0, 0x7e00, RZ, 0xc0, !PT ;  /* 0x00007e0000037812 */ /* 0x000fe200078ec0ff */
[----:B------:R-:W-:-:S04]  /*326d0*/  IMAD.SHL.U32 R0, R6, 0x80, RZ ;  /* 0x0000008006007824 */ /* 0x000fc800078e00ff */
[----:B------:R-:W-:Y:S01]  /*326e0*/  IMAD.IADD R5, R36, 0x1, R3 ;  /* 0x0000000124057824 */ /* 0x000fe200078e0203 */
[----:B------:R-:W-:-:S04]  /*326f0*/  LOP3.LUT R0, R0, 0x1f80, RZ, 0xc0, !PT ;  /* 0x00001f8000007812 */ /* 0x000fc800078ec0ff */
[----:B------:R-:W0:Y:S01]  /*32700*/  LDS R3, [R5+0x10000] ;  /* 0x0100000005037984 */ /* 0x000e220000000800 */
[----:B------:R-:W-:Y:S02]  /*32710*/  IMAD.IADD R4, R0, 0x1, R39 ;  /* 0x0000000100047824 */ /* 0x000fe400078e0227 */
[----:B------:R-:W-:Y:S01]  /*32720*/  VIADD R0, R6, 0x1 ;  /* 0x0000000106007836 */ /* 0x000fe20000000000 */
[----:B0-----:R-:W-:Y:S01]  /*32730*/  ISETP.NE.AND P0, PT, R3, RZ, PT ;  /* 0x000000ff0300720c */ /* 0x001fe20003f05270 */
[----:B------:R-:W-:-:S03]  /*32740*/  IMAD.MOV.U32 R3, RZ, RZ, RZ ;  /* 0x000000ffff037224 */ /* 0x000fc600078e00ff */
        /* <DEDUP_REMOVED lines=13> */
[----:B------:R-:W0:Y:S02]  /*32820*/  LDS R4, [R5+0x10000] ;  /* 0x0100000005047984 */ /* 0x000e240000000800 */
[----:B0-----:R-:W-:-:S04]  /*32830*/  ISETP.NE.AND P0, PT, R4, RZ, PT ;  /* 0x000000ff0400720c */ /* 0x001fc80003f05270 */
        /* <DEDUP_REMOVED lines=10> */
[----:B------:R-:W-:Y:S02]  /*328e0*/  IMAD.IADD R4, R36, 0x1, R3 ;  /* 0x0000000124047824 */ /* 0x000fe400078e0203 */
[----:B------:R-:W-:-:S04]  /*328f0*/  IMAD.IADD R3, R0, 0x1, R39 ;  /* 0x0000000100037824 */ /* 0x000fc800078e0227 */
[----:B------:R-:W0:Y:S02]  /*32900*/  LDS R4, [R4+0x10000] ;  /* 0x0100000004047984 */ /* 0x000e240000000800 */
[----:B0-----:R-:W-:-:S04]  /*32910*/  ISETP.NE.AND P0, PT, R4, RZ, PT ;  /* 0x000000ff0400720c */ /* 0x001fc80003f05270 */
        /* <DEDUP_REMOVED lines=177> */
[C---:B------:R-:W-:Y:S01]  /*33430*/  @!P0 VIADD R0, R22.reuse, 0x1 ;  /* 0x0000000116008836 */ /* 0x040fe20000000000 */
[----:B------:R-:W-:-:S03]  /*33440*/  @!P0 LEA R8, R22, R2, 0x2 ;  /* 0x0000000216088211 */ /* 0x000fc600078e10ff */
[----:B------:R-:W-:Y:S02]  /*33450*/  @!P0 IMAD.MOV.U32 R22, RZ, RZ, R0 ;  /* 0x000000ffff168224 */ /* 0x000fe400078e0000 */
[----:B------:R0:W-:Y:S01]  /*33460*/  @!P0 STL [R8+0x118], R3 ;  /* 0x0001180308008387 */ /* 0x0001e20000100800 */
[----:B------:R-:W-:Y:S02]  /*33470*/  VIADD R0, R6, 0xe ;  /* 0x0000000e06007836 */ /* 0x000fe40000000000 */
        /* <DEDUP_REMOVED lines=786> */
.L_x_949:
[----:B------:R-:W-:Y:S05]  /*365a0*/  BSYNC.RECONVERGENT B0 ;  /* 0x0000000000007941 */ /* 0x000fea0003800200 */
.L_x_948:
[----:B------:R1:W-:Y:S02]  /*365b0*/  STL [R1+0x28], R0 ;  /* 0x0000280001007387 */ /* 0x0003e40000100800 */
.L_x_943:
[----:B------:R-:W-:Y:S05]  /*365c0*/  BSYNC.RECONVERGENT B6 ;  /* 0x0000000000067941 */ /* 0x000fea0003800200 */
.L_x_931:
[----:B------:R-:W-:Y:S01]  /*365d0*/  VIADD R17, R17, 0x1 ;  /* 0x0000000111117836 */ /* 0x000fe20000000000 */
[----:B------:R-:W-:-:S04]  /*365e0*/  ISETP.GE.U32.AND P0, PT, R23, R42, PT ;  /* 0x0000002a1700720c */ /* 0x000fc80003f06070 */
[----:B------:R-:W-:-:S04]  /*365f0*/  ISETP.LT.U32.OR P0, PT, R50, R17, !P0 ;  /* 0x000000113200720c */ /* 0x000fc80004701470 */
[----:B------:R-:W-:-:S13]  /*36600*/  ISETP.LT.U32.OR P0, PT, R22, R43, P0 ;  /* 0x0000002b1600720c */ /* 0x000fda0000701470 */
[----:B------:R-:W-:Y:S05]  /*36610*/  @!P0 BREAK.RELIABLE B9 ;  /* 0x0000000000098942 */ /* 0x000fea0003800100 */
[----:B------:R-:W-:Y:S05]  /*36620*/  @P0 BRA `(.L_x_886) ;  /* 0x0000020800f40947 */ /* 0x000fea0003800000 */
[----:B01----:R-:W2:Y:S01]  /*36630*/  LDG.E R0, desc[UR36][R48.64+0x114] ;  /* 0x0001142430007981 */ /* 0x003ea2000c1e1900 */
[----:B------:R-:W-:Y:S01]  /*36640*/  BSSY B0, `(.L_x_950) ;  /* 0x000001a000007945 */ /* 0x000fe20003800000 */
[----:B--2---:R-:W-:-:S13]  /*36650*/  ISETP.NE.AND P0, PT, R0, RZ, PT ;  /* 0x000000ff0000720c */ /* 0x004fda0003f05270 */
[----:B------:R-:W-:Y:S05]  /*36660*/  @!P0 BRA `(.L_x_951) ;  /* 0x00000000005c8947 */ /* 0x000fea0003800000 */
[----:B------:R-:W-:-:S07]  /*36670*/  IMAD.MOV.U32 R3, RZ, RZ, RZ ;  /* 0x000000ffff037224 */ /* 0x000fce00078e00ff */
.L_x_955:
[----:B01----:R-:W-:-:S05]  /*36680*/  IMAD R4, R3, 0x4, R2 ;  /* 0x0000000403047824 */ /* 0x003fca00078e0202 */
[----:B------:R-:W2:Y:S01]  /*36690*/  LDL R5, [R4+0x118] ;  /* 0x0001180004057983 */ /* 0x000ea20000100800 */
[----:B------:R-:W-:Y:S05]  /*366a0*/  YIELD ;  /* 0x0000000000007946 */ /* 0x000fea0003800000 */
[----:B------:R-:W-:Y:S01]  /*366b0*/  BSSY.RECONVERGENT B1, `(.L_x_952) ;  /* 0x000000f000017945 */ /* 0x000fe20003800200 */
[----:B--2---:R-:W-:-:S13]  /*366c0*/  ISETP.GT.U32.AND P0, PT, R5, 0x1fff, PT ;  /* 0x00001fff0500780c */ /* 0x004fda0003f04070 */
[----:B------:R-:W-:Y:S05]  /*366d0*/  @P0 BRA `(.L_x_953) ;  /* 0x0000000000200947 */ /* 0x000fea0003800000 */
[----:B------:R-:W0:Y:S01]  /*366e0*/  S2UR UR5, SR_CgaCtaId ;  /* 0x00000000000579c3 */ /* 0x000e220000008800 */
[----:B------:R-:W-:Y:S01]  /*366f0*/  UMOV UR4, 0x400 ;  /* 0x0000040000047882 */ /* 0x000fe20000000000 */
[----:B------:R-:W-:Y:S01]  /*36700*/  IMAD.MOV.U32 R7, RZ, RZ, -0x1 ;  /* 0xffffffffff077424 */ /* 0x000fe200078e00ff */
[----:B------:R-:W-:-:S04]  /*36710*/  UIADD3 UR4, UPT, UPT, UR4, 0x410, URZ ;  /* 0x0000041004047890 */ /* 0x000fc8000fffe0ff */
[----:B0-----:R-:W-:-:S06]  /*36720*/  ULEA UR4, UR5, UR4, 0x18 ;  /* 0x0000000405047291 */ /* 0x001fcc000f8ec0ff */
[----:B------:R-:W-:-:S05]  /*36730*/  LEA R4, R5, UR4, 0x2 ;  /* 0x0000000405047c11 */ /* 0x000fca000f8e10ff */
[----:B------:R1:W-:Y:S01]  /*36740*/  ATOMS.EXCH RZ, [R4+0x10000], R7 ;  /* 0x0100000704ff738c */ /* 0x0003e20004000000 */
[----:B------:R-:W-:Y:S05]  /*36750*/  BRA `(.L_x_954) ;  /* 0x0000000000107947 */ /* 0x000fea0003800000 */
.L_x_953:
[----:B------:R-:W-:-:S04]  /*36760*/  IMAD.WIDE.U32 R4, R5, 0x4, R24 ;  /* 0x0000000405047825 */ /* 0x000fc800078e0018 */
[----:B------:R-:W-:-:S05]  /*36770*/  IMAD.MOV.U32 R7, RZ, RZ, -0x1 ;  /* 0xffffffffff077424 */ /* 0x000fca00078e00ff */
[----:B------:R0:W5:Y:S04]  /*36780*/  ATOMG.E.EXCH.STRONG.GPU PT, RZ, desc[UR36][R4.64], R7 ;  /* 0x8000000704ff79a8 */ /* 0x000168000c1ef124 */
[----:B------:R0:W5:Y:S02]  /*36790*/  LDG.E R0, desc[UR36][R48.64+0x114] ;  /* 0x0001142430007981 */ /* 0x000164000c1e1900 */
.L_x_954:
[----:B------:R-:W-:Y:S05]  /*367a0*/  BSYNC.RECONVERGENT B1 ;  /* 0x0000000000017941 */ /* 0x000fea0003800200 */
.L_x_952:
[----:B------:R-:W-:-:S05]  /*367b0*/  VIADD R3, R3, 0x1 ;  /* 0x0000000103037836 */ /* 0x000fca0000000000 */
[----:B-----5:R-:W-:-:S13]  /*367c0*/  ISETP.GE.U32.AND P0, PT, R3, R0, PT ;  /* 0x000000000300720c */ /* 0x020fda0003f06070 */
[----:B------:R-:W-:Y:S05]  /*367d0*/  @!P0 BRA `(.L_x_955) ;  /* 0xfffffffc00a88947 */ /* 0x000fea000383ffff */
.L_x_951:
[----:B------:R-:W-:Y:S05]  /*367e0*/  BSYNC B0 ;  /* 0x0000000000007941 */ /* 0x000fea0003800000 */
.L_x_950:
[----:B------:R-:W2:Y:S01]  /*367f0*/  LDG.E R0, desc[UR36][R48.64+0x110] ;  /* 0x0001102430007981 */ /* 0x000ea2000c1e1900 */
[----:B------:R-:W-:Y:S01]  /*36800*/  BSSY B0, `(.L_x_956) ;  /* 0x0000039000007945 */ /* 0x000fe20003800000 */
[----:B--2---:R-:W-:-:S13]  /*36810*/  ISETP.NE.AND P0, PT, R0, RZ, PT ;  /* 0x000000ff0000720c */ /* 0x004fda0003f05270 */
[----:B------:R-:W-:Y:S05]  /*36820*/  @!P0 BRA `(.L_x_957) ;  /* 0x0000000000d88947 */ /* 0x000fea0003800000 */
[----:B------:R-:W-:Y:S02]  /*36830*/  IMAD.MOV.U32 R3, RZ, RZ, R0 ;  /* 0x000000ffff037224 */ /* 0x000fe400078e0000 */
[----:B------:R-:W-:-:S07]  /*36840*/  IMAD.MOV.U32 R9, RZ, RZ, RZ ;  /* 0x000000ffff097224 */ /* 0x000fce00078e00ff */
.L_x_966:
[----:B01----:R-:W-:-:S06]  /*36850*/  IMAD.WIDE.U32 R6, R9, 0x8, R46 ;  /* 0x0000000809067825 */ /* 0x003fcc00078e002e */
        /* <DEDUP_REMOVED lines=16> */
.L_x_959:
[----:B------:R-:W-:Y:S05]  /*36960*/  BSYNC.RECONVERGENT B1 ;  /* 0x0000000000017941 */ /* 0x000fea0003800200 */
.L_x_958:
[----:B------:R-:W-:Y:S01]  /*36970*/  BSSY.RECONVERGENT B1, `(.L_x_960) ;  /* 0x000000b000017945 */ /* 0x000fe20003800200 */
[----:B0----5:R-:W-:Y:S01]  /*36980*/  IMAD R4, R5, 0x8, R8 ;  /* 0x0000000805047824 */ /* 0x021fe200078e0208 */
[----:B------:R-:W-:Y:S02]  /*36990*/  SHF.R.U32.HI R0, RZ, 0x3, R7 ;  /* 0x00000003ff007819 */ /* 0x000fe40000011607 */
[----:B------:R-:W-:Y:S05]  /*369a0*/  @!P1 BRA `(.L_x_961) ;  /* 0x00000000000c9947 */ /* 0x000fea0003800000 */
[----:B------:R-:W-:-:S06]  /*369b0*/  IMAD.U32 R0, R0, 0x4, R1 ;  /* 0x0000000400007824 */ /* 0x000fcc00078e0001 */
[----:B------:R-:W5:Y:S01]  /*369c0*/  LDL R0, [R0+0x38] ;  /* 0x0000380000007983 */ /* 0x000f620000100800 */
[----:B------:R-:W-:Y:S05]  /*369d0*/  BRA `(.L_x_962) ;  /* 0x0000000000107947 */ /* 0x000fea0003800000 */
.L_x_961:
[----:B------:R-:W-:-:S13]  /*369e0*/  LOP3.LUT P0, RZ, R7, 0x3, RZ, 0xc0, !PT ;  /* 0x0000000307ff7812 */ /* 0x000fda000780c0ff */
[----:B------:R-:W-:Y:S05]  /*369f0*/  @P0 BRA `(.L_x_962) ;  /* 0x0000000000080947 */ /* 0x000fea0003800000 */
[----:B------:R-:W-:-:S06]  /*36a00*/  IMAD.U32 R0, R0, 0x4, R1 ;  /* 0x0000000400007824 */ /* 0x000fcc00078e0001 */
[----:B------:R-:W5:Y:S02]  /*36a10*/  LDL R0, [R0+0x138] ;  /* 0x0001380000007983 */ /* 0x000f640000100800 */
.L_x_962:
[----:B------:R-:W-:Y:S05]  /*36a20*/  BSYNC.RECONVERGENT B1 ;  /* 0x0000000000017941 */ /* 0x000fea0003800200 */
.L_x_960:
[----:B------:R-:W-:Y:S01]  /*36a30*/  ISETP.GT.U32.AND P0, PT, R11, 0x1fff, PT ;  /* 0x00001fff0b00780c */ /* 0x000fe20003f04070 */
[----:B------:R-:W-:Y:S01]  /*36a40*/  BSSY.RECONVERGENT B1, `(.L_x_963) ;  /* 0x0000011000017945 */ /* 0x000fe20003800200 */
[----:B------:R-:W-:-:S05]  /*36a50*/  LOP3.LUT R7, R7, 0x7, RZ, 0xc0, !PT ;  /* 0x0000000707077812 */ /* 0x000fca00078ec0ff */
[----:B-----5:R-:W-:-:S06]  /*36a60*/  IMAD R5, R0, 0x8, R7 ;  /* 0x0000000800057824 */ /* 0x020fcc00078e0207 */
        /* <DEDUP_REMOVED lines=8> */
.L_x_964:
[----:B------:R-:W0:Y:S02]  /*36af0*/  LDC.64 R6, c[0x0][0x380] ;  /* 0x0000e000ff067b82 */ /* 0x000e240000000a00 */
[----:B0-----:R-:W-:-:S03]  /*36b00*/  IMAD.WIDE.U32 R6, R11, 0x8, R6 ;  /* 0x000000080b067825 */ /* 0x001fc600078e0006 */
[----:B------:R-:W-:-:S05]  /*36b10*/  IADD3 R6, P0, PT, R6, 0xc000000, RZ ;  /* 0x0c00000006067810 */ /* 0x000fca0007f1e0ff */
[----:B------:R-:W-:-:S05]  /*36b20*/  IMAD.X R7, RZ, RZ, R7, P0 ;  /* 0x000000ffff077224 */ /* 0x000fca00000e0607 */
[----:B------:R1:W5:Y:S04]  /*36b30*/  ATOMG.E.EXCH.64.STRONG.GPU PT, RZ, desc[UR36][R6.64+0x8], R4 ;  /* 0x8000080406ff79a8 */ /* 0x000368000c1ef524 */
[----:B------:R1:W5:Y:S02]  /*36b40*/  LDG.E R3, desc[UR36][R48.64+0x110] ;  /* 0x0001102430037981 */ /* 0x000364000c1e1900 */
.L_x_965:
[----:B------:R-:W-:Y:S05]  /*36b50*/  BSYNC.RECONVERGENT B1 ;  /* 0x0000000000017941 */ /* 0x000fea0003800200 */
.L_x_963:
[----:B------:R-:W-:-:S05]  /*36b60*/  VIADD R9, R9, 0x1 ;  /* 0x0000000109097836 */ /* 0x000fca0000000000 */
[----:B-----5:R-:W-:-:S13]  /*36b70*/  ISETP.GE.U32.AND P0, PT, R9, R3, PT ;  /* 0x000000030900720c */ /* 0x020fda0003f06070 */
[----:B------:R-:W-:Y:S05]  /*36b80*/  @!P0 BRA `(.L_x_966) ;  /* 0xfffffffc00308947 */ /* 0x000fea000383ffff */
.L_x_957:
[----:B------:R-:W-:Y:S05]  /*36b90*/  BSYNC B0 ;  /* 0x0000000000007941 */ /* 0x000fea0003800000 */
.L_x_956:
[----:B------:R-:W2:Y:S01]  /*36ba0*/  LDG.E R0, desc[UR36][R48.64+0x10c] ;  /* 0x00010c2430007981 */ /* 0x000ea2000c1e1900 */
[----:B------:R-:W-:Y:S01]  /*36bb0*/  BSSY B0, `(.L_x_967) ;  /* 0x00000c1000007945 */ /* 0x000fe20003800000 */
[----:B--2---:R-:W-:-:S13]  /*36bc0*/  ISETP.NE.AND P0, PT, R0, RZ, PT ;  /* 0x000000ff0000720c */ /* 0x004fda0003f05270 */
[----:B------:R-:W-:Y:S05]  /*36bd0*/  @!P0 BRA `(.L_x_968) ;  /* 0x0000000800f88947 */ /* 0x000fea0003800000 */
[----:B01----:R0:W5:Y:S01]  /*36be0*/  LDL R5, [R1+0x238] ;  /* 0x0002380001057983 */ /* 0x0031620000100800 */
[----:B------:R-:W-:-:S07]  /*36bf0*/  IMAD.MOV.U32 R3, RZ, RZ, RZ ;  /* 0x000000ffff037224 */ /* 0x000fce00078e00ff */
.L_x_995:
        /* <DEDUP_REMOVED lines=9> */
.L_x_970:
[----:B------:R-:W-:-:S13]  /*36c90*/  LOP3.LUT P0, RZ, R6, 0x3, RZ, 0xc0, !PT ;  /* 0x0000000306ff7812 */ /* 0x000fda000780c0ff */
[----:B------:R-:W-:Y:S05]  /*36ca0*/  @P0 BRA `(.L_x_971) ;  /* 0x0000000000080947 */ /* 0x000fea0003800000 */
[----:B------:R-:W-:-:S06]  /*36cb0*/  IMAD R9, R9, 0x4, R2 ;  /* 0x0000000409097824 */ /* 0x000fcc00078e0202 */
[----:B------:R-:W5:Y:S02]  /*36cc0*/  LDL R9, [R9+0x118] ;  /* 0x0001180009097983 */ /* 0x000f640000100800 */
.L_x_971:
[----:B------:R-:W-:Y:S05]  /*36cd0*/  BSYNC.RECONVERGENT B1 ;  /* 0x0000000000017941 */ /* 0x000fea0003800200 */
.L_x_969:
[----:B------:R-:W-:Y:S01]  /*36ce0*/  LOP3.LUT P0, RZ, R7, 0x4, RZ, 0xc0, !PT ;  /* 0x0000000407ff7812 */ /* 0x000fe2000780c0ff */
[----:B------:R-:W-:Y:S01]  /*36cf0*/  BSSY.RECONVERGENT B1, `(.L_x_972) ;  /* 0x000000a000017945 */ /* 0x000fe20003800200 */
[----:B------:R-:W-:-:S11]  /*36d00*/  SHF.R.U32.HI R0, RZ, 0x3, R7 ;  /* 0x00000003ff007819 */ /* 0x000fd60000011607 */
[----:B------:R-:W-:Y:S05]  /*36d10*/  @!P0 BRA `(.L_x_973) ;  /* 0x00000000000c8947 */ /* 0x000fea0003800000 */
[----:B------:R-:W-:-:S06]  /*36d20*/  IMAD.U32 R0, R0, 0x4, R1 ;  /* 0x0000000400007824 */ /* 0x000fcc00078e0001 */
[----:B------:R-:W5:Y:S01]  /*36d30*/  LDL R0, [R0+0x38] ;  /* 0x0000380000007983 */ /* 0x000f620000100800 */
[----:B------:R-:W-:Y:S05]  /*36d40*/  BRA `(.L_x_974) ;  /* 0x0000000000107947 */ /* 0x000fea0003800000 */
.L_x_973:
[----:B------:R-:W-:-:S13]  /*36d50*/  LOP3.LUT P0, RZ, R7, 0x3, RZ, 0xc0, !PT ;  /* 0x0000000307ff7812 */ /* 0x000fda000780c0ff */
[----:B------:R-:W-:Y:S05]  /*36d60*/  @P0 BRA `(.L_x_974) ;  /* 0x0000000000080947 */ /* 0x000fea0003800000 */
[----:B------:R-:W-:-:S06]  /*36d70*/  IMAD.U32 R0, R0, 0x4, R1 ;  /* 0x0000000400007824 */ /* 0x000fcc00078e0001 */
[----:B------:R-:W5:Y:S02]  /*36d80*/  LDL R0, [R0+0x138] ;  /* 0x0001380000007983 */ /* 0x000f640000100800 */
.L_x_974:
[----:B------:R-:W-:Y:S05]  /*36d90*/  BSYNC.RECONVERGENT B1 ;  /* 0x0000000000017941 */ /* 0x000fea0003800200 */
.L_x_972:
[C---:B------:R-:W-:Y:S01]  /*36da0*/  LOP3.LUT R4, R6.reuse, 0x7, RZ, 0xc0, !PT ;  /* 0x0000000706047812 */ /* 0x040fe200078ec0ff */
[----:B------:R-:W-:Y:S01]  /*36db0*/  BSSY B1, `(.L_x_975) ;  /* 0x000009c000017945 */ /* 0x000fe20003800000 */
[C---:B------:R-:W-:Y:S02]  /*36dc0*/  LOP3.LUT R11, R7.reuse, 0x7, RZ, 0xc0, !PT ;  /* 0x00000007070b7812 */ /* 0x040fe400078ec0ff */
[----:B------:R-:W-:Y:S02]  /*36dd0*/  LOP3.LUT P0, RZ, R6, 0x7, RZ, 0xc0, !PT ;  /* 0x0000000706ff7812 */ /* 0x000fe4000780c0ff */
[----:B------:R-:W-:Y:S01]  /*36de0*/  LOP3.LUT P1, RZ, R7, 0x7, RZ, 0xc0, !PT ;  /* 0x0000000707ff7812 */ /* 0x000fe2000782c0ff */
[----:B-----5:R-:W-:Y:S02]  /*36df0*/  IMAD R7, R9, 0x8, R4 ;  /* 0x0000000809077824 */ /* 0x020fe400078e0204 */
[----:B------:R-:W-:Y:S01]  /*36e00*/  IMAD R0, R0, 0x8, R11 ;  /* 0x0000000800007824 */ /* 0x000fe200078e020b */
[----:B------:R-:W-:-:S04]  /*36e10*/  PLOP3.LUT P0, PT, P0, P1, PT, 0x20, 0x2 ;  /* 0x000000000002781c */ /* 0x000fc80000702470 */
[----:B------:R-:W-:Y:S02]  /*36e20*/  SEL R4, R0, R7, P0 ;  /* 0x0000000700047207 */ /* 0x000fe40000000000 */
[----:B------:R-:W-:Y:S02]  /*36e30*/  SEL R7, R7, R0, P0 ;  /* 0x0000000007077207 */ /* 0x000fe40000000000 */
[----:B------:R-:W-:-:S13]  /*36e40*/  LOP3.LUT P1, RZ, R4, 0x7, RZ, 0xc0, !PT ;  /* 0x0000000704ff7812 */ /* 0x000fda000782c0ff */
[----:B------:R-:W-:Y:S05]  /*36e50*/  @P1 BRA `(.L_x_976) ;  /* 0x0000000400701947 */ /* 0x000fea0003800000 */
.L_x_994:
[----:B------:R-:W-:Y:S01]  /*36e60*/  LOP3.LUT P0, RZ, R7, 0x7, RZ, 0xc0, !PT ;  /* 0x0000000707ff7812 */ /* 0x000fe2000780c0ff */
[----:B------:R-:W-:Y:S05]  /*36e70*/  YIELD ;  /* 0x0000000000007946 */ /* 0x000fea0003800000 */
[----:B------:R-:W-:Y:S07]  /*36e80*/  BSSY B2, `(.L_x_977) ;  /* 0x000001f000027945 */ /* 0x000fee0003800000 */
[----:B-12-45:R-:W-:Y:S05]  /*36e90*/  @P0 BRA `(.L_x_978) ;  /* 0x0000000000740947 */ /* 0x036fea0003800000 */
[----:B------:R-:W1:Y:S01]  /*36ea0*/  S2R R9, SR_CgaCtaId ;  /* 0x0000000000097919 */ /* 0x000e620000008800 */
[----:B------:R-:W-:-:S05]  /*36eb0*/  MOV R0, 0x400 ;  /* 0x0000040000007802 */ /* 0x000fca0000000f00 */
[----:B------:R-:W-:-:S05]  /*36ec0*/  VIADD R0, R0, 0x410 ;  /* 0x0000041000007836 */ /* 0x000fca0000000000 */
[----:B-1----:R-:W-:-:S07]  /*36ed0*/  LEA R10, R9, R0, 0x18 ;  /* 0x00000000090a7211 */ /* 0x002fce00078ec0ff */
.L_x_985:
[C---:B------:R-:W-:Y:S01]  /*36ee0*/  ISETP.GT.U32.AND P1, PT, R7.reuse, 0xffff, PT ;  /* 0x0000ffff0700780c */ /* 0x040fe20003f24070 */
[----:B------:R-:W-:Y:S05]  /*36ef0*/  YIELD ;  /* 0x0000000000007946 */ /* 0x000fea0003800000 */
[----:B--2---:R-:W-:Y:S01]  /*36f00*/  SHF.R.U32.HI R9, RZ, 0x3, R7 ;  /* 0x00000003ff097819 */ /* 0x004fe20000011607 */
[----:B------:R-:W-:Y:S01]  /*36f10*/  BSSY.RECONVERGENT B3, `(.L_x_979) ;  /* 0x0000009000037945 */ /* 0x000fe20003800200 */
[----:B-1----:R-:W-:-:S03]  /*36f20*/  LEA.HI R6, R7, R10, RZ, 0x1f ;  /* 0x0000000a07067211 */ /* 0x002fc600078ff8ff */
[----:B------:R-:W-:Y:S02]  /*36f30*/  IMAD.WIDE.U32 R8, R9, 0x4, R24 ;  /* 0x0000000409087825 */ /* 0x000fe400078e0018 */
[----:B-----5:R-:W-:Y:S05]  /*36f40*/  @P1 BRA `(.L_x_980) ;  /* 0x00000000000c1947 */ /* 0x020fea0003800000 */
[----:B------:R-:W-:-:S05]  /*36f50*/  IMAD.MOV.U32 R11, RZ, RZ, -0x1 ;  /* 0xffffffffff0b7424 */ /* 0x000fca00078e00ff */
[----:B------:R2:W3:Y:S01]  /*36f60*/  ATOMS.EXCH R0, [R6+0x10000], R11 ;  /* 0x0100000b0600738c */ /* 0x0004e20004000000 */
[----:B------:R-:W-:Y:S05]  /*36f70*/  BRA `(.L_x_981) ;  /* 0x0000000000087947 */ /* 0x000fea0003800000 */
.L_x_980:
[----:B------:R-:W-:-:S05]  /*36f80*/  IMAD.MOV.U32 R11, RZ, RZ, -0x1 ;  /* 0xffffffffff0b7424 */ /* 0x000fca00078e00ff */
[----:B------:R1:W5:Y:S02]  /*36f90*/  ATOMG.E.EXCH.STRONG.GPU PT, R0, desc[UR36][R8.64], R11 ;  /* 0x8000000b080079a8 */ /* 0x000364000c1ef124 */
.L_x_981:
[----:B------:R-:W-:Y:S05]  /*36fa0*/  BSYNC.RECONVERGENT B3 ;  /* 0x0000000000037941 */ /* 0x000fea0003800200 */
.L_x_979:
[----:B-123-5:R-:W-:-:S05]  /*36fb0*/  VIADD R11, R0, 0x1 ;  /* 0x00000001000b7836 */ /* 0x02efca0000000000 */
[----:B------:R-:W-:-:S13]  /*36fc0*/  ISETP.GE.U32.AND P0, PT, R11, 0x2, PT ;  /* 0x000000020b00780c */ /* 0x000fda0003f06070 */
[----:B------:R-:W-:Y:S05]  /*36fd0*/  @!P0 BRA `(.L_x_978) ;  /* 0x0000000000248947 */ /* 0x000fea0003800000 */
[----:B------:R-:W-:Y:S04]  /*36fe0*/  BSSY.RECONVERGENT B3, `(.L_x_982) ;  /* 0x0000005000037945 */ /* 0x000fe80003800200 */
[----:B------:R-:W-:Y:S05]  /*36ff0*/  @P1 BRA `(.L_x_983) ;  /* 0x0000000000081947 */ /* 0x000fea0003800000 */
[----:B------:R1:W-:Y:S01]  /*37000*/  ATOMS.EXCH RZ, [R6+0x10000], RZ ;  /* 0x010000ff06ff738c */ /* 0x0003e20004000000 */
[----:B------:R-:W-:Y:S05]  /*37010*/  BRA `(.L_x_984) ;  /* 0x0000000000047947 */ /* 0x000fea0003800000 */
.L_x_983:
[----:B------:R2:W5:Y:S02]  /*37020*/  ATOMG.E.EXCH.STRONG.GPU PT, RZ, desc[UR36][R8.64], RZ ;  /* 0x800000ff08ff79a8 */ /* 0x000564000c1ef124 */
.L_x_984:
[----:B------:R-:W-:Y:S05]  /*37030*/  BSYNC.RECONVERGENT B3 ;  /* 0x0000000000037941 */ /* 0x000fea0003800200 */
.L_x_982:
[----:B------:R-:W-:Y:S01]  /*37040*/  LOP3.LUT P0, RZ, R0, 0x7, RZ, 0xc0, !PT ;  /* 0x0000000700ff7812 */ /* 0x000fe2000780c0ff */
[----:B------:R-:W-:-:S12]  /*37050*/  IMAD.MOV.U32 R7, RZ, RZ, R0 ;  /* 0x000000ffff077224 */ /* 0x000fd800078e0000 */
[----:B------:R-:W-:Y:S05]  /*37060*/  @!P0 BRA `(.L_x_985) ;  /* 0xfffffffc009c8947 */ /* 0x000fea000383ffff */
.L_x_978:
[----:B------:R-:W-:Y:S05]  /*37070*/  BSYNC B2 ;  /* 0x0000000000027941 */ /* 0x000fea0003800000 */
.L_x_977:
        /* <DEDUP_REMOVED lines=14> */
.L_x_988:
[----:B------:R-:W-:Y:S02]  /*37160*/  ISETP.GT.U32.AND P1, PT, R4, 0xffff, PT ;  /* 0x0000ffff0400780c */ /* 0x000fe40003f24070 */
[----:B------:R-:W-:-:S11]  /*37170*/  SHF.R.U32.HI R11, RZ, 0x3, R4 ;  /* 0x00000003ff0b7819 */ /* 0x000fd60000011604 */
        /* <DEDUP_REMOVED lines=12> */
.L_x_987:
        /* <DEDUP_REMOVED lines=13> */
[----:B------:R-:W-:Y:S01]  /*37310*/  IMAD.MOV.U32 R11, RZ, RZ, R7 ;  /* 0x000000ffff0b7224 */ /* 0x000fe200078e0007 */
[----:B------:R-:W-:Y:S06]  /*37320*/  BRA `(.L_x_989) ;  /* 0x00000000001c7947 */ /* 0x000fec0003800000 */
.L_x_992:
[----:B------:R-:W-:-:S05]  /*37330*/  IMAD.WIDE.U32 R8, R9, 0x4, R24 ;  /* 0x0000000409087825 */ /* 0x000fca00078e0018 */
[----:B------:R-:W2:Y:S02]  /*37340*/  ATOMG.E.EXCH.STRONG.GPU PT, R0, desc[UR36][R8.64], R7 ;  /* 0x80000007080079a8 */ /* 0x000ea4000c1ef124 */
[----:B--2---:R-:W-:-:S13]  /*37350*/  ISETP.NE.AND P0, PT, R0, -0x1, PT ;  /* 0xffffffff0000780c */ /* 0x004fda0003f05270 */
[----:B------:R-:W-:Y:S05]  /*37360*/  @!P0 BREAK.RELIABLE B2 ;  /* 0x0000000000028942 */ /* 0x000fea0003800100 */
[----:B------:R-:W-:Y:S05]  /*37370*/  @!P0 BRA `(.L_x_993) ;  /* 0x0000000000fc8947 */ /* 0x000fea0003800000 */
[----:B------:R4:W5:Y:S01]  /*37380*/  ATOMG.E.EXCH.STRONG.GPU PT, RZ, desc[UR36][R8.64], RZ ;  /* 0x800000ff08ff79a8 */ /* 0x000962000c1ef124 */
[----:B------:R-:W-:-:S07]  /*37390*/  IMAD.MOV.U32 R11, RZ, RZ, R7 ;  /* 0x000000ffff0b7224 */ /* 0x000fce00078e0007 */
.L_x_989:
[----:B------:R-:W-:Y:S05]  /*373a0*/  BSYNC.RELIABLE B2 ;  /* 0x0000000000027941 */ /* 0x000fea0003800100 */
.L_x_986:
[----:B------:R-:W-:Y:S02]  /*373b0*/  LOP3.LUT P0, RZ, R0, 0x7, RZ, 0xc0, !PT ;  /* 0x0000000700ff7812 */ /* 0x000fe4000780c0ff */
[----:B------:R-:W-:-:S04]  /*373c0*/  LOP3.LUT P1, RZ, R11, 0x7, RZ, 0xc0, !PT ;  /* 0x000000070bff7812 */ /* 0x000fc8000782c0ff */
[----:B------:R-:W-:-:S04]  /*373d0*/  PLOP3.LUT P0, PT, P0, P1, PT, 0x20, 0x2 ;  /* 0x000000000002781c */ /* 0x000fc80000702470 */
[----:B---3--:R-:W-:Y:S02]  /*373e0*/  SEL R4, R11, R0, P0 ;  /* 0x000000000b047207 */ /* 0x008fe40000000000 */
[----:B------:R-:W-:Y:S02]  /*373f0*/  SEL R7, R0, R11, P0 ;  /* 0x0000000b00077207 */ /* 0x000fe40000000000 */
[----:B------:R-:W-:-:S13]  /*37400*/  LOP3.LUT P1, RZ, R4, 0x7, RZ, 0xc0, !PT ;  /* 0x0000000704ff7812 */ /* 0x000fda000782c0ff */
[----:B------:R-:W-:Y:S05]  /*37410*/  @!P1 BRA `(.L_x_994) ;  /* 0xfffffff800909947 */ /* 0x000fea000383ffff */
.L_x_976:
[----:B------:R-:W-:Y:S02]  /*37420*/  IMAD.SHL.U32 R0, R4, 0x8, RZ ;  /* 0x0000000804007824 */ /* 0x000fe400078e00ff */
[----:B--2-4-:R-:W-:Y:S02]  /*37430*/  IMAD.MOV.U32 R9, RZ, RZ, -0x4f0f0efe ;  /* 0xb0f0f102ff097424 */ /* 0x014fe400078e00ff */
[----:B------:R-:W-:Y:S01]  /*37440*/  IMAD.MOV.U32 R13, RZ, RZ, -0x40000000 ;  /* 0xc0000000ff0d7424 */ /* 0x000fe200078e00ff */
[----:B------:R-:W-:Y:S01]  /*37450*/  LOP3.LUT R0, R0, 0x38, RZ, 0xc0, !PT ;  /* 0x0000003800007812 */ /* 0x000fe200078ec0ff */
[----:B------:R-:W-:-:S03]  /*37460*/  IMAD.MOV.U32 R11, RZ, RZ, -0x203a400 ;  /* 0xfdfc5c00ff0b7424 */ /* 0x000fc600078e00ff */
[----:B------:R-:W-:-:S04]  /*37470*/  LOP3.LUT R0, R0, 0x7, R7, 0xf8, !PT ;  /* 0x0000000700007812 */ /* 0x000fc800078ef807 */
[-C--:B-1----:R-:W-:Y:S02]  /*37480*/  SHF.R.U64 R6, R9, R0.reuse, 0x7eb6deee ;  /* 0x7eb6deee09067419 */ /* 0x082fe40000001200 */
[-C--:B------:R-:W-:Y:S02]  /*37490*/  SHF.R.U64 R9, R13, R0.reuse, 0xf8f8f0f0 ;  /* 0xf8f8f0f00d097419 */ /* 0x080fe40000001200 */
[----:B------:R-:W-:Y:S02]  /*374a0*/  SHF.R.U64 R11, R11, R0, 0x18181c19 ;  /* 0x18181c190b0b7419 */ /* 0x000fe40000001200 */
[----:B------:R-:W-:Y:S01]  /*374b0*/  LOP3.LUT R0, R6, 0x1, RZ, 0xc0, !PT ;  /* 0x0000000106007812 */ /* 0x000fe200078ec0ff */
[----:B------:R-:W-:Y:S02]  /*374c0*/  IMAD.SHL.U32 R9, R9, 0x4, RZ ;  /* 0x0000000409097824 */ /* 0x000fe400078e00ff */
[----:B------:R-:W-:Y:S01]  /*374d0*/  IMAD.MOV.U32 R6, RZ, RZ, R4 ;  /* 0x000000ffff067224 */ /* 0x000fe200078e0004 */
        /* <DEDUP_REMOVED lines=14> */
[----:B----4-:R-:W2:Y:S02]  /*375c0*/  LDL R9, [R1+0xa40] ;  /* 0x000a400001097983 */ /* 0x010ea40000100800 */
[C---:B--2---:R-:W-:Y:S02]  /*375d0*/  VIADD R0, R9.reuse, 0x1 ;  /* 0x0000000109007836 */ /* 0x044fe40000000000 */
[----:B------:R-:W-:-:S03]  /*375e0*/  IMAD R4, R9, 0x8, R2 ;  /* 0x0000000809047824 */ /* 0x000fc600078e0202 */
[----:B------:R1:W-:Y:S04]  /*375f0*/  STL [R1+0xa40], R0 ;  /* 0x000a400001007387 */ /* 0x0003e80000100800 */
[----:B------:R1:W-:Y:S01]  /*37600*/  STL.64 [R4+0xa28], R6 ;  /* 0x000a280604007387 */ /* 0x0003e20000100a00 */
[----:B------:R-:W-:Y:S05]  /*37610*/  BRA `(.L_x_993) ;  /* 0x0000000000547947 */ /* 0x000fea0003800000 */
.L_x_991:
[----:B------:R-:W-:Y:S01]  /*37620*/  LOP3.LUT R0, R7, 0x7, RZ, 0xc0, !PT ;  /* 0x0000000707007812 */ /* 0x000fe200078ec0ff */
[----:B-1----:R-:W-:-:S03]  /*37630*/  IMAD.MOV.U32 R6, RZ, RZ, R4 ;  /* 0x000000ffff067224 */ /* 0x002fc600078e0004 */
[----:B------:R-:W-:-:S13]  /*37640*/  ISETP.NE.AND P0, PT, R0, 0x1, PT ;  /* 0x000000010000780c */ /* 0x000fda0003f05270 */
        /* <DEDUP_REMOVED lines=12> */
.L_x_990:
[C---:B------:R-:W-:Y:S02]  /*37710*/  VIADD R0, R5.reuse, 0x1 ;  /* 0x0000000105007836 */ /* 0x040fe40000000000 */
[----:B--2---:R-:W-:Y:S02]  /*37720*/  IMAD R9, R5, 0x8, R2 ;  /* 0x0000000805097824 */ /* 0x004fe400078e0202 */
[----:B-1----:R-:W-:Y:S01]  /*37730*/  IMAD.MOV.U32 R6, RZ, RZ, R4 ;  /* 0x000000ffff067224 */ /* 0x002fe200078e0004 */
[----:B------:R1:W-:Y:S01]  /*37740*/  STL [R1+0x238], R0 ;  /* 0x0002380001007387 */ /* 0x0003e20000100800 */
[----:B------:R-:W-:-:S03]  /*37750*/  IMAD.MOV.U32 R5, RZ, RZ, R0 ;  /* 0x000000ffff057224 */ /* 0x000fc600078e0000 */
[----:B------:R1:W-:Y:S04]  /*37760*/  STL.64 [R9+0x220], R6 ;  /* 0x0002200609007387 */ /* 0x0003e80000100a00 */
.L_x_993:
[----:B------:R-:W-:Y:S05]  /*37770*/  BSYNC B1 ;  /* 0x0000000000017941 */ /* 0x000fea0003800000 */
.L_x_975:
[----:B-1234-:R-:W2:Y:S01]  /*37780*/  LDG.E R0, desc[UR36][R48.64+0x10c] ;  /* 0x00010c2430007981 */ /* 0x01eea2000c1e1900 */
[----:B------:R-:W-:-:S05]  /*37790*/  VIADD R3, R3, 0x1 ;  /* 0x0000000103037836 */ /* 0x000fca0000000000 */
[----:B--2---:R-:W-:-:S13]  /*377a0*/  ISETP.GE.U32.AND P0, PT, R3, R0, PT ;  /* 0x000000000300720c */ /* 0x004fda0003f06070 */
[----:B------:R-:W-:Y:S05]  /*377b0*/  @!P0 BRA `(.L_x_995) ;  /* 0xfffffff400108947 */ /* 0x000fea000383ffff */
.L_x_968:
[----:B------:R-:W-:Y:S05]  /*377c0*/  BSYNC B0 ;  /* 0x0000000000007941 */ /* 0x000fea0003800000 */
.L_x_967:
[----:B------:R-:W2:Y:S01]  /*377d0*/  LDG.E R0, desc[UR36][R48.64+0x118] ;  /* 0x0001182430007981 */ /* 0x000ea2000c1e1900 */
[----:B------:R-:W-:Y:S01]  /*377e0*/  BSSY.RECONVERGENT B0, `(.L_x_996) ;  /* 0x000000b000007945 */ /* 0x000fe20003800200 */
[----:B--2---:R-:W-:Y:S02]  /*377f0*/  LOP3.LUT P0, RZ, R0, 0x4, RZ, 0xc0, !PT ;  /* 0x0000000400ff7812 */ /* 0x004fe4000780c0ff */
[----:B------:R-:W-:-:S11]  /*37800*/  SHF.R.U32.HI R3, RZ, 0x3, R0 ;  /* 0x00000003ff037819 */ /* 0x000fd60000011600 */
[----:B------:R-:W-:Y:S05]  /*37810*/  @!P0 BRA `(.L_x_997) ;  /* 0x00000000000c8947 */ /* 0x000fea0003800000 */
[----:B------:R-:W-:-:S06]  /*37820*/  IMAD R3, R3, 0x4, R2 ;  /* 0x0000000403037824 */ /* 0x000fcc00078e0202 */
[----:B------:R-:W5:Y:S01]  /*37830*/  LDL R3, [R3+0x18] ;  /* 0x0000180003037983 */ /* 0x000f620000100800 */
[----:B------:R-:W-:Y:S05]  /*37840*/  BRA `(.L_x_998) ;  /* 0x0000000000107947 */ /* 0x000fea0003800000 */
.L_x_997:
[----:B------:R-:W-:-:S13]  /*37850*/  LOP3.LUT P0, RZ, R0, 0x3, RZ, 0xc0, !PT ;  /* 0x0000000300ff7812 */ /* 0x000fda000780c0ff */
[----:B------:R-:W-:Y:S05]  /*37860*/  @P0 BRA `(.L_x_998) ;  /* 0x0000000000080947 */ /* 0x000fea0003800000 */
[----:B------:R-:W-:-:S06]  /*37870*/  IMAD R3, R3, 0x4, R2 ;  /* 0x0000000403037824 */ /* 0x000fcc00078e0202 */
[----:B------:R-:W5:Y:S02]  /*37880*/  LDL R3, [R3+0x118] ;  /* 0x0001180003037983 */ /* 0x000f640000100800 */
.L_x_998:
[----:B------:R-:W-:Y:S05]  /*37890*/  BSYNC.RECONVERGENT B0 ;  /* 0x0000000000007941 */ /* 0x000fea0003800200 */
.L_x_996:
[----:B------:R-:W-:Y:S01]  /*378a0*/  LOP3.LUT P0, R0, R0, 0x7, RZ, 0xc0, !PT ;  /* 0x0000000700007812 */ /* 0x000fe2000780c0ff */
[----:B------:R-:W-:Y:S03]  /*378b0*/  BSSY B0, `(.L_x_999) ;  /* 0x0000098000007945 */ /* 0x000fe60003800000 */
[----:B------:R-:W-:Y:S01]  /*378c0*/  ISETP.EQ.AND P0, PT, R41, RZ, P0 ;  /* 0x000000ff2900720c */ /* 0x000fe20000702270 */
[----:B-----5:R-:W-:-:S05]  /*378d0*/  IMAD R0, R3, 0x8, R0 ;  /* 0x0000000803007824 */ /* 0x020fca00078e0200 */
[----:B01----:R-:W-:Y:S02]  /*378e0*/  SEL R4, R35, R0, P0 ;  /* 0x0000000023047207 */ /* 0x003fe40000000000 */
[----:B------:R-:W-:Y:S02]  /*378f0*/  SEL R35, R0, R35, P0 ;  /* 0x0000002300237207 */ /* 0x000fe40000000000 */
[----:B------:R-:W-:-:S13]  /*37900*/  LOP3.LUT P1, RZ, R4, 0x7, RZ, 0xc0, !PT ;  /* 0x0000000704ff7812 */ /* 0x000fda000782c0ff */
[----:B------:R-:W-:Y:S05]  /*37910*/  @P1 BRA `(.L_x_1000) ;  /* 0x0000000400701947 */ /* 0x000fea0003800000 */
.L_x_1018:
[----:B------:R-:W-:Y:S01]  /*37920*/  LOP3.LUT P0, RZ, R35, 0x7, RZ, 0xc0, !PT ;  /* 0x0000000723ff7812 */ /* 0x000fe2000780c0ff */
[----:B------:R-:W-:Y:S05]  /*37930*/  YIELD ;  /* 0x0000000000007946 */ /* 0x000fea0003800000 */
[----:B------:R-:W-:Y:S07]  /*37940*/  BSSY B1, `(.L_x_1001) ;  /* 0x000001f000017945 */ /* 0x000fee0003800000 */
[----:B-1---5:R-:W-:Y:S05]  /*37950*/  @P0 BRA `(.L_x_1002) ;  /* 0x0000000000740947 */ /* 0x022fea0003800000 */
[----:B------:R-:W0:Y:S01]  /*37960*/  S2R R3, SR_CgaCtaId ;  /* 0x0000000000037919 */ /* 0x000e220000008800 */
[----:B------:R-:W-:-:S05]  /*37970*/  MOV R0, 0x400 ;  /* 0x0000040000007802 */ /* 0x000fca0000000f00 */
[----:B------:R-:W-:-:S05]  /*37980*/  VIADD R0, R0, 0x410 ;  /* 0x0000041000007836 */ /* 0x000fca0000000000 */
[----:B0-----:R-:W-:-:S07]  /*37990*/  LEA R8, R3, R0, 0x18 ;  /* 0x0000000003087211 */ /* 0x001fce00078ec0ff */
.L_x_1009:
[C---:B------:R-:W-:Y:S01]  /*379a0*/  ISETP.GT.U32.AND P1, PT, R35.reuse, 0xffff, PT ;  /* 0x0000ffff2300780c */ /* 0x040fe20003f24070 */
[----:B------:R-:W-:Y:S05]  /*379b0*/  YIELD ;  /* 0x0000000000007946 */ /* 0x000fea0003800000 */
[----:B-1----:R-:W-:Y:S01]  /*379c0*/  SHF.R.U32.HI R7, RZ, 0x3, R35 ;  /* 0x00000003ff077819 */ /* 0x002fe20000011623 */
[----:B------:R-:W-:Y:S01]  /*379d0*/  BSSY.RECONVERGENT B2, `(.L_x_1003) ;  /* 0x0000009000027945 */ /* 0x000fe20003800200 */
[----:B0-2---:R-:W-:-:S03]  /*379e0*/  LEA.HI R3, R35, R8, RZ, 0x1f ;  /* 0x0000000823037211 */ /* 0x005fc600078ff8ff */
[----:B------:R-:W-:Y:S02]  /*379f0*/  IMAD.WIDE.U32 R6, R7, 0x4, R24 ;  /* 0x0000000407067825 */ /* 0x000fe400078e0018 */
[----:B-----5:R-:W-:Y:S05]  /*37a00*/  @P1 BRA `(.L_x_1004) ;  /* 0x00000000000c1947 */ /* 0x020fea0003800000 */
[----:B------:R-:W-:-:S06]  /*37a10*/  IMAD.MOV.U32 R0, RZ, RZ, -0x1 ;  /* 0xffffffffff007424 */ /* 0x000fcc00078e00ff */
[----:B------:R0:W1:Y:S01]  /*37a20*/  ATOMS.EXCH R0, [R3+0x10000], R0 ;  /* 0x010000000300738c */ /* 0x0000620004000000 */
[----:B------:R-:W-:Y:S05]  /*37a30*/  BRA `(.L_x_1005) ;  /* 0x0000000000087947 */ /* 0x000fea0003800000 */
.L_x_1004:
[----:B------:R-:W-:-:S05]  /*37a40*/  MOV R5, 0xffffffff ;  /* 0xffffffff00057802 */ /* 0x000fca0000000f00 */
[----:B------:R2:W5:Y:S02]  /*37a50*/  ATOMG.E.EXCH.STRONG.GPU PT, R0, desc[UR36][R6.64], R5 ;  /* 0x80000005060079a8 */ /* 0x000564000c1ef124 */
.L_x_1005:
[----:B------:R-:W-:Y:S05]  /*37a60*/  BSYNC.RECONVERGENT B2 ;  /* 0x0000000000027941 */ /* 0x000fea0003800200 */
.L_x_1003:
[----:B-12--5:R-:W-:-:S05]  /*37a70*/  VIADD R5, R0, 0x1 ;  /* 0x0000000100057836 */ /* 0x026fca0000000000 */
[----:B------:R-:W-:-:S13]  /*37a80*/  ISETP.GE.U32.AND P0, PT, R5, 0x2, PT ;  /* 0x000000020500780c */ /* 0x000fda0003f06070 */
[----:B------:R-:W-:Y:S05]  /*37a90*/  @!P0 BRA `(.L_x_1002) ;  /* 0x0000000000248947 */ /* 0x000fea0003800000 */
[----:B------:R-:W-:Y:S04]  /*37aa0*/  BSSY.RECONVERGENT B2, `(.L_x_1006) ;  /* 0x0000005000027945 */ /* 0x000fe80003800200 */
[----:B------:R-:W-:Y:S05]  /*37ab0*/  @P1 BRA `(.L_x_1007) ;  /* 0x0000000000081947 */ /* 0x000fea0003800000 */
[----:B------:R2:W-:Y:S01]  /*37ac0*/  ATOMS.EXCH RZ, [R3+0x10000], RZ ;  /* 0x010000ff03ff738c */ /* 0x0005e20004000000 */
[----:B------:R-:W-:Y:S05]  /*37ad0*/  BRA `(.L_x_1008) ;  /* 0x0000000000047947 */ /* 0x000fea0003800000 */
.L_x_1007:
[----:B------:R1:W5:Y:S02]  /*37ae0*/  ATOMG.E.EXCH.STRONG.GPU PT, RZ, desc[UR36][R6.64], RZ ;  /* 0x800000ff06ff79a8 */ /* 0x000364000c1ef124 */
.L_x_1008:
[----:B------:R-:W-:Y:S05]  /*37af0*/  BSYNC.RECONVERGENT B2 ;  /* 0x0000000000027941 */ /* 0x000fea0003800200 */
.L_x_1006:
[----:B------:R-:W-:Y:S01]  /*37b00*/  LOP3.LUT P0, RZ, R0, 0x7, RZ, 0xc0, !PT ;  /* 0x0000000700ff7812 */ /* 0x000fe2000780c0ff */
[----:B------:R-:W-:-:S12]  /*37b10*/  IMAD.MOV.U32 R35, RZ, RZ, R0 ;  /* 0x000000ffff237224 */ /* 0x000fd800078e0000 */
[----:B------:R-:W-:Y:S05]  /*37b20*/  @!P0 BRA `(.L_x_1009) ;  /* 0xfffffffc009c8947 */ /* 0x000fea000383ffff */
.L_x_1002:
[----:B------:R-:W-:Y:S05]  /*37b30*/  BSYNC B1 ;  /* 0x0000000000017941 */ /* 0x000fea0003800000 */
.L_x_1001:
        /* <DEDUP_REMOVED lines=10> */
[----:B0-2---:R-:W-:-:S10]  /*37be0*/  IMAD.MOV.U32 R3, RZ, RZ, R4 ;  /* 0x000000ffff037224 */ /* 0x005fd400078e0004 */
[----:B------:R-:W-:Y:S05]  /*37bf0*/  @!P0 BRA `(.L_x_1013) ;  /* 0x0000000000988947 */ /* 0x000fea0003800000 */
[----:B------:R-:W-:Y:S05]  /*37c00*/  @P1 BREAK.RELIABLE B1 ;  /* 0x0000000000011942 */ /* 0x000fea0003800100 */
[----:B------:R-:W-:Y:S05]  /*37c10*/  @P1 BRA `(.L_x_1014) ;  /* 0x00000004006c1947 */ /* 0x000fea0003800000 */
.L_x_1012:
[----:B------:R-:W-:Y:S02]  /*37c20*/  ISETP.GT.U32.AND P1, PT, R4, 0xffff, PT ;  /* 0x0000ffff0400780c */ /* 0x000fe40003f24070 */
[----:B0-2---:R-:W-:-:S11]  /*37c30*/  SHF.R.U32.HI R3, RZ, 0x3, R4 ;  /* 0x00000003ff037819 */ /* 0x005fd60000011604 */
[----:B-1----:R-:W-:-:S06]  /*37c40*/  @P1 IMAD.WIDE.U32 R6, R3, 0x4, R24 ;  /* 0x0000000403061825 */ /* 0x002fcc00078e0018 */
        /* <DEDUP_REMOVED lines=11> */
.L_x_1011:
[----:B------:R-:W-:Y:S02]  /*37d00*/  ISETP.GT.U32.AND P0, PT, R4, 0xffff, PT ;  /* 0x0000ffff0400780c */ /* 0x000fe40003f04070 */
[----:B------:R-:W-:-:S11]  /*37d10*/  SHF.R.U32.HI R5, RZ, 0x3, R4 ;  /* 0x00000003ff057819 */ /* 0x000fd60000011604 */
        /* <DEDUP_REMOVED lines=11> */
[----:B0-2---:R-:W-:Y:S01]  /*37dd0*/  IMAD.MOV.U32 R3, RZ, RZ, R35 ;  /* 0x000000ffff037224 */ /* 0x005fe200078e0023 */
[----:B------:R-:W-:Y:S06]  /*37de0*/  BRA `(.L_x_1013) ;  /* 0x00000000001c7947 */ /* 0x000fec0003800000 */
.L_x_1016:
[----:B------:R-:W-:-:S05]  /*37df0*/  IMAD.WIDE.U32 R4, R5, 0x4, R24 ;  /* 0x0000000405047825 */ /* 0x000fca00078e0018 */
[----:B------:R-:W3:Y:S02]  /*37e00*/  ATOMG.E.EXCH.STRONG.GPU PT, R0, desc[UR36][R4.64], R35 ;  /* 0x80000023040079a8 */ /* 0x000ee4000c1ef124 */
[----:B---3--:R-:W-:-:S13]  /*37e10*/  ISETP.NE.AND P0, PT, R0, -0x1, PT ;  /* 0xffffffff0000780c */ /* 0x008fda0003f05270 */
[----:B------:R-:W-:Y:S05]  /*37e20*/  @!P0 BREAK.RELIABLE B1 ;  /* 0x0000000000018942 */ /* 0x000fea0003800100 */
[----:B------:R-:W-:Y:S05]  /*37e30*/  @!P0 BRA `(.L_x_1017) ;  /* 0x0000000000fc8947 */ /* 0x000fea0003800000 */
[----:B------:R4:W5:Y:S01]  /*37e40*/  ATOMG.E.EXCH.STRONG.GPU PT, RZ, desc[UR36][R4.64], RZ ;  /* 0x800000ff04ff79a8 */ /* 0x000962000c1ef124 */
[----:B0-2---:R-:W-:-:S07]  /*37e50*/  IMAD.MOV.U32 R3, RZ, RZ, R35 ;  /* 0x000000ffff037224 */ /* 0x005fce00078e0023 */
.L_x_1013:
[----:B------:R-:W-:Y:S05]  /*37e60*/  BSYNC.RELIABLE B1 ;  /* 0x0000000000017941 */ /* 0x000fea0003800100 */
.L_x_1010:
[----:B------:R-:W-:Y:S02]  /*37e70*/  LOP3.LUT P0, RZ, R0, 0x7, RZ, 0xc0, !PT ;  /* 0x0000000700ff7812 */ /* 0x000fe4000780c0ff */
[----:B------:R-:W-:-:S04]  /*37e80*/  LOP3.LUT P1, RZ, R3, 0x7, RZ, 0xc0, !PT ;  /* 0x0000000703ff7812 */ /* 0x000fc8000782c0ff */
[----:B------:R-:W-:-:S04]  /*37e90*/  PLOP3.LUT P0, PT, P0, P1, PT, 0x20, 0x2 ;  /* 0x000000000002781c */ /* 0x000fc80000702470 */
[----:B---34-:R-:W-:Y:S02]  /*37ea0*/  SEL R4, R3, R0, P0 ;  /* 0x0000000003047207 */ /* 0x018fe40000000000 */
[----:B------:R-:W-:Y:S02]  /*37eb0*/  SEL R35, R0, R3, P0 ;  /* 0x0000000300237207 */ /* 0x000fe40000000000 */
[----:B------:R-:W-:-:S13]  /*37ec0*/  LOP3.LUT P1, RZ, R4, 0x7, RZ, 0xc0, !PT ;  /* 0x0000000704ff7812 */ /* 0x000fda000782c0ff */
[----:B------:R-:W-:Y:S05]  /*37ed0*/  @!P1 BRA `(.L_x_1018) ;  /* 0xfffffff800909947 */ /* 0x000fea000383ffff */
.L_x_1000:
[----:B------:R-:W-:Y:S02]  /*37ee0*/  IMAD.SHL.U32 R0, R4, 0x8, RZ ;  /* 0x0000000804007824 */ /* 0x000fe400078e00ff */
        /* <DEDUP_REMOVED lines=31> */
.L_x_1015:
        /* <DEDUP_REMOVED lines=15> */
.L_x_1014:
[----:B------:R-:W2:Y:S01]  /*381d0*/  LDL R3, [R1+0x238] ;  /* 0x0002380001037983 */ /* 0x000ea20000100800 */
[----:B------:R-:W-:Y:S02]  /*381e0*/  IMAD.MOV.U32 R5, RZ, RZ, R35 ;  /* 0x000000ffff057224 */ /* 0x000fe400078e0023 */
[C---:B--2---:R-:W-:Y:S02]  /*381f0*/  VIADD R0, R3.reuse, 0x1 ;  /* 0x0000000103007836 */ /* 0x044fe40000000000 */
[----:B------:R-:W-:-:S03]  /*38200*/  IMAD R3, R3, 0x8, R2 ;  /* 0x0000000803037824 */ /* 0x000fc600078e0202 */
[----:B------:R3:W-:Y:S04]  /*38210*/  STL [R1+0x238], R0 ;  /* 0x0002380001007387 */ /* 0x0007e80000100800 */
[----:B------:R3:W-:Y:S02]  /*38220*/  STL.64 [R3+0x220], R4 ;  /* 0x0002200403007387 */ /* 0x0007e40000100a00 */
.L_x_1017:
[----:B------:R-:W-:Y:S05]  /*38230*/  BSYNC B0 ;  /* 0x0000000000007941 */ /* 0x000fea0003800000 */
.L_x_999:
[----:B------:R-:W-:Y:S05]  /*38240*/  BRA `(.L_x_930) ;  /* 0x000001ec00dc7947 */ /* 0x000fea0003800000 */
.L_x_884:
[----:B------:R-:W-:Y:S02]  /*38250*/  LOP3.LUT R0, R35, 0xffff0004, RZ, 0xc0, !PT ;  /* 0xffff000423007812 */ /* 0x000fe400078ec0ff */
[----:B------:R-:W-:Y:S02]  /*38260*/  LOP3.LUT P2, RZ, R42, 0x4, RZ, 0xc0, !PT ;  /* 0x000000042aff7812 */ /* 0x000fe4000784c0ff */
[----:B------:R-:W-:Y:S02]  /*38270*/  ISETP.NE.AND P1, PT, R0, 0x4, PT ;  /* 0x000000040000780c */ /* 0x000fe40003f25270 */
[C---:B------:R-:W-:Y:S02]  /*38280*/  LOP3.LUT P0, RZ, R42.reuse, 0x3, RZ, 0xc0, !PT ;  /* 0x000000032aff7812 */ /* 0x040fe4000780c0ff */
[----:B------:R-:W-:-:S04]  /*38290*/  ISETP.LT.U32.OR P1, PT, R42, 0x10000, P1 ;  /* 0x000100002a00780c */ /* 0x000fc80000f21470 */
[----:B------:R-:W-:-:S13]  /*382a0*/  PLOP3.LUT P0, PT, P1, P2, P0, 0xf2, 0x0 ;  /* 0x000000000000781c */ /* 0x000fda0000f05e02 */
        /* <DEDUP_REMOVED lines=8> */
[----:B------:R-:W2:Y:S01]  /*38330*/  LDL R6, [R1+0x34] ;  /* 0x0000340001067983 */ /* 0x000ea20000100800 */
[----:B------:R-:W-:Y:S01]  /*38340*/  MOV R0, 0x400 ;  /* 0x0000040000007802 */ /* 0x000fe20000000f00 */
[----:B------:R-:W-:Y:S01]  /*38350*/  BSSY B0, `(.L_x_1020) ;  /* 0x0000025000007945 */ /* 0x000fe20003800000 */
[----:B------:R-:W0:Y:S03]  /*38360*/  S2R R4, SR_CgaCtaId ;  /* 0x0000000000047919 */ /* 0x000e260000008800 */
[----:B------:R-:W-:Y:S01]  /*38370*/  VIADD R3, R0, 0x410 ;  /* 0x0000041000037836 */ /* 0x000fe20000000000 */
[----:B------:R-:W-:-:S04]  /*38380*/  LOP3.LUT R0, R35, 0xfffffff8, RZ, 0xc0, !PT ;  /* 0xfffffff823007812 */ /* 0x000fc800078ec0ff */
[----:B0-----:R-:W-:-:S05]  /*38390*/  LEA R3, R4, R3, 0x18 ;  /* 0x0000000304037211 */ /* 0x001fca00078ec0ff */
[----:B------:R-:W-:-:S06]  /*383a0*/  IMAD.IADD R4, R3, 0x1, R0 ;  /* 0x0000000103047824 */ /* 0x000fcc00078e0200 */
[----:B------:R-:W0:Y:S02]  /*383b0*/  ATOMS.EXCH.64 R4, [R4], RZ ;  /* 0x000000ff0404738c */ /* 0x000e240004000400 */
[----:B0-----:R-:W-:Y:S01]  /*383c0*/  LOP3.LUT P0, RZ, R4, 0x7, RZ, 0xc0, !PT ;  /* 0x0000000704ff7812 */ /* 0x001fe2000780c0ff */
[----:B------:R-:W-:Y:S02]  /*383d0*/  IMAD.MOV.U32 R23, RZ, RZ, R4 ;  /* 0x000000ffff177224 */ /* 0x000fe400078e0004 */
[----:B--2---:R-:W-:-:S05]  /*383e0*/  VIADD R0, R6, 0x1 ;  /* 0x0000000106007836 */ /* 0x004fca0000000000 */
[----:B------:R0:W-:Y:S05]  /*383f0*/  STL [R1+0x34], R0 ;  /* 0x0000340001007387 */ /* 0x0001ea0000100800 */
[----:B------:R-:W-:Y:S05]  /*38400*/  @P0 BRA `(.L_x_1021) ;  /* 0x0000000000640947 */ /* 0x000fea0003800000 */
.L_x_1028:
[C---:B------:R-:W-:Y:S01]  /*38410*/  ISETP.GT.U32.AND P1, PT, R23.reuse, 0xffff, PT ;  /* 0x0000ffff1700780c */ /* 0x040fe20003f24070 */
[----:B------:R-:W-:Y:S05]  /*38420*/  YIELD ;  /* 0x0000000000007946 */ /* 0x000fea0003800000 */
[----:B0-----:R-:W-:Y:S01]  /*38430*/  SHF.R.U32.HI R7, RZ, 0x3, R23 ;  /* 0x00000003ff077819 */ /* 0x001fe20000011617 */
[----:B------:R-:W-:Y:S01]  /*38440*/  BSSY.RECONVERGENT B1, `(.L_x_1022) ;  /* 0x0000009000017945 */ /* 0x000fe20003800200 */
[----:B-1----:R-:W-:-:S03]  /*38450*/  LEA.HI R8, R23, R3, RZ, 0x1f ;  /* 0x0000000317087211 */ /* 0x002fc600078ff8ff */
[----:B------:R-:W-:Y:S02]  /*38460*/  IMAD.WIDE.U32 R6, R7, 0x4, R24 ;  /* 0x0000000407067825 */ /* 0x000fe400078e0018 */
[----:B------:R-:W-:Y:S05]  /*38470*/  @P1 BRA `(.L_x_1023) ;  /* 0x00000000000c1947 */ /* 0x000fea0003800000 */
[----:B------:R-:W-:-:S05]  /*38480*/  IMAD.MOV.U32 R9, RZ, RZ, -0x1 ;  /* 0xffffffffff097424 */ /* 0x000fca00078e00ff */
[----:B0-----:R1:W2:Y:S01]  /*38490*/  ATOMS.EXCH R0, [R8+0x10000], R9 ;  /* 0x010000090800738c */ /* 0x0012a20004000000 */
[----:B------:R-:W-:Y:S05]  /*384a0*/  BRA `(.L_x_1024) ;  /* 0x0000000000087947 */ /* 0x000fea0003800000 */
.L_x_1023:
[----:B------:R-:W-:-:S05]  /*384b0*/  IMAD.MOV.U32 R9, RZ, RZ, -0x1 ;  /* 0xffffffffff097424 */ /* 0x000fca00078e00ff */
[----:B0-----:R0:W5:Y:S02]  /*384c0*/  ATOMG.E.EXCH.STRONG.GPU PT, R0, desc[UR36][R6.64], R9 ;  /* 0x80000009060079a8 */ /* 0x001164000c1ef124 */
.L_x_1024:
[----:B------:R-:W-:Y:S05]  /*384d0*/  BSYNC.RECONVERGENT B1 ;  /* 0x0000000000017941 */ /* 0x000fea0003800200 */
.L_x_1022:
[----:B012--5:R-:W-:-:S05]  /*384e0*/  VIADD R9, R0, 0x1 ;  /* 0x0000000100097836 */ /* 0x027fca0000000000 */
[----:B------:R-:W-:-:S13]  /*384f0*/  ISETP.GE.U32.AND P0, PT, R9, 0x2, PT ;  /* 0x000000020900780c */ /* 0x000fda0003f06070 */
[----:B------:R-:W-:Y:S05]  /*38500*/  @!P0 BRA `(.L_x_1021) ;  /* 0x0000000000248947 */ /* 0x000fea0003800000 */
[----:B------:R-:W-:Y:S04]  /*38510*/  BSSY.RECONVERGENT B1, `(.L_x_1025) ;  /* 0x0000005000017945 */ /* 0x000fe80003800200 */
[----:B------:R-:W-:Y:S05]  /*38520*/  @P1 BRA `(.L_x_1026) ;  /* 0x0000000000081947 */ /* 0x000fea0003800000 */
[----:B------:R1:W-:Y:S01]  /*38530*/  ATOMS.EXCH RZ, [R8+0x10000], RZ ;  /* 0x010000ff08ff738c */ /* 0x0003e20004000000 */
[----:B------:R-:W-:Y:S05]  /*38540*/  BRA `(.L_x_1027) ;  /* 0x0000000000047947 */ /* 0x000fea0003800000 */
.L_x_1026:
[----:B------:R0:W5:Y:S02]  /*38550*/  ATOMG.E.EXCH.STRONG.GPU PT, RZ, desc[UR36][R6.64], RZ ;  /* 0x800000ff06ff79a8 */ /* 0x000164000c1ef124 */
.L_x_1027:
[----:B------:R-:W-:Y:S05]  /*38560*/  BSYNC.RECONVERGENT B1 ;  /* 0x0000000000017941 */ /* 0x000fea0003800200 */
.L_x_1025:
[----:B------:R-:W-:Y:S01]  /*38570*/  LOP3.LUT P0, RZ, R0, 0x7, RZ, 0xc0, !PT ;  /* 0x0000000700ff7812 */ /* 0x000fe2000780c0ff */
[----:B------:R-:W-:-:S12]  /*38580*/  IMAD.MOV.U32 R23, RZ, RZ, R0 ;  /* 0x000000ffff177224 */ /* 0x000fd800078e0000 */
[----:B------:R-:W-:Y:S05]  /*38590*/  @!P0 BRA `(.L_x_1028) ;  /* 0xfffffffc009c8947 */ /* 0x000fea000383ffff */
.L_x_1021:
[----:B------:R-:W-:Y:S05]  /*385a0*/  BSYNC B0 ;  /* 0x0000000000007941 */ /* 0x000fea0003800000 */
.L_x_1020:
[----:B------:R-:W-:Y:S01]  /*385b0*/  LOP3.LUT P0, RZ, R5, 0x7, RZ, 0xc0, !PT ;  /* 0x0000000705ff7812 */ /* 0x000fe2000780c0ff */
[----:B------:R-:W-:Y:S01]  /*385c0*/  BSSY B0, `(.L_x_1029) ;  /* 0x0000020000007945 */ /* 0x000fe20003800000 */
[----:B------:R-:W-:-:S11]  /*385d0*/  IMAD.MOV.U32 R37, RZ, RZ, R5 ;  /* 0x000000ffff257224 */ /* 0x000fd600078e0005 */
[----:B------:R-:W-:Y:S05]  /*385e0*/  @P0 BRA `(.L_x_1030) ;  /* 0x0000000000740947 */ /* 0x000fea0003800000 */
[----:B------:R-:W2:Y:S01]  /*385f0*/  S2R R3, SR_CgaCtaId ;  /* 0x0000000000037919 */ /* 0x000ea20000008800 */
[----:B0-----:R-:W-:-:S05]  /*38600*/  MOV R0, 0x400 ;  /* 0x0000040000007802 */ /* 0x001fca0000000f00 */
[----:B------:R-:W-:-:S05]  /*38610*/  VIADD R0, R0, 0x410 ;  /* 0x0000041000007836 */ /* 0x000fca0000000000 */
[----:B--2---:R-:W-:-:S07]  /*38620*/  LEA R6, R3, R0, 0x18 ;  /* 0x0000000003067211 */ /* 0x004fce00078ec0ff */
.L_x_1037:
[C---:B------:R-:W-:Y:S01]  /*38630*/  ISETP.GT.U32.AND P1, PT, R37.reuse, 0xffff, PT ;  /* 0x0000ffff2500780c */ /* 0x040fe20003f24070 */
[----:B------:R-:W-:Y:S05]  /*38640*/  YIELD ;  /* 0x0000000000007946 */ /* 0x000fea0003800000 */
[----:B0-----:R-:W-:Y:S01]  /*38650*/  SHF.R.U32.HI R5, RZ, 0x3, R37 ;  /* 0x00000003ff057819 */ /* 0x001fe20000011625 */
[----:B------:R-:W-:Y:S01]  /*38660*/  BSSY.RECONVERGENT B1, `(.L_x_1031) ;  /* 0x0000009000017945 */ /* 0x000fe20003800200 */
[----:B--23--:R-:W-:-:S03]  /*38670*/  LEA.HI R3, R37, R6, RZ, 0x1f ;  /* 0x0000000625037211 */ /* 0x00cfc600078ff8ff */
[----:B------:R-:W-:Y:S02]  /*38680*/  IMAD.WIDE.U32 R4, R5, 0x4, R24 ;  /* 0x0000000405047825 */ /* 0x000fe400078e0018 */
[----:B------:R-:W-:Y:S05]  /*38690*/  @P1 BRA `(.L_x_1032) ;  /* 0x00000000000c1947 */ /* 0x000fea0003800000 */
[----:B------:R-:W-:-:S06]  /*386a0*/  IMAD.MOV.U32 R0, RZ, RZ, -0x1 ;  /* 0xffffffffff007424 */ /* 0x000fcc00078e00ff */
[----:B------:R2:W3:Y:S01]  /*386b0*/  ATOMS.EXCH R0, [R3+0x10000], R0 ;  /* 0x010000000300738c */ /* 0x0004e20004000000 */
[----:B------:R-:W-:Y:S05]  /*386c0*/  BRA `(.L_x_1033) ;  /* 0x0000000000087947 */ /* 0x000fea0003800000 */
.L_x_1032:
[----:B------:R-:W-:-:S05]  /*386d0*/  IMAD.MOV.U32 R7, RZ, RZ, -0x1 ;  /* 0xffffffffff077424 */ /* 0x000fca00078e00ff */
[----:B------:R0:W5:Y:S02]  /*386e0*/  ATOMG.E.EXCH.STRONG.GPU PT, R0, desc[UR36][R4.64], R7 ;  /* 0x80000007040079a8 */ /* 0x000164000c1ef124 */
.L_x_1033:
[----:B------:R-:W-:Y:S05]  /*386f0*/  BSYNC.RECONVERGENT B1 ;  /* 0x0000000000017941 */ /* 0x000fea0003800200 */
.L_x_1031:
[----:B0--3-5:R-:W-:-:S05]  /*38700*/  VIADD R7, R0, 0x1 ;  /* 0x0000000100077836 */ /* 0x029fca0000000000 */
[----:B------:R-:W-:-:S13]  /*38710*/  ISETP.GE.U32.AND P0, PT, R7, 0x2, PT ;  /* 0x000000020700780c */ /* 0x000fda0003f06070 */
[----:B------:R-:W-:Y:S05]  /*38720*/  @!P0 BRA `(.L_x_1030) ;  /* 0x0000000000248947 */ /* 0x000fea0003800000 */
[----:B------:R-:W-:Y:S04]  /*38730*/  BSSY.RECONVERGENT B1, `(.L_x_1034) ;  /* 0x0000005000017945 */ /* 0x000fe80003800200 */
[----:B------:R-:W-:Y:S05]  /*38740*/  @P1 BRA `(.L_x_1035) ;  /* 0x0000000000081947 */ /* 0x000fea0003800000 */
[----:B------:R3:W-:Y:S01]  /*38750*/  ATOMS.EXCH RZ, [R3+0x10000], RZ ;  /* 0x010000ff03ff738c */ /* 0x0007e20004000000 */
[----:B------:R-:W-:Y:S05]  /*38760*/  BRA `(.L_x_1036) ;  /* 0x0000000000047947 */ /* 0x000fea0003800000 */
.L_x_1035:
[----:B------:R0:W5:Y:S02]  /*38770*/  ATOMG.E.EXCH.STRONG.GPU PT, RZ, desc[UR36][R4.64], RZ ;  /* 0x800000ff04ff79a8 */ /* 0x000164000c1ef124 */
.L_x_1036:
[----:B------:R-:W-:Y:S05]  /*38780*/  BSYNC.RECONVERGENT B1 ;  /* 0x0000000000017941 */ /* 0x000fea0003800200 */
.L_x_1034:
[----:B------:R-:W-:Y:S01]  /*38790*/  LOP3.LUT P0, RZ, R0, 0x7, RZ, 0xc0, !PT ;  /* 0x0000000700ff7812 */ /* 0x000fe2000780c0ff */
[----:B------:R-:W-:-:S12]  /*387a0*/  IMAD.MOV.U32 R37, RZ, RZ, R0 ;  /* 0x000000ffff257224 */ /* 0x000fd800078e0000 */
[----:B------:R-:W-:Y:S05]  /*387b0*/  @!P0 BRA `(.L_x_1037) ;  /* 0xfffffffc009c8947 */ /* 0x000fea000383ffff */
.L_x_1030:
[----:B------:R-:W-:Y:S05]  /*387c0*/  BSYNC B0 ;  /* 0x0000000000007941 */ /* 0x000fea0003800000 */
.L_x_1029:
[C---:B------:R-:W-:Y:S01]  /*387d0*/  LOP3.LUT P1, RZ, R23.reuse, 0x4, RZ, 0xc0, !PT ;  /* 0x0000000417ff7812 */ /* 0x040fe2000782c0ff */
[----:B------:R-:W-:Y:S01]  /*387e0*/  BSSY B8, `(.L_x_1038) ;  /* 0x00000d9000087945 */ /* 0x000fe20003800000 */
[----:B------:R-:W-:Y:S01]  /*387f0*/  LOP3.LUT P0, RZ, R23, 0x3, RZ, 0xc0, !PT ;  /* 0x0000000317ff7812 */ /* 0x000fe2000780c0ff */
[----:B------:R-:W-:-:S03]  /*38800*/  IMAD.MOV.U32 R44, RZ, RZ, R23 ;  /* 0x000000ffff2c7224 */ /* 0x000fc600078e0017 */
[----:B------:R-:W-:-:S04]  /*38810*/  PLOP3.LUT P0, PT, P1, P0, PT, 0x8, 0x80 ;  /* 0x000000000080781c */ /* 0x000fc80000f00170 */
[----:B------:R-:W-:-:S13]  /*38820*/  ISETP.GT.U32.OR P0, PT, R23, 0xffff, P0 ;  /* 0x0000ffff1700780c */ /* 0x000fda0000704470 */
[----:B------:R-:W-:Y:S05]  /*38830*/  @P0 BRA `(.L_x_1039) ;  /* 0x0000000c004c0947 */ /* 0x000fea0003800000 */
[----:B0-----:R-:W-:-:S04]  /*38840*/  IADD3 R4, P0, PT, R30, -0x80000000, RZ ;  /* 0x800000001e047810 */ /* 0x001fc80007f1e0ff */
        /* <DEDUP_REMOVED lines=14> */
[----:B0-----:R-:W-:Y:S05]  /*38930*/  @!P0 BRA P1, `(.L_x_1041) ;  /* 0x0000000000808947 */ /* 0x001fea0000800000 */
[----:B------:R-:W-:Y:S01]  /*38940*/  BSSY.RECONVERGENT B6, `(.L_x_1041) ;  /* 0x000001f000067945 */ /* 0x000fe20003800200 */
.L_x_1044:
[----:B------:R-:W-:Y:S01]  /*38950*/  VIADD R43, R43, 0x1 ;  /* 0x000000012b2b7836 */ /* 0x000fe20000000000 */
[----:B------:R-:W-:Y:S04]  /*38960*/  BSSY.RECONVERGENT B0, `(.L_x_1042) ;  /* 0x000000e000007945 */ /* 0x000fe80003800200 */
[----:B------:R-:W-:Y:S01]  /*38970*/  ISETP.GE.U32.AND P0, PT, R43, 0x8000, PT ;  /* 0x000080002b00780c */ /* 0x000fe20003f06070 */
[----:B0-----:R-:W0:-:S12]  /*38980*/  BMOV.32.CLEAR R44, B0 ;  /* 0x00000000002c7355 */ /* 0x001e180000100000 */
[----:B0-----:R-:W-:Y:S05]  /*38990*/  @!P0 BRA `(.L_x_1043) ;  /* 0x0000000000248947 */ /* 0x001fea0003800000 */
[----:B-1----:R-:W-:Y:S01]  /*389a0*/  MOV R8, 0x0 ;  /* 0x0000000000087802 */ /* 0x002fe20000000f00 */
[----:B------:R-:W0:Y:S01]  /*389b0*/  LDCU.64 UR4, c[0x4][0x20] ;  /* 0x01000400ff0477ac */ /* 0x000e220008000a00 */
[----:B------:R-:W-:-:S04]  /*389c0*/  CS2R R6, SRZ ;  /* 0x0000000000067805 */ /* 0x000fc8000001ff00 */
[----:B------:R-:W1:Y:S01]  /*389d0*/  LDC.64 R8, c[0x4][R8] ;  /* 0x0100000008087b82 */ /* 0x000e620000000a00 */
[----:B0-----:R-:W-:Y:S02]  /*389e0*/  IMAD.U32 R4, RZ, RZ, UR4 ;  /* 0x00000004ff047e24 */ /* 0x001fe4000f8e00ff */
[----:B------:R-:W-:Y:S01]  /*389f0*/  IMAD.U32 R5, RZ, RZ, UR5 ;  /* 0x00000005ff057e24 */ /* 0x000fe2000f8e00ff */
[----:B------:R-:W-:Y:S06]  /*38a00*/  BMOV.32.CLEAR RZ, B0 ;  /* 0x0000000000ff7355 */ /* 0x000fec0000100000 */
[----:B------:R-:W-:-:S07]  /*38a10*/  LEPC R20, `(.L_x_1043) ;  /* 0x000000001014794e */ /* 0x000fce0000000000 */
[----:B-1---5:R-:W-:Y:S05]  /*38a20*/  CALL.ABS.NOINC R8 ;  /* 0x0000000008007343 */ /* 0x022fea0003c00000 */
.L_x_1043:
[----:B------:R0:W-:Y:S05]  /*38a30*/  BMOV.32 B0, R44 ;  /* 0x0000002c00007356 */ /* 0x0001ea0000000000 */
[----:B------:R-:W-:Y:S05]  /*38a40*/  BSYNC.RECONVERGENT B0 ;  /* 0x0000000000007941 */ /* 0x000fea0003800200 */
.L_x_1042:
        /* <DEDUP_REMOVED lines=13> */
[----:B---3--:R-:W-:Y:S05]  /*38b20*/  @!P0 BRA `(.L_x_1044) ;  /* 0xfffffffc00888947 */ /* 0x008fea000383ffff */
[----:B------:R-:W-:Y:S05]  /*38b30*/  BSYNC.RECONVERGENT B6 ;  /* 0x0000000000067941 */ /* 0x000fea0003800200 */
.L_x_1041:
[----:B------:R-:W-:Y:S05]  /*38b40*/  BSYNC.RECONVERGENT B7 ;  /* 0x0000000000077941 */ /* 0x000fea0003800200 */
.L_x_1040:
[C---:B------:R-:W-:Y:S01]  /*38b50*/  LOP3.LUT R5, R9.reuse, 0x1fffffff, RZ, 0xc0, !PT ;  /* 0x1fffffff09057812 */ /* 0x040fe200078ec0ff */
[----:B------:R-:W-:Y:S01]  /*38b60*/  BSSY.RECONVERGENT B0, `(.L_x_1045) ;  /* 0x000000f000007945 */ /* 0x000fe20003800200 */
[----:B0-----:R-:W-:Y:S02]  /*38b70*/  IMAD.SHL.U32 R44, R9, 0x8, RZ ;  /* 0x00000008092c7824 */ /* 0x001fe400078e00ff */
[----:B------:R-:W-:-:S13]  /*38b80*/  ISETP.GT.U32.AND P0, PT, R5, 0x1fff, PT ;  /* 0x00001fff0500780c */ /* 0x000fda0003f04070 */
        /* <DEDUP_REMOVED lines=9> */
.L_x_1046:
[----:B------:R-:W-:-:S04]  /*38c20*/  IMAD.WIDE.U32 R4, R5, 0x4, R24 ;  /* 0x0000000405047825 */ /* 0x000fc800078e0018 */
[----:B------:R-:W-:-:S05]  /*38c30*/  IMAD.MOV.U32 R3, RZ, RZ, -0x1 ;  /* 0xffffffffff037424 */ /* 0x000fca00078e00ff */
[----:B------:R0:W5:Y:S02]  /*38c40*/  ATOMG.E.EXCH.STRONG.GPU PT, RZ, desc[UR36][R4.64], R3 ;  /* 0x8000000304ff79a8 */ /* 0x000164000c1ef124 */
.L_x_1047:
[----:B------:R-:W-:Y:S05]  /*38c50*/  BSYNC.RECONVERGENT B0 ;  /* 0x0000000000007941 */ /* 0x000fea0003800200 */
.L_x_1045:
[----:B------:R-:W-:Y:S01]  /*38c60*/  BSSY B0, `(.L_x_1048) ;  /* 0x0000062000007945 */ /* 0x000fe20003800000 */
[----:B0-----:R-:W-:-:S07]  /*38c70*/  IMAD.MOV.U32 R4, RZ, RZ, R44 ;  /* 0x000000ffff047224 */ /* 0x001fce00078e002c */
.L_x_1065:
[----:B------:R-:W-:Y:S01]  /*38c80*/  LOP3.LUT P0, RZ, R23, 0x7, RZ, 0xc0, !PT ;  /* 0x0000000717ff7812 */ /* 0x000fe2000780c0ff */
[----:B------:R-:W-:Y:S05]  /*38c90*/  YIELD ;  /* 0x0000000000007946 */ /* 0x000fea0003800000 */
[----:B------:R-:W-:Y:S07]  /*38ca0*/  BSSY B1, `(.L_x_1049) ;  /* 0x000001f000017945 */ /* 0x000fee0003800000 */
[----:B-1----:R-:W-:Y:S05]  /*38cb0*/  @P0 BRA `(.L_x_1050) ;  /* 0x0000000000740947 */ /* 0x002fea0003800000 */
[----:B--2---:R-:W1:Y:S01]  /*38cc0*/  S2R R3, SR_CgaCtaId ;  /* 0x0000000000037919 */ /* 0x004e620000008800 */
[----:B------:R-:W-:-:S05]  /*38cd0*/  MOV R0, 0x400 ;  /* 0x0000040000007802 */ /* 0x000fca0000000f00 */
[----:B------:R-:W-:-:S05]  /*38ce0*/  VIADD R0, R0, 0x410 ;  /* 0x0000041000007836 */ /* 0x000fca0000000000 */
[----:B-1----:R-:W-:-:S07]  /*38cf0*/  LEA R8, R3, R0, 0x18 ;  /* 0x0000000003087211 */ /* 0x002fce00078ec0ff */
.L_x_1057:
[C---:B------:R-:W-:Y:S01]  /*38d00*/  ISETP.GT.U32.AND P1, PT, R23.reuse, 0xffff, PT ;  /* 0x0000ffff1700780c */ /* 0x040fe20003f24070 */
[----:B------:R-:W-:Y:S05]  /*38d10*/  YIELD ;  /* 0x0000000000007946 */ /* 0x000fea0003800000 */
[----:B-1----:R-:W-:Y:S01]  /*38d20*/  SHF.R.U32.HI R7, RZ, 0x3, R23 ;  /* 0x00000003ff077819 */ /* 0x002fe20000011617 */
[----:B------:R-:W-:Y:S01]  /*38d30*/  BSSY.RECONVERGENT B2, `(.L_x_1051) ;  /* 0x0000009000027945 */ /* 0x000fe20003800200 */
[----:B0-2---:R-:W-:-:S03]  /*38d40*/  LEA.HI R3, R23, R8, RZ, 0x1f ;  /* 0x0000000817037211 */ /* 0x005fc600078ff8ff */
[----:B------:R-:W-:Y:S02]  /*38d50*/  IMAD.WIDE.U32 R6, R7, 0x4, R24 ;  /* 0x0000000407067825 */ /* 0x000fe400078e0018 */
[----:B------:R-:W-:Y:S05]  /*38d60*/  @P1 BRA `(.L_x_1052) ;  /* 0x00000000000c1947 */ /* 0x000fea0003800000 */
[----:B------:R-:W-:-:S06]  /*38d70*/  IMAD.MOV.U32 R0, RZ, RZ, -0x1 ;  /* 0xffffffffff007424 */ /* 0x000fcc00078e00ff */
[----:B------:R0:W1:Y:S01]  /*38d80*/  ATOMS.EXCH R0, [R3+0x10000], R0 ;  /* 0x010000000300738c */ /* 0x0000620004000000 */
[----:B------:R-:W-:Y:S05]  /*38d90*/  BRA `(.L_x_1053) ;  /* 0x0000000000087947 */ /* 0x000fea0003800000 */
.L_x_1052:
[----:B------:R-:W-:-:S05]  /*38da0*/  IMAD.MOV.U32 R5, RZ, RZ, -0x1 ;  /* 0xffffffffff057424 */ /* 0x000fca00078e00ff */
[----:B------:R2:W5:Y:S02]  /*38db0*/  ATOMG.E.EXCH.STRONG.GPU PT, R0, desc[UR36][R6.64], R5 ;  /* 0x80000005060079a8 */ /* 0x000564000c1ef124 */
.L_x_1053:
[----:B------:R-:W-:Y:S05]  /*38dc0*/  BSYNC.RECONVERGENT B2 ;  /* 0x0000000000027941 */ /* 0x000fea0003800200 */
.L_x_1051:
[----:B-12--5:R-:W-:-:S05]  /*38dd0*/  VIADD R5, R0, 0x1 ;  /* 0x0000000100057836 */ /* 0x026fca0000000000 */
[----:B------:R-:W-:-:S13]  /*38de0*/  ISETP.GE.U32.AND P0, PT, R5, 0x2, PT ;  /* 0x000000020500780c */ /* 0x000fda0003f06070 */
[----:B------:R-:W-:Y:S05]  /*38df0*/  @!P0 BRA `(.L_x_1050) ;  /* 0x0000000000248947 */ /* 0x000fea0003800000 */
[----:B------:R-:W-:Y:S04]  /*38e00*/  BSSY.RECONVERGENT B2, `(.L_x_1054) ;  /* 0x0000005000027945 */ /* 0x000fe80003800200 */
[----:B------:R-:W-:Y:S05]  /*38e10*/  @P1 BRA `(.L_x_1055) ;  /* 0x0000000000081947 */ /* 0x000fea0003800000 */
[----:B------:R2:W-:Y:S01]  /*38e20*/  ATOMS.EXCH RZ, [R3+0x10000], RZ ;  /* 0x010000ff03ff738c */ /* 0x0005e20004000000 */
[----:B------:R-:W-:Y:S05]  /*38e30*/  BRA `(.L_x_1056) ;  /* 0x0000000000047947 */ /* 0x000fea0003800000 */
.L_x_1055:
[----:B------:R1:W5:Y:S02]  /*38e40*/  ATOMG.E.EXCH.STRONG.GPU PT, RZ, desc[UR36][R6.64], RZ ;  /* 0x800000ff06ff79a8 */ /* 0x000364000c1ef124 */
.L_x_1056:
[----:B------:R-:W-:Y:S05]  /*38e50*/  BSYNC.RECONVERGENT B2 ;  /* 0x0000000000027941 */ /* 0x000fea0003800200 */
.L_x_1054:
[----:B------:R-:W-:Y:S01]  /*38e60*/  LOP3.LUT P0, RZ, R0, 0x7, RZ, 0xc0, !PT ;  /* 0x0000000700ff7812 */ /* 0x000fe2000780c0ff */
[----:B------:R-:W-:-:S12]  /*38e70*/  IMAD.MOV.U32 R23, RZ, RZ, R0 ;  /* 0x000000ffff177224 */ /* 0x000fd800078e0000 */
[----:B------:R-:W-:Y:S05]  /*38e80*/  @!P0 BRA `(.L_x_1057) ;  /* 0xfffffffc009c8947 */ /* 0x000fea000383ffff */
.L_x_1050:
[----:B------:R-:W-:Y:S05]  /*38e90*/  BSYNC B1 ;  /* 0x0000000000017941 */ /* 0x000fea0003800000 */
.L_x_1049:
        /* <DEDUP_REMOVED lines=10> */
[----:B0-----:R-:W-:-:S10]  /*38f40*/  IMAD.MOV.U32 R3, RZ, RZ, R4 ;  /* 0x000000ffff037224 */ /* 0x001fd400078e0004 */
[----:B------:R-:W-:Y:S05]  /*38f50*/  @!P0 BRA `(.L_x_1061) ;  /* 0x0000000000a88947 */ /* 0x000fea0003800000 */
[----:B------:R-:W-:Y:S05]  /*38f60*/  @P1 BREAK.RELIABLE B1 ;  /* 0x0000000000011942 */ /* 0x000fea0003800100 */
[----:B------:R-:W-:Y:S05]  /*38f70*/  @P1 BREAK B0 ;  /* 0x0000000000001942 */ /* 0x000fea0003800000 */
[----:B------:R-:W-:Y:S05]  /*38f80*/  @P1 BRA `(.L_x_1062) ;  /* 0x0000000400641947 */ /* 0x000fea0003800000 */
.L_x_1060:
        /* <DEDUP_REMOVED lines=13> */
[----:B------:R-:W-:Y:S05]  /*39060*/  @!P0 BREAK B0 ;  /* 0x0000000000008942 */ /* 0x000fea0003800000 */
[----:B------:R-:W-:Y:S05]  /*39070*/  @!P0 BRA `(.L_x_1063) ;  /* 0x0000000000f88947 */ /* 0x000fea0003800000 */
.L_x_1059:
        /* <DEDUP_REMOVED lines=8> */
[----:B--2---:R-:W2:Y:S02]  /*39100*/  ATOMS.EXCH R0, [R4+0x10000], R23 ;  /* 0x010000170400738c */ /* 0x004ea40004000000 */
[----:B--2---:R-:W-:-:S13]  /*39110*/  ISETP.NE.AND P0, PT, R0, -0x1, PT ;  /* 0xffffffff0000780c */ /* 0x004fda0003f05270 */
[----:B------:R-:W-:Y:S05]  /*39120*/  @!P0 BREAK.RELIABLE B1 ;  /* 0x0000000000018942 */ /* 0x000fea0003800100 */
[----:B------:R-:W-:Y:S05]  /*39130*/  @!P0 BREAK B0 ;  /* 0x0000000000008942 */ /* 0x000fea0003800000 */
[----:B------:R-:W-:Y:S05]  /*39140*/  @!P0 BRA `(.L_x_1039) ;  /* 0x0000000400088947 */ /* 0x000fea0003800000 */
[----:B------:R2:W-:Y:S01]  /*39150*/  ATOMS.EXCH RZ, [R4+0x10000], RZ ;  /* 0x010000ff04ff738c */ /* 0x0005e20004000000 */
[----:B0-----:R-:W-:Y:S01]  /*39160*/  IMAD.MOV.U32 R3, RZ, RZ, R23 ;  /* 0x000000ffff037224 */ /* 0x001fe200078e0017 */
[----:B------:R-:W-:Y:S06]  /*39170*/  BRA `(.L_x_1061) ;  /* 0x0000000000207947 */ /* 0x000fec0003800000 */
.L_x_1064:
[----:B------:R-:W-:-:S05]  /*39180*/  IMAD.WIDE.U32 R4, R5, 0x4, R24 ;  /* 0x0000000405047825 */ /* 0x000fca00078e0018 */
[----:B--2---:R-:W2:Y:S02]  /*39190*/  ATOMG.E.EXCH.STRONG.GPU PT, R0, desc[UR36][R4.64], R23 ;  /* 0x80000017040079a8 */ /* 0x004ea4000c1ef124 */
[----:B--2---:R-:W-:-:S13]  /*391a0*/  ISETP.NE.AND P0, PT, R0, -0x1, PT ;  /* 0xffffffff0000780c */ /* 0x004fda0003f05270 */
[----:B------:R-:W-:Y:S05]  /*391b0*/  @!P0 BREAK.RELIABLE B1 ;  /* 0x0000000000018942 */ /* 0x000fea0003800100 */
[----:B------:R-:W-:Y:S05]  /*391c0*/  @!P0 BREAK B0 ;  /* 0x0000000000008942 */ /* 0x000fea0003800000 */
[----:B------:R-:W-:Y:S05]  /*391d0*/  @!P0 BRA `(.L_x_1039) ;  /* 0x0000000000e48947 */ /* 0x000fea0003800000 */
[----:B------:R3:W5:Y:S01]  /*391e0*/  ATOMG.E.EXCH.STRONG.GPU PT, RZ, desc[UR36][R4.64], RZ ;  /* 0x800000ff04ff79a8 */ /* 0x000762000c1ef124 */
[----:B0-----:R-:W-:-:S07]  /*391f0*/  IMAD.MOV.U32 R3, RZ, RZ, R23 ;  /* 0x000000ffff037224 */ /* 0x001fce00078e0017 */
.L_x_1061:
[----:B------:R-:W-:Y:S05]  /*39200*/  BSYNC.RELIABLE B1 ;  /* 0x0000000000017941 */ /* 0x000fea0003800100 */
.L_x_1058:
[----:B------:R-:W-:Y:S02]  /*39210*/  LOP3.LUT P0, RZ, R0, 0x7, RZ, 0xc0, !PT ;  /* 0x0000000700ff7812 */ /* 0x000fe4000780c0ff */
[----:B------:R-:W-:-:S04]  /*39220*/  LOP3.LUT P1, RZ, R3, 0x7, RZ, 0xc0, !PT ;  /* 0x0000000703ff7812 */ /* 0x000fc8000782c0ff */
[----:B------:R-:W-:-:S04]  /*39230*/  PLOP3.LUT P0, PT, P0, P1, PT, 0x20, 0x2 ;  /* 0x000000000002781c */ /* 0x000fc80000702470 */
[----:B--23--:R-:W-:Y:S02]  /*39240*/  SEL R4, R3, R0, P0 ;  /* 0x0000000003047207 */ /* 0x00cfe40000000000 */
[----:B------:R-:W-:Y:S02]  /*39250*/  SEL R23, R0, R3, P0 ;  /* 0x0000000300177207 */ /* 0x000fe40000000000 */
[----:B------:R-:W-:-:S13]  /*39260*/  LOP3.LUT P1, RZ, R4, 0x7, RZ, 0xc0, !PT ;  /* 0x0000000704ff7812 */ /* 0x000fda000782c0ff */
[----:B------:R-:W-:Y:S05]  /*39270*/  @!P1 BRA `(.L_x_1065) ;  /* 0xfffffff800809947 */ /* 0x000fea000383ffff */
[----:B------:R-:W-:Y:S05]  /*39280*/  BSYNC B0 ;  /* 0x0000000000007941 */ /* 0x000fea0003800000 */
.L_x_1048:
        /* <DEDUP_REMOVED lines=20> */
[--C-:B------:R-:W-:Y:S01]  /*393d0*/  @P0 IMAD R3, R17, 0x8, R2.reuse ;  /* 0x0000000811030824 */ /* 0x100fe200078e0202 */
[----:B------:R0:W-:Y:S01]  /*393e0*/  @P0 STL [R1+0x238], R22 ;  /* 0x0002381601000387 */ /* 0x0001e20000100800 */
[C---:B------:R-:W-:Y:S02]  /*393f0*/  @!P0 VIADD R0, R41.reuse, 0x1 ;  /* 0x0000000129008836 */ /* 0x040fe40000000000 */
[----:B------:R-:W-:Y:S01]  /*39400*/  @!P0 IMAD R41, R41, 0x8, R2 ;  /* 0x0000000829298824 */ /* 0x000fe200078e0202 */
[----:B------:R0:W-:Y:S01]  /*39410*/  @P0 STL.64 [R3+0x220], R4 ;  /* 0x0002200403000387 */ /* 0x0001e20000100a00 */
[----:B------:R-:W-:-:S03]  /*39420*/  @P0 IMAD.MOV.U32 R17, RZ, RZ, R22 ;  /* 0x000000ffff110224 */ /* 0x000fc600078e0016 */
[----:B------:R0:W-:Y:S04]  /*39430*/  @!P0 STL [R1+0xa40], R0 ;  /* 0x000a400001008387 */ /* 0x0001e80000100800 */
[----:B------:R0:W-:Y:S01]  /*39440*/  @!P0 STL.64 [R41+0xa28], R4 ;  /* 0x000a280429008387 */ /* 0x0001e20000100a00 */
[----:B------:R-:W-:Y:S05]  /*39450*/  BRA `(.L_x_1039) ;  /* 0x0000000000447947 */ /* 0x000fea0003800000 */
.L_x_1063:
[----:B------:R-:W-:Y:S01]  /*39460*/  LOP3.LUT R0, R23, 0x7, RZ, 0xc0, !PT ;  /* 0x0000000717007812 */ /* 0x000fe200078ec0ff */
[----:B------:R-:W-:-:S03]  /*39470*/  IMAD.MOV.U32 R5, RZ, RZ, R23 ;  /* 0x000000ffff057224 */ /* 0x000fc600078e0017 */
[----:B------:R-:W-:-:S13]  /*39480*/  ISETP.NE.AND P0, PT, R0, 0x1, PT ;  /* 0x000000010000780c */ /* 0x000fda0003f05270 */
        /* <DEDUP_REMOVED lines=9> */
.L_x_1062:
[----:B------:R-:W-:Y:S01]  /*39520*/  IMAD R3, R17, 0x8, R2 ;  /* 0x0000000811037824 */ /* 0x000fe200078e0202 */
[----:B------:R4:W-:Y:S01]  /*39530*/  STL [R1+0x238], R22 ;  /* 0x0002381601007387 */ /* 0x0009e20000100800 */
[----:B------:R-:W-:Y:S02]  /*39540*/  IMAD.MOV.U32 R5, RZ, RZ, R23 ;  /* 0x000000ffff057224 */ /* 0x000fe400078e0017 */
[----:B------:R-:W-:-:S03]  /*39550*/  IMAD.MOV.U32 R17, RZ, RZ, R22 ;  /* 0x000000ffff117224 */ /* 0x000fc600078e0016 */
[----:B------:R4:W-:Y:S04]  /*39560*/  STL.64 [R3+0x220], R4 ;  /* 0x0002200403007387 */ /* 0x0009e80000100a00 */
.L_x_1039:
[----:B------:R-:W-:Y:S05]  /*39570*/  BSYNC B8 ;  /* 0x0000000000087941 */ /* 0x000fea0003800000 */
.L_x_1038:
[C---:B------:R-:W-:Y:S01]  /*39580*/  LOP3.LUT P1, RZ, R37.reuse, 0x4, RZ, 0xc0, !PT ;  /* 0x0000000425ff7812 */ /* 0x040fe2000782c0ff */
[----:B------:R-:W-:Y:S01]  /*39590*/  BSSY B8, `(.L_x_1066) ;  /* 0x00000e0000087945 */ /* 0x000fe20003800000 */
[----:B------:R-:W-:Y:S01]  /*395a0*/  LOP3.LUT P0, RZ, R37, 0x3, RZ, 0xc0, !PT ;  /* 0x0000000325ff7812 */ /* 0x000fe2000780c0ff */
[----:B------:R-:W-:-:S03]  /*395b0*/  IMAD.MOV.U32 R45, RZ, RZ, R37 ;  /* 0x000000ffff2d7224 */ /* 0x000fc600078e0025 */
[----:B------:R-:W-:-:S04]  /*395c0*/  PLOP3.LUT P0, PT, P1, P0, PT, 0x8, 0x80 ;  /* 0x000000000080781c */ /* 0x000fc80000f00170 */
[----:B------:R-:W-:-:S13]  /*395d0*/  ISETP.GT.U32.OR P0, PT, R37, 0xffff, P0 ;  /* 0x0000ffff2500780c */ /* 0x000fda0000704470 */
[----:B------:R-:W-:Y:S05]  /*395e0*/  @P0 BRA `(.L_x_1067) ;  /* 0x0000000c00680947 */ /* 0x000fea0003800000 */
[----:B0---4-:R-:W-:-:S04]  /*395f0*/  IADD3 R4, P0, PT, R30, -0x80000000, RZ ;  /* 0x800000001e047810 */ /* 0x011fc80007f1e0ff */
[----:B------:R-:W-:Y:S02]  /*39600*/  IADD3 R4, P1, PT, R4, 0xc000000, RZ ;  /* 0x0c00000004047810 */ /* 0x000fe40007f3e0ff */
[----:B------:R-:W-:-:S05]  /*39610*/  IADD3.X R0, PT, PT, R31, 0x1, RZ, P0, !PT ;  /* 0x000000011f007810 */ /* 0x000fca00007fe4ff */
[----:B------:R-:W-:-:S05]  /*39620*/  IMAD.X R5, RZ, RZ, R0, P1 ;  /* 0x000000ffff057224 */ /* 0x000fca00008e0600 */
[----:B------:R-:W2:Y:S02]  /*39630*/  LDG.E R0, desc[UR36][R4.64+0x10008] ;  /* 0x0100082404007981 */ /* 0x000ea4000c1e1900 */
[----:B--23--:R-:W-:-:S05]  /*39640*/  LOP3.LUT R3, R0, 0x7fff, RZ, 0xc0, !PT ;  /* 0x00007fff00037812 */ /* 0x00cfca00078ec0ff */
[----:B------:R-:W-:-:S04]  /*39650*/  IMAD R45, R18, 0x8000, R3 ;  /* 0x00008000122d7824 */ /* 0x000fc800078e0203 */
[----:B-1----:R-:W-:-:S06]  /*39660*/  IMAD.WIDE.U32 R6, R45, 0x4, R24 ;  /* 0x000000042d067825 */ /* 0x002fcc00078e0018 */
        /* <DEDUP_REMOVED lines=9> */
.L_x_1072:
[----:B------:R-:W-:Y:S01]  /*39700*/  VIADD R22, R22, 0x1 ;  /* 0x0000000116167836 */ /* 0x000fe20000000000 */
[----:B------:R-:W-:Y:S04]  /*39710*/  BSSY.RECONVERGENT B0, `(.L_x_1070) ;  /* 0x000000e000007945 */ /* 0x000fe80003800200 */
[----:B------:R-:W-:Y:S01]  /*39720*/  ISETP.GE.U32.AND P0, PT, R22, 0x8000, PT ;  /* 0x000080001600780c */ /* 0x000fe20003f06070 */
[----:B0-----:R-:W0:-:S12]  /*39730*/  BMOV.32.CLEAR R23, B0 ;  /* 0x0000000000177355 */ /* 0x001e180000100000 */
[----:B0-----:R-:W-:Y:S05]  /*39740*/  @!P0 BRA `(.L_x_1071) ;  /* 0x0000000000248947 */ /* 0x001fea0003800000 */
[----:B------:R-:W-:Y:S01]  /*39750*/  MOV R8, 0x0 ;  /* 0x0000000000087802 */ /* 0x000fe20000000f00 */
        /* <DEDUP_REMOVED lines=8> */
.L_x_1071:
[----:B------:R0:W-:Y:S05]  /*397e0*/  BMOV.32 B0, R23 ;  /* 0x0000001700007356 */ /* 0x0001ea0000000000 */
[----:B------:R-:W-:Y:S05]  /*397f0*/  BSYNC.RECONVERGENT B0 ;  /* 0x0000000000007941 */ /* 0x000fea0003800200 */
.L_x_1070:
        /* <DEDUP_REMOVED lines=15> */
.L_x_1069:
[----:B------:R-:W-:Y:S05]  /*398f0*/  BSYNC.RECONVERGENT B7 ;  /* 0x0000000000077941 */ /* 0x000fea0003800200 */
.L_x_1068:
        /* <DEDUP_REMOVED lines=13> */
.L_x_1074:
[----:B------:R-:W-:-:S04]  /*399d0*/  IMAD.WIDE.U32 R4, R5, 0x4, R24 ;  /* 0x0000000405047825 */ /* 0x000fc800078e0018 */
[----:B------:R-:W-:-:S05]  /*399e0*/  IMAD.MOV.U32 R3, RZ, RZ, -0x1 ;  /* 0xffffffffff037424 */ /* 0x000fca00078e00ff */
[----:B------:R2:W5:Y:S02]  /*399f0*/  ATOMG.E.EXCH.STRONG.GPU PT, RZ, desc[UR36][R4.64], R3 ;  /* 0x8000000304ff79a8 */ /* 0x000564000c1ef124 */
.L_x_1075:
[----:B------:R-:W-:Y:S05]  /*39a00*/  BSYNC.RECONVERGENT B0 ;  /* 0x0000000000007941 */ /* 0x000fea0003800200 */
.L_x_1073:
[----:B------:R-:W-:Y:S01]  /*39a10*/  BSSY B0, `(.L_x_1076) ;  /* 0x0000062000007945 */ /* 0x000fe20003800000 */
[----:B--2---:R-:W-:-:S07]  /*39a20*/  IMAD.MOV.U32 R4, RZ, RZ, R45 ;  /* 0x000000ffff047224 */ /* 0x004fce00078e002d */
.L_x_1093:
[----:B------:R-:W-:Y:S01]  /*39a30*/  LOP3.LUT P0, RZ, R37, 0x7, RZ, 0xc0, !PT ;  /* 0x0000000725ff7812 */ /* 0x000fe2000780c0ff */
[----:B------:R-:W-:Y:S05]  /*39a40*/  YIELD ;  /* 0x0000000000007946 */ /* 0x000fea0003800000 */
[----:B------:R-:W-:Y:S07]  /*39a50*/  BSSY B1, `(.L_x_1077) ;  /* 0x000001f000017945 */ /* 0x000fee0003800000 */
[----:B---3--:R-:W-:Y:S05]  /*39a60*/  @P0 BRA `(.L_x_1078) ;  /* 0x0000000000740947 */ /* 0x008fea0003800000 */
[----:B-1----:R-:W1:Y:S01]  /*39a70*/  S2R R3, SR_CgaCtaId ;  /* 0x0000000000037919 */ /* 0x002e620000008800 */
[----:B------:R-:W-:-:S05]  /*39a80*/  MOV R0, 0x400 ;  /* 0x0000040000007802 */ /* 0x000fca0000000f00 */
[----:B------:R-:W-:-:S05]  /*39a90*/  VIADD R0, R0, 0x410 ;  /* 0x0000041000007836 */ /* 0x000fca0000000000 */
[----:B-1----:R-:W-:-:S07]  /*39aa0*/  LEA R8, R3, R0, 0x18 ;  /* 0x0000000003087211 */ /* 0x002fce00078ec0ff */
.L_x_1085:
        /* <DEDUP_REMOVED lines=10> */
.L_x_1080:
[----:B------:R-:W-:-:S05]  /*39b50*/  IMAD.MOV.U32 R5, RZ, RZ, -0x1 ;  /* 0xffffffffff057424 */ /* 0x000fca00078e00ff */
[----:B------:R1:W5:Y:S02]  /*39b60*/  ATOMG.E.EXCH.STRONG.GPU PT, R0, desc[UR36][R6.64], R5 ;  /* 0x80000005060079a8 */ /* 0x000364000c1ef124 */
.L_x_1081:
[----:B------:R-:W-:Y:S05]  /*39b70*/  BSYNC.RECONVERGENT B2 ;  /* 0x0000000000027941 */ /* 0x000fea0003800200 */
.L_x_1079:
[----:B-1-3-5:R-:W-:-:S05]  /*39b80*/  VIADD R5, R0, 0x1 ;  /* 0x0000000100057836 */ /* 0x02afca0000000000 */
[----:B------:R-:W-:-:S13]  /*39b90*/  ISETP.GE.U32.AND P0, PT, R5, 0x2, PT ;  /* 0x000000020500780c */ /* 0x000fda0003f06070 */
[----:B------:R-:W-:Y:S05]  /*39ba0*/  @!P0 BRA `(.L_x_1078) ;  /* 0x0000000000248947 */ /* 0x000fea0003800000 */
[----:B------:R-:W-:Y:S04]  /*39bb0*/  BSSY.RECONVERGENT B2, `(.L_x_1082) ;  /* 0x0000005000027945 */ /* 0x000fe80003800200 */
[----:B------:R-:W-:Y:S05]  /*39bc0*/  @P1 BRA `(.L_x_1083) ;  /* 0x0000000000081947 */ /* 0x000fea0003800000 */
[----:B------:R1:W-:Y:S01]  /*39bd0*/  ATOMS.EXCH RZ, [R3+0x10000], RZ ;  /* 0x010000ff03ff738c */ /* 0x0003e20004000000 */
[----:B------:R-:W-:Y:S05]  /*39be0*/  BRA `(.L_x_1084) ;  /* 0x0000000000047947 */ /* 0x000fea0003800000 */
.L_x_1083:
[----:B------:R3:W5:Y:S02]  /*39bf0*/  ATOMG.E.EXCH.STRONG.GPU PT, RZ, desc[UR36][R6.64], RZ ;  /* 0x800000ff06ff79a8 */ /* 0x000764000c1ef124 */
.L_x_1084:
[----:B------:R-:W-:Y:S05]  /*39c00*/  BSYNC.RECONVERGENT B2 ;  /* 0x0000000000027941 */ /* 0x000fea0003800200 */
.L_x_1082:
[----:B------:R-:W-:Y:S01]  /*39c10*/  LOP3.LUT P0, RZ, R0, 0x7, RZ, 0xc0, !PT ;  /* 0x0000000700ff7812 */ /* 0x000fe2000780c0ff */
[----:B------:R-:W-:-:S12]  /*39c20*/  IMAD.MOV.U32 R37, RZ, RZ, R0 ;  /* 0x000000ffff257224 */ /* 0x000fd800078e0000 */
[----:B------:R-:W-:Y:S05]  /*39c30*/  @!P0 BRA `(.L_x_1085) ;  /* 0xfffffffc009c8947 */ /* 0x000fea000383ffff */
.L_x_1078:
[----:B------:R-:W-:Y:S05]  /*39c40*/  BSYNC B1 ;  /* 0x0000000000017941 */ /* 0x000fea0003800000 */
.L_x_1077:
        /* <DEDUP_REMOVED lines=10> */
[----:B--2---:R-:W-:-:S10]  /*39cf0*/  IMAD.MOV.U32 R3, RZ, RZ, R4 ;  /* 0x000000ffff037224 */ /* 0x004fd400078e0004 */
[----:B------:R-:W-:Y:S05]  /*39d00*/  @!P0 BRA `(.L_x_1089) ;  /* 0x0000000000a88947 */ /* 0x000fea0003800000 */
[----:B------:R-:W-:Y:S05]  /*39d10*/  @P1 BREAK.RELIABLE B1 ;  /* 0x0000000000011942 */ /* 0x000fea0003800100 */
[----:B------:R-:W-:Y:S05]  /*39d20*/  @P1 BREAK B0 ;  /* 0x0000000000001942 */ /* 0x000fea0003800000 */
[----:B------:R-:W-:Y:S05]  /*39d30*/  @P1 BRA `(.L_x_1090) ;  /* 0x00000004007c1947 */ /* 0x000fea0003800000 */
.L_x_1088:
        /* <DEDUP_REMOVED lines=15> */
.L_x_1087:
        /* <DEDUP_REMOVED lines=14> */
[----:B--2---:R-:W-:Y:S01]  /*39f10*/  IMAD.MOV.U32 R3, RZ, RZ, R37 ;  /* 0x000000ffff037224 */ /* 0x004fe200078e0025 */
[----:B------:R-:W-:Y:S06]  /*39f20*/  BRA `(.L_x_1089) ;  /* 0x0000000000207947 */ /* 0x000fec0003800000 */
.L_x_1092:
[----:B------:R-:W-:-:S05]  /*39f30*/  IMAD.WIDE.U32 R4, R5, 0x4, R24 ;  /* 0x0000000405047825 */ /* 0x000fca00078e0018 */
[----:B-1----:R-:W4:Y:S02]  /*39f40*/  ATOMG.E.EXCH.STRONG.GPU PT, R0, desc[UR36][R4.64], R37 ;  /* 0x80000025040079a8 */ /* 0x002f24000c1ef124 */
[----:B----4-:R-:W-:-:S13]  /*39f50*/  ISETP.NE.AND P0, PT, R0, -0x1, PT ;  /* 0xffffffff0000780c */ /* 0x010fda0003f05270 */
[----:B------:R-:W-:Y:S05]  /*39f60*/  @!P0 BREAK.RELIABLE B1 ;  /* 0x0000000000018942 */ /* 0x000fea0003800100 */
[----:B------:R-:W-:Y:S05]  /*39f70*/  @!P0 BREAK B0 ;  /* 0x0000000000008942 */ /* 0x000fea0003800000 */
[----:B------:R-:W-:Y:S05]  /*39f80*/  @!P0 BRA `(.L_x_1067) ;  /* 0x0000000400008947 */ /* 0x000fea0003800000 */
[----:B------:R4:W5:Y:S01]  /*39f90*/  ATOMG.E.EXCH.STRONG.GPU PT, RZ, desc[UR36][R4.64], RZ ;  /* 0x800000ff04ff79a8 */ /* 0x000962000c1ef124 */
[----:B--2---:R-:W-:-:S07]  /*39fa0*/  MOV R3, R37 ;  /* 0x0000002500037202 */ /* 0x004fce0000000f00 */
.L_x_1089:
[----:B------:R-:W-:Y:S05]  /*39fb0*/  BSYNC.RELIABLE B1 ;  /* 0x0000000000017941 */ /* 0x000fea0003800100 */
.L_x_1086:
        /* <DEDUP_REMOVED lines=8> */
.L_x_1076:
[----:B------:R-:W-:Y:S02]  /*3a040*/  IMAD.SHL.U32 R0, R4, 0x8, RZ ;  /* 0x0000000804007824 */ /* 0x000fe400078e00ff */
[----:B------:R-:W-:Y:S02]  /*3a050*/  IMAD.MOV.U32 R3, RZ, RZ, -0x4f0f0efe ;  /* 0xb0f0f102ff037424 */ /* 0x000fe400078e00ff */
        /* <DEDUP_REMOVED lines=30> */
.L_x_1091:
        /* <DEDUP_REMOVED lines=15> */
.L_x_1090:
[C---:B------:R-:W-:Y:S02]  /*3a330*/  VIADD R0, R17.reuse, 0x1 ;  /* 0x0000000111007836 */ /* 0x040fe40000000000 */
[----:B------:R-:W-:Y:S02]  /*3a340*/  IMAD R3, R17, 0x8, R2 ;  /* 0x0000000811037824 */ /* 0x000fe400078e0202 */
[----:B------:R-:W-:Y:S01]  /*3a350*/  IMAD.MOV.U32 R5, RZ, RZ, R37 ;  /* 0x000000ffff057224 */ /* 0x000fe200078e0025 */
[----:B------:R1:W-:Y:S01]  /*3a360*/  STL [R1+0x238], R0 ;  /* 0x0002380001007387 */ /* 0x0003e20000100800 */
[----:B------:R-:W-:-:S03]  /*3a370*/  IMAD.MOV.U32 R17, RZ, RZ, R0 ;  /* 0x000000ffff117224 */ /* 0x000fc600078e0000 */
[----:B------:R1:W-:Y:S04]  /*3a380*/  STL.64 [R3+0x220], R4 ;  /* 0x0002200403007387 */ /* 0x0003e80000100a00 */
.L_x_1067:
[----:B------:R-:W-:Y:S05]  /*3a390*/  BSYNC B8 ;  /* 0x0000000000087941 */ /* 0x000fea0003800000 */
.L_x_1066:
[----:B01-3--:R-:W-:Y:S01]  /*3a3a0*/  IADD3 R6, P0, PT, R30, -0x80000000, RZ ;  /* 0x800000001e067810 */ /* 0x00bfe20007f1e0ff */
[----:B------:R-:W4:Y:S03]  /*3a3b0*/  LDCU.64 UR4, c[0x0][0x380] ;  /* 0x00007000ff0477ac */ /* 0x000f260008000a00 */
[----:B------:R-:W-:Y:S02]  /*3a3c0*/  IADD3 R6, P1, PT, R6, 0xc000000, RZ ;  /* 0x0c00000006067810 */ /* 0x000fe40007f3e0ff */
[----:B------:R-:W-:-:S05]  /*3a3d0*/  IADD3.X R0, PT, PT, R31, 0x1, RZ, P0, !PT ;  /* 0x000000011f007810 */ /* 0x000fca00007fe4ff */
[----:B------:R-:W-:-:S05]  /*3a3e0*/  IMAD.X R7, RZ, RZ, R0, P1 ;  /* 0x000000ffff077224 */ /* 0x000fca00008e0600 */
[----:B------:R-:W2:Y:S01]  /*3a3f0*/  LDG.E R0, desc[UR36][R6.64+0x8] ;  /* 0x0000082406007981 */ /* 0x000ea2000c1e1900 */
[----:B----4-:R-:W-:Y:S02]  /*3a400*/  IMAD.U32 R4, RZ, RZ, UR4 ;  /* 0x00000004ff047e24 */ /* 0x010fe4000f8e00ff */
[----:B------:R-:W-:Y:S01]  /*3a410*/  IMAD.U32 R5, RZ, RZ, UR5 ;  /* 0x00000005ff057e24 */ /* 0x000fe2000f8e00ff */
[----:B--2---:R-:W-:-:S05]  /*3a420*/  LOP3.LUT R3, R0, 0x7fff, RZ, 0xc0, !PT ;  /* 0x00007fff00037812 */ /* 0x004fca00078ec0ff */
        /* <DEDUP_REMOVED lines=12> */
[----:B0-----:R-:W-:Y:S05]  /*3a4f0*/  @!P0 BRA P1, `(.L_x_1095) ;  /* 0x00000000008c8947 */ /* 0x001fea0000800000 */
[----:B------:R-:W-:Y:S01]  /*3a500*/  BSSY.RECONVERGENT B7, `(.L_x_1095) ;  /* 0x0000022000077945 */ /* 0x000fe20003800200 */
.L_x_1098:
[----:B------:R-:W-:Y:S01]  /*3a510*/  VIADD R22, R22, 0x1 ;  /* 0x0000000116167836 */ /* 0x000fe20000000000 */
[----:B------:R-:W-:Y:S04]  /*3a520*/  BSSY.RECONVERGENT B8, `(.L_x_1096) ;  /* 0x000000b000087945 */ /* 0x000fe80003800200 */
[----:B------:R-:W-:-:S13]  /*3a530*/  ISETP.GE.U32.AND P0, PT, R22, 0x8000, PT ;  /* 0x000080001600780c */ /* 0x000fda0003f06070 */
[----:B------:R-:W-:Y:S05]  /*3a540*/  @!P0 BRA `(.L_x_1097) ;  /* 0x0000000000208947 */ /* 0x000fea0003800000 */
[----:B------:R-:W-:Y:S01]  /*3a550*/  MOV R8, 0x0 ;  /* 0x0000000000087802 */ /* 0x000fe20000000f00 */
[----:B------:R-:W0:Y:S01]  /*3a560*/  LDCU.64 UR4, c[0x4][0x20] ;  /* 0x01000400ff0477ac */ /* 0x000e220008000a00 */
[----:B------:R-:W-:-:S04]  /*3a570*/  CS2R R6, SRZ ;  /* 0x0000000000067805 */ /* 0x000fc8000001ff00 */
[----:B------:R-:W1:Y:S01]  /*3a580*/  LDC.64 R8, c[0x4][R8] ;  /* 0x0100000008087b82 */ /* 0x000e620000000a00 */
[----:B0-----:R-:W-:Y:S02]  /*3a590*/  IMAD.U32 R4, RZ, RZ, UR4 ;  /* 0x00000004ff047e24 */ /* 0x001fe4000f8e00ff */
[----:B------:R-:W-:-:S07]  /*3a5a0*/  IMAD.U32 R5, RZ, RZ, UR5 ;  /* 0x00000005ff057e24 */ /* 0x000fce000f8e00ff */
[----:B------:R-:W-:-:S07]  /*3a5b0*/  LEPC R20, `(.L_x_1097) ;  /* 0x000000001014794e */ /* 0x000fce0000000000 */
[----:B-1---5:R-:W-:Y:S05]  /*3a5c0*/  CALL.ABS.NOINC R8 ;  /* 0x0000000008007343 */ /* 0x022fea0003c00000 */
.L_x_1097:
[----:B------:R-:W-:Y:S05]  /*3a5d0*/  BSYNC.RECONVERGENT B8 ;  /* 0x0000000000087941 */ /* 0x000fea0003800200 */
.L_x_1096:
[----:B------:R-:W-:Y:S01]  /*3a5e0*/  IADD3 R6, P0, PT, R30, -0x80000000, RZ ;  /* 0x800000001e067810 */ /* 0x000fe20007f1e0ff */
[----:B------:R-:W0:Y:S03]  /*3a5f0*/  LDCU.64 UR4, c[0x0][0x380] ;  /* 0x00007000ff0477ac */ /* 0x000e260008000a00 */
[----:B------:R-:W-:Y:S02]  /*3a600*/  IADD3 R6, P1, PT, R6, 0xc000000, RZ ;  /* 0x0c00000006067810 */ /* 0x000fe40007f3e0ff */
[----:B------:R-:W-:-:S05]  /*3a610*/  IADD3.X R0, PT, PT, R31, 0x1, RZ, P0, !PT ;  /* 0x000000011f007810 */ /* 0x000fca00007fe4ff */
[----:B------:R-:W-:-:S05]  /*3a620*/  IMAD.X R7, RZ, RZ, R0, P1 ;  /* 0x000000ffff077224 */ /* 0x000fca00008e0600 */
[----:B------:R-:W2:Y:S01]  /*3a630*/  LDG.E R0, desc[UR36][R6.64+0x8] ;  /* 0x0000082406007981 */ /* 0x000ea2000c1e1900 */
[----:B0-----:R-:W-:Y:S02]  /*3a640*/  IMAD.U32 R4, RZ, RZ, UR4 ;  /* 0x00000004ff047e24 */ /* 0x001fe4000f8e00ff */
[----:B------:R-:W-:Y:S01]  /*3a650*/  IMAD.U32 R5, RZ, RZ, UR5 ;  /* 0x00000005ff057e24 */ /* 0x000fe2000f8e00ff */
[----:B--2---:R-:W-:-:S05]  /*3a660*/  LOP3.LUT R3, R0, 0x7fff, RZ, 0xc0, !PT ;  /* 0x00007fff00037812 */ /* 0x004fca00078ec0ff */
[----:B------:R-:W-:-:S04]  /*3a670*/  IMAD R43, R18, 0x8000, R3 ;  /* 0x00008000122b7824 */ /* 0x000fc800078e0203 */
[----:B------:R-:W-:-:S03]  /*3a680*/  IMAD.WIDE.U32 R8, R43, 0x8, R4 ;  /* 0x000000082b087825 */ /* 0x000fc600078e0004 */
[----:B------:R-:W-:-:S05]  /*3a690*/  IADD3 R8, P0, PT, R8, 0xc000000, RZ ;  /* 0x0c00000008087810 */ /* 0x000fca0007f1e0ff */
[----:B------:R-:W-:-:S06]  /*3a6a0*/  IMAD.X R9, RZ, RZ, R9, P0 ;  /* 0x000000ffff097224 */ /* 0x000fcc00000e0609 */
[----:B------:R-:W2:Y:S01]  /*3a6b0*/  LDG.E.64 R8, desc[UR36][R8.64+0x8] ;  /* 0x0000082408087981 */ /* 0x000ea2000c1e1b00 */
[----:B------:R-:W-:-:S05]  /*3a6c0*/  VIADD R3, R0, 0x1 ;  /* 0x0000000100037836 */ /* 0x000fca0000000000 */
[----:B------:R0:W-:Y:S01]  /*3a6d0*/  STG.E desc[UR36][R6.64+0x8], R3 ;  /* 0x0000080306007986 */ /* 0x0001e2000c101924 */
[----:B--2---:R-:W-:-:S04]  /*3a6e0*/  ISETP.NE.U32.AND P0, PT, R8, RZ, PT ;  /* 0x000000ff0800720c */ /* 0x004fc80003f05070 */
[----:B------:R-:W-:-:S04]  /*3a6f0*/  ISETP.NE.AND.EX P0, PT, R9, RZ, PT, P0 ;  /* 0x000000ff0900720c */ /* 0x000fc80003f05300 */
[----:B------:R-:W-:-:S13]  /*3a700*/  ISETP.GT.U32.AND P0, PT, R43, 0x1fff, !P0 ;  /* 0x00001fff2b00780c */ /* 0x000fda0004704070 */
[----:B0-----:R-:W-:Y:S05]  /*3a710*/  @!P0 BRA `(.L_x_1098) ;  /* 0xfffffffc007c8947 */ /* 0x001fea000383ffff */
[----:B------:R-:W-:Y:S05]  /*3a720*/  BSYNC.RECONVERGENT B7 ;  /* 0x0000000000077941 */ /* 0x000fea0003800200 */
.L_x_1095:
[----:B------:R-:W-:Y:S05]  /*3a730*/  BSYNC.RECONVERGENT B6 ;  /* 0x0000000000067941 */ /* 0x000fea0003800200 */
.L_x_1094:
[----:B------:R-:W-:Y:S01]  /*3a740*/  LOP3.LUT R3, R43, 0x1fffffff, RZ, 0xc0, !PT ;  /* 0x1fffffff2b037812 */ /* 0x000fe200078ec0ff */
[----:B------:R-:W-:Y:S01]  /*3a750*/  BSSY.RECONVERGENT B0, `(.L_x_1099) ;  /* 0x0000010000007945 */ /* 0x000fe20003800200 */
[----:B------:R-:W-:Y:S02]  /*3a760*/  LOP3.LUT R0, R35, 0x7, RZ, 0xc0, !PT ;  /* 0x0000000723007812 */ /* 0x000fe400078ec0ff */
[----:B------:R-:W-:-:S03]  /*3a770*/  ISETP.GT.U32.AND P0, PT, R3, 0x1fff, PT ;  /* 0x00001fff0300780c */ /* 0x000fc60003f04070 */
[----:B------:R-:W-:-:S10]  /*3a780*/  IMAD R43, R43, 0x8, R0 ;  /* 0x000000082b2b7824 */ /* 0x000fd400078e0200 */
        /* <DEDUP_REMOVED lines=8> */
.L_x_1100:
[----:B------:R-:W-:-:S03]  /*3a810*/  IMAD.WIDE.U32 R4, R3, 0x8, R4 ;  /* 0x0000000803047825 */ /* 0x000fc600078e0004 */
[----:B------:R-:W-:-:S05]  /*3a820*/  IADD3 R4, P0, PT, R4, 0xc000000, RZ ;  /* 0x0c00000004047810 */ /* 0x000fca0007f1e0ff */
[----:B------:R-:W-:-:S05]  /*3a830*/  IMAD.X R5, RZ, RZ, R5, P0 ;  /* 0x000000ffff057224 */ /* 0x000fca00000e0605 */
[----:B------:R0:W5:Y:S03]  /*3a840*/  ATOMG.E.EXCH.64.STRONG.GPU PT, RZ, desc[UR36][R4.64+0x8], R44 ;  /* 0x8000082c04ff79a8 */ /* 0x000166000c1ef524 */
.L_x_1101:
[----:B------:R-:W-:Y:S05]  /*3a850*/  BSYNC.RECONVERGENT B0 ;  /* 0x0000000000007941 */ /* 0x000fea0003800200 */
.L_x_1099:
[----:B------:R-:W-:-:S13]  /*3a860*/  LOP3.LUT P0, RZ, R42, 0x7, RZ, 0xc0, !PT ;  /* 0x000000072aff7812 */ /* 0x000fda000780c0ff */
[----:B------:R-:W-:Y:S05]  /*3a870*/  @P0 BRA `(.L_x_1102) ;  /* 0x0000000400700947 */ /* 0x000fea0003800000 */
.L_x_1119:
[----:B------:R-:W-:Y:S01]  /*3a880*/  LOP3.LUT P0, RZ, R43, 0x7, RZ, 0xc0, !PT ;  /* 0x000000072bff7812 */ /* 0x000fe2000780c0ff */
[----:B------:R-:W-:Y:S05]  /*3a890*/  YIELD ;  /* 0x0000000000007946 */ /* 0x000fea0003800000 */
[----:B------:R-:W-:Y:S07]  /*3a8a0*/  BSSY B0, `(.L_x_1103) ;  /* 0x000001f000007945 */ /* 0x000fee0003800000 */
[----:B-1----:R-:W-:Y:S05]  /*3a8b0*/  @P0 BRA `(.L_x_1104) ;  /* 0x0000000000740947 */ /* 0x002fea0003800000 */
[----:B-1----:R-:W1:Y:S01]  /*3a8c0*/  S2R R3, SR_CgaCtaId ;  /* 0x0000000000037919 */ /* 0x002e620000008800 */
[----:B------:R-:W-:-:S05]  /*3a8d0*/  MOV R0, 0x400 ;  /* 0x0000040000007802 */ /* 0x000fca0000000f00 */
[----:B------:R-:W-:-:S05]  /*3a8e0*/  VIADD R0, R0, 0x410 ;  /* 0x0000041000007836 */ /* 0x000fca0000000000 */
[----:B-1----:R-:W-:-:S07]  /*3a8f0*/  LEA R6, R3, R0, 0x18 ;  /* 0x0000000003067211 */ /* 0x002fce00078ec0ff */
.L_x_1111:
[C---:B------:R-:W-:Y:S01]  /*3a900*/  ISETP.GT.U32.AND P1, PT, R43.reuse, 0xffff, PT ;  /* 0x0000ffff2b00780c */ /* 0x040fe20003f24070 */
[----:B------:R-:W-:Y:S05]  /*3a910*/  YIELD ;  /* 0x0000000000007946 */ /* 0x000fea0003800000 */
[----:B01----:R-:W-:Y:S01]  /*3a920*/  SHF.R.U32.HI R5, RZ, 0x3, R43 ;  /* 0x00000003ff057819 */ /* 0x003fe2000001162b */
[----:B------:R-:W-:Y:S01]  /*3a930*/  BSSY.RECONVERGENT B1, `(.L_x_1105) ;  /* 0x0000009000017945 */ /* 0x000fe20003800200 */
[----:B--2---:R-:W-:-:S03]  /*3a940*/  LEA.HI R3, R43, R6, RZ, 0x1f ;  /* 0x000000062b037211 */ /* 0x004fc600078ff8ff */
[----:B------:R-:W-:Y:S02]  /*3a950*/  IMAD.WIDE.U32 R4, R5, 0x4, R24 ;  /* 0x0000000405047825 */ /* 0x000fe400078e0018 */
[----:B------:R-:W-:Y:S05]  /*3a960*/  @P1 BRA `(.L_x_1106) ;  /* 0x00000000000c1947 */ /* 0x000fea0003800000 */
[----:B------:R-:W-:-:S06]  /*3a970*/  IMAD.MOV.U32 R0, RZ, RZ, -0x1 ;  /* 0xffffffffff007424 */ /* 0x000fcc00078e00ff */
[----:B------:R0:W1:Y:S01]  /*3a980*/  ATOMS.EXCH R0, [R3+0x10000], R0 ;  /* 0x010000000300738c */ /* 0x0000620004000000 */
[----:B------:R-:W-:Y:S05]  /*3a990*/  BRA `(.L_x_1107) ;  /* 0x0000000000087947 */ /* 0x000fea0003800000 */
.L_x_1106:
[----:B------:R-:W-:-:S05]  /*3a9a0*/  IMAD.MOV.U32 R7, RZ, RZ, -0x1 ;  /* 0xffffffffff077424 */ /* 0x000fca00078e00ff */
[----:B------:R2:W5:Y:S02]  /*3a9b0*/  ATOMG.E.EXCH.STRONG.GPU PT, R0, desc[UR36][R4.64], R7 ;  /* 0x80000007040079a8 */ /* 0x000564000c1ef124 */
.L_x_1107:
[----:B------:R-:W-:Y:S05]  /*3a9c0*/  BSYNC.RECONVERGENT B1 ;  /* 0x0000000000017941 */ /* 0x000fea0003800200 */
.L_x_1105:
[----:B-12--5:R-:W-:-:S05]  /*3a9d0*/  VIADD R7, R0, 0x1 ;  /* 0x0000000100077836 */ /* 0x026fca0000000000 */
[----:B------:R-:W-:-:S13]  /*3a9e0*/  ISETP.GE.U32.AND P0, PT, R7, 0x2, PT ;  /* 0x000000020700780c */ /* 0x000fda0003f06070 */
[----:B------:R-:W-:Y:S05]  /*3a9f0*/  @!P0 BRA `(.L_x_1104) ;  /* 0x0000000000248947 */ /* 0x000fea0003800000 */
[----:B------:R-:W-:Y:S04]  /*3aa00*/  BSSY.RECONVERGENT B1, `(.L_x_1108) ;  /* 0x0000005000017945 */ /* 0x000fe80003800200 */
[----:B------:R-:W-:Y:S05]  /*3aa10*/  @P1 BRA `(.L_x_1109) ;  /* 0x0000000000081947 */ /* 0x000fea0003800000 */
[----:B------:R2:W-:Y:S01]  /*3aa20*/  ATOMS.EXCH RZ, [R3+0x10000], RZ ;  /* 0x010000ff03ff738c */ /* 0x0005e20004000000 */
[----:B------:R-:W-:Y:S05]  /*3aa30*/  BRA `(.L_x_1110) ;  /* 0x0000000000047947 */ /* 0x000fea0003800000 */
.L_x_1109:
[----:B------:R1:W5:Y:S02]  /*3aa40*/  ATOMG.E.EXCH.STRONG.GPU PT, RZ, desc[UR36][R4.64], RZ ;  /* 0x800000ff04ff79a8 */ /* 0x000364000c1ef124 */
.L_x_1110:
[----:B------:R-:W-:Y:S05]  /*3aa50*/  BSYNC.RECONVERGENT B1 ;  /* 0x0000000000017941 */ /* 0x000fea0003800200 */
.L_x_1108:
[----:B------:R-:W-:Y:S01]  /*3aa60*/  LOP3.LUT P0, RZ, R0, 0x7, RZ, 0xc0, !PT ;  /* 0x0000000700ff7812 */ /* 0x000fe2000780c0ff */
[----:B------:R-:W-:-:S12]  /*3aa70*/  IMAD.MOV.U32 R43, RZ, RZ, R0 ;  /* 0x000000ffff2b7224 */ /* 0x000fd800078e0000 */
[----:B------:R-:W-:Y:S05]  /*3aa80*/  @!P0 BRA `(.L_x_1111) ;  /* 0xfffffffc009c8947 */ /* 0x000fea000383ffff */
.L_x_1104:
[----:B------:R-:W-:Y:S05]  /*3aa90*/  BSYNC B0 ;  /* 0x0000000000007941 */ /* 0x000fea0003800000 */
.L_x_1103:
        /* <DEDUP_REMOVED lines=10> */
[----:B012---:R-:W-:-:S10]  /*3ab40*/  IMAD.MOV.U32 R3, RZ, RZ, R42 ;  /* 0x000000ffff037224 */ /* 0x007fd400078e002a */
[----:B------:R-:W-:Y:S05]  /*3ab50*/  @!P0 BRA `(.L_x_1115) ;  /* 0x0000000000988947 */ /* 0x000fea0003800000 */
[----:B------:R-:W-:Y:S05]  /*3ab60*/  @P1 BREAK.RELIABLE B0 ;  /* 0x0000000000001942 */ /* 0x000fea0003800100 */
[----:B------:R-:W-:Y:S05]  /*3ab70*/  @P1 BRA `(.L_x_1116) ;  /* 0x00000004005c1947 */ /* 0x000fea0003800000 */
.L_x_1114:
[----:B------:R-:W-:Y:S02]  /*3ab80*/  ISETP.GT.U32.AND P1, PT, R42, 0xffff, PT ;  /* 0x0000ffff2a00780c */ /* 0x000fe40003f24070 */
[----:B012---:R-:W-:-:S11]  /*3ab90*/  SHF.R.U32.HI R3, RZ, 0x3, R42 ;  /* 0x00000003ff037819 */ /* 0x007fd6000001162a */
[----:B------:R-:W-:-:S06]  /*3aba0*/  @P1 IMAD.WIDE.U32 R4, R3, 0x4, R24 ;  /* 0x0000000403041825 */ /* 0x000fcc00078e0018 */
        /* <DEDUP_REMOVED lines=11> */
.L_x_1113:
[----:B------:R-:W-:Y:S02]  /*3ac60*/  ISETP.GT.U32.AND P0, PT, R42, 0xffff, PT ;  /* 0x0000ffff2a00780c */ /* 0x000fe40003f04070 */
[----:B01----:R-:W-:-:S11]  /*3ac70*/  SHF.R.U32.HI R5, RZ, 0x3, R42 ;  /* 0x00000003ff057819 */ /* 0x003fd6000001162a */
        /* <DEDUP_REMOVED lines=11> */
[----:B--2---:R-:W-:Y:S01]  /*3ad30*/  IMAD.MOV.U32 R3, RZ, RZ, R43 ;  /* 0x000000ffff037224 */ /* 0x004fe200078e002b */
[----:B------:R-:W-:Y:S06]  /*3ad40*/  BRA `(.L_x_1115) ;  /* 0x00000000001c7947 */ /* 0x000fec0003800000 */
.L_x_1118:
[----:B------:R-:W-:-:S05]  /*3ad50*/  IMAD.WIDE.U32 R4, R5, 0x4, R24 ;  /* 0x0000000405047825 */ /* 0x000fca00078e0018 */
[----:B------:R-:W3:Y:S02]  /*3ad60*/  ATOMG.E.EXCH.STRONG.GPU PT, R0, desc[UR36][R4.64], R43 ;  /* 0x8000002b040079a8 */ /* 0x000ee4000c1ef124 */
[----:B---3--:R-:W-:-:S13]  /*3ad70*/  ISETP.NE.AND P0, PT, R0, -0x1, PT ;  /* 0xffffffff0000780c */ /* 0x008fda0003f05270 */
[----:B------:R-:W-:Y:S05]  /*3ad80*/  @!P0 BREAK.RELIABLE B0 ;  /* 0x0000000000008942 */ /* 0x000fea0003800100 */
[----:B------:R-:W-:Y:S05]  /*3ad90*/  @!P0 BRA `(.L_x_879) ;  /* 0x000001c400688947 */ /* 0x000fea0003800000 */
[----:B------:R1:W5:Y:S01]  /*3ada0*/  ATOMG.E.EXCH.STRONG.GPU PT, RZ, desc[UR36][R4.64], RZ ;  /* 0x800000ff04ff79a8 */ /* 0x000362000c1ef124 */
[----:B--2---:R-:W-:-:S07]  /*3adb0*/  IMAD.MOV.U32 R3, RZ, RZ, R43 ;  /* 0x000000ffff037224 */ /* 0x004fce00078e002b */
.L_x_1115:
[----:B------:R-:W-:Y:S05]  /*3adc0*/  BSYNC.RELIABLE B0 ;  /* 0x0000000000007941 */ /* 0x000fea0003800100 */
.L_x_1112:
[----:B------:R-:W-:Y:S02]  /*3add0*/  LOP3.LUT P0, RZ, R0, 0x7, RZ, 0xc0, !PT ;  /* 0x0000000700ff7812 */ /* 0x000fe4000780c0ff */
[----:B------:R-:W-:-:S04]  /*3ade0*/  LOP3.LUT P1, RZ, R3, 0x7, RZ, 0xc0, !PT ;  /* 0x0000000703ff7812 */ /* 0x000fc8000782c0ff */
[----:B------:R-:W-:-:S04]  /*3adf0*/  PLOP3.LUT P0, PT, P0, P1, PT, 0x20, 0x2 ;  /* 0x000000000002781c */ /* 0x000fc80000702470 */
[----:B------:R-:W-:Y:S02]  /*3ae00*/  SEL R42, R3, R0, P0 ;  /* 0x00000000032a7207 */ /* 0x000fe40000000000 */
[----:B------:R-:W-:Y:S02]  /*3ae10*/  SEL R43, R0, R3, P0 ;  /* 0x00000003002b7207 */ /* 0x000fe40000000000 */
[----:B------:R-:W-:-:S13]  /*3ae20*/  LOP3.LUT P1, RZ, R42, 0x7, RZ, 0xc0, !PT ;  /* 0x000000072aff7812 */ /* 0x000fda000782c0ff */
[----:B------:R-:W-:Y:S05]  /*3ae30*/  @!P1 BRA `(.L_x_1119) ;  /* 0xfffffff800909947 */ /* 0x000fea000383ffff */
.L_x_1102:
[----:B------:R-:W-:Y:S02]  /*3ae40*/  IMAD.SHL.U32 R0, R42, 0x8, RZ ;  /* 0x000000082a007824 */ /* 0x000fe400078e00ff */
[----:B-1----:R-:W-:Y:S02]  /*3ae50*/  IMAD.MOV.U32 R3, RZ, RZ, -0x4f0f0efe ;  /* 0xb0f0f102ff037424 */ /* 0x002fe400078e00ff */
        /* <DEDUP_REMOVED lines=28> */
.L_x_1117:
        /* <DEDUP_REMOVED lines=13> */
.L_x_1116:
[C---:B------:R-:W-:Y:S02]  /*3b0f0*/  VIADD R0, R17.reuse, 0x1 ;  /* 0x0000000111007836 */ /* 0x040fe40000000000 */
[----:B------:R-:W-:-:S03]  /*3b100*/  IMAD R17, R17, 0x8, R2 ;  /* 0x0000000811117824 */ /* 0x000fc600078e0202 */
[----:B------:R3:W-:Y:S04]  /*3b110*/  STL [R1+0x238], R0 ;  /* 0x0002380001007387 */ /* 0x0007e80000100800 */
[----:B------:R3:W-:Y:S01]  /*3b120*/  STL.64 [R17+0x220], R42 ;  /* 0x0002202a11007387 */ /* 0x0007e20000100a00 */
[----:B------:R-:W-:Y:S05]  /*3b130*/  BRA `(.L_x_879) ;  /* 0x000001c000807947 */ /* 0x000fea0003800000 */
.L_x_1019:
[----:B------:R-:W2:Y:S01]  /*3b140*/  LDL R5, [R1+0xa40] ;  /* 0x000a400001057983 */ /* 0x000ea20000100800 */
[----:B------:R-:W-:Y:S01]  /*3b150*/  IADD3 R3, PT, PT, -R22, 0x101, RZ ;  /* 0x0000010116037810 */ /* 0x000fe20007ffe1ff */
[----:B--2---:R-:W-:-:S05]  /*3b160*/  IMAD.MOV R0, RZ, RZ, -R5 ;  /* 0x000000ffff007224 */ /* 0x004fca00078e0a05 */
        /* <DEDUP_REMOVED lines=11> */
.L_x_1137:
[----:B------:R-:W-:Y:S01]  /*3b220*/  LOP3.LUT P0, RZ, R35, 0x7, RZ, 0xc0, !PT ;  /* 0x0000000723ff7812 */ /* 0x000fe2000780c0ff */
[----:B------:R-:W-:Y:S05]  /*3b230*/  YIELD ;  /* 0x0000000000007946 */ /* 0x000fea0003800000 */
[----:B------:R-:W-:Y:S07]  /*3b240*/  BSSY B0, `(.L_x_1121) ;  /* 0x000001f000007945 */ /* 0x000fee0003800000 */
[----:B-1-3--:R-:W-:Y:S05]  /*3b250*/  @P0 BRA `(.L_x_1122) ;  /* 0x0000000000740947 */ /* 0x00afea0003800000 */
[----:B------:R-:W0:Y:S01]  /*3b260*/  S2R R3, SR_CgaCtaId ;  /* 0x0000000000037919 */ /* 0x000e220000008800 */
[----:B------:R-:W-:-:S05]  /*3b270*/  MOV R0, 0x400 ;  /* 0x0000040000007802 */ /* 0x000fca0000000f00 */
[----:B------:R-:W-:-:S05]  /*3b280*/  VIADD R0, R0, 0x410 ;  /* 0x0000041000007836 */ /* 0x000fca0000000000 */
[----:B0-----:R-:W-:-:S07]  /*3b290*/  LEA R8, R3, R0, 0x18 ;  /* 0x0000000003087211 */ /* 0x001fce00078ec0ff */
.L_x_1129:
        /* <DEDUP_REMOVED lines=10> */
.L_x_1124:
[----:B------:R-:W-:-:S05]  /*3b340*/  IMAD.MOV.U32 R9, RZ, RZ, -0x1 ;  /* 0xffffffffff097424 */ /* 0x000fca00078e00ff */
[----:B------:R2:W5:Y:S02]  /*3b350*/  ATOMG.E.EXCH.STRONG.GPU PT, R0, desc[UR36][R6.64], R9 ;  /* 0x80000009060079a8 */ /* 0x000564000c1ef124 */
.L_x_1125:
[----:B------:R-:W-:Y:S05]  /*3b360*/  BSYNC.RECONVERGENT B1 ;  /* 0x0000000000017941 */ /* 0x000fea0003800200 */
.L_x_1123:
[----:B-12--5:R-:W-:-:S05]  /*3b370*/  VIADD R9, R0, 0x1 ;  /* 0x0000000100097836 */ /* 0x026fca0000000000 */
[----:B------:R-:W-:-:S13]  /*3b380*/  ISETP.GE.U32.AND P0, PT, R9, 0x2, PT ;  /* 0x000000020900780c */ /* 0x000fda0003f06070 */
[----:B------:R-:W-:Y:S05]  /*3b390*/  @!P0 BRA `(.L_x_1122) ;  /* 0x0000000000248947 */ /* 0x000fea0003800000 */
[----:B------:R-:W-:Y:S04]  /*3b3a0*/  BSSY.RECONVERGENT B1, `(.L_x_1126) ;  /* 0x0000005000017945 */ /* 0x000fe80003800200 */
[----:B------:R-:W-:Y:S05]  /*3b3b0*/  @P1 BRA `(.L_x_1127) ;  /* 0x0000000000081947 */ /* 0x000fea0003800000 */
[----:B------:R2:W-:Y:S01]  /*3b3c0*/  ATOMS.EXCH RZ, [R3+0x10000], RZ ;  /* 0x010000ff03ff738c */ /* 0x0005e20004000000 */
[----:B------:R-:W-:Y:S05]  /*3b3d0*/  BRA `(.L_x_1128) ;  /* 0x0000000000047947 */ /* 0x000fea0003800000 */
.L_x_1127:
[----:B------:R1:W5:Y:S02]  /*3b3e0*/  ATOMG.E.EXCH.STRONG.GPU PT, RZ, desc[UR36][R6.64], RZ ;  /* 0x800000ff06ff79a8 */ /* 0x000364000c1ef124 */
.L_x_1128:
[----:B------:R-:W-:Y:S05]  /*3b3f0*/  BSYNC.RECONVERGENT B1 ;  /* 0x0000000000017941 */ /* 0x000fea0003800200 */
.L_x_1126:
[----:B------:R-:W-:Y:S01]  /*3b400*/  LOP3.LUT P0, RZ, R0, 0x7, RZ, 0xc0, !PT ;  /* 0x0000000700ff7812 */ /* 0x000fe2000780c0ff */
[----:B------:R-:W-:-:S12]  /*3b410*/  IMAD.MOV.U32 R35, RZ, RZ, R0 ;  /* 0x000000ffff237224 */ /* 0x000fd800078e0000 */
[----:B------:R-:W-:Y:S05]  /*3b420*/  @!P0 BRA `(.L_x_1129) ;  /* 0xfffffffc009c8947 */ /* 0x000fea000383ffff */
.L_x_1122:
[----:B------:R-:W-:Y:S05]  /*3b430*/  BSYNC B0 ;  /* 0x0000000000007941 */ /* 0x000fea0003800000 */
.L_x_1121:
        /* <DEDUP_REMOVED lines=14> */
.L_x_1132:
        /* <DEDUP_REMOVED lines=14> */
.L_x_1131:
        /* <DEDUP_REMOVED lines=13> */
[----:B0-2---:R-:W-:Y:S01]  /*3b6d0*/  IMAD.MOV.U32 R3, RZ, RZ, R35 ;  /* 0x000000ffff037224 */ /* 0x005fe200078e0023 */
[----:B------:R-:W-:Y:S06]  /*3b6e0*/  BRA `(.L_x_1133) ;  /* 0x00000000001c7947 */ /* 0x000fec0003800000 */
.L_x_1136:
[----:B------:R-:W-:-:S05]  /*3b6f0*/  IMAD.WIDE.U32 R6, R7, 0x4, R24 ;  /* 0x0000000407067825 */ /* 0x000fca00078e0018 */
[----:B------:R-:W3:Y:S02]  /*3b700*/  ATOMG.E.EXCH.STRONG.GPU PT, R0, desc[UR36][R6.64], R35 ;  /* 0x80000023060079a8 */ /* 0x000ee4000c1ef124 */
[----:B---3--:R-:W-:-:S13]  /*3b710*/  ISETP.NE.AND P0, PT, R0, -0x1, PT ;  /* 0xffffffff0000780c */ /* 0x008fda0003f05270 */
[----:B------:R-:W-:Y:S05]  /*3b720*/  @!P0 BREAK.RELIABLE B0 ;  /* 0x0000000000008942 */ /* 0x000fea0003800100 */
[----:B------:R-:W-:Y:S05]  /*3b730*/  @!P0 BRA `(.L_x_879) ;  /* 0x000001bc00008947 */ /* 0x000fea0003800000 */
[----:B------:R3:W5:Y:S01]  /*3b740*/  ATOMG.E.EXCH.STRONG.GPU PT, RZ, desc[UR36][R6.64], RZ ;  /* 0x800000ff06ff79a8 */ /* 0x000762000c1ef124 */
[----:B0-2---:R-:W-:-:S07]  /*3b750*/  IMAD.MOV.U32 R3, RZ, RZ, R35 ;  /* 0x000000ffff037224 */ /* 0x005fce00078e0023 */
.L_x_1133:
[----:B------:R-:W-:Y:S05]  /*3b760*/  BSYNC.RELIABLE B0 ;  /* 0x0000000000007941 */ /* 0x000fea0003800100 */
.L_x_1130:
[----:B------:R-:W-:Y:S02]  /*3b770*/  LOP3.LUT P0, RZ, R0, 0x7, RZ, 0xc0, !PT ;  /* 0x0000000700ff7812 */ /* 0x000fe4000780c0ff */
[----:B------:R-:W-:-:S04]  /*3b780*/  LOP3.LUT P1, RZ, R3, 0x7, RZ, 0xc0, !PT ;  /* 0x0000000703ff7812 */ /* 0x000fc8000782c0ff */
[----:B------:R-:W-:-:S04]  /*3b790*/  PLOP3.LUT P0, PT, P0, P1, PT, 0x20, 0x2 ;  /* 0x000000000002781c */ /* 0x000fc80000702470 */
[----:B----4-:R-:W-:Y:S02]  /*3b7a0*/  SEL R4, R3, R0, P0 ;  /* 0x0000000003047207 */ /* 0x010fe40000000000 */
[----:B------:R-:W-:Y:S02]  /*3b7b0*/  SEL R35, R0, R3, P0 ;  /* 0x0000000300237207 */ /* 0x000fe40000000000 */
[----:B------:R-:W-:-:S13]  /*3b7c0*/  LOP3.LUT P1, RZ, R4, 0x7, RZ, 0xc0, !PT ;  /* 0x0000000704ff7812 */ /* 0x000fda000782c0ff */
[----:B------:R-:W-:Y:S05]  /*3b7d0*/  @!P1 BRA `(.L_x_1137) ;  /* 0xfffffff800909947 */ /* 0x000fea000383ffff */
.L_x_1120:
[----:B------:R-:W-:Y:S02]  /*3b7e0*/  IMAD.SHL.U32 R0, R4, 0x8, RZ ;  /* 0x0000000804007824 */ /* 0x000fe400078e00ff */
[----:B------:R-:W-:Y:S02]  /*3b7f0*/  IMAD.MOV.U32 R3, RZ, RZ, -0x4f0f0efe ;  /* 0xb0f0f102ff037424 */ /* 0x000fe400078e00ff */
[----:B------:R-:W-:Y:S01]  /*3b800*/  IMAD.MOV.U32 R9, RZ, RZ, -0x40000000 ;  /* 0xc0000000ff097424 */ /* 0x000fe200078e00ff */
[----:B------:R-:W-:Y:S01]  /*3b810*/  LOP3.LUT R0, R0, 0x38, RZ, 0xc0, !PT ;  /* 0x0000003800007812 */ /* 0x000fe200078ec0ff */
[----:B-1-3--:R-:W-:-:S03]  /*3b820*/  IMAD.MOV.U32 R7, RZ, RZ, -0x203a400 ;  /* 0xfdfc5c00ff077424 */ /* 0x00afc600078e00ff */
        /* <DEDUP_REMOVED lines=18> */
[----:B------:R-:W-:-:S05]  /*3b950*/  IMAD.MOV.U32 R5, RZ, RZ, R35 ;  /* 0x000000ffff057224 */ /* 0x000fca00078e0023 */
[----:B------:R0:W-:Y:S04]  /*3b960*/  @P0 STL.64 [R7+0x220], R4 ;  /* 0x0002200407000387 */ /* 0x0001e80000100a00 */
[----:B------:R0:W-:Y:S04]  /*3b970*/  @!P0 STL [R1+0xa40], R0 ;  /* 0x000a400001008387 */ /* 0x0001e80000100800 */
[----:B------:R0:W-:Y:S01]  /*3b980*/  @!P0 STL.64 [R3+0xa28], R4 ;  /* 0x000a280403008387 */ /* 0x0001e20000100a00 */
[----:B------:R-:W-:Y:S05]  /*3b990*/  BRA `(.L_x_879) ;  /* 0x000001b800687947 */ /* 0x000fea0003800000 */
.L_x_1135:
[----:B------:R-:W-:-:S04]  /*3b9a0*/  LOP3.LUT R0, R35, 0x7, RZ, 0xc0, !PT ;  /* 0x0000000723007812 */ /* 0x000fc800078ec0ff */
[----:B------:R-:W-:-:S13]  /*3b9b0*/  ISETP.NE.AND P0, PT, R0, 0x1, PT ;  /* 0x000000010000780c */ /* 0x000fda0003f05270 */
        /* <DEDUP_REMOVED lines=9> */
.L_x_1134:
[----:B------:R-:W-:Y:S01]  /*3ba50*/  IMAD R3, R17, 0x8, R2 ;  /* 0x0000000811037824 */ /* 0x000fe200078e0202 */
[----:B------:R0:W-:Y:S01]  /*3ba60*/  STL [R1+0x238], R22 ;  /* 0x0002381601007387 */ /* 0x0001e20000100800 */
[----:B------:R-:W-:-:S05]  /*3ba70*/  IMAD.MOV.U32 R5, RZ, RZ, R35 ;  /* 0x000000ffff057224 */ /* 0x000fca00078e0023 */
[----:B------:R0:W-:Y:S01]  /*3ba80*/  STL.64 [R3+0x220], R4 ;  /* 0x0002200403007387 */ /* 0x0001e20000100a00 */
[----:B------:R-:W-:Y:S05]  /*3ba90*/  BRA `(.L_x_879) ;  /* 0x000001b800287947 */ /* 0x000fea0003800000 */
.L_x_883:
[----:B------:R-:W-:-:S13]  /*3baa0*/  ISETP.NE.AND P0, PT, R4, 0x2, PT ;  /* 0x000000020400780c */ /* 0x000fda0003f05270 */
[----:B------:R-:W-:Y:S05]  /*3bab0*/  @!P0 BREAK.RELIABLE B9 ;  /* 0x0000000000098942 */ /* 0x000fea0003800100 */
[----:B------:R-:W-:Y:S05]  /*3bac0*/  @!P0 BRA `(.L_x_930) ;  /* 0x000001b400bc8947 */ /* 0x000fea0003800000 */
        /* <DEDUP_REMOVED lines=18> */
.L_x_1139:
[----:B------:R-:W0:Y:S02]  /*3bbf0*/  LDC.64 R4, c[0x0][0x380] ;  /* 0x0000e000ff047b82 */ /* 0x000e240000000a00 */
[----:B0-----:R-:W-:-:S03]  /*3bc00*/  IMAD.WIDE.U32 R4, R35, 0x8, R4 ;  /* 0x0000000823047825 */ /* 0x001fc600078e0004 */
[----:B------:R-:W-:-:S05]  /*3bc10*/  IADD3 R4, P0, PT, R4, 0xc000000, RZ ;  /* 0x0c00000004047810 */ /* 0x000fca0007f1e0ff */
[----:B------:R-:W-:-:S06]  /*3bc20*/  IMAD.X R5, RZ, RZ, R5, P0 ;  /* 0x000000ffff057224 */ /* 0x000fcc00000e0605 */
[----:B------:R-:W5:Y:S02]  /*3bc30*/  ATOMG.E.EXCH.64.STRONG.GPU PT, R4, desc[UR36][R4.64+0x8], RZ ;  /* 0x800008ff040479a8 */ /* 0x000f64000c1ef524 */
.L_x_1140:
[----:B------:R-:W-:Y:S05]  /*3bc40*/  BSYNC.RECONVERGENT B0 ;  /* 0x0000000000007941 */ /* 0x000fea0003800200 */
.L_x_1138:
        /* <DEDUP_REMOVED lines=8> */
.L_x_1160:
        /* <DEDUP_REMOVED lines=8> */
.L_x_1151:
[C---:B------:R-:W-:Y:S01]  /*3bd50*/  ISETP.GT.U32.AND P2, PT, R3.reuse, 0xffff, PT ;  /* 0x0000ffff0300780c */ /* 0x040fe20003f44070 */
[----:B------:R-:W-:Y:S05]  /*3bd60*/  YIELD ;  /* 0x0000000000007946 */ /* 0x000fea0003800000 */
[----:B0-----:R-:W-:Y:S01]  /*3bd70*/  SHF.R.U32.HI R9, RZ, 0x3, R3 ;  /* 0x00000003ff097819 */ /* 0x001fe20000011603 */
[----:B------:R-:W-:Y:S01]  /*3bd80*/  BSSY.RECONVERGENT B2, `(.L_x_1145) ;  /* 0x0000009000027945 */ /* 0x000fe20003800200 */
[----:B-1----:R-:W-:-:S03]  /*3bd90*/  LEA.HI R10, R3, R12, RZ, 0x1f ;  /* 0x0000000c030a7211 */ /* 0x002fc600078ff8ff */
[----:B------:R-:W-:Y:S02]  /*3bda0*/  IMAD.WIDE.U32 R8, R9, 0x4, R24 ;  /* 0x0000000409087825 */ /* 0x000fe400078e0018 */
[----:B-----5:R-:W-:Y:S05]  /*3bdb0*/  @P2 BRA `(.L_x_1146) ;  /* 0x00000000000c2947 */ /* 0x020fea0003800000 */
[----:B------:R-:W-:-:S05]  /*3bdc0*/  IMAD.MOV.U32 R11, RZ, RZ, -0x1 ;  /* 0xffffffffff0b7424 */ /* 0x000fca00078e00ff */
[----:B------:R0:W1:Y:S01]  /*3bdd0*/  ATOMS.EXCH R0, [R10+0x10000], R11 ;  /* 0x0100000b0a00738c */ /* 0x0000620004000000 */
[----:B------:R-:W-:Y:S05]  /*3bde0*/  BRA `(.L_x_1147) ;  /* 0x0000000000087947 */ /* 0x000fea0003800000 */
.L_x_1146:
[----:B------:R-:W-:-:S05]  /*3bdf0*/  IMAD.MOV.U32 R11, RZ, RZ, -0x1 ;  /* 0xffffffffff0b7424 */ /* 0x000fca00078e00ff */
[----:B------:R2:W5:Y:S02]  /*3be00*/  ATOMG.E.EXCH.STRONG.GPU PT, R0, desc[UR36][R8.64], R11 ;  /* 0x8000000b080079a8 */ /* 0x000564000c1ef124 */
.L_x_1147:
[----:B------:R-:W-:Y:S05]  /*3be10*/  BSYNC.RECONVERGENT B2 ;  /* 0x0000000000027941 */ /* 0x000fea0003800200 */
.L_x_1145:
[----:B012--5:R-:W-:-:S05]  /*3be20*/  VIADD R11, R0, 0x1 ;  /* 0x00000001000b7836 */ /* 0x027fca0000000000 */
[----:B------:R-:W-:-:S13]  /*3be30*/  ISETP.GE.U32.AND P1, PT, R11, 0x2, PT ;  /* 0x000000020b00780c */ /* 0x000fda0003f26070 */
[----:B------:R-:W-:Y:S05]  /*3be40*/  @!P1 BRA `(.L_x_1144) ;  /* 0x0000000000249947 */ /* 0x000fea0003800000 */
[----:B------:R-:W-:Y:S04]  /*3be50*/  BSSY.RECONVERGENT B2, `(.L_x_1148) ;  /* 0x0000005000027945 */ /* 0x000fe80003800200 */
[----:B------:R-:W-:Y:S05]  /*3be60*/  @P2 BRA `(.L_x_1149) ;  /* 0x0000000000082947 */ /* 0x000fea0003800000 */
[----:B------:R1:W-:Y:S01]  /*3be70*/  ATOMS.EXCH RZ, [R10+0x10000], RZ ;  /* 0x010000ff0aff738c */ /* 0x0003e20004000000 */
[----:B------:R-:W-:Y:S05]  /*3be80*/  BRA `(.L_x_1150) ;  /* 0x0000000000047947 */ /* 0x000fea0003800000 */
.L_x_1149:
[----:B------:R0:W5:Y:S02]  /*3be90*/  ATOMG.E.EXCH.STRONG.GPU PT, RZ, desc[UR36][R8.64], RZ ;  /* 0x800000ff08ff79a8 */ /* 0x000164000c1ef124 */
.L_x_1150:
[----:B------:R-:W-:Y:S05]  /*3bea0*/  BSYNC.RECONVERGENT B2 ;  /* 0x0000000000027941 */ /* 0x000fea0003800200 */
.L_x_1148:
[----:B------:R-:W-:Y:S01]  /*3beb0*/  LOP3.LUT P1, RZ, R0, 0x7, RZ, 0xc0, !PT ;  /* 0x0000000700ff7812 */ /* 0x000fe2000782c0ff */
[----:B------:R-:W-:-:S12]  /*3bec0*/  IMAD.MOV.U32 R3, RZ, RZ, R0 ;  /* 0x000000ffff037224 */ /* 0x000fd800078e0000 */
[----:B------:R-:W-:Y:S05]  /*3bed0*/  @!P1 BRA `(.L_x_1151) ;  /* 0xfffffffc009c9947 */ /* 0x000fea000383ffff */
.L_x_1144:
[----:B------:R-:W-:Y:S05]  /*3bee0*/  BSYNC B1 ;  /* 0x0000000000017941 */ /* 0x000fea0003800000 */
.L_x_1143:
        /* <DEDUP_REMOVED lines=14> */
.L_x_1154:
[----:B------:R-:W-:Y:S02]  /*3bfd0*/  ISETP.GT.U32.AND P2, PT, R6, 0xffff, PT ;  /* 0x0000ffff0600780c */ /* 0x000fe40003f44070 */
[----:B------:R-:W-:-:S11]  /*3bfe0*/  SHF.R.U32.HI R11, RZ, 0x3, R6 ;  /* 0x00000003ff0b7819 */ /* 0x000fd60000011606 */
[----:B0-----:R-:W-:-:S06]  /*3bff0*/  @P2 IMAD.WIDE.U32 R8, R11, 0x4, R24 ;  /* 0x000000040b082825 */ /* 0x001fcc00078e0018 */
        /* <DEDUP_REMOVED lines=11> */
.L_x_1153:
[----:B------:R-:W-:Y:S02]  /*3c0b0*/  ISETP.GT.U32.AND P1, PT, R6, 0xffff, PT ;  /* 0x0000ffff0600780c */ /* 0x000fe40003f24070 */
[----:B0-----:R-:W-:-:S11]  /*3c0c0*/  SHF.R.U32.HI R9, RZ, 0x3, R6 ;  /* 0x00000003ff097819 */ /* 0x001fd60000011606 */
        /* <DEDUP_REMOVED lines=13> */
.L_x_1158:
[----:B------:R-:W-:-:S05]  /*3c1a0*/  IMAD.WIDE.U32 R8, R9, 0x4, R24 ;  /* 0x0000000409087825 */ /* 0x000fca00078e0018 */
[----:B------:R-:W2:Y:S02]  /*3c1b0*/  ATOMG.E.EXCH.STRONG.GPU PT, R0, desc[UR36][R8.64], R3 ;  /* 0x80000003080079a8 */ /* 0x000ea4000c1ef124 */
[----:B--2---:R-:W-:-:S13]  /*3c1c0*/  ISETP.NE.AND P1, PT, R0, -0x1, PT ;  /* 0xffffffff0000780c */ /* 0x004fda0003f25270 */
[----:B------:R-:W-:Y:S05]  /*3c1d0*/  @!P1 BREAK.RELIABLE B1 ;  /* 0x0000000000019942 */ /* 0x000fea0003800100 */
[----:B------:R-:W-:Y:S05]  /*3c1e0*/  @!P1 BRA `(.L_x_1159) ;  /* 0x0000000000e09947 */ /* 0x000fea0003800000 */
[----:B------:R2:W5:Y:S01]  /*3c1f0*/  ATOMG.E.EXCH.STRONG.GPU PT, RZ, desc[UR36][R8.64], RZ ;  /* 0x800000ff08ff79a8 */ /* 0x000562000c1ef124 */
[----:B------:R-:W-:-:S07]  /*3c200*/  IMAD.MOV.U32 R11, RZ, RZ, R3 ;  /* 0x000000ffff0b7224 */ /* 0x000fce00078e0003 */
.L_x_1155:
[----:B------:R-:W-:Y:S05]  /*3c210*/  BSYNC.RELIABLE B1 ;  /* 0x0000000000017941 */ /* 0x000fea0003800100 */
.L_x_1152:
[----:B------:R-:W-:Y:S02]  /*3c220*/  LOP3.LUT P1, RZ, R0, 0x7, RZ, 0xc0, !PT ;  /* 0x0000000700ff7812 */ /* 0x000fe4000782c0ff */
[----:B------:R-:W-:-:S04]  /*3c230*/  LOP3.LUT P2, RZ, R11, 0x7, RZ, 0xc0, !PT ;  /* 0x000000070bff7812 */ /* 0x000fc8000784c0ff */
[----:B------:R-:W-:-:S04]  /*3c240*/  PLOP3.LUT P1, PT, P1, P2, PT, 0x20, 0x2 ;  /* 0x000000000002781c */ /* 0x000fc80000f24470 */
[----:B---3--:R-:W-:Y:S02]  /*3c250*/  SEL R6, R11, R0, P1 ;  /* 0x000000000b067207 */ /* 0x008fe40000800000 */
[----:B------:R-:W-:Y:S02]  /*3c260*/  SEL R3, R0, R11, P1 ;  /* 0x0000000b00037207 */ /* 0x000fe40000800000 */
[----:B------:R-:W-:-:S13]  /*3c270*/  LOP3.LUT P2, RZ, R6, 0x7, RZ, 0xc0, !PT ;  /* 0x0000000706ff7812 */ /* 0x000fda000784c0ff */
[----:B------:R-:W-:Y:S05]  /*3c280*/  @!P2 BRA `(.L_x_1160) ;  /* 0xfffffff80090a947 */ /* 0x000fea000383ffff */
.L_x_1142:
[----:B------:R-:W-:Y:S02]  /*3c290*/  IMAD.SHL.U32 R0, R6, 0x8, RZ ;  /* 0x0000000806007824 */ /* 0x000fe400078e00ff */
[----:B0-2---:R-:W-:Y:S02]  /*3c2a0*/  IMAD.MOV.U32 R9, RZ, RZ, -0x4f0f0efe ;  /* 0xb0f0f102ff097424 */ /* 0x005fe400078e00ff */
        /* <DEDUP_REMOVED lines=17> */
[----:B------:R-:W-:Y:S01]  /*3c3c0*/  @!P1 VIADD R0, R7, 0x1 ;  /* 0x0000000107009836 */ /* 0x000fe20000000000 */
[----:B------:R-:W-:Y:S01]  /*3c3d0*/  @P1 LEA R11, R17, R2, 0x3 ;  /* 0x00000002110b1211 */ /* 0x000fe200078e18ff */
[----:B------:R-:W-:Y:S01]  /*3c3e0*/  @!P1 IMAD R9, R7, 0x8, R2 ;  /* 0x0000000807099824 */ /* 0x000fe200078e0202 */
[----:B------:R3:W-:Y:S01]  /*3c3f0*/  @P1 STL [R1+0x238], R22 ;  /* 0x0002381601001387 */ /* 0x0007e20000100800 */
[----:B------:R-:W-:Y:S02]  /*3c400*/  IMAD.MOV.U32 R7, RZ, RZ, R3 ;  /* 0x000000ffff077224 */ /* 0x000fe400078e0003 */
[----:B------:R-:W-:-:S03]  /*3c410*/  @P1 IMAD.MOV.U32 R17, RZ, RZ, R22 ;  /* 0x000000ffff111224 */ /* 0x000fc600078e0016 */
[----:B------:R3:W-:Y:S04]  /*3c420*/  @P1 STL.64 [R11+0x220], R6 ;  /* 0x000220060b001387 */ /* 0x0007e80000100a00 */
[----:B------:R3:W-:Y:S04]  /*3c430*/  @!P1 STL [R1+0xa40], R0 ;  /* 0x000a400001009387 */ /* 0x0007e80000100800 */
[----:B------:R3:W-:Y:S01]  /*3c440*/  @!P1 STL.64 [R9+0xa28], R6 ;  /* 0x000a280609009387 */ /* 0x0007e20000100a00 */
[----:B------:R-:W-:Y:S05]  /*3c450*/  BRA `(.L_x_1159) ;  /* 0x0000000000447947 */ /* 0x000fea0003800000 */
.L_x_1157:
        /* <DEDUP_REMOVED lines=12> */
.L_x_1156:
[----:B0-----:R-:W-:Y:S01]  /*3c520*/  IMAD R9, R17, 0x8, R2 ;  /* 0x0000000811097824 */ /* 0x001fe200078e0202 */
[----:B------:R0:W-:Y:S01]  /*3c530*/  STL [R1+0x238], R22 ;  /* 0x0002381601007387 */ /* 0x0001e20000100800 */
[----:B------:R-:W-:Y:S02]  /*3c540*/  IMAD.MOV.U32 R7, RZ, RZ, R3 ;  /* 0x000000ffff077224 */ /* 0x000fe400078e0003 */
[----:B------:R-:W-:-:S03]  /*3c550*/  IMAD.MOV.U32 R17, RZ, RZ, R22 ;  /* 0x000000ffff117224 */ /* 0x000fc600078e0016 */
[----:B------:R0:W-:Y:S04]  /*3c560*/  STL.64 [R9+0x220], R6 ;  /* 0x0002200609007387 */ /* 0x0001e80000100a00 */
.L_x_1159:
[----:B------:R-:W-:Y:S05]  /*3c570*/  BSYNC B0 ;  /* 0x0000000000007941 */ /* 0x000fea0003800000 */
.L_x_1141:
[----:B------:R-:W-:Y:S01]  /*3c580*/  LOP3.LUT P1, RZ, R5, 0x7, RZ, 0xc0, !PT ;  /* 0x0000000705ff7812 */ /* 0x000fe2000782c0ff */
[----:B------:R-:W-:Y:S03]  /*3c590*/  BSSY B0, `(.L_x_1161) ;  /* 0x0000091000007945 */ /* 0x000fe60003800000 */
[----:B------:R-:W-:-:S04]  /*3c5a0*/  PLOP3.LUT P0, PT, P0, P1, PT, 0x20, 0x2 ;  /* 0x000000000002781c */ /* 0x000fc80000702470 */
[----:B------:R-:W-:Y:S02]  /*3c5b0*/  SEL R4, R5, R42, P0 ;  /* 0x0000002a05047207 */ /* 0x000fe40000000000 */
[----:B------:R-:W-:Y:S02]  /*3c5c0*/  SEL R5, R42, R5, P0 ;  /* 0x000000052a057207 */ /* 0x000fe40000000000 */
[----:B------:R-:W-:-:S13]  /*3c5d0*/  LOP3.LUT P1, RZ, R4, 0x7, RZ, 0xc0, !PT ;  /* 0x0000000704ff7812 */ /* 0x000fda000782c0ff */
[----:B------:R-:W-:Y:S05]  /*3c5e0*/  @P1 BRA `(.L_x_1162) ;  /* 0x0000000400701947 */ /* 0x000fea0003800000 */
.L_x_1180:
        /* <DEDUP_REMOVED lines=8> */
.L_x_1171:
[C---:B------:R-:W-:Y:S01]  /*3c670*/  ISETP.GT.U32.AND P1, PT, R5.reuse, 0xffff, PT ;  /* 0x0000ffff0500780c */ /* 0x040fe20003f24070 */
[----:B------:R-:W-:Y:S05]  /*3c680*/  YIELD ;  /* 0x0000000000007946 */ /* 0x000fea0003800000 */
[----:B0--3--:R-:W-:Y:S01]  /*3c690*/  SHF.R.U32.HI R7, RZ, 0x3, R5 ;  /* 0x00000003ff077819 */ /* 0x009fe20000011605 */
[----:B------:R-:W-:Y:S01]  /*3c6a0*/  BSSY.RECONVERGENT B2, `(.L_x_1165) ;  /* 0x0000009000027945 */ /* 0x000fe20003800200 */
[----:B--2---:R-:W-:-:S03]  /*3c6b0*/  LEA.HI R3, R5, R8, RZ, 0x1f ;  /* 0x0000000805037211 */ /* 0x004fc600078ff8ff */
[----:B------:R-:W-:Y:S02]  /*3c6c0*/  IMAD.WIDE.U32 R6, R7, 0x4, R24 ;  /* 0x0000000407067825 */ /* 0x000fe400078e0018 */
[----:B------:R-:W-:Y:S05]  /*3c6d0*/  @P1 BRA `(.L_x_1166) ;  /* 0x00000000000c1947 */ /* 0x000fea0003800000 */
[----:B------:R-:W-:-:S06]  /*3c6e0*/  IMAD.MOV.U32 R0, RZ, RZ, -0x1 ;  /* 0xffffffffff007424 */ /* 0x000fcc00078e00ff */
[----:B------:R0:W2:Y:S01]  /*3c6f0*/  ATOMS.EXCH R0, [R3+0x10000], R0 ;  /* 0x010000000300738c */ /* 0x0000a20004000000 */
[----:B------:R-:W-:Y:S05]  /*3c700*/  BRA `(.L_x_1167) ;  /* 0x0000000000087947 */ /* 0x000fea0003800000 */
.L_x_1166:
[----:B------:R-:W-:-:S05]  /*3c710*/  IMAD.MOV.U32 R9, RZ, RZ, -0x1 ;  /* 0xffffffffff097424 */ /* 0x000fca00078e00ff */
[----:B------:R3:W5:Y:S02]  /*3c720*/  ATOMG.E.EXCH.STRONG.GPU PT, R0, desc[UR36][R6.64], R9 ;  /* 0x80000009060079a8 */ /* 0x000764000c1ef124 */
.L_x_1167:
[----:B------:R-:W-:Y:S05]  /*3c730*/  BSYNC.RECONVERGENT B2 ;  /* 0x0000000000027941 */ /* 0x000fea0003800200 */
.L_x_1165:
[----:B--23-5:R-:W-:-:S05]  /*3c740*/  VIADD R9, R0, 0x1 ;  /* 0x0000000100097836 */ /* 0x02cfca0000000000 */
[----:B------:R-:W-:-:S13]  /*3c750*/  ISETP.GE.U32.AND P0, PT, R9, 0x2, PT ;  /* 0x000000020900780c */ /* 0x000fda0003f06070 */
[----:B------:R-:W-:Y:S05]  /*3c760*/  @!P0 BRA `(.L_x_1164) ;  /* 0x0000000000248947 */ /* 0x000fea0003800000 */
[----:B------:R-:W-:Y:S04]  /*3c770*/  BSSY.RECONVERGENT B2, `(.L_x_1168) ;  /* 0x0000005000027945 */ /* 0x000fe80003800200 */
[----:B------:R-:W-:Y:S05]  /*3c780*/  @P1 BRA `(.L_x_1169) ;  /* 0x0000000000081947 */ /* 0x000fea0003800000 */
[----:B------:R2:W-:Y:S01]  /*3c790*/  ATOMS.EXCH RZ, [R3+0x10000], RZ ;  /* 0x010000ff03ff738c */ /* 0x0005e20004000000 */
[----:B------:R-:W-:Y:S05]  /*3c7a0*/  BRA `(.L_x_1170) ;  /* 0x0000000000047947 */ /* 0x000fea0003800000 */
.L_x_1169:
[----:B------:R3:W5:Y:S02]  /*3c7b0*/  ATOMG.E.EXCH.STRONG.GPU PT, RZ, desc[UR36][R6.64], RZ ;  /* 0x800000ff06ff79a8 */ /* 0x000764000c1ef124 */
.L_x_1170:
[----:B------:R-:W-:Y:S05]  /*3c7c0*/  BSYNC.RECONVERGENT B2 ;  /* 0x0000000000027941 */ /* 0x000fea0003800200 */
.L_x_1168:
[----:B------:R-:W-:Y:S01]  /*3c7d0*/  LOP3.LUT P0, RZ, R0, 0x7, RZ, 0xc0, !PT ;  /* 0x0000000700ff7812 */ /* 0x000fe2000780c0ff */
[----:B------:R-:W-:-:S12]  /*3c7e0*/  IMAD.MOV.U32 R5, RZ, RZ, R0 ;  /* 0x000000ffff057224 */ /* 0x000fd800078e0000 */
[----:B------:R-:W-:Y:S05]  /*3c7f0*/  @!P0 BRA `(.L_x_1171) ;  /* 0xfffffffc009c8947 */ /* 0x000fea000383ffff */
.L_x_1164:
[----:B------:R-:W-:Y:S05]  /*3c800*/  BSYNC B1 ;  /* 0x0000000000017941 */ /* 0x000fea0003800000 */
.L_x_1163:
        /* <DEDUP_REMOVED lines=10> */
[----:B0-----:R-:W-:-:S10]  /*3c8b0*/  IMAD.MOV.U32 R3, RZ, RZ, R4 ;  /* 0x000000ffff037224 */ /* 0x001fd400078e0004 */
[----:B------:R-:W-:Y:S05]  /*3c8c0*/  @!P0 BRA `(.L_x_1175) ;  /* 0x0000000000988947 */ /* 0x000fea0003800000 */
[----:B------:R-:W-:Y:S05]  /*3c8d0*/  @P1 BREAK.RELIABLE B1 ;  /* 0x0000000000011942 */ /* 0x000fea0003800100 */
[----:B------:R-:W-:Y:S05]  /*3c8e0*/  @P1 BRA `(.L_x_1176) ;  /* 0x00000004005c1947 */ /* 0x000fea0003800000 */
.L_x_1174:
[----:B------:R-:W-:Y:S02]  /*3c8f0*/  ISETP.GT.U32.AND P1, PT, R4, 0xffff, PT ;  /* 0x0000ffff0400780c */ /* 0x000fe40003f24070 */
[----:B0-2---:R-:W-:-:S11]  /*3c900*/  SHF.R.U32.HI R3, RZ, 0x3, R4 ;  /* 0x00000003ff037819 */ /* 0x005fd60000011604 */
[----:B---3--:R-:W-:-:S06]  /*3c910*/  @P1 IMAD.WIDE.U32 R6, R3, 0x4, R24 ;  /* 0x0000000403061825 */ /* 0x008fcc00078e0018 */
        /* <DEDUP_REMOVED lines=11> */
.L_x_1173:
[----:B------:R-:W-:Y:S02]  /*3c9d0*/  ISETP.GT.U32.AND P0, PT, R4, 0xffff, PT ;  /* 0x0000ffff0400780c */ /* 0x000fe40003f04070 */
[----:B0-23--:R-:W-:-:S11]  /*3c9e0*/  SHF.R.U32.HI R7, RZ, 0x3, R4 ;  /* 0x00000003ff077819 */ /* 0x00dfd60000011604 */
        /* <DEDUP_REMOVED lines=13> */
.L_x_1178:
[----:B------:R-:W-:-:S05]  /*3cac0*/  IMAD.WIDE.U32 R6, R7, 0x4, R24 ;  /* 0x0000000407067825 */ /* 0x000fca00078e0018 */
[----:B------:R-:W2:Y:S02]  /*3cad0*/  ATOMG.E.EXCH.STRONG.GPU PT, R0, desc[UR36][R6.64], R5 ;  /* 0x80000005060079a8 */ /* 0x000ea4000c1ef124 */
[----:B--2---:R-:W-:-:S13]  /*3cae0*/  ISETP.NE.AND P0, PT, R0, -0x1, PT ;  /* 0xffffffff0000780c */ /* 0x004fda0003f05270 */
[----:B------:R-:W-:Y:S05]  /*3caf0*/  @!P0 BREAK.RELIABLE B1 ;  /* 0x0000000000018942 */ /* 0x000fea0003800100 */
[----:B------:R-:W-:Y:S05]  /*3cb00*/  @!P0 BRA `(.L_x_1179) ;  /* 0x0000000000e48947 */ /* 0x000fea0003800000 */
[----:B------:R0:W5:Y:S01]  /*3cb10*/  ATOMG.E.EXCH.STRONG.GPU PT, RZ, desc[UR36][R6.64], RZ ;  /* 0x800000ff06ff79a8 */ /* 0x000162000c1ef124 */
[----:B------:R-:W-:-:S07]  /*3cb20*/  IMAD.MOV.U32 R3, RZ, RZ, R5 ;  /* 0x000000ffff037224 */ /* 0x000fce00078e0005 */
.L_x_1175:
[----:B------:R-:W-:Y:S05]  /*3cb30*/  BSYNC.RELIABLE B1 ;  /* 0x0000000000017941 */ /* 0x000fea0003800100 */
.L_x_1172:
[----:B------:R-:W-:Y:S02]  /*3cb40*/  LOP3.LUT P0, RZ, R0, 0x7, RZ, 0xc0, !PT ;  /* 0x0000000700ff7812 */ /* 0x000fe4000780c0ff */
[----:B------:R-:W-:-:S04]  /*3cb50*/  LOP3.LUT P1, RZ, R3, 0x7, RZ, 0xc0, !PT ;  /* 0x0000000703ff7812 */ /* 0x000fc8000782c0ff */
[----:B------:R-:W-:-:S04]  /*3cb60*/  PLOP3.LUT P0, PT, P0, P1, PT, 0x20, 0x2 ;  /* 0x000000000002781c */ /* 0x000fc80000702470 */
[----:B--2---:R-:W-:Y:S02]  /*3cb70*/  SEL R4, R3, R0, P0 ;  /* 0x0000000003047207 */ /* 0x004fe40000000000 */
[----:B------:R-:W-:Y:S02]  /*3cb80*/  SEL R5, R0, R3, P0 ;  /* 0x0000000300057207 */ /* 0x000fe40000000000 */
[----:B------:R-:W-:-:S13]  /*3cb90*/  LOP3.LUT P1, RZ, R4, 0x7, RZ, 0xc0, !PT ;  /* 0x0000000704ff7812 */ /* 0x000fda000782c0ff */
[----:B------:R-:W-:Y:S05]  /*3cba0*/  @!P1 BRA `(.L_x_1180) ;  /* 0xfffffff800909947 */ /* 0x000fea000383ffff */
.L_x_1162:
[----:B--23--:R-:W-:Y:S02]  /*3cbb0*/  IMAD.SHL.U32 R0, R4, 0x8, RZ ;  /* 0x0000000804007824 */ /* 0x00cfe400078e00ff */
[----:B------:R-:W-:Y:S02]  /*3cbc0*/  IMAD.MOV.U32 R3, RZ, RZ, -0x4f0f0efe ;  /* 0xb0f0f102ff037424 */ /* 0x000fe400078e00ff */
[----:B0-----:R-:W-:Y:S01]  /*3cbd0*/  IMAD.MOV.U32 R9, RZ, RZ, -0x40000000 ;  /* 0xc0000000ff097424 */ /* 0x001fe200078e00ff */
        /* <DEDUP_REMOVED lines=27> */
.L_x_1177:
        /* <DEDUP_REMOVED lines=13> */
.L_x_1176:
[C---:B------:R-:W-:Y:S02]  /*3ce60*/  VIADD R0, R17.reuse, 0x1 ;  /* 0x0000000111007836 */ /* 0x040fe40000000000 */
[----:B------:R-:W-:-:S03]  /*3ce70*/  IMAD R17, R17, 0x8, R2 ;  /* 0x0000000811117824 */ /* 0x000fc600078e0202 */
[----:B------:R0:W-:Y:S04]  /*3ce80*/  STL [R1+0x238], R0 ;  /* 0x0002380001007387 */ /* 0x0001e80000100800 */
[----:B------:R0:W-:Y:S02]  /*3ce90*/  STL.64 [R17+0x220], R4 ;  /* 0x0002200411007387 */ /* 0x0001e40000100a00 */
.L_x_1179:
[----:B------:R-:W-:Y:S05]  /*3cea0*/  BSYNC B0 ;  /* 0x0000000000007941 */ /* 0x000fea0003800000 */
.L_x_1161:
[----:B------:R-:W-:Y:S05]  /*3ceb0*/  BRA `(.L_x_930) ;  /* 0x000001a000c07947 */ /* 0x000fea0003800000 */
.L_x_882:
[----:B------:R-:W-:-:S13]  /*3cec0*/  ISETP.GT.AND P0, PT, R4, 0x5, PT ;  /* 0x000000050400780c */ /* 0x000fda0003f04270 */
[----:B------:R-:W-:Y:S05]  /*3ced0*/  @P0 BRA `(.L_x_1181) ;  /* 0x000000cc00100947 */ /* 0x000fea0003800000 */
[----:B------:R-:W-:-:S13]  /*3cee0*/  ISETP.NE.AND P0, PT, R4, 0x4, PT ;  /* 0x000000040400780c */ /* 0x000fda0003f05270 */
[----:B------:R-:W-:Y:S05]  /*3cef0*/  @!P0 BRA `(.L_x_1182) ;  /* 0x000000b400c48947 */ /* 0x000fea0003800000 */
[----:B------:R-:W2:Y:S04]  /*3cf00*/  LDL R3, [R1+0x2c] ;  /* 0x00002c0001037983 */ /* 0x000ea80000100800 */
[----:B------:R-:W3:Y:S01]  /*3cf10*/  LDL R0, [R1+0xa40] ;  /* 0x000a400001007983 */ /* 0x000ee20000100800 */
[----:B------:R-:W-:Y:S01]  /*3cf20*/  IADD3 R17, PT, PT, -R22, 0x101, RZ ;  /* 0x0000010116117810 */ /* 0x000fe20007ffe1ff */
[----:B------:R-:W-:Y:S01]  /*3cf30*/  BSSY.RECONVERGENT B6, `(.L_x_1183) ;  /* 0x0000866000067945 */ /* 0x000fe20003800200 */
[----:B--2---:R-:W-:Y:S01]  /*3cf40*/  ISETP.NE.AND P0, PT, R3, 0x2, PT ;  /* 0x000000020300780c */ /* 0x004fe20003f05270 */
[----:B---3--:R-:W-:-:S05]  /*3cf50*/  IMAD.MOV R0, RZ, RZ, -R0 ;  /* 0x000000ffff007224 */ /* 0x008fca00078e0a00 */
[----:B------:R-:W-:-:S07]  /*3cf60*/  VIADDMNMX.U32 R17, R0, 0x100, R17, PT ;  /* 0x0000010000117846 */ /* 0x000fce0003800011 */
[----:B------:R-:W-:Y:S05]  /*3cf70*/  @!P0 BRA `(.L_x_1184) ;  /* 0x0000000400348947 */ /* 0x000fea0003800000 */
[----:B------:R-:W-:Y:S01]  /*3cf80*/  BSSY.RECONVERGENT B7, `(.L_x_1185) ;  /* 0x0000026000077945 */ /* 0x000fe20003800200 */
[----:B------:R-:W-:-:S07]  /*3cf90*/  CS2R R22, SRZ ;  /* 0x0000000000167805 */ /* 0x000fce000001ff00 */
.L_x_1188:
        /* <DEDUP_REMOVED lines=32> */
[----:B-1---5:R-:W-:Y:S05]  /*3d1a0*/  CALL.ABS.NOINC R8 ;  /* 0x0000000008007343 */ /* 0x022fea0003c00000 */
.L_x_1187:
[----:B------:R-:W-:Y:S05]  /*3d1b0*/  BSYNC.RECONVERGENT B8 ;  /* 0x0000000000087941 */ /* 0x000fea0003800200 */
.L_x_1186:
[----:B------:R-:W-:-:S13]  /*3d1c0*/  ISETP.GE.U32.AND P0, PT, R22, 0x4, PT ;  /* 0x000000041600780c */ /* 0x000fda0003f06070 */
[----:B------:R-:W-:Y:S05]  /*3d1d0*/  @!P0 BRA `(.L_x_1188) ;  /* 0xfffffffc00708947 */ /* 0x000fea000383ffff */
[----:B------:R-:W-:Y:S05]  /*3d1e0*/  BSYNC.RECONVERGENT B7 ;  /* 0x0000000000077941 */ /* 0x000fea0003800200 */
.L_x_1185:
[----:B------:R-:W-:Y:S01]  /*3d1f0*/  BSSY.RECONVERGENT B7, `(.L_x_1189) ;  /* 0x0000023000077945 */ /* 0x000fe20003800200 */
[----:B------:R-:W-:Y:S02]  /*3d200*/  IMAD.MOV.U32 R41, RZ, RZ, RZ ;  /* 0x000000ffff297224 */ /* 0x000fe400078e00ff */
[----:B------:R-:W-:-:S07]  /*3d210*/  IMAD.MOV.U32 R23, RZ, RZ, RZ ;  /* 0x000000ffff177224 */ /* 0x000fce00078e00ff */
.L_x_1192:
[----:B0-----:R-:W-:-:S04]  /*3d220*/  IADD3 R4, P0, PT, R30, -0x80000000, RZ ;  /* 0x800000001e047810 */ /* 0x001fc80007f1e0ff */
        /* <DEDUP_REMOVED lines=28> */
.L_x_1191:
[----:B------:R-:W-:Y:S05]  /*3d3f0*/  BSYNC.RECONVERGENT B8 ;  /* 0x0000000000087941 */ /* 0x000fea0003800200 */
.L_x_1190:
[----:B------:R-:W-:-:S13]  /*3d400*/  ISETP.GE.U32.AND P0, PT, R23, 0x4, PT ;  /* 0x000000041700780c */ /* 0x000fda0003f06070 */
[----:B------:R-:W-:Y:S05]  /*3d410*/  @!P0 BRA `(.L_x_1192) ;  /* 0xfffffffc00808947 */ /* 0x000fea000383ffff */
[----:B------:R-:W-:Y:S05]  /*3d420*/  BSYNC.RECONVERGENT B7 ;  /* 0x0000000000077941 */ /* 0x000fea0003800200 */
.L_x_1189:
[----:B------:R-:W-:Y:S01]  /*3d430*/  PLOP3.LUT P0, PT, PT, PT, PT, 0x8, 0x80 ;  /* 0x000000000080781c */ /* 0x000fe20003f0e170 */
[----:B------:R-:W-:-:S12]  /*3d440*/  BRA `(.L_x_1193) ;  /* 0x0000008000507947 */ /* 0x000fd80003800000 */
.L_x_1184:
        /* <DEDUP_REMOVED lines=10> */
[----:B------:R-:W-:-:S02]  /*3d4f0*/  IMAD.SHL.U32 R6, R13, 0x8, RZ ;  /* 0x000000080d067824 */ /* 0x000fc400078e00ff */
[----:B------:R-:W-:Y:S01]  /*3d500*/  IMAD.IADD R3, R38, 0x1, R3 ;  /* 0x0000000126037824 */ /* 0x000fe200078e0203 */
[----:B------:R-:W-:Y:S01]  /*3d510*/  LOP3.LUT R7, R4, 0xfc00, RZ, 0xc0, !PT ;  /* 0x0000fc0004077812 */ /* 0x000fe200078ec0ff */
[----:B------:R-:W-:Y:S02]  /*3d520*/  VIADD R15, R0, 0x180 ;  /* 0x00000180000f7836 */ /* 0x000fe40000000000 */
[----:B------:R-:W-:Y:S01]  /*3d530*/  IMAD.IADD R12, R12, 0x1, R39 ;  /* 0x000000010c0c7824 */ /* 0x000fe200078e0227 */
[----:B------:R0:W1:Y:S01]  /*3d540*/  LDS.64 R4, [R3] ;  /* 0x0000000003047984 */ /* 0x0000620000000a00 */
[----:B------:R-:W-:Y:S01]  /*3d550*/  IMAD.IADD R8, R38, 0x1, R7 ;  /* 0x0000000126087824 */ /* 0x000fe200078e0207 */
[----:B------:R-:W-:Y:S01]  /*3d560*/  LOP3.LUT R7, R6, 0xfc00, RZ, 0xc0, !PT ;  /* 0x0000fc0006077812 */ /* 0x000fe200078ec0ff */
[----:B------:R-:W-:-:S04]  /*3d570*/  IMAD.SHL.U32 R6, R15, 0x8, RZ ;  /* 0x000000080f067824 */ /* 0x000fc800078e00ff */
[----:B------:R-:W2:Y:S01]  /*3d580*/  LDS.64 R8, [R8] ;  /* 0x0000000008087984 */ /* 0x000ea20000000a00 */
[----:B------:R-:W-:Y:S01]  /*3d590*/  IMAD.IADD R10, R38, 0x1, R7 ;  /* 0x00000001260a7824 */ /* 0x000fe200078e0207 */
[----:B------:R-:W-:Y:S01]  /*3d5a0*/  LOP3.LUT R7, R6, 0xfc00, RZ, 0xc0, !PT ;  /* 0x0000fc0006077812 */ /* 0x000fe200078ec0ff */
[----:B0-----:R-:W-:-:S04]  /*3d5b0*/  IMAD.MOV.U32 R3, RZ, RZ, RZ ;  /* 0x000000ffff037224 */ /* 0x001fc800078e00ff */
[----:B------:R-:W0:Y:S01]  /*3d5c0*/  LDS.64 R10, [R10] ;  /* 0x000000000a0a7984 */ /* 0x000e220000000a00 */
[----:B------:R-:W-:-:S06]  /*3d5d0*/  IMAD.IADD R7, R38, 0x1, R7 ;  /* 0x0000000126077824 */ /* 0x000fcc00078e0207 */
[----:B------:R-:W3:Y:S01]  /*3d5e0*/  LDS.64 R6, [R7] ;  /* 0x0000000007067984 */ /* 0x000ee20000000a00 */
[----:B-1----:R-:W-:Y:S02]  /*3d5f0*/  ISETP.NE.U32.AND P0, PT, R4, RZ, PT ;  /* 0x000000ff0400720c */ /* 0x002fe40003f05070 */
[----:B------:R-:W-:Y:S02]  /*3d600*/  LOP3.LUT R4, R0, 0x1f80, RZ, 0xc0, !PT ;  /* 0x00001f8000047812 */ /* 0x000fe400078ec0ff */
[----:B------:R-:W-:Y:S02]  /*3d610*/  ISETP.NE.AND.EX P0, PT, R5, RZ, PT, P0 ;  /* 0x000000ff0500720c */ /* 0x000fe40003f05300 */
[----:B------:R-:W-:Y:S01]  /*3d620*/  LOP3.LUT R0, R13, 0x1f80, RZ, 0xc0, !PT ;  /* 0x00001f800d007812 */ /* 0x000fe200078ec0ff */
[----:B------:R-:W-:Y:S01]  /*3d630*/  IMAD.IADD R4, R4, 0x1, R39 ;  /* 0x0000000104047824 */ /* 0x000fe200078e0227 */
[----:B--2---:R-:W-:-:S03]  /*3d640*/  ISETP.NE.U32.AND P1, PT, R8, RZ, PT ;  /* 0x000000ff0800720c */ /* 0x004fc60003f25070 */
[----:B------:R-:W-:Y:S01]  /*3d650*/  IMAD.IADD R8, R0, 0x1, R39 ;  /* 0x0000000100087824 */ /* 0x000fe200078e0227 */
[----:B------:R-:W-:Y:S02]  /*3d660*/  ISETP.NE.AND.EX P1, PT, R9, RZ, PT, P1 ;  /* 0x000000ff0900720c */ /* 0x000fe40003f25310 */
[----:B------:R-:W-:Y:S02]  /*3d670*/  ISETP.EQ.OR P0, PT, R4, RZ, P0 ;  /* 0x000000ff0400720c */ /* 0x000fe40000702670 */
[----:B0-----:R-:W-:Y:S02]  /*3d680*/  ISETP.NE.U32.AND P2, PT, R10, RZ, PT ;  /* 0x000000ff0a00720c */ /* 0x001fe40003f45070 */
[----:B------:R-:W-:Y:S02]  /*3d690*/  ISETP.EQ.OR P1, PT, R12, RZ, P1 ;  /* 0x000000ff0c00720c */ /* 0x000fe40000f22670 */
[----:B------:R-:W-:Y:S02]  /*3d6a0*/  ISETP.NE.AND.EX P2, PT, R11, RZ, PT, P2 ;  /* 0x000000ff0b00720c */ /* 0x000fe40003f45320 */
[----:B------:R-:W-:-:S02]  /*3d6b0*/  LOP3.LUT R0, R15, 0x1f80, RZ, 0xc0, !PT ;  /* 0x00001f800f007812 */ /* 0x000fc400078ec0ff */
[----:B---3--:R-:W-:Y:S02]  /*3d6c0*/  ISETP.NE.U32.AND P3, PT, R6, RZ, PT ;  /* 0x000000ff0600720c */ /* 0x008fe40003f65070 */
[----:B------:R-:W-:Y:S01]  /*3d6d0*/  ISETP.EQ.OR P2, PT, R8, RZ, P2 ;  /* 0x000000ff0800720c */ /* 0x000fe20001742670 */
[----:B------:R-:W-:Y:S01]  /*3d6e0*/  @!P0 IMAD.MOV.U32 R3, RZ, RZ, 0x1 ;  /* 0x00000001ff038424 */ /* 0x000fe200078e00ff */
[----:B------:R-:W-:Y:S01]  /*3d6f0*/  ISETP.NE.AND.EX P3, PT, R7, RZ, PT, P3 ;  /* 0x000000ff0700720c */ /* 0x000fe20003f65330 */
[----:B------:R-:W-:Y:S01]  /*3d700*/  IMAD.IADD R6, R0, 0x1, R39 ;  /* 0x0000000100067824 */ /* 0x000fe200078e0227 */
[----:B------:R0:W-:Y:S01]  /*3d710*/  @!P0 STL [R1+0x38], R4 ;  /* 0x0000380401008387 */ /* 0x0001e20000100800 */
[C---:B------:R-:W-:Y:S02]  /*3d720*/  @!P1 VIADD R0, R3.reuse, 0x1 ;  /* 0x0000000103009836 */ /* 0x040fe40000000000 */
[----:B------:R-:W-:Y:S01]  /*3d730*/  @!P1 IMAD R5, R3, 0x4, R2 ;  /* 0x0000000403059824 */ /* 0x000fe200078e0202 */
[----:B------:R-:W-:Y:S01]  /*3d740*/  ISETP.EQ.OR P3, PT, R6, RZ, P3 ;  /* 0x000000ff0600720c */ /* 0x000fe20001f62670 */
        /* <DEDUP_REMOVED lines=798> */
[----:B------:R-:W-:Y:S02]  /*40930*/  LOP3.LUT R0, R0, 0x1f80, RZ, 0xc0, !PT ;  /* 0x00001f8000007812 */ /* 0x000fe400078ec0ff */
[----:B------:R-:W-:-:S06]  /*40940*/  IADD3 R5, PT, PT, R38, R5, RZ ;  /* 0x0000000526057210 */ /* 0x000fcc0007ffe0ff */
        /* <DEDUP_REMOVED lines=216> */
[----:B0-----:R-:W-:-:S07]  /*416d0*/  @P0 VIADD R0, R14, 0x3f ;  /* 0x0000003f0e000836 */ /* 0x001fce0000000000 */
.L_x_1195:
[----:B------:R-:W-:Y:S05]  /*416e0*/  BSYNC.RECONVERGENT B0 ;  /* 0x0000000000007941 */ /* 0x000fea0003800200 */
.L_x_1194:
        /* <DEDUP_REMOVED lines=13> */
[----:B------:R-:W0:Y:S01]  /*417c0*/  LDS R8, [R8+0x10000] ;  /* 0x0100000008087984 */ /* 0x000e220000000800 */
[----:B------:R-:W-:Y:S01]  /*417d0*/  IMAD.IADD R5, R36, 0x1, R5 ;  /* 0x0000000124057824 */ /* 0x000fe200078e0205 */
[----:B------:R-:W-:Y:S02]  /*417e0*/  LOP3.LUT R9, R4, 0x7e00, RZ, 0xc0, !PT ;  /* 0x00007e0004097812 */ /* 0x000fe400078ec0ff */
[C---:B------:R-:W-:Y:S02]  /*417f0*/  SHF.L.U32 R4, R10.reuse, 0x2, RZ ;  /* 0x000000020a047819 */ /* 0x040fe400000006ff */
[----:B------:R-:W-:Y:S01]  /*41800*/  LOP3.LUT R10, R10, 0x1f80, RZ, 0xc0, !PT ;  /* 0x00001f800a0a7812 */ /* 0x000fe200078ec0ff */
[----:B------:R-:W1:Y:S01]  /*41810*/  LDS R5, [R5+0x10000] ;  /* 0x0100000005057984 */ /* 0x000e620000000800 */
[----:B------:R-:W-:Y:S01]  /*41820*/  IMAD.IADD R9, R36, 0x1, R9 ;  /* 0x0000000124097824 */ /* 0x000fe200078e0209 */
[----:B------:R-:W-:Y:S02]  /*41830*/  LOP3.LUT R13, R4, 0x7e00, RZ, 0xc0, !PT ;  /* 0x00007e00040d7812 */ /* 0x000fe400078ec0ff */
[----:B------:R-:W-:Y:S01]  /*41840*/  LOP3.LUT R4, R3, 0x1f80, RZ, 0xc0, !PT ;  /* 0x00001f8003047812 */ /* 0x000fe200078ec0ff */
[----:B------:R-:W-:-:S02]  /*41850*/  IMAD.MOV.U32 R3, RZ, RZ, RZ ;  /* 0x000000ffff037224 */ /* 0x000fc400078e00ff */
[----:B------:R-:W2:Y:S01]  /*41860*/  LDS R9, [R9+0x10000] ;  /* 0x0100000009097984 */ /* 0x000ea20000000800 */
[----:B------:R-:W-:Y:S02]  /*41870*/  IMAD.IADD R12, R36, 0x1, R13 ;  /* 0x00000001240c7824 */ /* 0x000fe400078e020d */
[----:B------:R-:W-:-:S04]  /*41880*/  IMAD.IADD R10, R10, 0x1, R39 ;  /* 0x000000010a0a7824 */ /* 0x000fc800078e0227 */
[----:B------:R-:W3:Y:S01]  /*41890*/  LDS R12, [R12+0x10000] ;  /* 0x010000000c0c7984 */ /* 0x000ee20000000800 */
[----:B0-----:R-:W-:Y:S02]  /*418a0*/  ISETP.NE.AND P0, PT, R8, RZ, PT ;  /* 0x000000ff0800720c */ /* 0x001fe40003f05270 */
[----:B------:R-:W-:Y:S01]  /*418b0*/  LOP3.LUT R8, R6, 0x1f80, RZ, 0xc0, !PT ;  /* 0x00001f8006087812 */ /* 0x000fe200078ec0ff */
[----:B------:R-:W-:Y:S01]  /*418c0*/  IMAD.IADD R6, R4, 0x1, R39 ;  /* 0x0000000104067824 */ /* 0x000fe200078e0227 */
[----:B------:R-:W-:-:S03]  /*418d0*/  LOP3.LUT R4, R7, 0x1f80, RZ, 0xc0, !PT ;  /* 0x00001f8007047812 */ /* 0x000fc600078ec0ff */
[--C-:B------:R-:W-:Y:S01]  /*418e0*/  IMAD.IADD R8, R8, 0x1, R39.reuse ;  /* 0x0000000108087824 */ /* 0x100fe200078e0227 */
[----:B-1----:R-:W-:Y:S01]  /*418f0*/  ISETP.NE.AND P1, PT, R5, RZ, PT ;  /* 0x000000ff0500720c */ /* 0x002fe20003f25270 */
[----:B------:R-:W-:Y:S01]  /*41900*/  IMAD.IADD R7, R4, 0x1, R39 ;  /* 0x0000000104077824 */ /* 0x000fe200078e0227 */
[----:B------:R-:W-:Y:S02]  /*41910*/  ISETP.EQ.OR P0, PT, R6, RZ, P0 ;  /* 0x000000ff0600720c */ /* 0x000fe40000702670 */
[----:B------:R-:W-:Y:S02]  /*41920*/  ISETP.EQ.OR P1, PT, R8, RZ, P1 ;  /* 0x000000ff0800720c */ /* 0x000fe40000f22670 */
[----:B--2---:R-:W-:-:S04]  /*41930*/  ISETP.NE.AND P2, PT, R9, RZ, PT ;  /* 0x000000ff0900720c */ /* 0x004fc80003f45270 */
[----:B------:R-:W-:Y:S02]  /*41940*/  ISETP.EQ.OR P2, PT, R7, RZ, P2 ;  /* 0x000000ff0700720c */ /* 0x000fe40001742670 */
[----:B---3--:R-:W-:-:S03]  /*41950*/  ISETP.NE.AND P3, PT, R12, RZ, PT ;  /* 0x000000ff0c00720c */ /* 0x008fc60003f65270 */
        /* <DEDUP_REMOVED lines=439> */
[----:B------:R-:W-:-:S03]  /*434d0*/  IADD3 R5, PT, PT, R36, R5, RZ ;  /* 0x0000000524057210 */ /* 0x000fc60007ffe0ff */
[----:B------:R-:W-:-:S03]  /*434e0*/  IMAD.IADD R0, R4, 0x1, R39 ;  /* 0x0000000104007824 */ /* 0x000fc600078e0227 */
        /* <DEDUP_REMOVED lines=222> */
[----:B------:R-:W-:Y:S01]  /*442d0*/  IMAD.IADD R5, R36, 0x1, R5 ;  /* 0x0000000124057824 */ /* 0x000fe200078e0205 */
[----:B------:R-:W-:-:S05]  /*442e0*/  IADD3 R0, PT, PT, R4, R39, RZ ;  /* 0x0000002704007210 */ /* 0x000fca0007ffe0ff */
        /* <DEDUP_REMOVED lines=287> */
[----:B------:R-:W-:Y:S02]  /*454e0*/  IMAD.IADD R5, R4, 0x1, R39 ;  /* 0x0000000104057824 */ /* 0x000fe400078e0227 */
[----:B------:R-:W-:Y:S02]  /*454f0*/  VIADD R4, R11, 0x40 ;  /* 0x000000400b047836 */ /* 0x000fe40000000000 */
[----:B------:R-:W0:Y:S02]  /*45500*/  LDS R6, [R6+0x10000] ;  /* 0x0100000006067984 */ /* 0x000e240000000800 */
[----:B0-----:R-:W-:-:S04]  /*45510*/  ISETP.NE.AND P0, PT, R6, RZ, PT ;  /* 0x000000ff0600720c */ /* 0x001fc80003f05270 */
[----:B------:R-:W-:-:S13]  /*45520*/  ISETP.EQ.OR P0, PT, R5, RZ, P0 ;  /* 0x000000ff0500720c */ /* 0x000fda0000702670 */
[----:B------:R-:W-:-:S05]  /*45530*/  @!P0 IMAD R0, R3, 0x4, R2 ;  /* 0x0000000403008824 */ /* 0x000fca00078e0202 */
[----:B------:R0:W-:Y:S01]  /*45540*/  @!P0 STL [R0+0x118], R5 ;  /* 0x0001180500008387 */ /* 0x0001e20000100800 */
[----:B------:R-:W-:-:S13]  /*45550*/  ISETP.NE.OR P0, PT, R3, 0x3, P0 ;  /* 0x000000030300780c */ /* 0x000fda0000705670 */
[----:B0-----:R-:W-:-:S07]  /*45560*/  @!P0 VIADD R4, R11, 0x3f ;  /* 0x0000003f0b048836 */ /* 0x001fce0000000000 */
.L_x_1197:
[----:B------:R-:W-:Y:S05]  /*45570*/  BSYNC.RECONVERGENT B0 ;  /* 0x0000000000007941 */ /* 0x000fea0003800200 */
.L_x_1196:
[----:B------:R1:W-:Y:S02]  /*45580*/  STL [R1+0x28], R4 ;  /* 0x0000280401007387 */ /* 0x0003e40000100800 */
.L_x_1193:
[----:B------:R-:W-:Y:S05]  /*45590*/  BSYNC.RECONVERGENT B6 ;  /* 0x0000000000067941 */ /* 0x000fea0003800200 */
.L_x_1183:
[----:B------:R-:W-:-:S04]  /*455a0*/  VIMNMX.U32 R17, PT, PT, R17, R22, PT ;  /* 0x0000001611117248 */ /* 0x000fc80003fe0000 */
[----:B------:R-:W-:-:S13]  /*455b0*/  ISETP.LT.U32.OR P0, PT, R17, 0x4, P0 ;  /* 0x000000041100780c */ /* 0x000fda0000701470 */
[----:B------:R-:W-:Y:S05]  /*455c0*/  @!P0 BREAK.RELIABLE B9 ;  /* 0x0000000000098942 */ /* 0x000fea0003800100 */
[----:B------:R-:W-:Y:S05]  /*455d0*/  @P0 BRA `(.L_x_886) ;  /* 0x0000011c00080947 */ /* 0x000fea0003800000 */
[----:B------:R-:W-:Y:S01]  /*455e0*/  ISETP.GT.U32.AND P0, PT, R42, 0xffff, PT ;  /* 0x0000ffff2a00780c */ /* 0x000fe20003f04070 */
[----:B------:R-:W-:Y:S01]  /*455f0*/  BSSY.RECONVERGENT B0, `(.L_x_1198) ;  /* 0x000000f000007945 */ /* 0x000fe20003800200 */
[----:B0-----:R-:W-:-:S11]  /*45600*/  SHF.R.U32.HI R3, RZ, 0x3, R42 ;  /* 0x00000003ff037819 */ /* 0x001fd6000001162a */
        /* <DEDUP_REMOVED lines=8> */
.L_x_1199:
[----:B-1----:R-:W0:Y:S02]  /*45690*/  LDC.64 R4, c[0x0][0x380] ;  /* 0x0000e000ff047b82 */ /* 0x002e240000000a00 */
[----:B0-----:R-:W-:-:S03]  /*456a0*/  IMAD.WIDE.U32 R4, R3, 0x8, R4 ;  /* 0x0000000803047825 */ /* 0x001fc600078e0004 */
[----:B------:R-:W-:-:S05]  /*456b0*/  IADD3 R6, P0, PT, R4, 0xc000000, RZ ;  /* 0x0c00000004067810 */ /* 0x000fca0007f1e0ff */
[----:B------:R-:W-:-:S06]  /*456c0*/  IMAD.X R7, RZ, RZ, R5, P0 ;  /* 0x000000ffff077224 */ /* 0x000fcc00000e0605 */
[----:B------:R-:W5:Y:S02]  /*456d0*/  ATOMG.E.EXCH.64.STRONG.GPU PT, R6, desc[UR36][R6.64+0x8], RZ ;  /* 0x800008ff060679a8 */ /* 0x000f64000c1ef524 */
.L_x_1200:
[----:B------:R-:W-:Y:S05]  /*456e0*/  BSYNC.RECONVERGENT B0 ;  /* 0x0000000000007941 */ /* 0x000fea0003800200 */
.L_x_1198:
        /* <DEDUP_REMOVED lines=11> */
.L_x_1202:
[----:B-1----:R-:W1:Y:S02]  /*457a0*/  LDC.64 R4, c[0x0][0x380] ;  /* 0x0000e000ff047b82 */ /* 0x002e640000000a00 */
[----:B-1----:R-:W-:-:S03]  /*457b0*/  IMAD.WIDE.U32 R4, R3, 0x8, R4 ;  /* 0x0000000803047825 */ /* 0x002fc600078e0004 */
[----:B------:R-:W-:-:S05]  /*457c0*/  IADD3 R8, P0, PT, R4, 0xc000000, RZ ;  /* 0x0c00000004087810 */ /* 0x000fca0007f1e0ff */
[----:B------:R-:W-:-:S06]  /*457d0*/  IMAD.X R9, RZ, RZ, R5, P0 ;  /* 0x000000ffff097224 */ /* 0x000fcc00000e0605 */
[----:B------:R-:W5:Y:S02]  /*457e0*/  ATOMG.E.EXCH.64.STRONG.GPU PT, R8, desc[UR36][R8.64+0x8], RZ ;  /* 0x800008ff080879a8 */ /* 0x000f64000c1ef524 */
.L_x_1203:
[----:B------:R-:W-:Y:S05]  /*457f0*/  BSYNC.RECONVERGENT B0 ;  /* 0x0000000000007941 */ /* 0x000fea0003800200 */
.L_x_1201:
        /* <DEDUP_REMOVED lines=12> */
.L_x_1205:
[----:B-1----:R-:W-:-:S05]  /*458c0*/  IMAD.WIDE.U32 R4, R12, 0x4, R24 ;  /* 0x000000040c047825 */ /* 0x002fca00078e0018 */
[----:B------:R1:W5:Y:S02]  /*458d0*/  ATOMG.E.EXCH.STRONG.GPU PT, RZ, desc[UR36][R4.64], R0 ;  /* 0x8000000004ff79a8 */ /* 0x000364000c1ef124 */
.L_x_1206:
[----:B------:R-:W-:Y:S05]  /*458e0*/  BSYNC.RECONVERGENT B0 ;  /* 0x0000000000007941 */ /* 0x000fea0003800200 */
.L_x_1204:
[----:B------:R-:W-:Y:S01]  /*458f0*/  ISETP.GT.U32.AND P0, PT, R13, 0x1fff, PT ;  /* 0x00001fff0d00780c */ /* 0x000fe20003f04070 */
[----:B------:R-:W-:-:S12]  /*45900*/  BSSY.RECONVERGENT B0, `(.L_x_1207) ;  /* 0x000000b000007945 */ /* 0x000fd80003800200 */
[----:B------:R-:W-:Y:S05]  /*45910*/  @P0 BRA `(.L_x_1208) ;  /* 0x00000000001c0947 */ /* 0x000fea0003800000 */
[----:B------:R-:W4:Y:S01]  /*45920*/  S2UR UR5, SR_CgaCtaId ;  /* 0x00000000000579c3 */ /* 0x000f220000008800 */
[----:B------:R-:W-:Y:S02]  /*45930*/  UMOV UR4, 0x400 ;  /* 0x0000040000047882 */ /* 0x000fe40000000000 */
[----:B------:R-:W-:-:S04]  /*45940*/  UIADD3 UR4, UPT, UPT, UR4, 0x410, URZ ;  /* 0x0000041004047890 */ /* 0x000fc8000fffe0ff */
[----:B----4-:R-:W-:-:S06]  /*45950*/  ULEA UR4, UR5, UR4, 0x18 ;  /* 0x0000000405047291 */ /* 0x010fcc000f8ec0ff */
[----:B---3--:R-:W-:-:S05]  /*45960*/  LEA R3, R13, UR4, 0x2 ;  /* 0x000000040d037c11 */ /* 0x008fca000f8e10ff */
[----:B------:R4:W-:Y:S01]  /*45970*/  ATOMS.EXCH RZ, [R3+0x10000], R0 ;  /* 0x0100000003ff738c */ /* 0x0009e20004000000 */
[----:B------:R-:W-:Y:S05]  /*45980*/  BRA `(.L_x_1209) ;  /* 0x0000000000087947 */ /* 0x000fea0003800000 */
.L_x_1208:
[----:B-1----:R-:W-:-:S05]  /*45990*/  IMAD.WIDE.U32 R4, R13, 0x4, R24 ;  /* 0x000000040d047825 */ /* 0x002fca00078e0018 */
[----:B------:R1:W5:Y:S02]  /*459a0*/  ATOMG.E.EXCH.STRONG.GPU PT, RZ, desc[UR36][R4.64], R0 ;  /* 0x8000000004ff79a8 */ /* 0x000364000c1ef124 */
.L_x_1209:
[----:B------:R-:W-:Y:S05]  /*459b0*/  BSYNC.RECONVERGENT B0 ;  /* 0x0000000000007941 */ /* 0x000fea0003800200 */
.L_x_1207:
        /* <DEDUP_REMOVED lines=8> */
[----:B---34-:R-:W-:-:S05]  /*45a40*/  LEA R3, R14, UR4, 0x2 ;  /* 0x000000040e037c11 */ /* 0x018fca000f8e10ff */
[----:B------:R2:W-:Y:S01]  /*45a50*/  ATOMS.EXCH RZ, [R3+0x10000], R0 ;  /* 0x0100000003ff738c */ /* 0x0005e20004000000 */
[----:B------:R-:W-:Y:S05]  /*45a60*/  BRA `(.L_x_1212) ;  /* 0x0000000000087947 */ /* 0x000fea0003800000 */
.L_x_1211:
[----:B-1----:R-:W-:-:S05]  /*45a70*/  IMAD.WIDE.U32 R4, R14, 0x4, R24 ;  /* 0x000000040e047825 */ /* 0x002fca00078e0018 */
[----:B------:R1:W5:Y:S02]  /*45a80*/  ATOMG.E.EXCH.STRONG.GPU PT, RZ, desc[UR36][R4.64], R0 ;  /* 0x8000000004ff79a8 */ /* 0x000364000c1ef124 */
.L_x_1212:
[----:B------:R-:W-:Y:S05]  /*45a90*/  BSYNC.RECONVERGENT B0 ;  /* 0x0000000000007941 */ /* 0x000fea0003800200 */
.L_x_1210:
[----:B------:R-:W-:Y:S01]  /*45aa0*/  ISETP.GT.U32.AND P0, PT, R15, 0x1fff, PT ;  /* 0x00001fff0f00780c */ /* 0x000fe20003f04070 */
[----:B------:R-:W-:-:S12]  /*45ab0*/  BSSY.RECONVERGENT B0, `(.L_x_1213) ;  /* 0x000000b000007945 */ /* 0x000fd80003800200 */
[----:B------:R-:W-:Y:S05]  /*45ac0*/  @P0 BRA `(.L_x_1214) ;  /* 0x00000000001c0947 */ /* 0x000fea0003800000 */
[----:B------:R-:W0:Y:S01]  /*45ad0*/  S2UR UR5, SR_CgaCtaId ;  /* 0x00000000000579c3 */ /* 0x000e220000008800 */
[----:B------:R-:W-:Y:S02]  /*45ae0*/  UMOV UR4, 0x400 ;  /* 0x0000040000047882 */ /* 0x000fe40000000000 */
[----:B------:R-:W-:-:S04]  /*45af0*/  UIADD3 UR4, UPT, UPT, UR4, 0x410, URZ ;  /* 0x0000041004047890 */ /* 0x000fc8000fffe0ff */
[----:B0-----:R-:W-:-:S06]  /*45b00*/  ULEA UR4, UR5, UR4, 0x18 ;  /* 0x0000000405047291 */ /* 0x001fcc000f8ec0ff */
[----:B--234-:R-:W-:-:S05]  /*45b10*/  LEA R3, R15, UR4, 0x2 ;  /* 0x000000040f037c11 */ /* 0x01cfca000f8e10ff */
[----:B------:R0:W-:Y:S01]  /*45b20*/  ATOMS.EXCH RZ, [R3+0x10000], R0 ;  /* 0x0100000003ff738c */ /* 0x0001e20004000000 */
[----:B------:R-:W-:Y:S05]  /*45b30*/  BRA `(.L_x_1215) ;  /* 0x0000000000087947 */ /* 0x000fea0003800000 */
.L_x_1214:
[----:B-1----:R-:W-:-:S05]  /*45b40*/  IMAD.WIDE.U32 R4, R15, 0x4, R24 ;  /* 0x000000040f047825 */ /* 0x002fca00078e0018 */
[----:B------:R1:W5:Y:S02]  /*45b50*/  ATOMG.E.EXCH.STRONG.GPU PT, RZ, desc[UR36][R4.64], R0 ;  /* 0x8000000004ff79a8 */ /* 0x000364000c1ef124 */
.L_x_1215:
[----:B------:R-:W-:Y:S05]  /*45b60*/  BSYNC.RECONVERGENT B0 ;  /* 0x0000000000007941 */ /* 0x000fea0003800200 */
.L_x_1213:
[----:B------:R-:W2:Y:S01]  /*45b70*/  LDL.64 R10, [R1+0x38] ;  /* 0x00003800010a7983 */ /* 0x000ea20000100a00 */
[----:B------:R-:W-:Y:S01]  /*45b80*/  BSSY.RECONVERGENT B0, `(.L_x_1216) ;  /* 0x0000012000007945 */ /* 0x000fe20003800200 */
[----:B-1----:R-:W-:Y:S02]  /*45b90*/  IMAD.SHL.U32 R4, R12, 0x8, RZ ;  /* 0x000000080c047824 */ /* 0x002fe400078e00ff */
[C---:B------:R-:W-:Y:S02]  /*45ba0*/  IMAD.SHL.U32 R5, R13.reuse, 0x8, RZ ;  /* 0x000000080d057824 */ /* 0x040fe400078e00ff */
[----:B0-234-:R-:W-:Y:S01]  /*45bb0*/  IMAD.SHL.U32 R0, R13, 0x8, RZ ;  /* 0x000000080d007824 */ /* 0x01dfe200078e00ff */
        /* <DEDUP_REMOVED lines=9> */
.L_x_1217:
[----:B------:R-:W0:Y:S02]  /*45c50*/  LDC.64 R12, c[0x0][0x380] ;  /* 0x0000e000ff0c7b82 */ /* 0x000e240000000a00 */
[----:B0-----:R-:W-:-:S03]  /*45c60*/  IMAD.WIDE.U32 R12, R10, 0x8, R12 ;  /* 0x000000080a0c7825 */ /* 0x001fc600078e000c */
[----:B------:R-:W-:-:S05]  /*45c70*/  IADD3 R12, P0, PT, R12, 0xc000000, RZ ;  /* 0x0c0000000c0c7810 */ /* 0x000fca0007f1e0ff */
[----:B------:R-:W-:-:S05]  /*45c80*/  IMAD.X R13, RZ, RZ, R13, P0 ;  /* 0x000000ffff0d7224 */ /* 0x000fca00000e060d */
[----:B------:R0:W5:Y:S03]  /*45c90*/  ATOMG.E.EXCH.64.STRONG.GPU PT, RZ, desc[UR36][R12.64+0x8], R4 ;  /* 0x800008040cff79a8 */ /* 0x000166000c1ef524 */
.L_x_1218:
[----:B------:R-:W-:Y:S05]  /*45ca0*/  BSYNC.RECONVERGENT B0 ;  /* 0x0000000000007941 */ /* 0x000fea0003800200 */
.L_x_1216:
[----:B------:R-:W-:Y:S01]  /*45cb0*/  ISETP.GT.U32.AND P0, PT, R11, 0x1fff, PT ;  /* 0x00001fff0b00780c */ /* 0x000fe20003f04070 */
[----:B------:R-:W-:Y:S01]  /*45cc0*/  IMAD.SHL.U32 R17, R15, 0x8, RZ ;  /* 0x000000080f117824 */ /* 0x000fe200078e00ff */
[----:B------:R-:W-:Y:S01]  /*45cd0*/  BSSY.RECONVERGENT B0, `(.L_x_1219) ;  /* 0x0000010000007945 */ /* 0x000fe20003800200 */
[----:B------:R-:W-:Y:S02]  /*45ce0*/  IMAD.SHL.U32 R14, R14, 0x8, RZ ;  /* 0x000000080e0e7824 */ /* 0x000fe400078e00ff */
[----:B------:R-:W-:-:S08]  /*45cf0*/  IMAD.MOV.U32 R15, RZ, RZ, R17 ;  /* 0x000000ffff0f7224 */ /* 0x000fd000078e0011 */
[----:B------:R-:W-:Y:S05]  /*45d00*/  @P0 BRA `(.L_x_1220) ;  /* 0x00000000001c0947 */ /* 0x000fea0003800000 */
[----:B------:R-:W2:Y:S01]  /*45d10*/  S2UR UR5, SR_CgaCtaId ;  /* 0x00000000000579c3 */ /* 0x000ea20000008800 */
[----:B------:R-:W-:Y:S02]  /*45d20*/  UMOV UR4, 0x400 ;  /* 0x0000040000047882 */ /* 0x000fe40000000000 */
[----:B------:R-:W-:-:S04]  /*45d30*/  UIADD3 UR4, UPT, UPT, UR4, 0x410, URZ ;  /* 0x0000041004047890 */ /* 0x000fc8000fffe0ff */
[----:B--2---:R-:W-:-:S06]  /*45d40*/  ULEA UR4, UR5, UR4, 0x18 ;  /* 0x0000000405047291 */ /* 0x004fcc000f8ec0ff */
[----:B-1----:R-:W-:-:S05]  /*45d50*/  LEA R3, R11, UR4, 0x3 ;  /* 0x000000040b037c11 */ /* 0x002fca000f8e18ff */
[----:B------:R1:W-:Y:S01]  /*45d60*/  ATOMS.EXCH.64 RZ, [R3], R14 ;  /* 0x0000000e03ff738c */ /* 0x0003e20004000400 */
[----:B------:R-:W-:Y:S05]  /*45d70*/  BRA `(.L_x_1221) ;  /* 0x0000000000147947 */ /* 0x000fea0003800000 */
.L_x_1220:
[----:B0-----:R-:W0:Y:S02]  /*45d80*/  LDC.64 R12, c[0x0][0x380] ;  /* 0x0000e000ff0c7b82 */ /* 0x001e240000000a00 */
[----:B0-----:R-:W-:-:S03]  /*45d90*/  IMAD.WIDE.U32 R12, R11, 0x8, R12 ;  /* 0x000000080b0c7825 */ /* 0x001fc600078e000c */
[----:B------:R-:W-:-:S05]  /*45da0*/  IADD3 R12, P0, PT, R12, 0xc000000, RZ ;  /* 0x0c0000000c0c7810 */ /* 0x000fca0007f1e0ff */
[----:B------:R-:W-:-:S05]  /*45db0*/  IMAD.X R13, RZ, RZ, R13, P0 ;  /* 0x000000ffff0d7224 */ /* 0x000fca00000e060d */
[----:B------:R2:W5:Y:S03]  /*45dc0*/  ATOMG.E.EXCH.64.STRONG.GPU PT, RZ, desc[UR36][R12.64+0x8], R14 ;  /* 0x8000080e0cff79a8 */ /* 0x000566000c1ef524 */
.L_x_1221:
[----:B------:R-:W-:Y:S05]  /*45dd0*/  BSYNC.RECONVERGENT B0 ;  /* 0x0000000000007941 */ /* 0x000fea0003800200 */
.L_x_1219:
[----:B0-2---:R-:W2:Y:S01]  /*45de0*/  LDL.64 R12, [R1+0x40] ;  /* 0x00004000010c7983 */ /* 0x005ea20000100a00 */
[----:B------:R-:W-:Y:S01]  /*45df0*/  BSSY.RECONVERGENT B0, `(.L_x_1222) ;  /* 0x0000010000007945 */ /* 0x000fe20003800200 */
[----:B-1----:R-:W-:Y:S01]  /*45e00*/  IMAD.MOV.U32 R5, RZ, RZ, R14 ;  /* 0x000000ffff057224 */ /* 0x002fe200078e000e */
[----:B--2---:R-:W-:-:S13]  /*45e10*/  ISETP.GT.U32.AND P0, PT, R12, 0x1fff, PT ;  /* 0x00001fff0c00780c */ /* 0x004fda0003f04070 */
        /* <DEDUP_REMOVED lines=8> */
.L_x_1223:
[----:B------:R-:W0:Y:S02]  /*45ea0*/  LDC.64 R14, c[0x0][0x380] ;  /* 0x0000e000ff0e7b82 */ /* 0x000e240000000a00 */
[----:B0-----:R-:W-:-:S03]  /*45eb0*/  IMAD.WIDE.U32 R14, R12, 0x8, R14 ;  /* 0x000000080c0e7825 */ /* 0x001fc600078e000e */
[----:B------:R-:W-:-:S05]  /*45ec0*/  IADD3 R14, P0, PT, R14, 0xc000000, RZ ;  /* 0x0c0000000e0e7810 */ /* 0x000fca0007f1e0ff */
[----:B------:R-:W-:-:S05]  /*45ed0*/  IMAD.X R15, RZ, RZ, R15, P0 ;  /* 0x000000ffff0f7224 */ /* 0x000fca00000e060f */
[----:B------:R1:W5:Y:S03]  /*45ee0*/  ATOMG.E.EXCH.64.STRONG.GPU PT, RZ, desc[UR36][R14.64+0x8], R4 ;  /* 0x800008040eff79a8 */ /* 0x000366000c1ef524 */
.L_x_1224:
[----:B------:R-:W-:Y:S05]  /*45ef0*/  BSYNC.RECONVERGENT B0 ;  /* 0x0000000000007941 */ /* 0x000fea0003800200 */
.L_x_1222:
[----:B------:R-:W-:Y:S01]  /*45f00*/  ISETP.GT.U32.AND P0, PT, R13, 0x1fff, PT ;  /* 0x00001fff0d00780c */ /* 0x000fe20003f04070 */
[----:B------:R-:W-:Y:S01]  /*45f10*/  BSSY.RECONVERGENT B0, `(.L_x_1225) ;  /* 0x0000010000007945 */ /* 0x000fe20003800200 */
[----:B01----:R-:W-:Y:S02]  /*45f20*/  IMAD.MOV.U32 R4, RZ, RZ, R0 ;  /* 0x000000ffff047224 */ /* 0x003fe400078e0000 */
        /* <DEDUP_REMOVED lines=9> */
.L_x_1226:
[----:B------:R-:W0:Y:S02]  /*45fc0*/  LDC.64 R14, c[0x0][0x380] ;  /* 0x0000e000ff0e7b82 */ /* 0x000e240000000a00 */
[----:B0-----:R-:W-:-:S03]  /*45fd0*/  IMAD.WIDE.U32 R14, R13, 0x8, R14 ;  /* 0x000000080d0e7825 */ /* 0x001fc600078e000e */
[----:B------:R-:W-:-:S05]  /*45fe0*/  IADD3 R14, P0, PT, R14, 0xc000000, RZ ;  /* 0x0c0000000e0e7810 */ /* 0x000fca0007f1e0ff */
[----:B------:R-:W-:-:S05]  /*45ff0*/  IMAD.X R15, RZ, RZ, R15, P0 ;  /* 0x000000ffff0f7224 */ /* 0x000fca00000e060f */
[----:B------:R1:W5:Y:S03]  /*46000*/  ATOMG.E.EXCH.64.STRONG.GPU PT, RZ, desc[UR36][R14.64+0x8], R4 ;  /* 0x800008040eff79a8 */ /* 0x000366000c1ef524 */
.L_x_1227:
[----:B------:R-:W-:Y:S05]  /*46010*/  BSYNC.RECONVERGENT B0 ;  /* 0x0000000000007941 */ /* 0x000fea0003800200 */
.L_x_1225:
[----:B------:R-:W-:Y:S01]  /*46020*/  LOP3.LUT P0, R35, R35, 0x7, RZ, 0xc0, !PT ;  /* 0x0000000723237812 */ /* 0x000fe2000780c0ff */
[----:B------:R-:W-:Y:S01]  /*46030*/  BSSY B0, `(.L_x_1228) ;  /* 0x0000094000007945 */ /* 0x000fe20003800000 */
[----:B-----5:R-:W-:-:S03]  /*46040*/  LOP3.LUT P1, RZ, R6, 0x7, RZ, 0xc0, !PT ;  /* 0x0000000706ff7812 */ /* 0x020fc6000782c0ff */
[----:B-1----:R-:W-:Y:S01]  /*46050*/  IMAD R15, R10, 0x8, R35 ;  /* 0x000000080a0f7824 */ /* 0x002fe200078e0223 */
[----:B------:R-:W-:-:S04]  /*46060*/  PLOP3.LUT P1, PT, P0, P1, PT, 0x20, 0x2 ;  /* 0x000000000002781c */ /* 0x000fc80000722470 */
[----:B------:R-:W-:Y:S02]  /*46070*/  SEL R14, R6, R15, P1 ;  /* 0x0000000f060e7207 */ /* 0x000fe40000800000 */
[----:B------:R-:W-:Y:S02]  /*46080*/  SEL R15, R15, R6, P1 ;  /* 0x000000060f0f7207 */ /* 0x000fe40000800000 */
[----:B------:R-:W-:-:S13]  /*46090*/  LOP3.LUT P2, RZ, R14, 0x7, RZ, 0xc0, !PT ;  /* 0x000000070eff7812 */ /* 0x000fda000784c0ff */
[----:B------:R-:W-:Y:S05]  /*460a0*/  @P2 BRA `(.L_x_1229) ;  /* 0x0000000400702947 */ /* 0x000fea0003800000 */
.L_x_1247:
[----:B------:R-:W-:Y:S01]  /*460b0*/  LOP3.LUT P1, RZ, R15, 0x7, RZ, 0xc0, !PT ;  /* 0x000000070fff7812 */ /* 0x000fe2000782c0ff */
[----:B------:R-:W-:Y:S05]  /*460c0*/  YIELD ;  /* 0x0000000000007946 */ /* 0x000fea0003800000 */
[----:B------:R-:W-:Y:S07]  /*460d0*/  BSSY B1, `(.L_x_1230) ;  /* 0x000001f000017945 */ /* 0x000fee0003800000 */
[----:B--23-5:R-:W-:Y:S05]  /*460e0*/  @P1 BRA `(.L_x_1231) ;  /* 0x0000000000741947 */ /* 0x02cfea0003800000 */
[----:B0-----:R-:W0:Y:S01]  /*460f0*/  S2R R3, SR_CgaCtaId ;  /* 0x0000000000037919 */ /* 0x001e220000008800 */
[----:B------:R-:W-:-:S05]  /*46100*/  MOV R0, 0x400 ;  /* 0x0000040000007802 */ /* 0x000fca0000000f00 */
[----:B------:R-:W-:-:S05]  /*46110*/  VIADD R0, R0, 0x410 ;  /* 0x0000041000007836 */ /* 0x000fca0000000000 */
[----:B0-----:R-:W-:-:S07]  /*46120*/  LEA R10, R3, R0, 0x18 ;  /* 0x00000000030a7211 */ /* 0x001fce00078ec0ff */
.L_x_1238:
[C---:B------:R-:W-:Y:S01]  /*46130*/  ISETP.GT.U32.AND P2, PT, R15.reuse, 0xffff, PT ;  /* 0x0000ffff0f00780c */ /* 0x040fe20003f44070 */
[----:B------:R-:W-:Y:S05]  /*46140*/  YIELD ;  /* 0x0000000000007946 */ /* 0x000fea0003800000 */
[----:B--2---:R-:W-:Y:S01]  /*46150*/  SHF.R.U32.HI R5, RZ, 0x3, R15 ;  /* 0x00000003ff057819 */ /* 0x004fe2000001160f */
[----:B------:R-:W-:Y:S01]  /*46160*/  BSSY.RECONVERGENT B2, `(.L_x_1232) ;  /* 0x0000009000027945 */ /* 0x000fe20003800200 */
[----:B01----:R-:W-:-:S03]  /*46170*/  LEA.HI R3, R15, R10, RZ, 0x1f ;  /* 0x0000000a0f037211 */ /* 0x003fc600078ff8ff */
[----:B------:R-:W-:Y:S02]  /*46180*/  IMAD.WIDE.U32 R4, R5, 0x4, R24 ;  /* 0x0000000405047825 */ /* 0x000fe400078e0018 */
[----:B-----5:R-:W-:Y:S05]  /*46190*/  @P2 BRA `(.L_x_1233) ;  /* 0x00000000000c2947 */ /* 0x020fea0003800000 */
[----:B------:R-:W-:-:S06]  /*461a0*/  IMAD.MOV.U32 R0, RZ, RZ, -0x1 ;  /* 0xffffffffff007424 */ /* 0x000fcc00078e00ff */
[----:B------:R1:W2:Y:S01]  /*461b0*/  ATOMS.EXCH R0, [R3+0x10000], R0 ;  /* 0x010000000300738c */ /* 0x0002a20004000000 */
[----:B------:R-:W-:Y:S05]  /*461c0*/  BRA `(.L_x_1234) ;  /* 0x0000000000087947 */ /* 0x000fea0003800000 */
.L_x_1233:
[----:B------:R-:W-:-:S05]  /*461d0*/  IMAD.MOV.U32 R17, RZ, RZ, -0x1 ;  /* 0xffffffffff117424 */ /* 0x000fca00078e00ff */
[----:B------:R0:W5:Y:S02]  /*461e0*/  ATOMG.E.EXCH.STRONG.GPU PT, R0, desc[UR36][R4.64], R17 ;  /* 0x80000011040079a8 */ /* 0x000164000c1ef124 */
.L_x_1234:
[----:B------:R-:W-:Y:S05]  /*461f0*/  BSYNC.RECONVERGENT B2 ;  /* 0x0000000000027941 */ /* 0x000fea0003800200 */
.L_x_1232:
[----:B0-2--5:R-:W-:-:S05]  /*46200*/  VIADD R17, R0, 0x1 ;  /* 0x0000000100117836 */ /* 0x025fca0000000000 */
[----:B------:R-:W-:-:S13]  /*46210*/  ISETP.GE.U32.AND P1, PT, R17, 0x2, PT ;  /* 0x000000021100780c */ /* 0x000fda0003f26070 */
[----:B------:R-:W-:Y:S05]  /*46220*/  @!P1 BRA `(.L_x_1231) ;  /* 0x0000000000249947 */ /* 0x000fea0003800000 */
[----:B------:R-:W-:Y:S04]  /*46230*/  BSSY.RECONVERGENT B2, `(.L_x_1235) ;  /* 0x0000005000027945 */ /* 0x000fe80003800200 */
[----:B------:R-:W-:Y:S05]  /*46240*/  @P2 BRA `(.L_x_1236) ;  /* 0x0000000000082947 */ /* 0x000fea0003800000 */
[----:B------:R0:W-:Y:S01]  /*46250*/  ATOMS.EXCH RZ, [R3+0x10000], RZ ;  /* 0x010000ff03ff738c */ /* 0x0001e20004000000 */
[----:B------:R-:W-:Y:S05]  /*46260*/  BRA `(.L_x_1237) ;  /* 0x0000000000047947 */ /* 0x000fea0003800000 */
.L_x_1236:
[----:B------:R2:W5:Y:S02]  /*46270*/  ATOMG.E.EXCH.STRONG.GPU PT, RZ, desc[UR36][R4.64], RZ ;  /* 0x800000ff04ff79a8 */ /* 0x000564000c1ef124 */
.L_x_1237:
[----:B------:R-:W-:Y:S05]  /*46280*/  BSYNC.RECONVERGENT B2 ;  /* 0x0000000000027941 */ /* 0x000fea0003800200 */
.L_x_1235:
[----:B------:R-:W-:Y:S01]  /*46290*/  LOP3.LUT P1, RZ, R0, 0x7, RZ, 0xc0, !PT ;  /* 0x0000000700ff7812 */ /* 0x000fe2000782c0ff */
[----:B------:R-:W-:-:S12]  /*462a0*/  IMAD.MOV.U32 R15, RZ, RZ, R0 ;  /* 0x000000ffff0f7224 */ /* 0x000fd800078e0000 */
[----:B------:R-:W-:Y:S05]  /*462b0*/  @!P1 BRA `(.L_x_1238) ;  /* 0xfffffffc009c9947 */ /* 0x000fea000383ffff */
.L_x_1231:
[----:B------:R-:W-:Y:S05]  /*462c0*/  BSYNC B1 ;  /* 0x0000000000017941 */ /* 0x000fea0003800000 */
.L_x_1230:
        /* <DEDUP_REMOVED lines=10> */
[----:B01----:R-:W-:-:S10]  /*46370*/  IMAD.MOV.U32 R3, RZ, RZ, R14 ;  /* 0x000000ffff037224 */ /* 0x003fd400078e000e */
[----:B------:R-:W-:Y:S05]  /*46380*/  @!P1 BRA `(.L_x_1242) ;  /* 0x0000000000989947 */ /* 0x000fea0003800000 */
[----:B------:R-:W-:Y:S05]  /*46390*/  @P2 BREAK.RELIABLE B1 ;  /* 0x0000000000012942 */ /* 0x000fea0003800100 */
[----:B------:R-:W-:Y:S05]  /*463a0*/  @P2 BRA `(.L_x_1243) ;  /* 0x00000004005c2947 */ /* 0x000fea0003800000 */
.L_x_1241:
[----:B------:R-:W-:Y:S02]  /*463b0*/  ISETP.GT.U32.AND P2, PT, R14, 0xffff, PT ;  /* 0x0000ffff0e00780c */ /* 0x000fe40003f44070 */
[----:B01----:R-:W-:-:S11]  /*463c0*/  SHF.R.U32.HI R3, RZ, 0x3, R14 ;  /* 0x00000003ff037819 */ /* 0x003fd6000001160e */
[----:B--2---:R-:W-:-:S06]  /*463d0*/  @P2 IMAD.WIDE.U32 R4, R3, 0x4, R24 ;  /* 0x0000000403042825 */ /* 0x004fcc00078e0018 */
        /* <DEDUP_REMOVED lines=11> */
.L_x_1240:
        /* <DEDUP_REMOVED lines=13> */
[----:B-1----:R-:W-:Y:S01]  /*46560*/  IMAD.MOV.U32 R3, RZ, RZ, R15 ;  /* 0x000000ffff037224 */ /* 0x002fe200078e000f */
[----:B------:R-:W-:Y:S06]  /*46570*/  BRA `(.L_x_1242) ;  /* 0x00000000001c7947 */ /* 0x000fec0003800000 */
.L_x_1245:
[----:B------:R-:W-:-:S05]  /*46580*/  IMAD.WIDE.U32 R4, R5, 0x4, R24 ;  /* 0x0000000405047825 */ /* 0x000fca00078e0018 */
[----:B------:R-:W2:Y:S02]  /*46590*/  ATOMG.E.EXCH.STRONG.GPU PT, R0, desc[UR36][R4.64], R15 ;  /* 0x8000000f040079a8 */ /* 0x000ea4000c1ef124 */
[----:B--2---:R-:W-:-:S13]  /*465a0*/  ISETP.NE.AND P1, PT, R0, -0x1, PT ;  /* 0xffffffff0000780c */ /* 0x004fda0003f25270 */
[----:B------:R-:W-:Y:S05]  /*465b0*/  @!P1 BREAK.RELIABLE B1 ;  /* 0x0000000000019942 */ /* 0x000fea0003800100 */
[----:B------:R-:W-:Y:S05]  /*465c0*/  @!P1 BRA `(.L_x_1246) ;  /* 0x0000000000e89947 */ /* 0x000fea0003800000 */
[----:B------:R0:W5:Y:S01]  /*465d0*/  ATOMG.E.EXCH.STRONG.GPU PT, RZ, desc[UR36][R4.64], RZ ;  /* 0x800000ff04ff79a8 */ /* 0x000162000c1ef124 */
[----:B-1----:R-:W-:-:S07]  /*465e0*/  IMAD.MOV.U32 R3, RZ, RZ, R15 ;  /* 0x000000ffff037224 */ /* 0x002fce00078e000f */
.L_x_1242:
[----:B------:R-:W-:Y:S05]  /*465f0*/  BSYNC.RELIABLE B1 ;  /* 0x0000000000017941 */ /* 0x000fea0003800100 */
.L_x_1239:
[----:B------:R-:W-:Y:S02]  /*46600*/  LOP3.LUT P1, RZ, R0, 0x7, RZ, 0xc0, !PT ;  /* 0x0000000700ff7812 */ /* 0x000fe4000782c0ff */
[----:B------:R-:W-:-:S04]  /*46610*/  LOP3.LUT P2, RZ, R3, 0x7, RZ, 0xc0, !PT ;  /* 0x0000000703ff7812 */ /* 0x000fc8000784c0ff */
[----:B------:R-:W-:-:S04]  /*46620*/  PLOP3.LUT P1, PT, P1, P2, PT, 0x20, 0x2 ;  /* 0x000000000002781c */ /* 0x000fc80000f24470 */
[----:B------:R-:W-:Y:S02]  /*46630*/  SEL R14, R3, R0, P1 ;  /* 0x00000000030e7207 */ /* 0x000fe40000800000 */
[----:B------:R-:W-:Y:S02]  /*46640*/  SEL R15, R0, R3, P1 ;  /* 0x00000003000f7207 */ /* 0x000fe40000800000 */
[----:B------:R-:W-:-:S13]  /*46650*/  LOP3.LUT P2, RZ, R14, 0x7, RZ, 0xc0, !PT ;  /* 0x000000070eff7812 */ /* 0x000fda000784c0ff */
[----:B------:R-:W-:Y:S05]  /*46660*/  @!P2 BRA `(.L_x_1247) ;  /* 0xfffffff80090a947 */ /* 0x000fea000383ffff */
.L_x_1229:
[----:B------:R-:W-:Y:S02]  /*46670*/  IMAD.SHL.U32 R0, R14, 0x8, RZ ;  /* 0x000000080e007824 */ /* 0x000fe400078e00ff */
[----:B0-----:R-:W-:Y:S02]  /*46680*/  IMAD.MOV.U32 R3, RZ, RZ, -0x4f0f0efe ;  /* 0xb0f0f102ff037424 */ /* 0x001fe400078e00ff */
[----:B------:R-:W-:Y:S01]  /*46690*/  IMAD.MOV.U32 R17, RZ, RZ, -0x40000000 ;  /* 0xc0000000ff117424 */ /* 0x000fe200078e00ff */
[----:B------:R-:W-:Y:S01]  /*466a0*/  LOP3.LUT R0, R0, 0x38, RZ, 0xc0, !PT ;  /* 0x0000003800007812 */ /* 0x000fe200078ec0ff */
[----:B--2---:R-:W-:-:S03]  /*466b0*/  IMAD.MOV.U32 R5, RZ, RZ, -0x203a400 ;  /* 0xfdfc5c00ff057424 */ /* 0x004fc600078e00ff */
[----:B------:R-:W-:-:S04]  /*466c0*/  LOP3.LUT R0, R0, 0x7, R15, 0xf8, !PT ;  /* 0x0000000700007812 */ /* 0x000fc800078ef80f */
[-C--:B---3--:R-:W-:Y:S02]  /*466d0*/  SHF.R.U64 R4, R3, R0.reuse, 0x7eb6deee ;  /* 0x7eb6deee03047419 */ /* 0x088fe40000001200 */
        /* <DEDUP_REMOVED lines=23> */
.L_x_1244:
[----:B------:R-:W-:-:S04]  /*46850*/  LOP3.LUT R0, R15, 0x7, RZ, 0xc0, !PT ;  /* 0x000000070f007812 */ /* 0x000fc800078ec0ff */
[----:B------:R-:W-:-:S13]  /*46860*/  ISETP.NE.AND P1, PT, R0, 0x1, PT ;  /* 0x000000010000780c */ /* 0x000fda0003f25270 */
        /* <DEDUP_REMOVED lines=11> */
.L_x_1243:
[----:B------:R-:W3:Y:S02]  /*46920*/  LDL R3, [R1+0x238] ;  /* 0x0002380001037983 */ /* 0x000ee40000100800 */
[C---:B---3--:R-:W-:Y:S02]  /*46930*/  VIADD R0, R3.reuse, 0x1 ;  /* 0x0000000103007836 */ /* 0x048fe40000000000 */
[----:B------:R-:W-:-:S03]  /*46940*/  IMAD R3, R3, 0x8, R2 ;  /* 0x0000000803037824 */ /* 0x000fc600078e0202 */
[----:B------:R0:W-:Y:S04]  /*46950*/  STL [R1+0x238], R0 ;  /* 0x0002380001007387 */ /* 0x0001e80000100800 */
[----:B------:R0:W-:Y:S02]  /*46960*/  STL.64 [R3+0x220], R14 ;  /* 0x0002200e03007387 */ /* 0x0001e40000100a00 */
.L_x_1246:
[----:B------:R-:W-:Y:S05]  /*46970*/  BSYNC B0 ;  /* 0x0000000000007941 */ /* 0x000fea0003800000 */
.L_x_1228:
[----:B------:R-:W-:Y:S01]  /*46980*/  LOP3.LUT P1, RZ, R7, 0x7, RZ, 0xc0, !PT ;  /* 0x0000000707ff7812 */ /* 0x000fe2000782c0ff */
[----:B-123--:R-:W-:Y:S01]  /*46990*/  IMAD R5, R11, 0x8, R35 ;  /* 0x000000080b057824 */ /* 0x00efe200078e0223 */
[----:B------:R-:W-:Y:S02]  /*469a0*/  BSSY B0, `(.L_x_1248) ;  /* 0x0000096000007945 */ /* 0x000fe40003800000 */
[----:B------:R-:W-:-:S04]  /*469b0*/  PLOP3.LUT P0, PT, P0, P1, PT, 0x20, 0x2 ;  /* 0x000000000002781c */ /* 0x000fc80000702470 */
[----:B------:R-:W-:Y:S02]  /*469c0*/  SEL R4, R7, R5, P0 ;  /* 0x0000000507047207 */ /* 0x000fe40000000000 */
[----:B------:R-:W-:Y:S02]  /*469d0*/  SEL R5, R5, R7, P0 ;  /* 0x0000000705057207 */ /* 0x000fe40000000000 */
[----:B------:R-:W-:-:S13]  /*469e0*/  LOP3.LUT P1, RZ, R4, 0x7, RZ, 0xc0, !PT ;  /* 0x0000000704ff7812 */ /* 0x000fda000782c0ff */
[----:B------:R-:W-:Y:S05]  /*469f0*/  @P1 BRA `(.L_x_1249) ;  /* 0x0000000400701947 */ /* 0x000fea0003800000 */
.L_x_1267:
[----:B------:R-:W-:Y:S01]  /*46a00*/  LOP3.LUT P0, RZ, R5, 0x7, RZ, 0xc0, !PT ;  /* 0x0000000705ff7812 */ /* 0x000fe2000780c0ff */
[----:B------:R-:W-:Y:S05]  /*46a10*/  YIELD ;  /* 0x0000000000007946 */ /* 0x000fea0003800000 */
[----:B------:R-:W-:Y:S07]  /*46a20*/  BSSY B1, `(.L_x_1250) ;  /* 0x000001f000017945 */ /* 0x000fee0003800000 */
[----:B0-----:R-:W-:Y:S05]  /*46a30*/  @P0 BRA `(.L_x_1251) ;  /* 0x0000000000740947 */ /* 0x001fea0003800000 */
[----:B0-----:R-:W0:Y:S01]  /*46a40*/  S2R R3, SR_CgaCtaId ;  /* 0x0000000000037919 */ /* 0x001e220000008800 */
[----:B------:R-:W-:-:S05]  /*46a50*/  MOV R0, 0x400 ;  /* 0x0000040000007802 */ /* 0x000fca0000000f00 */
[----:B------:R-:W-:-:S05]  /*46a60*/  VIADD R0, R0, 0x410 ;  /* 0x0000041000007836 */ /* 0x000fca0000000000 */
[----:B0-----:R-:W-:-:S07]  /*46a70*/  LEA R10, R3, R0, 0x18 ;  /* 0x00000000030a7211 */ /* 0x001fce00078ec0ff */
.L_x_1258:
        /* <DEDUP_REMOVED lines=10> */
.L_x_1253:
[----:B------:R-:W-:-:S05]  /*46b20*/  IMAD.MOV.U32 R11, RZ, RZ, -0x1 ;  /* 0xffffffffff0b7424 */ /* 0x000fca00078e00ff */
[----:B------:R0:W5:Y:S02]  /*46b30*/  ATOMG.E.EXCH.STRONG.GPU PT, R0, desc[UR36][R6.64], R11 ;  /* 0x8000000b060079a8 */ /* 0x000164000c1ef124 */
.L_x_1254:
[----:B------:R-:W-:Y:S05]  /*46b40*/  BSYNC.RECONVERGENT B2 ;  /* 0x0000000000027941 */ /* 0x000fea0003800200 */
.L_x_1252:
[----:B0-2--5:R-:W-:-:S05]  /*46b50*/  VIADD R11, R0, 0x1 ;  /* 0x00000001000b7836 */ /* 0x025fca0000000000 */
[----:B------:R-:W-:-:S13]  /*46b60*/  ISETP.GE.U32.AND P0, PT, R11, 0x2, PT ;  /* 0x000000020b00780c */ /* 0x000fda0003f06070 */
[----:B------:R-:W-:Y:S05]  /*46b70*/  @!P0 BRA `(.L_x_1251) ;  /* 0x0000000000248947 */ /* 0x000fea0003800000 */
[----:B------:R-:W-:Y:S04]  /*46b80*/  BSSY.RECONVERGENT B2, `(.L_x_1255) ;  /* 0x0000005000027945 */ /* 0x000fe80003800200 */
[----:B------:R-:W-:Y:S05]  /*46b90*/  @P1 BRA `(.L_x_1256) ;  /* 0x0000000000081947 */ /* 0x000fea0003800000 */
[----:B------:R2:W-:Y:S01]  /*46ba0*/  ATOMS.EXCH RZ, [R3+0x10000], RZ ;  /* 0x010000ff03ff738c */ /* 0x0005e20004000000 */
[----:B------:R-:W-:Y:S05]  /*46bb0*/  BRA `(.L_x_1257) ;  /* 0x0000000000047947 */ /* 0x000fea0003800000 */
.L_x_1256:
[----:B------:R0:W5:Y:S02]  /*46bc0*/  ATOMG.E.EXCH.STRONG.GPU PT, RZ, desc[UR36][R6.64], RZ ;  /* 0x800000ff06ff79a8 */ /* 0x000164000c1ef124 */
.L_x_1257:
[----:B------:R-:W-:Y:S05]  /*46bd0*/  BSYNC.RECONVERGENT B2 ;  /* 0x0000000000027941 */ /* 0x000fea0003800200 */
.L_x_1255:
[----:B------:R-:W-:Y:S01]  /*46be0*/  LOP3.LUT P0, RZ, R0, 0x7, RZ, 0xc0, !PT ;  /* 0x0000000700ff7812 */ /* 0x000fe2000780c0ff */
[----:B------:R-:W-:-:S12]  /*46bf0*/  IMAD.MOV.U32 R5, RZ, RZ, R0 ;  /* 0x000000ffff057224 */ /* 0x000fd800078e0000 */
[----:B------:R-:W-:Y:S05]  /*46c00*/  @!P0 BRA `(.L_x_1258) ;  /* 0xfffffffc009c8947 */ /* 0x000fea000383ffff */
.L_x_1251:
[----:B------:R-:W-:Y:S05]  /*46c10*/  BSYNC B1 ;  /* 0x0000000000017941 */ /* 0x000fea0003800000 */
.L_x_1250:
        /* <DEDUP_REMOVED lines=9> */
[----:B0-----:R-:W-:Y:S02]  /*46cb0*/  IMAD.MOV.U32 R0, RZ, RZ, R5 ;  /* 0x000000ffff007224 */ /* 0x001fe400078e0005 */
[----:B-12---:R-:W-:-:S10]  /*46cc0*/  IMAD.MOV.U32 R3, RZ, RZ, R4 ;  /* 0x000000ffff037224 */ /* 0x006fd400078e0004 */
[----:B------:R-:W-:Y:S05]  /*46cd0*/  @!P0 BRA `(.L_x_1262) ;  /* 0x0000000000988947 */ /* 0x000fea0003800000 */
[----:B------:R-:W-:Y:S05]  /*46ce0*/  @P1 BREAK.RELIABLE B1 ;  /* 0x0000000000011942 */ /* 0x000fea0003800100 */
[----:B------:R-:W-:Y:S05]  /*46cf0*/  @P1 BRA `(.L_x_1263) ;  /* 0x00000004006c1947 */ /* 0x000fea0003800000 */
.L_x_1261:
        /* <DEDUP_REMOVED lines=14> */
.L_x_1260:
        /* <DEDUP_REMOVED lines=13> */
[----:B-12---:R-:W-:Y:S01]  /*46eb0*/  IMAD.MOV.U32 R3, RZ, RZ, R5 ;  /* 0x000000ffff037224 */ /* 0x006fe200078e0005 */
[----:B------:R-:W-:Y:S06]  /*46ec0*/  BRA `(.L_x_1262) ;  /* 0x00000000001c7947 */ /* 0x000fec0003800000 */
.L_x_1265:
[----:B------:R-:W-:-:S05]  /*46ed0*/  IMAD.WIDE.U32 R6, R7, 0x4, R24 ;  /* 0x0000000407067825 */ /* 0x000fca00078e0018 */
[----:B------:R-:W3:Y:S02]  /*46ee0*/  ATOMG.E.EXCH.STRONG.GPU PT, R0, desc[UR36][R6.64], R5 ;  /* 0x80000005060079a8 */ /* 0x000ee4000c1ef124 */
[----:B---3--:R-:W-:-:S13]  /*46ef0*/  ISETP.NE.AND P0, PT, R0, -0x1, PT ;  /* 0xffffffff0000780c */ /* 0x008fda0003f05270 */
[----:B------:R-:W-:Y:S05]  /*46f00*/  @!P0 BREAK.RELIABLE B1 ;  /* 0x0000000000018942 */ /* 0x000fea0003800100 */
[----:B------:R-:W-:Y:S05]  /*46f10*/  @!P0 BRA `(.L_x_1266) ;  /* 0x0000000000f88947 */ /* 0x000fea0003800000 */
[----:B------:R0:W5:Y:S01]  /*46f20*/  ATOMG.E.EXCH.STRONG.GPU PT, RZ, desc[UR36][R6.64], RZ ;  /* 0x800000ff06ff79a8 */ /* 0x000162000c1ef124 */
[----:B-12---:R-:W-:-:S07]  /*46f30*/  IMAD.MOV.U32 R3, RZ, RZ, R5 ;  /* 0x000000ffff037224 */ /* 0x006fce00078e0005 */
.L_x_1262:
[----:B------:R-:W-:Y:S05]  /*46f40*/  BSYNC.RELIABLE B1 ;  /* 0x0000000000017941 */ /* 0x000fea0003800100 */
.L_x_1259:
[----:B------:R-:W-:Y:S02]  /*46f50*/  LOP3.LUT P0, RZ, R0, 0x7, RZ, 0xc0, !PT ;  /* 0x0000000700ff7812 */ /* 0x000fe4000780c0ff */
[----:B------:R-:W-:-:S04]  /*46f60*/  LOP3.LUT P1, RZ, R3, 0x7, RZ, 0xc0, !PT ;  /* 0x0000000703ff7812 */ /* 0x000fc8000782c0ff */
[----:B------:R-:W-:-:S04]  /*46f70*/  PLOP3.LUT P0, PT, P0, P1, PT, 0x20, 0x2 ;  /* 0x000000000002781c */ /* 0x000fc80000702470 */
[----:B---3--:R-:W-:Y:S02]  /*46f80*/  SEL R4, R3, R0, P0 ;  /* 0x0000000003047207 */ /* 0x008fe40000000000 */
[----:B------:R-:W-:Y:S02]  /*46f90*/  SEL R5, R0, R3, P0 ;  /* 0x0000000300057207 */ /* 0x000fe40000000000 */
[----:B------:R-:W-:-:S13]  /*46fa0*/  LOP3.LUT P1, RZ, R4, 0x7, RZ, 0xc0, !PT ;  /* 0x0000000704ff7812 */ /* 0x000fda000782c0ff */
[----:B------:R-:W-:Y:S05]  /*46fb0*/  @!P1 BRA `(.L_x_1267) ;  /* 0xfffffff800909947 */ /* 0x000fea000383ffff */
.L_x_1249:
[----:B0-----:R-:W-:Y:S02]  /*46fc0*/  IMAD.SHL.U32 R0, R4, 0x8, RZ ;  /* 0x0000000804007824 */ /* 0x001fe400078e00ff */
        /* <DEDUP_REMOVED lines=31> */
.L_x_1264:
        /* <DEDUP_REMOVED lines=15> */
.L_x_1263:
[----:B------:R-:W2:Y:S02]  /*472b0*/  LDL R3, [R1+0x238] ;  /* 0x0002380001037983 */ /* 0x000ea40000100800 */
[C---:B--2---:R-:W-:Y:S02]  /*472c0*/  VIADD R0, R3.reuse, 0x1 ;  /* 0x0000000103007836 */ /* 0x044fe40000000000 */
[----:B------:R-:W-:-:S03]  /*472d0*/  IMAD R3, R3, 0x8, R2 ;  /* 0x0000000803037824 */ /* 0x000fc600078e0202 */
[----:B------:R1:W-:Y:S04]  /*472e0*/  STL [R1+0x238], R0 ;  /* 0x0002380001007387 */ /* 0x0003e80000100800 */
[----:B------:R1:W-:Y:S02]  /*472f0*/  STL.64 [R3+0x220], R4 ;  /* 0x0002200403007387 */ /* 0x0003e40000100a00 */
.L_x_1266:
[----:B------:R-:W-:Y:S05]  /*47300*/  BSYNC B0 ;  /* 0x0000000000007941 */ /* 0x000fea0003800000 */
.L_x_1248:
[----:B------:R-:W-:Y:S01]  /*47310*/  LOP3.LUT P0, R42, R42, 0x7, RZ, 0xc0, !PT ;  /* 0x000000072a2a7812 */ /* 0x000fe2000780c0ff */
[----:B------:R-:W-:Y:S01]  /*47320*/  BSSY B0, `(.L_x_1268) ;  /* 0x0000098000007945 */ /* 0x000fe20003800000 */
[----:B------:R-:W-:-:S03]  /*47330*/  LOP3.LUT P1, RZ, R8, 0x7, RZ, 0xc0, !PT ;  /* 0x0000000708ff7812 */ /* 0x000fc6000782c0ff */
[----:B01-3--:R-:W-:Y:S01]  /*47340*/  IMAD R5, R12, 0x8, R42 ;  /* 0x000000080c057824 */ /* 0x00bfe200078e022a */
[----:B------:R-:W-:-:S04]  /*47350*/  PLOP3.LUT P1, PT, P0, P1, PT, 0x20, 0x2 ;  /* 0x000000000002781c */ /* 0x000fc80000722470 */
[----:B------:R-:W-:Y:S02]  /*47360*/  SEL R4, R8, R5, P1 ;  /* 0x0000000508047207 */ /* 0x000fe40000800000 */
[----:B------:R-:W-:Y:S02]  /*47370*/  SEL R5, R5, R8, P1 ;  /* 0x0000000805057207 */ /* 0x000fe40000800000 */
[----:B------:R-:W-:-:S13]  /*47380*/  LOP3.LUT P2, RZ, R4, 0x7, RZ, 0xc0, !PT ;  /* 0x0000000704ff7812 */ /* 0x000fda000784c0ff */
[----:B------:R-:W-:Y:S05]  /*47390*/  @P2 BRA `(.L_x_1269) ;  /* 0x0000000400702947 */ /* 0x000fea0003800000 */
.L_x_1287:
[----:B------:R-:W-:Y:S01]  /*473a0*/  LOP3.LUT P1, RZ, R5, 0x7, RZ, 0xc0, !PT ;  /* 0x0000000705ff7812 */ /* 0x000fe2000782c0ff */
[----:B------:R-:W-:Y:S05]  /*473b0*/  YIELD ;  /* 0x0000000000007946 */ /* 0x000fea0003800000 */
[----:B------:R-:W-:Y:S07]  /*473c0*/  BSSY B1, `(.L_x_1270) ;  /* 0x000001f000017945 */ /* 0x000fee0003800000 */
[----:B---3--:R-:W-:Y:S05]  /*473d0*/  @P1 BRA `(.L_x_1271) ;  /* 0x0000000000741947 */ /* 0x008fea0003800000 */
[----:B--2---:R-:W0:Y:S01]  /*473e0*/  S2R R3, SR_CgaCtaId ;  /* 0x0000000000037919 */ /* 0x004e220000008800 */
[----:B------:R-:W-:-:S05]  /*473f0*/  MOV R0, 0x400 ;  /* 0x0000040000007802 */ /* 0x000fca0000000f00 */
[----:B------:R-:W-:-:S05]  /*47400*/  VIADD R0, R0, 0x410 ;  /* 0x0000041000007836 */ /* 0x000fca0000000000 */
[----:B0-----:R-:W-:-:S07]  /*47410*/  LEA R10, R3, R0, 0x18 ;  /* 0x00000000030a7211 */ /* 0x001fce00078ec0ff */
.L_x_1278:
[C---:B------:R-:W-:Y:S01]  /*47420*/  ISETP.GT.U32.AND P2, PT, R5.reuse, 0xffff, PT ;  /* 0x0000ffff0500780c */ /* 0x040fe20003f44070 */
[----:B------:R-:W-:Y:S05]  /*47430*/  YIELD ;  /* 0x0000000000007946 */ /* 0x000fea0003800000 */
[----:B--2---:R-:W-:Y:S01]  /*47440*/  SHF.R.U32.HI R7, RZ, 0x3, R5 ;  /* 0x00000003ff077819 */ /* 0x004fe20000011605 */
[----:B------:R-:W-:Y:S01]  /*47450*/  BSSY.RECONVERGENT B2, `(.L_x_1272) ;  /* 0x0000009000027945 */ /* 0x000fe20003800200 */
[----:B01----:R-:W-:-:S03]  /*47460*/  LEA.HI R3, R5, R10, RZ, 0x1f ;  /* 0x0000000a05037211 */ /* 0x003fc600078ff8ff */
[----:B------:R-:W-:Y:S02]  /*47470*/  IMAD.WIDE.U32 R6, R7, 0x4, R24 ;  /* 0x0000000407067825 */ /* 0x000fe400078e0018 */
[----:B------:R-:W-:Y:S05]  /*47480*/  @P2 BRA `(.L_x_1273) ;  /* 0x00000000000c2947 */ /* 0x000fea0003800000 */
[----:B------:R-:W-:-:S06]  /*47490*/  IMAD.MOV.U32 R0, RZ, RZ, -0x1 ;  /* 0xffffffffff007424 */ /* 0x000fcc00078e00ff */
[----:B------:R0:W1:Y:S01]  /*474a0*/  ATOMS.EXCH R0, [R3+0x10000], R0 ;  /* 0x010000000300738c */ /* 0x0000620004000000 */
[----:B------:R-:W-:Y:S05]  /*474b0*/  BRA `(.L_x_1274) ;  /* 0x0000000000087947 */ /* 0x000fea0003800000 */
.L_x_1273:
[----:B------:R-:W-:-:S05]  /*474c0*/  IMAD.MOV.U32 R11, RZ, RZ, -0x1 ;  /* 0xffffffffff0b7424 */ /* 0x000fca00078e00ff */
[----:B------:R2:W5:Y:S02]  /*474d0*/  ATOMG.E.EXCH.STRONG.GPU PT, R0, desc[UR36][R6.64], R11 ;  /* 0x8000000b060079a8 */ /* 0x000564000c1ef124 */
.L_x_1274:
[----:B------:R-:W-:Y:S05]  /*474e0*/  BSYNC.RECONVERGENT B2 ;  /* 0x0000000000027941 */ /* 0x000fea0003800200 */
.L_x_1272:
[----:B-12--5:R-:W-:-:S04]  /*474f0*/  IADD3 R11, PT, PT, R0, 0x1, RZ ;  /* 0x00000001000b7810 */ /* 0x026fc80007ffe0ff */
[----:B------:R-:W-:-:S13]  /*47500*/  ISETP.GE.U32.AND P1, PT, R11, 0x2, PT ;  /* 0x000000020b00780c */ /* 0x000fda0003f26070 */
[----:B------:R-:W-:Y:S05]  /*47510*/  @!P1 BRA `(.L_x_1271) ;  /* 0x0000000000249947 */ /* 0x000fea0003800000 */
[----:B------:R-:W-:Y:S04]  /*47520*/  BSSY.RECONVERGENT B2, `(.L_x_1275) ;  /* 0x0000005000027945 */ /* 0x000fe80003800200 */
[----:B------:R-:W-:Y:S05]  /*47530*/  @P2 BRA `(.L_x_1276) ;  /* 0x0000000000082947 */ /* 0x000fea0003800000 */
[----:B------:R1:W-:Y:S01]  /*47540*/  ATOMS.EXCH RZ, [R3+0x10000], RZ ;  /* 0x010000ff03ff738c */ /* 0x0003e20004000000 */
[----:B------:R-:W-:Y:S05]  /*47550*/  BRA `(.L_x_1277) ;  /* 0x0000000000047947 */ /* 0x000fea0003800000 */
.L_x_1276:
[----:B------:R2:W5:Y:S02]  /*47560*/  ATOMG.E.EXCH.STRONG.GPU PT, RZ, desc[UR36][R6.64], RZ ;  /* 0x800000ff06ff79a8 */ /* 0x000564000c1ef124 */
.L_x_1277:
[----:B------:R-:W-:Y:S05]  /*47570*/  BSYNC.RECONVERGENT B2 ;  /* 0x0000000000027941 */ /* 0x000fea0003800200 */
.L_x_1275:
[----:B------:R-:W-:Y:S01]  /*47580*/  LOP3.LUT P1, RZ, R0, 0x7, RZ, 0xc0, !PT ;  /* 0x0000000700ff7812 */ /* 0x000fe2000782c0ff */
[----:B------:R-:W-:-:S12]  /*47590*/  IMAD.MOV.U32 R5, RZ, RZ, R0 ;  /* 0x000000ffff057224 */ /* 0x000fd800078e0000 */
[----:B------:R-:W-:Y:S05]  /*475a0*/  @!P1 BRA `(.L_x_1278) ;  /* 0xfffffffc009c9947 */ /* 0x000fea000383ffff */
.L_x_1271:
[----:B------:R-:W-:Y:S05]  /*475b0*/  BSYNC B1 ;  /* 0x0000000000017941 */ /* 0x000fea0003800000 */
.L_x_1270:
        /* <DEDUP_REMOVED lines=14> */
.L_x_1281:
        /* <DEDUP_REMOVED lines=14> */
.L_x_1280:
        /* <DEDUP_REMOVED lines=13> */
[----:B01----:R-:W-:Y:S01]  /*47850*/  IMAD.MOV.U32 R3, RZ, RZ, R5 ;  /* 0x000000ffff037224 */ /* 0x003fe200078e0005 */
[----:B------:R-:W-:Y:S06]  /*47860*/  BRA `(.L_x_1282) ;  /* 0x00000000001c7947 */ /* 0x000fec0003800000 */
.L_x_1285:
[----:B------:R-:W-:-:S05]  /*47870*/  IMAD.WIDE.U32 R6, R7, 0x4, R24 ;  /* 0x0000000407067825 */ /* 0x000fca00078e0018 */
[----:B------:R-:W2:Y:S02]  /*47880*/  ATOMG.E.EXCH.STRONG.GPU PT, R0, desc[UR36][R6.64], R5 ;  /* 0x80000005060079a8 */ /* 0x000ea4000c1ef124 */
[----:B--2---:R-:W-:-:S13]  /*47890*/  ISETP.NE.AND P1, PT, R0, -0x1, PT ;  /* 0xffffffff0000780c */ /* 0x004fda0003f25270 */
[----:B------:R-:W-:Y:S05]  /*478a0*/  @!P1 BREAK.RELIABLE B1 ;  /* 0x0000000000019942 */ /* 0x000fea0003800100 */
[----:B------:R-:W-:Y:S05]  /*478b0*/  @!P1 BRA `(.L_x_1286) ;  /* 0x0000000000f89947 */ /* 0x000fea0003800000 */
[----:B------:R3:W5:Y:S01]  /*478c0*/  ATOMG.E.EXCH.STRONG.GPU PT, RZ, desc[UR36][R6.64], RZ ;  /* 0x800000ff06ff79a8 */ /* 0x000762000c1ef124 */
[----:B01----:R-:W-:-:S07]  /*478d0*/  IMAD.MOV.U32 R3, RZ, RZ, R5 ;  /* 0x000000ffff037224 */ /* 0x003fce00078e0005 */
.L_x_1282:
[----:B------:R-:W-:Y:S05]  /*478e0*/  BSYNC.RELIABLE B1 ;  /* 0x0000000000017941 */ /* 0x000fea0003800100 */
.L_x_1279:
[----:B------:R-:W-:Y:S02]  /*478f0*/  LOP3.LUT P1, RZ, R0, 0x7, RZ, 0xc0, !PT ;  /* 0x0000000700ff7812 */ /* 0x000fe4000782c0ff */
[----:B------:R-:W-:-:S04]  /*47900*/  LOP3.LUT P2, RZ, R3, 0x7, RZ, 0xc0, !PT ;  /* 0x0000000703ff7812 */ /* 0x000fc8000784c0ff */
[----:B------:R-:W-:-:S04]  /*47910*/  PLOP3.LUT P1, PT, P1, P2, PT, 0x20, 0x2 ;  /* 0x000000000002781c */ /* 0x000fc80000f24470 */
[----:B--2---:R-:W-:Y:S02]  /*47920*/  SEL R4, R3, R0, P1 ;  /* 0x0000000003047207 */ /* 0x004fe40000800000 */
[----:B------:R-:W-:Y:S02]  /*47930*/  SEL R5, R0, R3, P1 ;  /* 0x0000000300057207 */ /* 0x000fe40000800000 */
[----:B------:R-:W-:-:S13]  /*47940*/  LOP3.LUT P2, RZ, R4, 0x7, RZ, 0xc0, !PT ;  /* 0x0000000704ff7812 */ /* 0x000fda000784c0ff */
[----:B------:R-:W-:Y:S05]  /*47950*/  @!P2 BRA `(.L_x_1287) ;  /* 0xfffffff80090a947 */ /* 0x000fea000383ffff */
.L_x_1269:
[----:B------:R-:W-:Y:S02]  /*47960*/  IMAD.SHL.U32 R0, R4, 0x8, RZ ;  /* 0x0000000804007824 */ /* 0x000fe400078e00ff */
[----:B--2---:R-:W-:Y:S02]  /*47970*/  IMAD.MOV.U32 R3, RZ, RZ, -0x4f0f0efe ;  /* 0xb0f0f102ff037424 */ /* 0x004fe400078e00ff */
        /* <DEDUP_REMOVED lines=30> */
.L_x_1284:
        /* <DEDUP_REMOVED lines=15> */
.L_x_1283:
[----:B------:R-:W2:Y:S02]  /*47c50*/  LDL R3, [R1+0x238] ;  /* 0x0002380001037983 */ /* 0x000ea40000100800 */
[C---:B--2---:R-:W-:Y:S02]  /*47c60*/  VIADD R0, R3.reuse, 0x1 ;  /* 0x0000000103007836 */ /* 0x044fe40000000000 */
[----:B------:R-:W-:-:S03]  /*47c70*/  IMAD R3, R3, 0x8, R2 ;  /* 0x0000000803037824 */ /* 0x000fc600078e0202 */
[----:B------:R0:W-:Y:S04]  /*47c80*/  STL [R1+0x238], R0 ;  /* 0x0002380001007387 */ /* 0x0001e80000100800 */
[----:B------:R0:W-:Y:S02]  /*47c90*/  STL.64 [R3+0x220], R4 ;  /* 0x0002200403007387 */ /* 0x0001e40000100a00 */
.L_x_1286:
[----:B------:R-:W-:Y:S05]  /*47ca0*/  BSYNC B0 ;  /* 0x0000000000007941 */ /* 0x000fea0003800000 */
.L_x_1268:
        /* <DEDUP_REMOVED lines=8> */
.L_x_1307:
[----:B------:R-:W-:Y:S01]  /*47d30*/  LOP3.LUT P0, RZ, R9, 0x7, RZ, 0xc0, !PT ;  /* 0x0000000709ff7812 */ /* 0x000fe2000780c0ff */
[----:B------:R-:W-:Y:S05]  /*47d40*/  YIELD ;  /* 0x0000000000007946 */ /* 0x000fea0003800000 */
[----:B------:R-:W-:Y:S07]  /*47d50*/  BSSY B1, `(.L_x_1290) ;  /* 0x000001f000017945 */ /* 0x000fee0003800000 */
[----:B------:R-:W-:Y:S05]  /*47d60*/  @P0 BRA `(.L_x_1291) ;  /* 0x0000000000740947 */ /* 0x000fea0003800000 */
[----:B012---:R-:W0:Y:S01]  /*47d70*/  S2R R3, SR_CgaCtaId ;  /* 0x0000000000037919 */ /* 0x007e220000008800 */
[----:B------:R-:W-:-:S05]  /*47d80*/  MOV R0, 0x400 ;  /* 0x0000040000007802 */ /* 0x000fca0000000f00 */
[----:B------:R-:W-:-:S05]  /*47d90*/  VIADD R0, R0, 0x410 ;  /* 0x0000041000007836 */ /* 0x000fca0000000000 */
[----:B0-----:R-:W-:-:S07]  /*47da0*/  LEA R6, R3, R0, 0x18 ;  /* 0x0000000003067211 */ /* 0x001fce00078ec0ff */
.L_x_1298:
        /* <DEDUP_REMOVED lines=10> */
.L_x_1293:
[----:B------:R-:W-:-:S05]  /*47e50*/  IMAD.MOV.U32 R7, RZ, RZ, -0x1 ;  /* 0xffffffffff077424 */ /* 0x000fca00078e00ff */
[----:B------:R2:W5:Y:S02]  /*47e60*/  ATOMG.E.EXCH.STRONG.GPU PT, R0, desc[UR36][R4.64], R7 ;  /* 0x80000007040079a8 */ /* 0x000564000c1ef124 */
.L_x_1294:
[----:B------:R-:W-:Y:S05]  /*47e70*/  BSYNC.RECONVERGENT B2 ;  /* 0x0000000000027941 */ /* 0x000fea0003800200 */
.L_x_1292:
[----:B-12--5:R-:W-:-:S05]  /*47e80*/  VIADD R7, R0, 0x1 ;  /* 0x0000000100077836 */ /* 0x026fca0000000000 */
[----:B------:R-:W-:-:S13]  /*47e90*/  ISETP.GE.U32.AND P0, PT, R7, 0x2, PT ;  /* 0x000000020700780c */ /* 0x000fda0003f06070 */
[----:B------:R-:W-:Y:S05]  /*47ea0*/  @!P0 BRA `(.L_x_1291) ;  /* 0x0000000000248947 */ /* 0x000fea0003800000 */
[----:B------:R-:W-:Y:S04]  /*47eb0*/  BSSY.RECONVERGENT B2, `(.L_x_1295) ;  /* 0x0000005000027945 */ /* 0x000fe80003800200 */
[----:B------:R-:W-:Y:S05]  /*47ec0*/  @P1 BRA `(.L_x_1296) ;  /* 0x0000000000081947 */ /* 0x000fea0003800000 */
[----:B------:R1:W-:Y:S01]  /*47ed0*/  ATOMS.EXCH RZ, [R3+0x10000], RZ ;  /* 0x010000ff03ff738c */ /* 0x0003e20004000000 */
[----:B------:R-:W-:Y:S05]  /*47ee0*/  BRA `(.L_x_1297) ;  /* 0x0000000000047947 */ /* 0x000fea0003800000 */
.L_x_1296:
[----:B------:R2:W5:Y:S02]  /*47ef0*/  ATOMG.E.EXCH.STRONG.GPU PT, RZ, desc[UR36][R4.64], RZ ;  /* 0x800000ff04ff79a8 */ /* 0x000564000c1ef124 */
.L_x_1297:
[----:B------:R-:W-:Y:S05]  /*47f00*/  BSYNC.RECONVERGENT B2 ;  /* 0x0000000000027941 */ /* 0x000fea0003800200 */
.L_x_1295:
[----:B------:R-:W-:Y:S01]  /*47f10*/  LOP3.LUT P0, RZ, R0, 0x7, RZ, 0xc0, !PT ;  /* 0x0000000700ff7812 */ /* 0x000fe2000780c0ff */
[----:B------:R-:W-:-:S12]  /*47f20*/  IMAD.MOV.U32 R9, RZ, RZ, R0 ;  /* 0x000000ffff097224 */ /* 0x000fd800078e0000 */
[----:B------:R-:W-:Y:S05]  /*47f30*/  @!P0 BRA `(.L_x_1298) ;  /* 0xfffffffc009c8947 */ /* 0x000fea000383ffff */
.L_x_1291:
[----:B------:R-:W-:Y:S05]  /*47f40*/  BSYNC B1 ;  /* 0x0000000000017941 */ /* 0x000fea0003800000 */
.L_x_1290:
        /* <DEDUP_REMOVED lines=9> */
[----:B012---:R-:W-:Y:S02]  /*47fe0*/  IMAD.MOV.U32 R0, RZ, RZ, R9 ;  /* 0x000000ffff007224 */ /* 0x007fe400078e0009 */
[----:B------:R-:W-:-:S10]  /*47ff0*/  IMAD.MOV.U32 R3, RZ, RZ, R8 ;  /* 0x000000ffff037224 */ /* 0x000fd400078e0008 */
[----:B------:R-:W-:Y:S05]  /*48000*/  @!P0 BRA `(.L_x_1302) ;  /* 0x0000000000988947 */ /* 0x000fea0003800000 */
[----:B------:R-:W-:Y:S05]  /*48010*/  @P1 BREAK.RELIABLE B1 ;  /* 0x0000000000011942 */ /* 0x000fea0003800100 */
[----:B------:R-:W-:Y:S05]  /*48020*/  @P1 BRA `(.L_x_1303) ;  /* 0x00000004005c1947 */ /* 0x000fea0003800000 */
.L_x_1301:
        /* <DEDUP_REMOVED lines=14> */
.L_x_1300:
[----:B------:R-:W-:Y:S02]  /*48110*/  ISETP.GT.U32.AND P0, PT, R8, 0xffff, PT ;  /* 0x0000ffff0800780c */ /* 0x000fe40003f04070 */
[----:B012---:R-:W-:-:S11]  /*48120*/  SHF.R.U32.HI R5, RZ, 0x3, R8 ;  /* 0x00000003ff057819 */ /* 0x007fd60000011608 */
        /* <DEDUP_REMOVED lines=13> */
.L_x_1305:
[----:B------:R-:W-:-:S05]  /*48200*/  IMAD.WIDE.U32 R4, R5, 0x4, R24 ;  /* 0x0000000405047825 */ /* 0x000fca00078e0018 */
[----:B------:R-:W2:Y:S02]  /*48210*/  ATOMG.E.EXCH.STRONG.GPU PT, R0, desc[UR36][R4.64], R9 ;  /* 0x80000009040079a8 */ /* 0x000ea4000c1ef124 */
[----:B--2---:R-:W-:-:S13]  /*48220*/  ISETP.NE.AND P0, PT, R0, -0x1, PT ;  /* 0xffffffff0000780c */ /* 0x004fda0003f05270 */
[----:B------:R-:W-:Y:S05]  /*48230*/  @!P0 BREAK.RELIABLE B1 ;  /* 0x0000000000018942 */ /* 0x000fea0003800100 */
[----:B------:R-:W-:Y:S05]  /*48240*/  @!P0 BRA `(.L_x_1306) ;  /* 0x0000000000e88947 */ /* 0x000fea0003800000 */
[----:B------:R0:W5:Y:S01]  /*48250*/  ATOMG.E.EXCH.STRONG.GPU PT, RZ, desc[UR36][R4.64], RZ ;  /* 0x800000ff04ff79a8 */ /* 0x000162000c1ef124 */
[----:B------:R-:W-:-:S07]  /*48260*/  IMAD.MOV.U32 R3, RZ, RZ, R9 ;  /* 0x000000ffff037224 */ /* 0x000fce00078e0009 */
.L_x_1302:
[----:B------:R-:W-:Y:S05]  /*48270*/  BSYNC.RELIABLE B1 ;  /* 0x0000000000017941 */ /* 0x000fea0003800100 */
.L_x_1299:
[----:B------:R-:W-:Y:S02]  /*48280*/  LOP3.LUT P0, RZ, R0, 0x7, RZ, 0xc0, !PT ;  /* 0x0000000700ff7812 */ /* 0x000fe4000780c0ff */
[----:B------:R-:W-:-:S04]  /*48290*/  LOP3.LUT P1, RZ, R3, 0x7, RZ, 0xc0, !PT ;  /* 0x0000000703ff7812 */ /* 0x000fc8000782c0ff */
[----:B------:R-:W-:-:S04]  /*482a0*/  PLOP3.LUT P0, PT, P0, P1, PT, 0x20, 0x2 ;  /* 0x000000000002781c */ /* 0x000fc80000702470 */
[----:B------:R-:W-:Y:S02]  /*482b0*/  SEL R8, R3, R0, P0 ;  /* 0x0000000003087207 */ /* 0x000fe40000000000 */
[----:B------:R-:W-:Y:S02]  /*482c0*/  SEL R9, R0, R3, P0 ;  /* 0x0000000300097207 */ /* 0x000fe40000000000 */
[----:B------:R-:W-:-:S13]  /*482d0*/  LOP3.LUT P1, RZ, R8, 0x7, RZ, 0xc0, !PT ;  /* 0x0000000708ff7812 */ /* 0x000fda000782c0ff */
[----:B------:R-:W-:Y:S05]  /*482e0*/  @!P1 BRA `(.L_x_1307) ;  /* 0xfffffff800909947 */ /* 0x000fea000383ffff */
.L_x_1289:
[----:B012---:R-:W-:Y:S02]  /*482f0*/  IMAD.SHL.U32 R0, R8, 0x8, RZ ;  /* 0x0000000808007824 */ /* 0x007fe400078e00ff */
        /* <DEDUP_REMOVED lines=29> */
.L_x_1304:
        /* <DEDUP_REMOVED lines=13> */
.L_x_1303:
[----:B------:R-:W2:Y:S02]  /*485a0*/  LDL R3, [R1+0x238] ;  /* 0x0002380001037983 */ /* 0x000ea40000100800 */
[C---:B--2---:R-:W-:Y:S02]  /*485b0*/  VIADD R0, R3.reuse, 0x1 ;  /* 0x0000000103007836 */ /* 0x044fe40000000000 */
[----:B------:R-:W-:-:S03]  /*485c0*/  IMAD R3, R3, 0x8, R2 ;  /* 0x0000000803037824 */ /* 0x000fc600078e0202 */
[----:B------:R0:W-:Y:S04]  /*485d0*/  STL [R1+0x238], R0 ;  /* 0x0002380001007387 */ /* 0x0001e80000100800 */
[----:B------:R0:W-:Y:S02]  /*485e0*/  STL.64 [R3+0x220], R8 ;  /* 0x0002200803007387 */ /* 0x0001e40000100a00 */
.L_x_1306:
[----:B------:R-:W-:Y:S05]  /*485f0*/  BSYNC B0 ;  /* 0x0000000000007941 */ /* 0x000fea0003800000 */
.L_x_1288:
[----:B------:R-:W-:Y:S05]  /*48600*/  BRA `(.L_x_930) ;  /* 0x000000e800ec7947 */ /* 0x000fea0003800000 */
.L_x_1182:
        /* <DEDUP_REMOVED lines=18> */
.L_x_1309:
[----:B------:R-:W0:Y:S02]  /*48730*/  LDC.64 R4, c[0x0][0x380] ;  /* 0x0000e000ff047b82 */ /* 0x000e240000000a00 */
[----:B0-----:R-:W-:-:S03]  /*48740*/  IMAD.WIDE.U32 R4, R3, 0x8, R4 ;  /* 0x0000000803047825 */ /* 0x001fc600078e0004 */
[----:B------:R-:W-:-:S05]  /*48750*/  IADD3 R4, P0, PT, R4, 0xc000000, RZ ;  /* 0x0c00000004047810 */ /* 0x000fca0007f1e0ff */
[----:B------:R-:W-:-:S06]  /*48760*/  IMAD.X R5, RZ, RZ, R5, P0 ;  /* 0x000000ffff057224 */ /* 0x000fcc00000e0605 */
[----:B------:R-:W5:Y:S02]  /*48770*/  ATOMG.E.EXCH.64.STRONG.GPU PT, R4, desc[UR36][R4.64+0x8], RZ ;  /* 0x800008ff040479a8 */ /* 0x000f64000c1ef524 */
.L_x_1310:
[----:B------:R-:W-:Y:S05]  /*48780*/  BSYNC.RECONVERGENT B0 ;  /* 0x0000000000007941 */ /* 0x000fea0003800200 */
.L_x_1308:
        /* <DEDUP_REMOVED lines=11> */
.L_x_1312:
[----:B------:R-:W1:Y:S02]  /*48840*/  LDC.64 R6, c[0x0][0x380] ;  /* 0x0000e000ff067b82 */ /* 0x000e640000000a00 */
[----:B-1----:R-:W-:-:S03]  /*48850*/  IMAD.WIDE.U32 R6, R35, 0x8, R6 ;  /* 0x0000000823067825 */ /* 0x002fc600078e0006 */
[----:B------:R-:W-:-:S05]  /*48860*/  IADD3 R6, P0, PT, R6, 0xc000000, RZ ;  /* 0x0c00000006067810 */ /* 0x000fca0007f1e0ff */
[----:B------:R-:W-:-:S06]  /*48870*/  IMAD.X R7, RZ, RZ, R7, P0 ;  /* 0x000000ffff077224 */ /* 0x000fcc00000e0607 */
[----:B------:R-:W5:Y:S02]  /*48880*/  ATOMG.E.EXCH.64.STRONG.GPU PT, R6, desc[UR36][R6.64+0x8], RZ ;  /* 0x800008ff060679a8 */ /* 0x000f64000c1ef524 */
.L_x_1313:
[----:B------:R-:W-:Y:S05]  /*48890*/  BSYNC.RECONVERGENT B0 ;  /* 0x0000000000007941 */ /* 0x000fea0003800200 */
.L_x_1311:
[----:B0----5:R-:W-:Y:S01]  /*488a0*/  LOP3.LUT P0, RZ, R4, 0x7, RZ, 0xc0, !PT ;  /* 0x0000000704ff7812 */ /* 0x021fe2000780c0ff */
[----:B------:R-:W-:Y:S01]  /*488b0*/  BSSY B0, `(.L_x_1314) ;  /* 0x0000091000007945 */ /* 0x000fe20003800000 */
[----:B-1----:R-:W-:-:S04]  /*488c0*/  LOP3.LUT P1, RZ, R6, 0x7, RZ, 0xc0, !PT ;  /* 0x0000000706ff7812 */ /* 0x002fc8000782c0ff */
[----:B------:R-:W-:-:S04]  /*488d0*/  PLOP3.LUT P0, PT, P0, P1, PT, 0x20, 0x2 ;  /* 0x000000000002781c */ /* 0x000fc80000702470 */
[----:B------:R-:W-:Y:S02]  /*488e0*/  SEL R8, R6, R4, P0 ;  /* 0x0000000406087207 */ /* 0x000fe40000000000 */
[----:B------:R-:W-:Y:S02]  /*488f0*/  SEL R3, R4, R6, P0 ;  /* 0x0000000604037207 */ /* 0x000fe40000000000 */
[----:B------:R-:W-:-:S13]  /*48900*/  LOP3.LUT P1, RZ, R8, 0x7, RZ, 0xc0, !PT ;  /* 0x0000000708ff7812 */ /* 0x000fda000782c0ff */
[----:B------:R-:W-:Y:S05]  /*48910*/  @P1 BRA `(.L_x_1315) ;  /* 0x0000000400701947 */ /* 0x000fea0003800000 */
.L_x_1333:
        /* <DEDUP_REMOVED lines=8> */
.L_x_1324:
        /* <DEDUP_REMOVED lines=8> */
[----:B------:R0:W1:Y:S01]  /*48a20*/  ATOMS.EXCH R0, [R12+0x10000], R13 ;  /* 0x0100000d0c00738c */ /* 0x0000620004000000 */
[----:B------:R-:W-:Y:S05]  /*48a30*/  BRA `(.L_x_1320) ;  /* 0x0000000000087947 */ /* 0x000fea0003800000 */
.L_x_1319:
[----:B------:R-:W-:-:S05]  /*48a40*/  IMAD.MOV.U32 R13, RZ, RZ, -0x1 ;  /* 0xffffffffff0d7424 */ /* 0x000fca00078e00ff */
[----:B------:R2:W5:Y:S02]  /*48a50*/  ATOMG.E.EXCH.STRONG.GPU PT, R0, desc[UR36][R10.64], R13 ;  /* 0x8000000d0a0079a8 */ /* 0x000564000c1ef124 */
.L_x_1320:
[----:B------:R-:W-:Y:S05]  /*48a60*/  BSYNC.RECONVERGENT B2 ;  /* 0x0000000000027941 */ /* 0x000fea0003800200 */
.L_x_1318:
[----:B012--5:R-:W-:-:S05]  /*48a70*/  VIADD R13, R0, 0x1 ;  /* 0x00000001000d7836 */ /* 0x027fca0000000000 */
[----:B------:R-:W-:-:S13]  /*48a80*/  ISETP.GE.U32.AND P0, PT, R13, 0x2, PT ;  /* 0x000000020d00780c */ /* 0x000fda0003f06070 */
[----:B------:R-:W-:Y:S05]  /*48a90*/  @!P0 BRA `(.L_x_1317) ;  /* 0x0000000000248947 */ /* 0x000fea0003800000 */
[----:B------:R-:W-:Y:S04]  /*48aa0*/  BSSY.RECONVERGENT B2, `(.L_x_1321) ;  /* 0x0000005000027945 */ /* 0x000fe80003800200 */
[----:B------:R-:W-:Y:S05]  /*48ab0*/  @P1 BRA `(.L_x_1322) ;  /* 0x0000000000081947 */ /* 0x000fea0003800000 */
[----:B------:R0:W-:Y:S01]  /*48ac0*/  ATOMS.EXCH RZ, [R12+0x10000], RZ ;  /* 0x010000ff0cff738c */ /* 0x0001e20004000000 */
[----:B------:R-:W-:Y:S05]  /*48ad0*/  BRA `(.L_x_1323) ;  /* 0x0000000000047947 */ /* 0x000fea0003800000 */
.L_x_1322:
[----:B------:R1:W5:Y:S02]  /*48ae0*/  ATOMG.E.EXCH.STRONG.GPU PT, RZ, desc[UR36][R10.64], RZ ;  /* 0x800000ff0aff79a8 */ /* 0x000364000c1ef124 */
.L_x_1323:
[----:B------:R-:W-:Y:S05]  /*48af0*/  BSYNC.RECONVERGENT B2 ;  /* 0x0000000000027941 */ /* 0x000fea0003800200 */
.L_x_1321:
[----:B------:R-:W-:Y:S01]  /*48b00*/  LOP3.LUT P0, RZ, R0, 0x7, RZ, 0xc0, !PT ;  /* 0x0000000700ff7812 */ /* 0x000fe2000780c0ff */
[----:B------:R-:W-:-:S12]  /*48b10*/  IMAD.MOV.U32 R3, RZ, RZ, R0 ;  /* 0x000000ffff037224 */ /* 0x000fd800078e0000 */
[----:B------:R-:W-:Y:S05]  /*48b20*/  @!P0 BRA `(.L_x_1324) ;  /* 0xfffffffc009c8947 */ /* 0x000fea000383ffff */
.L_x_1317:
[----:B------:R-:W-:Y:S05]  /*48b30*/  BSYNC B1 ;  /* 0x0000000000017941 */ /* 0x000fea0003800000 */
.L_x_1316:
        /* <DEDUP_REMOVED lines=14> */
.L_x_1327:
        /* <DEDUP_REMOVED lines=14> */
.L_x_1326:
        /* <DEDUP_REMOVED lines=15> */
.L_x_1331:
[----:B------:R-:W-:-:S05]  /*48df0*/  IMAD.WIDE.U32 R10, R11, 0x4, R24 ;  /* 0x000000040b0a7825 */ /* 0x000fca00078e0018 */
[----:B------:R-:W2:Y:S02]  /*48e00*/  ATOMG.E.EXCH.STRONG.GPU PT, R0, desc[UR36][R10.64], R3 ;  /* 0x800000030a0079a8 */ /* 0x000ea4000c1ef124 */
[----:B--2---:R-:W-:-:S13]  /*48e10*/  ISETP.NE.AND P0, PT, R0, -0x1, PT ;  /* 0xffffffff0000780c */ /* 0x004fda0003f05270 */
[----:B------:R-:W-:Y:S05]  /*48e20*/  @!P0 BREAK.RELIABLE B1 ;  /* 0x0000000000018942 */ /* 0x000fea0003800100 */
[----:B------:R-:W-:Y:S05]  /*48e30*/  @!P0 BRA `(.L_x_1332) ;  /* 0x0000000000e08947 */ /* 0x000fea0003800000 */
[----:B------:R2:W5:Y:S01]  /*48e40*/  ATOMG.E.EXCH.STRONG.GPU PT, RZ, desc[UR36][R10.64], RZ ;  /* 0x800000ff0aff79a8 */ /* 0x000562000c1ef124 */
[----:B------:R-:W-:-:S07]  /*48e50*/  IMAD.MOV.U32 R13, RZ, RZ, R3 ;  /* 0x000000ffff0d7224 */ /* 0x000fce00078e0003 */
.L_x_1328:
[----:B------:R-:W-:Y:S05]  /*48e60*/  BSYNC.RELIABLE B1 ;  /* 0x0000000000017941 */ /* 0x000fea0003800100 */
.L_x_1325:
[----:B------:R-:W-:Y:S02]  /*48e70*/  LOP3.LUT P0, RZ, R0, 0x7, RZ, 0xc0, !PT ;  /* 0x0000000700ff7812 */ /* 0x000fe4000780c0ff */
[----:B------:R-:W-:-:S04]  /*48e80*/  LOP3.LUT P1, RZ, R13, 0x7, RZ, 0xc0, !PT ;  /* 0x000000070dff7812 */ /* 0x000fc8000782c0ff */
[----:B------:R-:W-:-:S04]  /*48e90*/  PLOP3.LUT P0, PT, P0, P1, PT, 0x20, 0x2 ;  /* 0x000000000002781c */ /* 0x000fc80000702470 */
[----:B---3--:R-:W-:Y:S02]  /*48ea0*/  SEL R8, R13, R0, P0 ;  /* 0x000000000d087207 */ /* 0x008fe40000000000 */
[----:B------:R-:W-:Y:S02]  /*48eb0*/  SEL R3, R0, R13, P0 ;  /* 0x0000000d00037207 */ /* 0x000fe40000000000 */
[----:B------:R-:W-:-:S13]  /*48ec0*/  LOP3.LUT P1, RZ, R8, 0x7, RZ, 0xc0, !PT ;  /* 0x0000000708ff7812 */ /* 0x000fda000782c0ff */
[----:B------:R-:W-:Y:S05]  /*48ed0*/  @!P1 BRA `(.L_x_1333) ;  /* 0xfffffff800909947 */ /* 0x000fea000383ffff */
.L_x_1315:
        /* <DEDUP_REMOVED lines=29> */
.L_x_1330:
        /* <DEDUP_REMOVED lines=12> */
.L_x_1329:
[----:B-1----:R-:W-:Y:S01]  /*49170*/  IMAD R11, R17, 0x8, R2 ;  /* 0x00000008110b7824 */ /* 0x002fe200078e0202 */
[----:B------:R1:W-:Y:S01]  /*49180*/  STL [R1+0x238], R22 ;  /* 0x0002381601007387 */ /* 0x0003e20000100800 */
[----:B------:R-:W-:Y:S02]  /*49190*/  IMAD.MOV.U32 R9, RZ, RZ, R3 ;  /* 0x000000ffff097224 */ /* 0x000fe400078e0003 */
[----:B------:R-:W-:-:S03]  /*491a0*/  IMAD.MOV.U32 R17, RZ, RZ, R22 ;  /* 0x000000ffff117224 */ /* 0x000fc600078e0016 */
[----:B------:R1:W-:Y:S04]  /*491b0*/  STL.64 [R11+0x220], R8 ;  /* 0x000220080b007387 */ /* 0x0003e80000100a00 */
.L_x_1332:
[----:B------:R-:W-:Y:S05]  /*491c0*/  BSYNC B0 ;  /* 0x0000000000007941 */ /* 0x000fea0003800000 */
.L_x_1314:
        /* <DEDUP_REMOVED lines=8> */
.L_x_1353:
[----:B------:R-:W-:Y:S01]  /*49250*/  LOP3.LUT P0, RZ, R5, 0x7, RZ, 0xc0, !PT ;  /* 0x0000000705ff7812 */ /* 0x000fe2000780c0ff */
[----:B------:R-:W-:Y:S05]  /*49260*/  YIELD ;  /* 0x0000000000007946 */ /* 0x000fea0003800000 */
[----:B------:R-:W-:Y:S07]  /*49270*/  BSSY B1, `(.L_x_1336) ;  /* 0x000001f000017945 */ /* 0x000fee0003800000 */
[----:B--2---:R-:W-:Y:S05]  /*49280*/  @P0 BRA `(.L_x_1337) ;  /* 0x0000000000740947 */ /* 0x004fea0003800000 */
[----:B------:R-:W1:Y:S01]  /*49290*/  S2R R3, SR_CgaCtaId ;  /* 0x0000000000037919 */ /* 0x000e620000008800 */
[----:B--23--:R-:W-:-:S05]  /*492a0*/  MOV R0, 0x400 ;  /* 0x0000040000007802 */ /* 0x00cfca0000000f00 */
[----:B------:R-:W-:-:S05]  /*492b0*/  VIADD R0, R0, 0x410 ;  /* 0x0000041000007836 */ /* 0x000fca0000000000 */
[----:B-1----:R-:W-:-:S07]  /*492c0*/  LEA R8, R3, R0, 0x18 ;  /* 0x0000000003087211 */ /* 0x002fce00078ec0ff */
.L_x_1344:
        /* <DEDUP_REMOVED lines=10> */
.L_x_1339:
[----:B------:R-:W-:-:S05]  /*49370*/  IMAD.MOV.U32 R9, RZ, RZ, -0x1 ;  /* 0xffffffffff097424 */ /* 0x000fca00078e00ff */
[----:B------:R1:W5:Y:S02]  /*49380*/  ATOMG.E.EXCH.STRONG.GPU PT, R0, desc[UR36][R6.64], R9 ;  /* 0x80000009060079a8 */ /* 0x000364000c1ef124 */
.L_x_1340:
[----:B------:R-:W-:Y:S05]  /*49390*/  BSYNC.RECONVERGENT B2 ;  /* 0x0000000000027941 */ /* 0x000fea0003800200 */
.L_x_1338:
[----:B-1-3-5:R-:W-:-:S05]  /*493a0*/  VIADD R9, R0, 0x1 ;  /* 0x0000000100097836 */ /* 0x02afca0000000000 */
[----:B------:R-:W-:-:S13]  /*493b0*/  ISETP.GE.U32.AND P0, PT, R9, 0x2, PT ;  /* 0x000000020900780c */ /* 0x000fda0003f06070 */
[----:B------:R-:W-:Y:S05]  /*493c0*/  @!P0 BRA `(.L_x_1337) ;  /* 0x0000000000248947 */ /* 0x000fea0003800000 */
[----:B------:R-:W-:Y:S04]  /*493d0*/  BSSY.RECONVERGENT B2, `(.L_x_1341) ;  /* 0x0000005000027945 */ /* 0x000fe80003800200 */
[----:B------:R-:W-:Y:S05]  /*493e0*/  @P1 BRA `(.L_x_1342) ;  /* 0x0000000000081947 */ /* 0x000fea0003800000 */
[----:B------:R1:W-:Y:S01]  /*493f0*/  ATOMS.EXCH RZ, [R3+0x10000], RZ ;  /* 0x010000ff03ff738c */ /* 0x0003e20004000000 */
[----:B------:R-:W-:Y:S05]  /*49400*/  BRA `(.L_x_1343) ;  /* 0x0000000000047947 */ /* 0x000fea0003800000 */
.L_x_1342:
[----:B------:R3:W5:Y:S02]  /*49410*/  ATOMG.E.EXCH.STRONG.GPU PT, RZ, desc[UR36][R6.64], RZ ;  /* 0x800000ff06ff79a8 */ /* 0x000764000c1ef124 */
.L_x_1343:
[----:B------:R-:W-:Y:S05]  /*49420*/  BSYNC.RECONVERGENT B2 ;  /* 0x0000000000027941 */ /* 0x000fea0003800200 */
.L_x_1341:
[----:B------:R-:W-:Y:S01]  /*49430*/  LOP3.LUT P0, RZ, R0, 0x7, RZ, 0xc0, !PT ;  /* 0x0000000700ff7812 */ /* 0x000fe2000780c0ff */
[----:B------:R-:W-:-:S12]  /*49440*/  IMAD.MOV.U32 R5, RZ, RZ, R0 ;  /* 0x000000ffff057224 */ /* 0x000fd800078e0000 */
[----:B------:R-:W-:Y:S05]  /*49450*/  @!P0 BRA `(.L_x_1344) ;  /* 0xfffffffc009c8947 */ /* 0x000fea000383ffff */
.L_x_1337:
[----:B------:R-:W-:Y:S05]  /*49460*/  BSYNC B1 ;  /* 0x0000000000017941 */ /* 0x000fea0003800000 */
.L_x_1336:
        /* <DEDUP_REMOVED lines=10> */
[----:B-1----:R-:W-:-:S10]  /*49510*/  IMAD.MOV.U32 R3, RZ, RZ, R4 ;  /* 0x000000ffff037224 */ /* 0x002fd400078e0004 */
[----:B------:R-:W-:Y:S05]  /*49520*/  @!P0 BRA `(.L_x_1348) ;  /* 0x0000000000988947 */ /* 0x000fea0003800000 */
[----:B------:R-:W-:Y:S05]  /*49530*/  @P1 BREAK.RELIABLE B1 ;  /* 0x0000000000011942 */ /* 0x000fea0003800100 */
[----:B------:R-:W-:Y:S05]  /*49540*/  @P1 BRA `(.L_x_1349) ;  /* 0x00000004005c1947 */ /* 0x000fea0003800000 */
.L_x_1347:
        /* <DEDUP_REMOVED lines=14> */
.L_x_1346:
        /* <DEDUP_REMOVED lines=15> */
.L_x_1351:
[----:B------:R-:W-:-:S05]  /*49720*/  IMAD.WIDE.U32 R6, R7, 0x4, R24 ;  /* 0x0000000407067825 */ /* 0x000fca00078e0018 */
[----:B--2---:R-:W2:Y:S02]  /*49730*/  ATOMG.E.EXCH.STRONG.GPU PT, R0, desc[UR36][R6.64], R5 ;  /* 0x80000005060079a8 */ /* 0x004ea4000c1ef124 */
[----:B--2---:R-:W-:-:S13]  /*49740*/  ISETP.NE.AND P0, PT, R0, -0x1, PT ;  /* 0xffffffff0000780c */ /* 0x004fda0003f05270 */
[----:B------:R-:W-:Y:S05]  /*49750*/  @!P0 BREAK.RELIABLE B1 ;  /* 0x0000000000018942 */ /* 0x000fea0003800100 */
[----:B------:R-:W-:Y:S05]  /*49760*/  @!P0 BRA `(.L_x_1352) ;  /* 0x0000000000e48947 */ /* 0x000fea0003800000 */
[----:B------:R2:W5:Y:S01]  /*49770*/  ATOMG.E.EXCH.STRONG.GPU PT, RZ, desc[UR36][R6.64], RZ ;  /* 0x800000ff06ff79a8 */ /* 0x000562000c1ef124 */
[----:B-1----:R-:W-:-:S07]  /*49780*/  IMAD.MOV.U32 R3, RZ, RZ, R5 ;  /* 0x000000ffff037224 */ /* 0x002fce00078e0005 */
.L_x_1348:
[----:B------:R-:W-:Y:S05]  /*49790*/  BSYNC.RELIABLE B1 ;  /* 0x0000000000017941 */ /* 0x000fea0003800100 */
.L_x_1345:
[----:B------:R-:W-:Y:S02]  /*497a0*/  LOP3.LUT P0, RZ, R0, 0x7, RZ, 0xc0, !PT ;  /* 0x0000000700ff7812 */ /* 0x000fe4000780c0ff */
[----:B------:R-:W-:-:S04]  /*497b0*/  LOP3.LUT P1, RZ, R3, 0x7, RZ, 0xc0, !PT ;  /* 0x0000000703ff7812 */ /* 0x000fc8000782c0ff */
[----:B------:R-:W-:-:S04]  /*497c0*/  PLOP3.LUT P0, PT, P0, P1, PT, 0x20, 0x2 ;  /* 0x000000000002781c */ /* 0x000fc80000702470 */
[----:B---3--:R-:W-:Y:S02]  /*497d0*/  SEL R4, R3, R0, P0 ;  /* 0x0000000003047207 */ /* 0x008fe40000000000 */
[----:B------:R-:W-:Y:S02]  /*497e0*/  SEL R5, R0, R3, P0 ;  /* 0x0000000300057207 */ /* 0x000fe40000000000 */
[----:B------:R-:W-:-:S13]  /*497f0*/  LOP3.LUT P1, RZ, R4, 0x7, RZ, 0xc0, !PT ;  /* 0x0000000704ff7812 */ /* 0x000fda000782c0ff */
[----:B------:R-:W-:Y:S05]  /*49800*/  @!P1 BRA `(.L_x_1353) ;  /* 0xfffffff800909947 */ /* 0x000fea000383ffff */
.L_x_1335:
        /* <DEDUP_REMOVED lines=30> */
.L_x_1350:
        /* <DEDUP_REMOVED lines=13> */
.L_x_1349:
[C---:B------:R-:W-:Y:S01]  /*49ac0*/  IADD3 R0, PT, PT, R17.reuse, 0x1, RZ ;  /* 0x0000000111007810 */ /* 0x040fe20007ffe0ff */
[----:B------:R-:W-:-:S04]  /*49ad0*/  IMAD R17, R17, 0x8, R2 ;  /* 0x0000000811117824 */ /* 0x000fc800078e0202 */
[----:B------:R1:W-:Y:S04]  /*49ae0*/  STL [R1+0x238], R0 ;  /* 0x0002380001007387 */ /* 0x0003e80000100800 */
[----:B------:R1:W-:Y:S02]  /*49af0*/  STL.64 [R17+0x220], R4 ;  /* 0x0002200411007387 */ /* 0x0003e40000100a00 */
.L_x_1352:
[----:B------:R-:W-:Y:S05]  /*49b00*/  BSYNC B0 ;  /* 0x0000000000007941 */ /* 0x000fea0003800000 */
.L_x_1334:
[----:B------:R-:W-:Y:S05]  /*49b10*/  BRA `(.L_x_930) ;  /* 0x000000d400a87947 */ /* 0x000fea0003800000 */
.L_x_1181:
        /* <DEDUP_REMOVED lines=12> */
.L_x_1360:
        /* <DEDUP_REMOVED lines=33> */
.L_x_1359:
[----:B------:R-:W-:Y:S05]  /*49df0*/  BSYNC.RECONVERGENT B8 ;  /* 0x0000000000087941 */ /* 0x000fea0003800200 */
.L_x_1358:
[----:B------:R-:W-:-:S13]  /*49e00*/  ISETP.GE.U32.AND P0, PT, R23, 0x2, PT ;  /* 0x000000021700780c */ /* 0x000fda0003f06070 */
[----:B------:R-:W-:Y:S05]  /*49e10*/  @!P0 BRA `(.L_x_1360) ;  /* 0xfffffffc00708947 */ /* 0x000fea000383ffff */
[----:B------:R-:W-:Y:S05]  /*49e20*/  BSYNC.RECONVERGENT B7 ;  /* 0x0000000000077941 */ /* 0x000fea0003800200 */
.L_x_1357:
[----:B------:R-:W-:Y:S01]  /*49e30*/  PLOP3.LUT P0, PT, PT, PT, PT, 0x80, 0x8 ;  /* 0x000000000008781c */ /* 0x000fe20003f0f070 */
[----:B------:R-:W-:-:S12]  /*49e40*/  BRA `(.L_x_1361) ;  /* 0x0000004000bc7947 */ /* 0x000fd80003800000 */
.L_x_1356:
        /* <DEDUP_REMOVED lines=11> */
[----:B------:R0:W1:Y:S01]  /*49f00*/  LDS.64 R4, [R3] ;  /* 0x0000000003047984 */ /* 0x0000620000000a00 */
[----:B------:R-:W-:-:S06]  /*49f10*/  IMAD.IADD R7, R38, 0x1, R7 ;  /* 0x0000000126077824 */ /* 0x000fcc00078e0207 */
[----:B------:R-:W2:Y:S01]  /*49f20*/  LDS.64 R6, [R7] ;  /* 0x0000000007067984 */ /* 0x000ea20000000a00 */
[----:B0-----:R-:W-:Y:S01]  /*49f30*/  IMAD.MOV.U32 R3, RZ, RZ, RZ ;  /* 0x000000ffff037224 */ /* 0x001fe200078e00ff */
[----:B-1----:R-:W-:Y:S02]  /*49f40*/  ISETP.NE.U32.AND P0, PT, R4, RZ, PT ;  /* 0x000000ff0400720c */ /* 0x002fe40003f05070 */
[----:B------:R-:W-:Y:S02]  /*49f50*/  LOP3.LUT R4, R0, 0x1f80, RZ, 0xc0, !PT ;  /* 0x00001f8000047812 */ /* 0x000fe400078ec0ff */
[----:B------:R-:W-:-:S03]  /*49f60*/  ISETP.NE.AND.EX P0, PT, R5, RZ, PT, P0 ;  /* 0x000000ff0500720c */ /* 0x000fc60003f05300 */
[----:B------:R-:W-:Y:S01]  /*49f70*/  IMAD.IADD R4, R4, 0x1, R39 ;  /* 0x0000000104047824 */ /* 0x000fe200078e0227 */
[----:B--2---:R-:W-:-:S04]  /*49f80*/  ISETP.NE.U32.AND P1, PT, R6, RZ, PT ;  /* 0x000000ff0600720c */ /* 0x004fc80003f25070 */
        /* <DEDUP_REMOVED lines=1043> */
[----:B------:R-:W-:-:S04]  /*4e0c0*/  ISETP.EQ.OR P0, PT, R7, RZ, P0 ;  /* 0x000000ff0700720c */ /* 0x000fc80000702670 */
[----:B------:R-:W-:-:S09]  /*4e0d0*/  ISETP.EQ.OR P1, PT, R3, RZ, P0 ;  /* 0x000000ff0300720c */ /* 0x000fd20000722670 */
[----:B------:R-:W-:-:S04]  /*4e0e0*/  @!P0 IMAD R4, R3, 0x4, R2 ;  /* 0x0000000403048824 */ /* 0x000fc800078e0202 */
[----:B------:R-:W-:Y:S01]  /*4e0f0*/  @!P1 VIADD R0, R9, 0x3f ;  /* 0x0000003f09009836 */ /* 0x000fe20000000000 */
[----:B------:R0:W-:Y:S01]  /*4e100*/  @!P0 STL [R4+0x18], R7 ;  /* 0x0000180704008387 */ /* 0x0001e20000100800 */
[----:B------:R-:W-:-:S13]  /*4e110*/  PLOP3.LUT P0, PT, P1, PT, PT, 0x8, 0x80 ;  /* 0x000000000080781c */ /* 0x000fda0000f0e170 */
.L_x_1363:
[----:B------:R-:W-:Y:S05]  /*4e120*/  BSYNC.RECONVERGENT B0 ;  /* 0x0000000000007941 */ /* 0x000fea0003800200 */
.L_x_1362:
[----:B------:R1:W-:Y:S02]  /*4e130*/  STL [R1+0x24], R0 ;  /* 0x0000240001007387 */ /* 0x0003e40000100800 */
.L_x_1361:
[----:B------:R-:W-:Y:S05]  /*4e140*/  BSYNC.RECONVERGENT B6 ;  /* 0x0000000000067941 */ /* 0x000fea0003800200 */
.L_x_1355:
[----:B------:R-:W-:-:S13]  /*4e150*/  ISETP.EQ.OR P0, PT, R17, RZ, !P0 ;  /* 0x000000ff1100720c */ /* 0x000fda0004702670 */
[----:B------:R-:W-:Y:S05]  /*4e160*/  @!P0 BREAK.RELIABLE B9 ;  /* 0x0000000000098942 */ /* 0x000fea0003800100 */
[----:B------:R-:W-:Y:S05]  /*4e170*/  @P0 BRA `(.L_x_886) ;  /* 0x0000009000200947 */ /* 0x000fea0003800000 */
        /* <DEDUP_REMOVED lines=9> */
[----:B0-----:R-:W0:Y:S01]  /*4e210*/  ATOMS.EXCH.64 R6, [R6], RZ ;  /* 0x000000ff0606738c */ /* 0x001e220004000400 */
[----:B------:R-:W-:Y:S05]  /*4e220*/  BRA `(.L_x_1366) ;  /* 0x0000000000147947 */ /* 0x000fea0003800000 */
.L_x_1365:
[----:B0-----:R-:W0:Y:S02]  /*4e230*/  LDC.64 R4, c[0x0][0x380] ;  /* 0x0000e000ff047b82 */ /* 0x001e240000000a00 */
[----:B0-----:R-:W-:-:S03]  /*4e240*/  IMAD.WIDE.U32 R4, R35, 0x8, R4 ;  /* 0x0000000823047825 */ /* 0x001fc600078e0004 */
[----:B------:R-:W-:-:S05]  /*4e250*/  IADD3 R6, P0, PT, R4, 0xc000000, RZ ;  /* 0x0c00000004067810 */ /* 0x000fca0007f1e0ff */
[----:B------:R-:W-:-:S06]  /*4e260*/  IMAD.X R7, RZ, RZ, R5, P0 ;  /* 0x000000ffff077224 */ /* 0x000fcc00000e0605 */
[----:B------:R-:W5:Y:S02]  /*4e270*/  ATOMG.E.EXCH.64.STRONG.GPU PT, R6, desc[UR36][R6.64+0x8], RZ ;  /* 0x800008ff060679a8 */ /* 0x000f64000c1ef524 */
.L_x_1366:
[----:B------:R-:W-:Y:S05]  /*4e280*/  BSYNC.RECONVERGENT B0 ;  /* 0x0000000000007941 */ /* 0x000fea0003800200 */
.L_x_1364:
[----:B------:R-:W-:Y:S01]  /*4e290*/  ISETP.GT.U32.AND P0, PT, R42, 0xff, PT ;  /* 0x000000ff2a00780c */ /* 0x000fe20003f04070 */
[----:B------:R-:W-:-:S12]  /*4e2a0*/  BSSY B0, `(.L_x_1367) ;  /* 0x0000167000007945 */ /* 0x000fd80003800000 */
[----:B------:R-:W-:Y:S05]  /*4e2b0*/  @P0 BRA `(.L_x_1368) ;  /* 0x0000000800a40947 */ /* 0x000fea0003800000 */
[----:B------:R-:W2:Y:S01]  /*4e2c0*/  LDL R3, [R1+0x38] ;  /* 0x0000380001037983 */ /* 0x000ea20000100800 */
[----:B------:R-:W-:Y:S01]  /*4e2d0*/  BSSY.RECONVERGENT B1, `(.L_x_1369) ;  /* 0x0000011000017945 */ /* 0x000fe20003800200 */
[----:B0----5:R-:W-:Y:S02]  /*4e2e0*/  IMAD.MOV.U32 R4, RZ, RZ, R7 ;  /* 0x000000ffff047224 */ /* 0x021fe400078e0007 */
[----:B------:R-:W-:Y:S01]  /*4e2f0*/  IMAD.MOV.U32 R5, RZ, RZ, 0x2 ;  /* 0x00000002ff057424 */ /* 0x000fe200078e00ff */
        /* <DEDUP_REMOVED lines=9> */
.L_x_1370:
[----:B------:R-:W0:Y:S02]  /*4e390*/  LDC.64 R8, c[0x0][0x380] ;  /* 0x0000e000ff087b82 */ /* 0x000e240000000a00 */
[----:B0-----:R-:W-:-:S03]  /*4e3a0*/  IMAD.WIDE.U32 R8, R3, 0x8, R8 ;  /* 0x0000000803087825 */ /* 0x001fc600078e0008 */
[----:B------:R-:W-:-:S05]  /*4e3b0*/  IADD3 R8, P0, PT, R8, 0xc000000, RZ ;  /* 0x0c00000008087810 */ /* 0x000fca0007f1e0ff */
[----:B------:R-:W-:-:S05]  /*4e3c0*/  IMAD.X R9, RZ, RZ, R9, P0 ;  /* 0x000000ffff097224 */ /* 0x000fca00000e0609 */
[----:B------:R2:W5:Y:S03]  /*4e3d0*/  ATOMG.E.EXCH.64.STRONG.GPU PT, RZ, desc[UR36][R8.64+0x8], R4 ;  /* 0x8000080408ff79a8 */ /* 0x000566000c1ef524 */
.L_x_1371:
[----:B------:R-:W-:Y:S05]  /*4e3e0*/  BSYNC.RECONVERGENT B1 ;  /* 0x0000000000017941 */ /* 0x000fea0003800200 */
.L_x_1369:
[----:B------:R-:W-:Y:S02]  /*4e3f0*/  LEA R3, R3, 0x4, 0x3 ;  /* 0x0000000403037811 */ /* 0x000fe400078e18ff */
[----:B------:R-:W-:-:S04]  /*4e400*/  LOP3.LUT P1, RZ, R6, 0x7, RZ, 0xc0, !PT ;  /* 0x0000000706ff7812 */ /* 0x000fc8000782c0ff */
[----:B0-2---:R-:W-:Y:S02]  /*4e410*/  SEL R4, R6, R3, !P1 ;  /* 0x0000000306047207 */ /* 0x005fe40004800000 */
[----:B------:R-:W-:Y:S02]  /*4e420*/  SEL R7, R3, R6, !P1 ;  /* 0x0000000603077207 */ /* 0x000fe40004800000 */
[----:B------:R-:W-:-:S13]  /*4e430*/  LOP3.LUT P0, RZ, R4, 0x7, RZ, 0xc0, !PT ;  /* 0x0000000704ff7812 */ /* 0x000fda000780c0ff */
[----:B------:R-:W-:Y:S05]  /*4e440*/  @P0 BRA `(.L_x_1372) ;  /* 0x0000000400700947 */ /* 0x000fea0003800000 */
.L_x_1390:
[----:B------:R-:W-:Y:S01]  /*4e450*/  LOP3.LUT P0, RZ, R7, 0x7, RZ, 0xc0, !PT ;  /* 0x0000000707ff7812 */ /* 0x000fe2000780c0ff */
[----:B------:R-:W-:Y:S05]  /*4e460*/  YIELD ;  /* 0x0000000000007946 */ /* 0x000fea0003800000 */
[----:B------:R-:W-:Y:S07]  /*4e470*/  BSSY B1, `(.L_x_1373) ;  /* 0x000001f000017945 */ /* 0x000fee0003800000 */
[----:B0-----:R-:W-:Y:S05]  /*4e480*/  @P0 BRA `(.L_x_1374) ;  /* 0x0000000000740947 */ /* 0x001fea0003800000 */
[----:B------:R-:W0:Y:S01]  /*4e490*/  S2R R3, SR_CgaCtaId ;  /* 0x0000000000037919 */ /* 0x000e220000008800 */
[----:B-1----:R-:W-:-:S05]  /*4e4a0*/  MOV R0, 0x400 ;  /* 0x0000040000007802 */ /* 0x002fca0000000f00 */
[----:B------:R-:W-:-:S05]  /*4e4b0*/  VIADD R0, R0, 0x410 ;  /* 0x0000041000007836 */ /* 0x000fca0000000000 */
[----:B0-----:R-:W-:-:S07]  /*4e4c0*/  LEA R6, R3, R0, 0x18 ;  /* 0x0000000003067211 */ /* 0x001fce00078ec0ff */
.L_x_1381:
        /* <DEDUP_REMOVED lines=10> */
.L_x_1376:
[----:B------:R-:W-:-:S05]  /*4e570*/  IMAD.MOV.U32 R5, RZ, RZ, -0x1 ;  /* 0xffffffffff057424 */ /* 0x000fca00078e00ff */
[----:B------:R0:W5:Y:S02]  /*4e580*/  ATOMG.E.EXCH.STRONG.GPU PT, R0, desc[UR36][R8.64], R5 ;  /* 0x80000005080079a8 */ /* 0x000164000c1ef124 */
.L_x_1377:
[----:B------:R-:W-:Y:S05]  /*4e590*/  BSYNC.RECONVERGENT B2 ;  /* 0x0000000000027941 */ /* 0x000fea0003800200 */
.L_x_1375:
[----:B0-2--5:R-:W-:-:S05]  /*4e5a0*/  VIADD R5, R0, 0x1 ;  /* 0x0000000100057836 */ /* 0x025fca0000000000 */
[----:B------:R-:W-:-:S13]  /*4e5b0*/  ISETP.GE.U32.AND P0, PT, R5, 0x2, PT ;  /* 0x000000020500780c */ /* 0x000fda0003f06070 */
[----:B------:R-:W-:Y:S05]  /*4e5c0*/  @!P0 BRA `(.L_x_1374) ;  /* 0x0000000000248947 */ /* 0x000fea0003800000 */
[----:B------:R-:W-:Y:S04]  /*4e5d0*/  BSSY.RECONVERGENT B2, `(.L_x_1378) ;  /* 0x0000005000027945 */ /* 0x000fe80003800200 */
[----:B------:R-:W-:Y:S05]  /*4e5e0*/  @P1 BRA `(.L_x_1379) ;  /* 0x0000000000081947 */ /* 0x000fea0003800000 */
[----:B------:R2:W-:Y:S01]  /*4e5f0*/  ATOMS.EXCH RZ, [R3+0x10000], RZ ;  /* 0x010000ff03ff738c */ /* 0x0005e20004000000 */
[----:B------:R-:W-:Y:S05]  /*4e600*/  BRA `(.L_x_1380) ;  /* 0x0000000000047947 */ /* 0x000fea0003800000 */
.L_x_1379:
[----:B------:R0:W5:Y:S02]  /*4e610*/  ATOMG.E.EXCH.STRONG.GPU PT, RZ, desc[UR36][R8.64], RZ ;  /* 0x800000ff08ff79a8 */ /* 0x000164000c1ef124 */
.L_x_1380:
[----:B------:R-:W-:Y:S05]  /*4e620*/  BSYNC.RECONVERGENT B2 ;  /* 0x0000000000027941 */ /* 0x000fea0003800200 */
.L_x_1378:
[----:B------:R-:W-:Y:S01]  /*4e630*/  LOP3.LUT P0, RZ, R0, 0x7, RZ, 0xc0, !PT ;  /* 0x0000000700ff7812 */ /* 0x000fe2000780c0ff */
[----:B------:R-:W-:-:S12]  /*4e640*/  IMAD.MOV.U32 R7, RZ, RZ, R0 ;  /* 0x000000ffff077224 */ /* 0x000fd800078e0000 */
[----:B------:R-:W-:Y:S05]  /*4e650*/  @!P0 BRA `(.L_x_1381) ;  /* 0xfffffffc009c8947 */ /* 0x000fea000383ffff */
.L_x_1374:
[----:B------:R-:W-:Y:S05]  /*4e660*/  BSYNC B1 ;  /* 0x0000000000017941 */ /* 0x000fea0003800000 */
.L_x_1373:
        /* <DEDUP_REMOVED lines=13> */
[----:B------:R-:W-:Y:S05]  /*4e740*/  @P1 BRA `(.L_x_1386) ;  /* 0x0000000400641947 */ /* 0x000fea0003800000 */
.L_x_1384:
[----:B------:R-:W-:Y:S02]  /*4e750*/  ISETP.GT.U32.AND P1, PT, R4, 0xffff, PT ;  /* 0x0000ffff0400780c */ /* 0x000fe40003f24070 */
[----:B-12---:R-:W-:-:S11]  /*4e760*/  SHF.R.U32.HI R3, RZ, 0x3, R4 ;  /* 0x00000003ff037819 */ /* 0x006fd60000011604 */
        /* <DEDUP_REMOVED lines=12> */
.L_x_1383:
        /* <DEDUP_REMOVED lines=8> */
[----:B-1----:R-:W1:Y:S02]  /*4e8b0*/  ATOMS.EXCH R0, [R4+0x10000], R7 ;  /* 0x010000070400738c */ /* 0x002e640004000000 */
[----:B-1----:R-:W-:-:S13]  /*4e8c0*/  ISETP.NE.AND P0, PT, R0, -0x1, PT ;  /* 0xffffffff0000780c */ /* 0x002fda0003f05270 */
[----:B------:R-:W-:Y:S05]  /*4e8d0*/  @!P0 BREAK.RELIABLE B1 ;  /* 0x0000000000018942 */ /* 0x000fea0003800100 */
[----:B------:R-:W-:Y:S05]  /*4e8e0*/  @!P0 BRA `(.L_x_1389) ;  /* 0x0000001000088947 */ /* 0x000fea0003800000 */
[----:B------:R1:W-:Y:S01]  /*4e8f0*/  ATOMS.EXCH RZ, [R4+0x10000], RZ ;  /* 0x010000ff04ff738c */ /* 0x0003e20004000000 */
[----:B--2---:R-:W-:Y:S01]  /*4e900*/  IMAD.MOV.U32 R3, RZ, RZ, R7 ;  /* 0x000000ffff037224 */ /* 0x004fe200078e0007 */
[----:B------:R-:W-:Y:S06]  /*4e910*/  BRA `(.L_x_1385) ;  /* 0x00000000001c7947 */ /* 0x000fec0003800000 */
.L_x_1388:
[----:B------:R-:W-:-:S05]  /*4e920*/  IMAD.WIDE.U32 R4, R5, 0x4, R24 ;  /* 0x0000000405047825 */ /* 0x000fca00078e0018 */
[----:B-1----:R-:W3:Y:S02]  /*4e930*/  ATOMG.E.EXCH.STRONG.GPU PT, R0, desc[UR36][R4.64], R7 ;  /* 0x80000007040079a8 */ /* 0x002ee4000c1ef124 */
[----:B---3--:R-:W-:-:S13]  /*4e940*/  ISETP.NE.AND P0, PT, R0, -0x1, PT ;  /* 0xffffffff0000780c */ /* 0x008fda0003f05270 */
[----:B------:R-:W-:Y:S05]  /*4e950*/  @!P0 BREAK.RELIABLE B1 ;  /* 0x0000000000018942 */ /* 0x000fea0003800100 */
[----:B------:R-:W-:Y:S05]  /*4e960*/  @!P0 BRA `(.L_x_1389) ;  /* 0x0000000c00e88947 */ /* 0x000fea0003800000 */
[----:B------:R3:W5:Y:S01]  /*4e970*/  ATOMG.E.EXCH.STRONG.GPU PT, RZ, desc[UR36][R4.64], RZ ;  /* 0x800000ff04ff79a8 */ /* 0x000762000c1ef124 */
[----:B--2---:R-:W-:-:S07]  /*4e980*/  IMAD.MOV.U32 R3, RZ, RZ, R7 ;  /* 0x000000ffff037224 */ /* 0x004fce00078e0007 */
.L_x_1385:
[----:B------:R-:W-:Y:S05]  /*4e990*/  BSYNC.RELIABLE B1 ;  /* 0x0000000000017941 */ /* 0x000fea0003800100 */
.L_x_1382:
[----:B------:R-:W-:Y:S02]  /*4e9a0*/  LOP3.LUT P0, RZ, R0, 0x7, RZ, 0xc0, !PT ;  /* 0x0000000700ff7812 */ /* 0x000fe4000780c0ff */
[----:B------:R-:W-:-:S04]  /*4e9b0*/  LOP3.LUT P1, RZ, R3, 0x7, RZ, 0xc0, !PT ;  /* 0x0000000703ff7812 */ /* 0x000fc8000782c0ff */
[----:B------:R-:W-:-:S04]  /*4e9c0*/  PLOP3.LUT P0, PT, P0, P1, PT, 0x20, 0x2 ;  /* 0x000000000002781c */ /* 0x000fc80000702470 */
[----:B-1-3--:R-:W-:Y:S02]  /*4e9d0*/  SEL R4, R3, R0, P0 ;  /* 0x0000000003047207 */ /* 0x00afe40000000000 */
[----:B------:R-:W-:Y:S02]  /*4e9e0*/  SEL R7, R0, R3, P0 ;  /* 0x0000000300077207 */ /* 0x000fe40000000000 */
[----:B------:R-:W-:-:S13]  /*4e9f0*/  LOP3.LUT P1, RZ, R4, 0x7, RZ, 0xc0, !PT ;  /* 0x0000000704ff7812 */ /* 0x000fda000782c0ff */
[----:B------:R-:W-:Y:S05]  /*4ea00*/  @!P1 BRA `(.L_x_1390) ;  /* 0xfffffff800909947 */ /* 0x000fea000383ffff */
.L_x_1372:
[----:B-1----:R-:W-:Y:S02]  /*4ea10*/  IMAD.SHL.U32 R0, R4, 0x8, RZ ;  /* 0x0000000804007824 */ /* 0x002fe400078e00ff */
        /* <DEDUP_REMOVED lines=30> */
.L_x_1387:
        /* <DEDUP_REMOVED lines=14> */
.L_x_1386:
[----:B------:R-:W2:Y:S01]  /*4ece0*/  LDL R3, [R1+0x238] ;  /* 0x0002380001037983 */ /* 0x000ea20000100800 */
[----:B------:R-:W-:Y:S02]  /*4ecf0*/  IMAD.MOV.U32 R5, RZ, RZ, R7 ;  /* 0x000000ffff057224 */ /* 0x000fe400078e0007 */
[C---:B--2---:R-:W-:Y:S02]  /*4ed00*/  VIADD R0, R3.reuse, 0x1 ;  /* 0x0000000103007836 */ /* 0x044fe40000000000 */
[----:B------:R-:W-:-:S03]  /*4ed10*/  IMAD R3, R3, 0x8, R2 ;  /* 0x0000000803037824 */ /* 0x000fc600078e0202 */
[----:B------:R1:W-:Y:S04]  /*4ed20*/  STL [R1+0x238], R0 ;  /* 0x0002380001007387 */ /* 0x0003e80000100800 */
[----:B------:R1:W-:Y:S01]  /*4ed30*/  STL.64 [R3+0x220], R4 ;  /* 0x0002200403007387 */ /* 0x0003e20000100a00 */
[----:B------:R-:W-:Y:S05]  /*4ed40*/  BRA `(.L_x_1389) ;  /* 0x0000000800f07947 */ /* 0x000fea0003800000 */
.L_x_1368:
[----:B------:R-:W2:Y:S01]  /*4ed50*/  LDL.64 R8, [R1+0x38] ;  /* 0x0000380001087983 */ /* 0x000ea20000100a00 */
[----:B------:R-:W-:Y:S01]  /*4ed60*/  BSSY.RECONVERGENT B1, `(.L_x_1391) ;  /* 0x0000012000017945 */ /* 0x000fe20003800200 */
[----:B--2---:R-:W-:Y:S01]  /*4ed70*/  ISETP.GT.U32.AND P0, PT, R8, 0x1fff, PT ;  /* 0x00001fff0800780c */ /* 0x004fe20003f04070 */
[----:B------:R-:W-:-:S05]  /*4ed80*/  IMAD.SHL.U32 R4, R9, 0x8, RZ ;  /* 0x0000000809047824 */ /* 0x000fca00078e00ff */
[----:B------:R-:W-:Y:S01]  /*4ed90*/  LOP3.LUT R5, R4, 0x4, RZ, 0xfc, !PT ;  /* 0x0000000404057812 */ /* 0x000fe200078efcff */
[----:B------:R-:W-:-:S06]  /*4eda0*/  IMAD.MOV.U32 R4, RZ, RZ, 0x2 ;  /* 0x00000002ff047424 */ /* 0x000fcc00078e00ff */
[----:B------:R-:W-:Y:S05]  /*4edb0*/  @P0 BRA `(.L_x_1392) ;  /* 0x00000000001c0947 */ /* 0x000fea0003800000 */
[----:B------:R-:W2:Y:S01]  /*4edc0*/  S2UR UR5, SR_CgaCtaId ;  /* 0x00000000000579c3 */ /* 0x000ea20000008800 */
[----:B------:R-:W-:Y:S02]  /*4edd0*/  UMOV UR4, 0x400 ;  /* 0x0000040000047882 */ /* 0x000fe40000000000 */
[----:B------:R-:W-:-:S04]  /*4ede0*/  UIADD3 UR4, UPT, UPT, UR4, 0x410, URZ ;  /* 0x0000041004047890 */ /* 0x000fc8000fffe0ff */
[----:B--2---:R-:W-:-:S06]  /*4edf0*/  ULEA UR4, UR5, UR4, 0x18 ;  /* 0x0000000405047291 */ /* 0x004fcc000f8ec0ff */
[----:B------:R-:W-:-:S05]  /*4ee00*/  LEA R3, R8, UR4, 0x3 ;  /* 0x0000000408037c11 */ /* 0x000fca000f8e18ff */
[----:B------:R3:W-:Y:S01]  /*4ee10*/  ATOMS.EXCH.64 RZ, [R3], R4 ;  /* 0x0000000403ff738c */ /* 0x0007e20004000400 */
[----:B------:R-:W-:Y:S05]  /*4ee20*/  BRA `(.L_x_1393) ;  /* 0x0000000000147947 */ /* 0x000fea0003800000 */
.L_x_1392:
[----:B------:R-:W2:Y:S02]  /*4ee30*/  LDC.64 R10, c[0x0][0x380] ;  /* 0x0000e000ff0a7b82 */ /* 0x000ea40000000a00 */
[----:B--2---:R-:W-:-:S03]  /*4ee40*/  IMAD.WIDE.U32 R10, R8, 0x8, R10 ;  /* 0x00000008080a7825 */ /* 0x004fc600078e000a */
[----:B------:R-:W-:-:S05]  /*4ee50*/  IADD3 R10, P0, PT, R10, 0xc000000, RZ ;  /* 0x0c0000000a0a7810 */ /* 0x000fca0007f1e0ff */
[----:B------:R-:W-:-:S05]  /*4ee60*/  IMAD.X R11, RZ, RZ, R11, P0 ;  /* 0x000000ffff0b7224 */ /* 0x000fca00000e060b */
[----:B------:R2:W5:Y:S03]  /*4ee70*/  ATOMG.E.EXCH.64.STRONG.GPU PT, RZ, desc[UR36][R10.64+0x8], R4 ;  /* 0x800008040aff79a8 */ /* 0x000566000c1ef524 */
.L_x_1393:
[----:B------:R-:W-:Y:S05]  /*4ee80*/  BSYNC.RECONVERGENT B1 ;  /* 0x0000000000017941 */ /* 0x000fea0003800200 */
.L_x_1391:
[----:B------:R-:W-:Y:S01]  /*4ee90*/  ISETP.GT.U32.AND P0, PT, R9, 0x1fff, PT ;  /* 0x00001fff0900780c */ /* 0x000fe20003f04070 */
[----:B------:R-:W-:Y:S01]  /*4eea0*/  BSSY.RECONVERGENT B1, `(.L_x_1394) ;  /* 0x0000011000017945 */ /* 0x000fe20003800200 */
[----:B--2---:R-:W-:Y:S01]  /*4eeb0*/  LOP3.LUT R10, R42, 0xffffff00, RZ, 0xc0, !PT ;  /* 0xffffff002a0a7812 */ /* 0x004fe200078ec0ff */
[----:B0----5:R-:W-:-:S04]  /*4eec0*/  IMAD.MOV.U32 R11, RZ, RZ, R7 ;  /* 0x000000ffff0b7224 */ /* 0x021fc800078e0007 */
[----:B------:R-:W-:-:S06]  /*4eed0*/  VIADD R10, R10, 0xffffff0b ;  /* 0xffffff0b0a0a7836 */ /* 0x000fcc0000000000 */
        /* <DEDUP_REMOVED lines=8> */
.L_x_1395:
[----:B---3--:R-:W0:Y:S02]  /*4ef60*/  LDC.64 R4, c[0x0][0x380] ;  /* 0x0000e000ff047b82 */ /* 0x008e240000000a00 */
[----:B0-----:R-:W-:-:S03]  /*4ef70*/  IMAD.WIDE.U32 R4, R9, 0x8, R4 ;  /* 0x0000000809047825 */ /* 0x001fc600078e0004 */
[----:B------:R-:W-:-:S05]  /*4ef80*/  IADD3 R4, P0, PT, R4, 0xc000000, RZ ;  /* 0x0c00000004047810 */ /* 0x000fca0007f1e0ff */
[----:B------:R-:W-:-:S05]  /*4ef90*/  IMAD.X R5, RZ, RZ, R5, P0 ;  /* 0x000000ffff057224 */ /* 0x000fca00000e0605 */
[----:B------:R2:W5:Y:S03]  /*4efa0*/  ATOMG.E.EXCH.64.STRONG.GPU PT, RZ, desc[UR36][R4.64+0x8], R10 ;  /* 0x8000080a04ff79a8 */ /* 0x000566000c1ef524 */
.L_x_1396:
[----:B------:R-:W-:Y:S05]  /*4efb0*/  BSYNC.RECONVERGENT B1 ;  /* 0x0000000000017941 */ /* 0x000fea0003800200 */
.L_x_1394:
[----:B------:R-:W-:Y:S02]  /*4efc0*/  LEA R7, R8, 0x4, 0x3 ;  /* 0x0000000408077811 */ /* 0x000fe400078e18ff */
[----:B------:R-:W-:-:S04]  /*4efd0*/  LOP3.LUT P1, RZ, R6, 0x7, RZ, 0xc0, !PT ;  /* 0x0000000706ff7812 */ /* 0x000fc8000782c0ff */
[----:B--23--:R-:W-:Y:S02]  /*4efe0*/  SEL R4, R6, R7, !P1 ;  /* 0x0000000706047207 */ /* 0x00cfe40004800000 */
[----:B------:R-:W-:Y:S02]  /*4eff0*/  SEL R7, R7, R6, !P1 ;  /* 0x0000000607077207 */ /* 0x000fe40004800000 */
[----:B------:R-:W-:-:S13]  /*4f000*/  LOP3.LUT P0, RZ, R4, 0x7, RZ, 0xc0, !PT ;  /* 0x0000000704ff7812 */ /* 0x000fda000780c0ff */
[----:B------:R-:W-:Y:S05]  /*4f010*/  @P0 BRA `(.L_x_1397) ;  /* 0x0000000400700947 */ /* 0x000fea0003800000 */
.L_x_1414:
[----:B------:R-:W-:Y:S01]  /*4f020*/  LOP3.LUT P0, RZ, R7, 0x7, RZ, 0xc0, !PT ;  /* 0x0000000707ff7812 */ /* 0x000fe2000780c0ff */
[----:B------:R-:W-:Y:S05]  /*4f030*/  YIELD ;  /* 0x0000000000007946 */ /* 0x000fea0003800000 */
[----:B------:R-:W-:Y:S07]  /*4f040*/  BSSY B1, `(.L_x_1398) ;  /* 0x000001f000017945 */ /* 0x000fee0003800000 */
[----:B0-----:R-:W-:Y:S05]  /*4f050*/  @P0 BRA `(.L_x_1399) ;  /* 0x0000000000740947 */ /* 0x001fea0003800000 */
[----:B------:R-:W2:Y:S01]  /*4f060*/  S2R R3, SR_CgaCtaId ;  /* 0x0000000000037919 */ /* 0x000ea20000008800 */
[----:B-1----:R-:W-:-:S05]  /*4f070*/  MOV R0, 0x400 ;  /* 0x0000040000007802 */ /* 0x002fca0000000f00 */
[----:B------:R-:W-:-:S05]  /*4f080*/  VIADD R0, R0, 0x410 ;  /* 0x0000041000007836 */ /* 0x000fca0000000000 */
[----:B--2---:R-:W-:-:S07]  /*4f090*/  LEA R6, R3, R0, 0x18 ;  /* 0x0000000003067211 */ /* 0x004fce00078ec0ff */
.L_x_1406:
        /* <DEDUP_REMOVED lines=10> */
.L_x_1401:
[----:B------:R-:W-:-:S05]  /*4f140*/  IMAD.MOV.U32 R5, RZ, RZ, -0x1 ;  /* 0xffffffffff057424 */ /* 0x000fca00078e00ff */
[----:B------:R0:W5:Y:S02]  /*4f150*/  ATOMG.E.EXCH.STRONG.GPU PT, R0, desc[UR36][R8.64], R5 ;  /* 0x80000005080079a8 */ /* 0x000164000c1ef124 */
.L_x_1402:
[----:B------:R-:W-:Y:S05]  /*4f160*/  BSYNC.RECONVERGENT B2 ;  /* 0x0000000000027941 */ /* 0x000fea0003800200 */
.L_x_1400:
[----:B0-2--5:R-:W-:-:S05]  /*4f170*/  VIADD R5, R0, 0x1 ;  /* 0x0000000100057836 */ /* 0x025fca0000000000 */
[----:B------:R-:W-:-:S13]  /*4f180*/  ISETP.GE.U32.AND P0, PT, R5, 0x2, PT ;  /* 0x000000020500780c */ /* 0x000fda0003f06070 */
[----:B------:R-:W-:Y:S05]  /*4f190*/  @!P0 BRA `(.L_x_1399) ;  /* 0x0000000000248947 */ /* 0x000fea0003800000 */
[----:B------:R-:W-:Y:S04]  /*4f1a0*/  BSSY.RECONVERGENT B2, `(.L_x_1403) ;  /* 0x0000005000027945 */ /* 0x000fe80003800200 */
[----:B------:R-:W-:Y:S05]  /*4f1b0*/  @P1 BRA `(.L_x_1404) ;  /* 0x0000000000081947 */ /* 0x000fea0003800000 */
[----:B------:R2:W-:Y:S01]  /*4f1c0*/  ATOMS.EXCH RZ, [R3+0x10000], RZ ;  /* 0x010000ff03ff738c */ /* 0x0005e20004000000 */
[----:B------:R-:W-:Y:S05]  /*4f1d0*/  BRA `(.L_x_1405) ;  /* 0x0000000000047947 */ /* 0x000fea0003800000 */
.L_x_1404:
[----:B------:R0:W5:Y:S02]  /*4f1e0*/  ATOMG.E.EXCH.STRONG.GPU PT, RZ, desc[UR36][R8.64], RZ ;  /* 0x800000ff08ff79a8 */ /* 0x000164000c1ef124 */
.L_x_1405:
[----:B------:R-:W-:Y:S05]  /*4f1f0*/  BSYNC.RECONVERGENT B2 ;  /* 0x0000000000027941 */ /* 0x000fea0003800200 */
.L_x_1403:
[----:B------:R-:W-:Y:S01]  /*4f200*/  LOP3.LUT P0, RZ, R0, 0x7, RZ, 0xc0, !PT ;  /* 0x0000000700ff7812 */ /* 0x000fe2000780c0ff */
[----:B------:R-:W-:-:S12]  /*4f210*/  IMAD.MOV.U32 R7, RZ, RZ, R0 ;  /* 0x000000ffff077224 */ /* 0x000fd800078e0000 */
[----:B------:R-:W-:Y:S05]  /*4f220*/  @!P0 BRA `(.L_x_1406) ;  /* 0xfffffffc009c8947 */ /* 0x000fea000383ffff */
.L_x_1399:
[----:B------:R-:W-:Y:S05]  /*4f230*/  BSYNC B1 ;  /* 0x0000000000017941 */ /* 0x000fea0003800000 */
.L_x_1398:
        /* <DEDUP_REMOVED lines=14> */
.L_x_1409:
        /* <DEDUP_REMOVED lines=14> */
.L_x_1408:
        /* <DEDUP_REMOVED lines=15> */
.L_x_1413:
[----:B------:R-:W-:-:S05]  /*4f4f0*/  IMAD.WIDE.U32 R4, R5, 0x4, R24 ;  /* 0x0000000405047825 */ /* 0x000fca00078e0018 */
[----:B-1----:R-:W3:Y:S02]  /*4f500*/  ATOMG.E.EXCH.STRONG.GPU PT, R0, desc[UR36][R4.64], R7 ;  /* 0x80000007040079a8 */ /* 0x002ee4000c1ef124 */
[----:B---3--:R-:W-:-:S13]  /*4f510*/  ISETP.NE.AND P0, PT, R0, -0x1, PT ;  /* 0xffffffff0000780c */ /* 0x008fda0003f05270 */
[----:B------:R-:W-:Y:S05]  /*4f520*/  @!P0 BREAK.RELIABLE B1 ;  /* 0x0000000000018942 */ /* 0x000fea0003800100 */
[----:B------:R-:W-:Y:S05]  /*4f530*/  @!P0 BRA `(.L_x_1389) ;  /* 0x0000000000f48947 */ /* 0x000fea0003800000 */
[----:B------:R3:W5:Y:S01]  /*4f540*/  ATOMG.E.EXCH.STRONG.GPU PT, RZ, desc[UR36][R4.64], RZ ;  /* 0x800000ff04ff79a8 */ /* 0x000762000c1ef124 */
[----:B--2---:R-:W-:-:S07]  /*4f550*/  IMAD.MOV.U32 R3, RZ, RZ, R7 ;  /* 0x000000ffff037224 */ /* 0x004fce00078e0007 */
.L_x_1410:
[----:B------:R-:W-:Y:S05]  /*4f560*/  BSYNC.RELIABLE B1 ;  /* 0x0000000000017941 */ /* 0x000fea0003800100 */
.L_x_1407:
[----:B------:R-:W-:Y:S02]  /*4f570*/  LOP3.LUT P0, RZ, R0, 0x7, RZ, 0xc0, !PT ;  /* 0x0000000700ff7812 */ /* 0x000fe4000780c0ff */
[----:B------:R-:W-:-:S04]  /*4f580*/  LOP3.LUT P1, RZ, R3, 0x7, RZ, 0xc0, !PT ;  /* 0x0000000703ff7812 */ /* 0x000fc8000782c0ff */
[----:B------:R-:W-:-:S04]  /*4f590*/  PLOP3.LUT P0, PT, P0, P1, PT, 0x20, 0x2 ;  /* 0x000000000002781c */ /* 0x000fc80000702470 */
[----:B-1-3--:R-:W-:Y:S02]  /*4f5a0*/  SEL R4, R3, R0, P0 ;  /* 0x0000000003047207 */ /* 0x00afe40000000000 */
[----:B------:R-:W-:Y:S02]  /*4f5b0*/  SEL R7, R0, R3, P0 ;  /* 0x0000000300077207 */ /* 0x000fe40000000000 */
[----:B------:R-:W-:-:S13]  /*4f5c0*/  LOP3.LUT P1, RZ, R4, 0x7, RZ, 0xc0, !PT ;  /* 0x0000000704ff7812 */ /* 0x000fda000782c0ff */
[----:B------:R-:W-:Y:S05]  /*4f5d0*/  @!P1 BRA `(.L_x_1414) ;  /* 0xfffffff800909947 */ /* 0x000fea000383ffff */
.L_x_1397:
        /* <DEDUP_REMOVED lines=13> */
[----:B------:R-:W-:-:S03]  /*4f6b0*/  HFMA2 R3, -RZ, RZ, 0, 5.9604644775390625e-08 ;  /* 0x00000001ff037431 */ /* 0x000fc600000001ff */
        /* <DEDUP_REMOVED lines=17> */
.L_x_1412:
        /* <DEDUP_REMOVED lines=14> */
.L_x_1411:
[----:B------:R-:W2:Y:S01]  /*4f8b0*/  LDL R3, [R1+0x238] ;  /* 0x0002380001037983 */ /* 0x000ea20000100800 */
[----:B------:R-:W-:Y:S02]  /*4f8c0*/  IMAD.MOV.U32 R5, RZ, RZ, R7 ;  /* 0x000000ffff057224 */ /* 0x000fe400078e0007 */
[C---:B--2---:R-:W-:Y:S02]  /*4f8d0*/  VIADD R0, R3.reuse, 0x1 ;  /* 0x0000000103007836 */ /* 0x044fe40000000000 */
[----:B------:R-:W-:-:S03]  /*4f8e0*/  IMAD R3, R3, 0x8, R2 ;  /* 0x0000000803037824 */ /* 0x000fc600078e0202 */
[----:B------:R1:W-:Y:S04]  /*4f8f0*/  STL [R1+0x238], R0 ;  /* 0x0002380001007387 */ /* 0x0003e80000100800 */
[----:B------:R1:W-:Y:S02]  /*4f900*/  STL.64 [R3+0x220], R4 ;  /* 0x0002200403007387 */ /* 0x0003e40000100a00 */
.L_x_1389:
[----:B------:R-:W-:Y:S05]  /*4f910*/  BSYNC B0 ;  /* 0x0000000000007941 */ /* 0x000fea0003800000 */
.L_x_1367:
[----:B------:R-:W-:Y:S05]  /*4f920*/  BRA `(.L_x_930) ;  /* 0x0000007800247947 */ /* 0x000fea0003800000 */
.L_x_1354:
[----:B------:R-:W2:Y:S04]  /*4f930*/  LDL R0, [R1+0x2c] ;  /* 0x00002c0001007983 */ /* 0x000ea80000100800 */
[----:B------:R0:W5:Y:S01]  /*4f940*/  LDL R23, [R1+0xa40] ;  /* 0x000a400001177983 */ /* 0x0001620000100800 */
[----:B------:R-:W-:Y:S01]  /*4f950*/  BSSY.RECONVERGENT B6, `(.L_x_1415) ;  /* 0x000009c000067945 */ /* 0x000fe20003800200 */
[----:B--2---:R-:W-:-:S13]  /*4f960*/  ISETP.NE.AND P0, PT, R0, 0x2, PT ;  /* 0x000000020000780c */ /* 0x004fda0003f05270 */
[----:B0-----:R-:W-:Y:S05]  /*4f970*/  @!P0 BRA `(.L_x_1416) ;  /* 0x0000000000988947 */ /* 0x001fea0003800000 */
[----:B------:R-:W-:Y:S01]  /*4f980*/  BSSY.RECONVERGENT B7, `(.L_x_1417) ;  /* 0x0000023000077945 */ /* 0x000fe20003800200 */
[----:B------:R-:W-:-:S07]  /*4f990*/  IMAD.MOV.U32 R41, RZ, RZ, RZ ;  /* 0x000000ffff297224 */ /* 0x000fce00078e00ff */
.L_x_1420:
[----:B------:R-:W-:Y:S01]  /*4f9a0*/  IADD3 R4, P0, PT, R30, -0x80000000, RZ ;  /* 0x800000001e047810 */ /* 0x000fe20007f1e0ff */
        /* <DEDUP_REMOVED lines=20> */
[----:B0-----:R-:W-:Y:S08]  /*4faf0*/  @!P1 BRA `(.L_x_1419) ;  /* 0x0000000000209947 */ /* 0x001ff00003800000 */
        /* <DEDUP_REMOVED lines=8> */
.L_x_1419:
[----:B------:R-:W-:Y:S05]  /*4fb80*/  BSYNC.RECONVERGENT B8 ;  /* 0x0000000000087941 */ /* 0x000fea0003800200 */
.L_x_1418:
[----:B------:R-:W-:-:S13]  /*4fb90*/  ISETP.NE.AND P6, PT, R43, RZ, PT ;  /* 0x000000ff2b00720c */ /* 0x000fda0003fc5270 */
[----:B------:R-:W-:Y:S05]  /*4fba0*/  @P6 BRA `(.L_x_1420) ;  /* 0xfffffffc007c6947 */ /* 0x000fea000383ffff */
[----:B------:R-:W-:Y:S05]  /*4fbb0*/  BSYNC.RECONVERGENT B7 ;  /* 0x0000000000077941 */ /* 0x000fea0003800200 */
.L_x_1417:
[----:B------:R-:W-:Y:S01]  /*4fbc0*/  PLOP3.LUT P0, PT, PT, PT, PT, 0x80, 0x8 ;  /* 0x000000000008781c */ /* 0x000fe20003f0f070 */
[----:B------:R-:W-:-:S12]  /*4fbd0*/  BRA `(.L_x_1421) ;  /* 0x0000000400cc7947 */ /* 0x000fd80003800000 */
.L_x_1416:
[----:B------:R-:W2:Y:S04]  /*4fbe0*/  LDL R7, [R1+0x24] ;  /* 0x0000240001077983 */ /* 0x000ea80000100800 */
[----:B------:R0:W5:Y:S01]  /*4fbf0*/  LDL R0, [R1+0x38] ;  /* 0x0000380001007983 */ /* 0x0001620000100800 */
[----:B------:R-:W-:Y:S01]  /*4fc00*/  BSSY.RECONVERGENT B0, `(.L_x_1422) ;  /* 0x000006f000007945 */ /* 0x000fe20003800200 */
[----:B------:R-:W-:Y:S02]  /*4fc10*/  IMAD.MOV.U32 R3, RZ, RZ, RZ ;  /* 0x000000ffff037224 */ /* 0x000fe400078e00ff */
[----:B0-2---:R-:W-:-:S07]  /*4fc20*/  VIADD R6, R7, 0x40 ;  /* 0x0000004007067836 */ /* 0x005fce0000000000 */
.L_x_1424:
[C---:B------:R-:W-:Y:S01]  /*4fc30*/  IMAD.SHL.U32 R4, R7.reuse, 0x400, RZ ;  /* 0x0000040007047824 */ /* 0x040fe200078e00ff */
[----:B------:R-:W-:Y:S01]  /*4fc40*/  PLOP3.LUT P0, PT, PT, PT, PT, 0x80, 0x8 ;  /* 0x000000000008781c */ /* 0x000fe20003f0f070 */
[----:B------:R-:W-:-:S03]  /*4fc50*/  IMAD.SHL.U32 R8, R7, 0x80, RZ ;  /* 0x0000008007087824 */ /* 0x000fc600078e00ff */
[----:B------:R-:W-:Y:S02]  /*4fc60*/  LOP3.LUT R5, R4, 0xfc00, RZ, 0xc0, !PT ;  /* 0x0000fc0004057812 */ /* 0x000fe400078ec0ff */
[----:B------:R-:W-:-:S03]  /*4fc70*/  LOP3.LUT R8, R8, 0x1f80, RZ, 0xc0, !PT ;  /* 0x00001f8008087812 */ /* 0x000fc600078ec0ff */
[----:B------:R-:W-:Y:S02]  /*4fc80*/  IMAD.IADD R5, R38, 0x1, R5 ;  /* 0x0000000126057824 */ /* 0x000fe400078e0205 */
[----:B------:R-:W-:Y:S02]  /*4fc90*/  IMAD.IADD R46, R8, 0x1, R39 ;  /* 0x00000001082e7824 */ /* 0x000fe400078e0227 */
[----:B------:R-:W-:Y:S02]  /*4fca0*/  VIADD R8, R7, 0x1 ;  /* 0x0000000107087836 */ /* 0x000fe40000000000 */
[----:B------:R-:W0:Y:S01]  /*4fcb0*/  LDS.64 R4, [R5] ;  /* 0x0000000005047984 */ /* 0x000e220000000a00 */
[----:B------:R-:W-:Y:S02]  /*4fcc0*/  ISETP.NE.AND P2, PT, R46, RZ, PT ;  /* 0x000000ff2e00720c */ /* 0x000fe40003f45270 */
[----:B0-----:R-:W-:-:S04]  /*4fcd0*/  ISETP.NE.U32.AND P1, PT, R4, RZ, PT ;  /* 0x000000ff0400720c */ /* 0x001fc80003f25070 */
[----:B------:R-:W-:-:S13]  /*4fce0*/  ISETP.NE.AND.EX P1, PT, R5, RZ, PT, P1 ;  /* 0x000000ff0500720c */ /* 0x000fda0003f25310 */
[----:B------:R-:W-:Y:S05]  /*4fcf0*/  @!P1 BRA P2, `(.L_x_1423) ;  /* 0x00000004007c9947 */ /* 0x000fea0001000000 */
[C---:B------:R-:W-:Y:S02]  /*4fd00*/  IMAD.SHL.U32 R4, R8.reuse, 0x400, RZ ;  /* 0x0000040008047824 */ /* 0x040fe400078e00ff */
        /* <DEDUP_REMOVED lines=87> */
[----:B------:R-:W0:Y:S02]  /*50280*/  LDS.64 R4, [R4] ;  /* 0x0000000004047984 */ /* 0x000e240000000a00 */
[----:B0-----:R-:W-:-:S04]  /*50290*/  ISETP.NE.U32.AND P0, PT, R4, RZ, PT ;  /* 0x000000ff0400720c */ /* 0x001fc80003f05070 */
[----:B------:R-:W-:-:S04]  /*502a0*/  ISETP.NE.AND.EX P0, PT, R5, RZ, PT, P0 ;  /* 0x000000ff0500720c */ /* 0x000fc80003f05300 */
[----:B------:R-:W-:-:S13]  /*502b0*/  ISETP.EQ.OR P0, PT, R46, RZ, P0 ;  /* 0x000000ff2e00720c */ /* 0x000fda0000702670 */
[----:B------:R-:W-:Y:S05]  /*502c0*/  @P0 BRA `(.L_x_1424) ;  /* 0xfffffff800580947 */ /* 0x000fea000383ffff */
[----:B------:R-:W-:Y:S01]  /*502d0*/  PLOP3.LUT P0, PT, PT, PT, PT, 0x80, 0x8 ;  /* 0x000000000008781c */ /* 0x000fe20003f0f070 */
[----:B------:R-:W-:-:S12]  /*502e0*/  IMAD.MOV.U32 R8, RZ, RZ, R7 ;  /* 0x000000ffff087224 */ /* 0x000fd800078e0007 */
.L_x_1423:
[----:B------:R-:W-:Y:S05]  /*502f0*/  BSYNC.RECONVERGENT B0 ;  /* 0x0000000000007941 */ /* 0x000fea0003800200 */
.L_x_1422:
[----:B------:R0:W-:Y:S02]  /*50300*/  STL [R1+0x24], R8 ;  /* 0x0000240801007387 */ /* 0x0001e40000100800 */
.L_x_1421:
[----:B------:R-:W-:Y:S05]  /*50310*/  BSYNC.RECONVERGENT B6 ;  /* 0x0000000000067941 */ /* 0x000fea0003800200 */
.L_x_1415:
[----:B-----5:R-:W-:Y:S01]  /*50320*/  IMAD.MOV R0, RZ, RZ, -R23 ;  /* 0x000000ffff007224 */ /* 0x020fe200078e0a17 */
[----:B------:R-:W-:Y:S01]  /*50330*/  IADD3 R3, PT, PT, -R22, 0x101, RZ ;  /* 0x0000010116037810 */ /* 0x000fe20007ffe1ff */
[----:B------:R1:W-:Y:S03]  /*50340*/  STL [R1+0x38], R46 ;  /* 0x0000382e01007387 */ /* 0x0003e60000100800 */
[----:B------:R-:W-:-:S04]  /*50350*/  VIADDMNMX.U32 R0, R0, 0x100, R3, PT ;  /* 0x0000010000007846 */ /* 0x000fc80003800003 */
[----:B------:R-:W-:-:S13]  /*50360*/  ISETP.EQ.OR P0, PT, R0, RZ, !P0 ;  /* 0x000000ff0000720c */ /* 0x000fda0004702670 */
[----:B------:R-:W-:Y:S05]  /*50370*/  @!P0 BREAK.RELIABLE B9 ;  /* 0x0000000000098942 */ /* 0x000fea0003800100 */
[----:B-1----:R-:W-:Y:S05]  /*50380*/  @P0 BRA `(.L_x_886) ;  /* 0x0000006c009c0947 */ /* 0x002fea0003800000 */
        /* <DEDUP_REMOVED lines=11> */
.L_x_1426:
[----:B------:R-:W1:Y:S02]  /*50440*/  LDC.64 R4, c[0x0][0x380] ;  /* 0x0000e000ff047b82 */ /* 0x000e640000000a00 */
[----:B-1----:R-:W-:-:S03]  /*50450*/  IMAD.WIDE.U32 R4, R35, 0x8, R4 ;  /* 0x0000000823047825 */ /* 0x002fc600078e0004 */
[----:B------:R-:W-:-:S05]  /*50460*/  IADD3 R4, P0, PT, R4, 0xc000000, RZ ;  /* 0x0c00000004047810 */ /* 0x000fca0007f1e0ff */
[----:B------:R-:W-:-:S06]  /*50470*/  IMAD.X R5, RZ, RZ, R5, P0 ;  /* 0x000000ffff057224 */ /* 0x000fcc00000e0605 */
[----:B------:R-:W5:Y:S02]  /*50480*/  ATOMG.E.EXCH.64.STRONG.GPU PT, R4, desc[UR36][R4.64+0x8], RZ ;  /* 0x800008ff040479a8 */ /* 0x000f64000c1ef524 */
.L_x_1427:
[----:B------:R-:W-:Y:S05]  /*50490*/  BSYNC.RECONVERGENT B0 ;  /* 0x0000000000007941 */ /* 0x000fea0003800200 */
.L_x_1425:
[----:B-1---5:R-:W-:Y:S01]  /*504a0*/  LOP3.LUT P0, RZ, R5, 0x7, RZ, 0xc0, !PT ;  /* 0x0000000705ff7812 */ /* 0x022fe2000780c0ff */
[--C-:B------:R-:W-:Y:S01]  /*504b0*/  IMAD.MOV.U32 R0, RZ, RZ, R4.reuse ;  /* 0x000000ffff007224 */ /* 0x100fe200078e0004 */
[----:B------:R-:W-:Y:S01]  /*504c0*/  BSSY B0, `(.L_x_1428) ;  /* 0x0000022000007945 */ /* 0x000fe20003800000 */
[----:B------:R-:W-:Y:S02]  /*504d0*/  IMAD.MOV.U32 R6, RZ, RZ, R4 ;  /* 0x000000ffff067224 */ /* 0x000fe400078e0004 */
[----:B------:R-:W-:Y:S01]  /*504e0*/  IMAD.MOV.U32 R13, RZ, RZ, R5 ;  /* 0x000000ffff0d7224 */ /* 0x000fe200078e0005 */
[----:B------:R-:W-:-:S07]  /*504f0*/  PRMT R7, R0, 0x7610, R7 ;  /* 0x0000761000077816 */ /* 0x000fce0000000007 */
[----:B------:R-:W-:Y:S05]  /*50500*/  @P0 BRA `(.L_x_1429) ;  /* 0x0000000000740947 */ /* 0x000fea0003800000 */
[----:B------:R-:W1:Y:S01]  /*50510*/  S2R R3, SR_CgaCtaId ;  /* 0x0000000000037919 */ /* 0x000e620000008800 */
[----:B------:R-:W-:-:S05]  /*50520*/  MOV R0, 0x400 ;  /* 0x0000040000007802 */ /* 0x000fca0000000f00 */
[----:B------:R-:W-:-:S05]  /*50530*/  VIADD R0, R0, 0x410 ;  /* 0x0000041000007836 */ /* 0x000fca0000000000 */
[----:B-1----:R-:W-:-:S07]  /*50540*/  LEA R10, R3, R0, 0x18 ;  /* 0x00000000030a7211 */ /* 0x002fce00078ec0ff */
.L_x_1436:
[C---:B------:R-:W-:Y:S01]  /*50550*/  ISETP.GT.U32.AND P1, PT, R13.reuse, 0xffff, PT ;  /* 0x0000ffff0d00780c */ /* 0x040fe20003f24070 */
[----:B------:R-:W-:Y:S05]  /*50560*/  YIELD ;  /* 0x0000000000007946 */ /* 0x000fea0003800000 */
[----:B0-----:R-:W-:Y:S01]  /*50570*/  SHF.R.U32.HI R9, RZ, 0x3, R13 ;  /* 0x00000003ff097819 */ /* 0x001fe2000001160d */
[----:B------:R-:W-:Y:S01]  /*50580*/  BSSY.RECONVERGENT B1, `(.L_x_1430) ;  /* 0x0000009000017945 */ /* 0x000fe20003800200 */
[----:B-12---:R-:W-:-:S03]  /*50590*/  LEA.HI R3, R13, R10, RZ, 0x1f ;  /* 0x0000000a0d037211 */ /* 0x006fc600078ff8ff */
[----:B0-----:R-:W-:Y:S02]  /*505a0*/  IMAD.WIDE.U32 R8, R9, 0x4, R24 ;  /* 0x0000000409087825 */ /* 0x001fe400078e0018 */
[----:B-----5:R-:W-:Y:S05]  /*505b0*/  @P1 BRA `(.L_x_1431) ;  /* 0x00000000000c1947 */ /* 0x020fea0003800000 */
[----:B------:R-:W-:-:S06]  /*505c0*/  IMAD.MOV.U32 R0, RZ, RZ, -0x1 ;  /* 0xffffffffff007424 */ /* 0x000fcc00078e00ff */
[----:B------:R1:W2:Y:S01]  /*505d0*/  ATOMS.EXCH R0, [R3+0x10000], R0 ;  /* 0x010000000300738c */ /* 0x0002a20004000000 */
[----:B------:R-:W-:Y:S05]  /*505e0*/  BRA `(.L_x_1432) ;  /* 0x0000000000087947 */ /* 0x000fea0003800000 */
.L_x_1431:
[----:B------:R-:W-:-:S05]  /*505f0*/  IMAD.MOV.U32 R11, RZ, RZ, -0x1 ;  /* 0xffffffffff0b7424 */ /* 0x000fca00078e00ff */
[----:B------:R0:W5:Y:S02]  /*50600*/  ATOMG.E.EXCH.STRONG.GPU PT, R0, desc[UR36][R8.64], R11 ;  /* 0x8000000b080079a8 */ /* 0x000164000c1ef124 */
.L_x_1432:
[----:B------:R-:W-:Y:S05]  /*50610*/  BSYNC.RECONVERGENT B1 ;  /* 0x0000000000017941 */ /* 0x000fea0003800200 */
.L_x_1430:
[----:B0-2--5:R-:W-:-:S05]  /*50620*/  VIADD R11, R0, 0x1 ;  /* 0x00000001000b7836 */ /* 0x025fca0000000000 */
[----:B------:R-:W-:-:S13]  /*50630*/  ISETP.GE.U32.AND P0, PT, R11, 0x2, PT ;  /* 0x000000020b00780c */ /* 0x000fda0003f06070 */
[----:B------:R-:W-:Y:S05]  /*50640*/  @!P0 BRA `(.L_x_1429) ;  /* 0x0000000000248947 */ /* 0x000fea0003800000 */
[----:B------:R-:W-:Y:S04]  /*50650*/  BSSY.RECONVERGENT B1, `(.L_x_1433) ;  /* 0x0000005000017945 */ /* 0x000fe80003800200 */
[----:B------:R-:W-:Y:S05]  /*50660*/  @P1 BRA `(.L_x_1434) ;  /* 0x0000000000081947 */ /* 0x000fea0003800000 */
[----:B------:R2:W-:Y:S01]  /*50670*/  ATOMS.EXCH RZ, [R3+0x10000], RZ ;  /* 0x010000ff03ff738c */ /* 0x0005e20004000000 */
[----:B------:R-:W-:Y:S05]  /*50680*/  BRA `(.L_x_1435) ;  /* 0x0000000000047947 */ /* 0x000fea0003800000 */
.L_x_1434:
[----:B------:R0:W5:Y:S02]  /*50690*/  ATOMG.E.EXCH.STRONG.GPU PT, RZ, desc[UR36][R8.64], RZ ;  /* 0x800000ff08ff79a8 */ /* 0x000164000c1ef124 */
.L_x_1435:
[----:B------:R-:W-:Y:S05]  /*506a0*/  BSYNC.RECONVERGENT B1 ;  /* 0x0000000000017941 */ /* 0x000fea0003800200 */
.L_x_1433:
[----:B------:R-:W-:Y:S01]  /*506b0*/  LOP3.LUT P0, RZ, R0, 0x7, RZ, 0xc0, !PT ;  /* 0x0000000700ff7812 */ /* 0x000fe2000780c0ff */
[----:B------:R-:W-:-:S12]  /*506c0*/  IMAD.MOV.U32 R13, RZ, RZ, R0 ;  /* 0x000000ffff0d7224 */ /* 0x000fd800078e0000 */
[----:B------:R-:W-:Y:S05]  /*506d0*/  @!P0 BRA `(.L_x_1436) ;  /* 0xfffffffc009c8947 */ /* 0x000fea000383ffff */
.L_x_1429:
[----:B------:R-:W-:Y:S05]  /*506e0*/  BSYNC B0 ;  /* 0x0000000000007941 */ /* 0x000fea0003800000 */
.L_x_1428:
[----:B------:R-:W-:Y:S01]  /*506f0*/  LOP3.LUT R0, R4, 0x7, RZ, 0xc0, !PT ;  /* 0x0000000704007812 */ /* 0x000fe200078ec0ff */
[----:B------:R-:W-:Y:S03]  /*50700*/  BSSY B3, `(.L_x_930) ;  /* 0x00006ab000037945 */ /* 0x000fe60003800000 */
[----:B------:R-:W-:-:S04]  /*50710*/  ISETP.NE.U32.AND P0, PT, R0, 0x3, PT ;  /* 0x000000030000780c */ /* 0x000fc80003f05070 */
[----:B------:R-:W-:-:S13]  /*50720*/  ISETP.NE.AND.EX P0, PT, RZ, RZ, PT, P0 ;  /* 0x000000ffff00720c */ /* 0x000fda0003f05300 */
[----:B------:R-:W-:Y:S05]  /*50730*/  @P0 BRA `(.L_x_1437) ;  /* 0x00000060003c0947 */ /* 0x000fea0003800000 */
[----:B0-----:R-:W-:Y:S01]  /*50740*/  SHF.R.U32.HI R8, RZ, 0x3, R42 ;  /* 0x00000003ff087819 */ /* 0x001fe2000001162a */
[----:B------:R-:W-:Y:S01]  /*50750*/  BSSY.RECONVERGENT B2, `(.L_x_1438) ;  /* 0x0000582000027945 */ /* 0x000fe20003800200 */
[----:B-12---:R-:W-:Y:S01]  /*50760*/  SHF.R.U32.HI R3, RZ, 0x3, R6 ;  /* 0x00000003ff037819 */ /* 0x006fe20000011606 */
        /* <DEDUP_REMOVED lines=17> */
[----:B------:R-:W0:Y:S02]  /*50880*/  LDC R4, c[0x2][R0+0x18] ;  /* 0x0080060000047b82 */ /* 0x000e240000000800 */
[----:B0-----:R-:W-:-:S04]  /*50890*/  SHF.R.S32.HI R5, RZ, 0x1f, R4 ;  /* 0x0000001fff057819 */ /* 0x001fc80000011404 */
.L_x_3839:
[----:B------:R-:W-:Y:S05]  /*508a0*/  BRX R4 -0x508b0                                                         (*"BRANCH_TARGETS .L_x_3840,.L_x_3841,.L_x_3842"*) ;  /* 0xfffffaf404d47949 */ /* 0x000fea000383ffff */
.L_x_3842:
        /* <DEDUP_REMOVED lines=12> */
.L_x_1441:
[----:B------:R-:W-:Y:S01]  /*50970*/  LOP3.LUT R0, R6, 0xffffff00, RZ, 0xc0, !PT ;  /* 0xffffff0006007812 */ /* 0x000fe200078ec0ff */
[----:B------:R-:W-:-:S03]  /*50980*/  IMAD.MOV.U32 R5, RZ, RZ, 0x1 ;  /* 0x00000001ff057424 */ /* 0x000fc600078e00ff */
[----:B------:R-:W-:-:S13]  /*50990*/  FSETP.NAN.AND P0, PT, |R0|, |R0|, PT ;  /* 0x400000000000720b */ /* 0x000fda0003f08200 */
[----:B------:R-:W-:Y:S05]  /*509a0*/  @P0 BRA `(.L_x_1439) ;  /* 0x0000005400700947 */ /* 0x000fea0003800000 */
[----:B------:R-:W-:-:S04]  /*509b0*/  FSETP.GEU.AND P0, PT, R0, RZ, PT ;  /* 0x000000ff0000720b */ /* 0x000fc80003f0e000 */
[----:B------:R-:W-:-:S04]  /*509c0*/  FSEL R0, R0, RZ, P0 ;  /* 0x000000ff00007208 */ /* 0x000fc80000000000 */
[----:B------:R-:W-:-:S06]  /*509d0*/  FMNMX.NAN R0, R0, 16777215, PT ;  /* 0x4b7fffff00007809 */ /* 0x000fcc0003820000 */
[----:B------:R-:W0:Y:S02]  /*509e0*/  F2I.U32.TRUNC.NTZ R0, R0 ;  /* 0x0000000000007305 */ /* 0x000e24000020f000 */
[----:B0-----:R-:W-:Y:S01]  /*509f0*/  LEA R5, R0, 0x1, 0x5 ;  /* 0x0000000100057811 */ /* 0x001fe200078e28ff */
[----:B------:R-:W-:Y:S06]  /*50a00*/  BRA `(.L_x_1439) ;  /* 0x0000005400587947 */ /* 0x000fec0003800000 */
.L_x_3840:
        /* <DEDUP_REMOVED lines=11> */
.L_x_1443:
[----:B------:R-:W-:Y:S01]  /*50ac0*/  LOP3.LUT R0, R6, 0xffffff00, RZ, 0xc0, !PT ;  /* 0xffffff0006007812 */ /* 0x000fe200078ec0ff */
[----:B------:R-:W-:-:S03]  /*50ad0*/  IMAD.MOV.U32 R5, RZ, RZ, 0x2 ;  /* 0x00000002ff057424 */ /* 0x000fc600078e00ff */
[----:B------:R-:W-:-:S13]  /*50ae0*/  FSETP.NAN.AND P0, PT, |R0|, |R0|, PT ;  /* 0x400000000000720b */ /* 0x000fda0003f08200 */
[----:B------:R-:W-:Y:S05]  /*50af0*/  @P0 BRA `(.L_x_1439) ;  /* 0x00000054001c0947 */ /* 0x000fea0003800000 */
[----:B------:R-:W-:-:S04]  /*50b00*/  FMNMX.NAN R0, R0, -8388608, !PT ;  /* 0xcb00000000007809 */ /* 0x000fc80007820000 */
[----:B------:R-:W-:-:S06]  /*50b10*/  FMNMX.NAN R0, R0, 8388607, PT ;  /* 0x4afffffe00007809 */ /* 0x000fcc0003820000 */
[----:B------:R-:W0:Y:S02]  /*50b20*/  F2I.TRUNC.NTZ R0, R0 ;  /* 0x0000000000007305 */ /* 0x000e24000020f100 */
[----:B0-----:R-:W-:Y:S01]  /*50b30*/  LEA R5, R0, 0x2, 0x5 ;  /* 0x0000000200057811 */ /* 0x001fe200078e28ff */
[----:B------:R-:W-:Y:S06]  /*50b40*/  BRA `(.L_x_1439) ;  /* 0x0000005400087947 */ /* 0x000fec0003800000 */
.L_x_3841:
        /* <DEDUP_REMOVED lines=24> */
.L_x_1442:
[----:B------:R-:W-:Y:S01]  /*50cd0*/  IMAD.MOV.U32 R5, RZ, RZ, 0x1 ;  /* 0x00000001ff057424 */ /* 0x000fe200078e00ff */
[----:B------:R-:W-:Y:S06]  /*50ce0*/  BRA `(.L_x_1439) ;  /* 0x0000005000a07947 */ /* 0x000fec0003800000 */
.L_x_1444:
        /* <DEDUP_REMOVED lines=16> */
.L_x_1440:
        /* <DEDUP_REMOVED lines=14> */
[----:B------:R-:W0:Y:S02]  /*50ed0*/  LDC R4, c[0x2][R0+0x24] ;  /* 0x0080090000047b82 */ /* 0x000e240000000800 */
[----:B0-----:R-:W-:-:S04]  /*50ee0*/  SHF.R.S32.HI R5, RZ, 0x1f, R4 ;  /* 0x0000001fff057819 */ /* 0x001fc80000011404 */
.L_x_3843:
[----:B------:R-:W-:Y:S05]  /*50ef0*/  BRX R4 -0x50f00                                                         (*"BRANCH_TARGETS .L_x_3844,.L_x_3845,.L_x_3846"*) ;  /* 0xfffffaf004407949 */ /* 0x000fea000383ffff */
.L_x_3846:
        /* <DEDUP_REMOVED lines=11> */
.L_x_1447:
        /* <DEDUP_REMOVED lines=10> */
.L_x_3844:
        /* <DEDUP_REMOVED lines=10> */
.L_x_1449:
        /* <DEDUP_REMOVED lines=9> */
.L_x_3845:
        /* <DEDUP_REMOVED lines=22> */
.L_x_1448:
[----:B------:R-:W-:Y:S01]  /*512e0*/  IMAD.MOV.U32 R5, RZ, RZ, 0x1 ;  /* 0x00000001ff057424 */ /* 0x000fe200078e00ff */
[----:B------:R-:W-:Y:S06]  /*512f0*/  BRA `(.L_x_1439) ;  /* 0x0000004c001c7947 */ /* 0x000fec0003800000 */
.L_x_1450:
        /* <DEDUP_REMOVED lines=16> */
.L_x_1446:
        /* <DEDUP_REMOVED lines=23> */
.L_x_1445:
        /* <DEDUP_REMOVED lines=30> */
.L_x_1456:
[----:B------:R-:W-:-:S05]  /*51750*/  IMAD.IADD R0, R0, 0x1, R3 ;  /* 0x0000000100007824 */ /* 0x000fca00078e0203 */
[----:B------:R-:W-:Y:S01]  /*51760*/  LEA R5, R0, 0x1, 0x5 ;  /* 0x0000000100057811 */ /* 0x000fe200078e28ff */
[----:B------:R-:W-:Y:S06]  /*51770*/  BRA `(.L_x_1439) ;  /* 0x0000004400fc7947 */ /* 0x000fec0003800000 */
.L_x_1455:
        /* <DEDUP_REMOVED lines=8> */
.L_x_1457:
[----:B------:R-:W-:-:S05]  /*51800*/  IMAD.IADD R0, R3, 0x1, -R0 ;  /* 0x0000000103007824 */ /* 0x000fca00078e0a00 */
[----:B------:R-:W-:Y:S01]  /*51810*/  LEA R5, R0, 0x1, 0x5 ;  /* 0x0000000100057811 */ /* 0x000fe200078e28ff */
[----:B------:R-:W-:Y:S06]  /*51820*/  BRA `(.L_x_1439) ;  /* 0x0000004400d07947 */ /* 0x000fec0003800000 */
.L_x_1454:
[----:B------:R-:W-:-:S13]  /*51830*/  ISETP.GT.AND P0, PT, R4, 0x9, PT ;  /* 0x000000090400780c */ /* 0x000fda0003f04270 */
[----:B------:R-:W-:Y:S05]  /*51840*/  @P0 BRA `(.L_x_1458) ;  /* 0x0000000000b40947 */ /* 0x000fea0003800000 */
[----:B------:R-:W-:-:S13]  /*51850*/  ISETP.NE.AND P0, PT, R4, 0x8, PT ;  /* 0x000000080400780c */ /* 0x000fda0003f05270 */
[----:B------:R-:W-:Y:S05]  /*51860*/  @!P0 BRA `(.L_x_1459) ;  /* 0x00000000005c8947 */ /* 0x000fea0003800000 */
[----:B------:R-:W-:Y:S01]  /*51870*/  ISETP.NE.AND P0, PT, R4, 0x9, PT ;  /* 0x000000090400780c */ /* 0x000fe20003f05270 */
[----:B------:R-:W-:-:S12]  /*51880*/  HFMA2 R5, -RZ, RZ, 0, 5.9604644775390625e-08 ;  /* 0x00000001ff057431 */ /* 0x000fd800000001ff */
[----:B------:R-:W-:Y:S05]  /*51890*/  @P0 BRA `(.L_x_1439) ;  /* 0x0000004400b40947 */ /* 0x000fea0003800000 */
[----:B------:R-:W0:Y:S01]  /*518a0*/  I2F.U32.RP R6, R0 ;  /* 0x0000000000067306 */ /* 0x000e220000209000 */
[----:B------:R-:W-:Y:S01]  /*518b0*/  IMAD.MOV R7, RZ, RZ, -R0 ;  /* 0x000000ffff077224 */ /* 0x000fe200078e0a00 */
[----:B------:R-:W-:-:S06]  /*518c0*/  ISETP.NE.U32.AND P2, PT, R0, RZ, PT ;  /* 0x000000ff0000720c */ /* 0x000fcc0003f45070 */
[----:B0-----:R-:W0:Y:S02]  /*518d0*/  MUFU.RCP R6, R6 ;  /* 0x0000000600067308 */ /* 0x001e240000001000 */
[----:B0-----:R-:W-:-:S06]  /*518e0*/  VIADD R4, R6, 0xffffffe ;  /* 0x0ffffffe06047836 */ /* 0x001fcc0000000000 */
[----:B------:R0:W1:Y:S02]  /*518f0*/  F2I.FTZ.U32.TRUNC.NTZ R5, R4 ;  /* 0x0000000400057305 */ /* 0x000064000021f000 */
[----:B0-----:R-:W-:Y:S02]  /*51900*/  IMAD.MOV.U32 R4, RZ, RZ, RZ ;  /* 0x000000ffff047224 */ /* 0x001fe400078e00ff */
[----:B-1----:R-:W-:-:S04]  /*51910*/  IMAD R7, R7, R5, RZ ;  /* 0x0000000507077224 */ /* 0x002fc800078e02ff */
        /* <DEDUP_REMOVED lines=12> */
.L_x_1459:
        /* <DEDUP_REMOVED lines=20> */
.L_x_1458:
        /* <DEDUP_REMOVED lines=11> */
.L_x_1461:
        /* <DEDUP_REMOVED lines=19> */
.L_x_1460:
        /* <DEDUP_REMOVED lines=19> */
.L_x_1453:
        /* <DEDUP_REMOVED lines=13> */
.L_x_1464:
[----:B------:R-:W-:Y:S01]  /*51f00*/  IMAD.MOV.U32 R5, RZ, RZ, 0x1 ;  /* 0x00000001ff057424 */ /* 0x000fe200078e00ff */
[----:B------:R-:W-:-:S04]  /*51f10*/  ISETP.NE.AND P0, PT, R0, R3, PT ;  /* 0x000000030000720c */ /* 0x000fc80003f05270 */
[----:B------:R-:W-:Y:S01]  /*51f20*/  SEL R5, R5, 0x21, !P0 ;  /* 0x0000002105057807 */ /* 0x000fe20004000000 */
[----:B------:R-:W-:Y:S08]  /*51f30*/  BRA `(.L_x_1439) ;  /* 0x00000040000c7947 */ /* 0x000ff00003800000 */
.L_x_1463:
        /* <DEDUP_REMOVED lines=10> */
.L_x_1466:
[----:B------:R-:W-:-:S04]  /*51fe0*/  LOP3.LUT R0, R0, R3, RZ, 0xc0, !PT ;  /* 0x0000000300007212 */ /* 0x000fc800078ec0ff */
[----:B------:R-:W-:Y:S01]  /*51ff0*/  LEA R5, R0, 0x1, 0x5 ;  /* 0x0000000100057811 */ /* 0x000fe200078e28ff */
[----:B------:R-:W-:Y:S06]  /*52000*/  BRA `(.L_x_1439) ;  /* 0x0000003c00d87947 */ /* 0x000fec0003800000 */
.L_x_1465:
[----:B------:R-:W-:Y:S01]  /*52010*/  IMAD.MOV.U32 R5, RZ, RZ, 0x1 ;  /* 0x00000001ff057424 */ /* 0x000fe200078e00ff */
[----:B------:R-:W-:-:S04]  /*52020*/  ISETP.GT.U32.AND P0, PT, R0, R3, PT ;  /* 0x000000030000720c */ /* 0x000fc80003f04070 */
[----:B------:R-:W-:Y:S01]  /*52030*/  SEL R5, R5, 0x21, !P0 ;  /* 0x0000002105057807 */ /* 0x000fe20004000000 */
[----:B------:R-:W-:Y:S08]  /*52040*/  BRA `(.L_x_1439) ;  /* 0x0000003c00c87947 */ /* 0x000ff00003800000 */
.L_x_1462:
[----:B------:R-:W-:-:S13]  /*52050*/  ISETP.GT.AND P0, PT, R4, 0x13, PT ;  /* 0x000000130400780c */ /* 0x000fda0003f04270 */
[----:B------:R-:W-:Y:S05]  /*52060*/  @P0 BRA `(.L_x_1467) ;  /* 0x00000000002c0947 */ /* 0x000fea0003800000 */
[----:B------:R-:W-:-:S13]  /*52070*/  ISETP.NE.AND P0, PT, R4, 0x12, PT ;  /* 0x000000120400780c */ /* 0x000fda0003f05270 */
[----:B------:R-:W-:Y:S05]  /*52080*/  @!P0 BRA `(.L_x_1468) ;  /* 0x0000000000188947 */ /* 0x000fea0003800000 */
[----:B------:R-:W-:Y:S01]  /*52090*/  ISETP.NE.AND P0, PT, R4, 0x13, PT ;  /* 0x000000130400780c */ /* 0x000fe20003f05270 */
[----:B------:R-:W-:-:S12]  /*520a0*/  IMAD.MOV.U32 R5, RZ, RZ, 0x1 ;  /* 0x00000001ff057424 */ /* 0x000fd800078e00ff */
[----:B------:R-:W-:Y:S05]  /*520b0*/  @P0 BRA `(.L_x_1439) ;  /* 0x0000003c00ac0947 */ /* 0x000fea0003800000 */
[----:B------:R-:W-:-:S04]  /*520c0*/  SHF.L.W.U32 R0, R0, R3, RZ ;  /* 0x0000000300007219 */ /* 0x000fc80000000eff */
[----:B------:R-:W-:Y:S01]  /*520d0*/  LEA R5, R0, 0x1, 0x5 ;  /* 0x0000000100057811 */ /* 0x000fe200078e28ff */
[----:B------:R-:W-:Y:S06]  /*520e0*/  BRA `(.L_x_1439) ;  /* 0x0000003c00a07947 */ /* 0x000fec0003800000 */
.L_x_1468:
[----:B------:R-:W-:-:S04]  /*520f0*/  LOP3.LUT R0, R0, R3, RZ, 0x3c, !PT ;  /* 0x0000000300007212 */ /* 0x000fc800078e3cff */
[----:B------:R-:W-:Y:S01]  /*52100*/  LEA R5, R0, 0x1, 0x5 ;  /* 0x0000000100057811 */ /* 0x000fe200078e28ff */
[----:B------:R-:W-:Y:S06]  /*52110*/  BRA `(.L_x_1439) ;  /* 0x0000003c00947947 */ /* 0x000fec0003800000 */
.L_x_1467:
        /* <DEDUP_REMOVED lines=10> */
.L_x_1470:
[----:B------:R-:W-:-:S04]  /*521c0*/  SHF.R.W.U32.HI R0, RZ, R3, R0 ;  /* 0x00000003ff007219 */ /* 0x000fc80000011e00 */
[----:B------:R-:W-:Y:S01]  /*521d0*/  LEA R5, R0, 0x1, 0x5 ;  /* 0x0000000100057811 */ /* 0x000fe200078e28ff */
[----:B------:R-:W-:Y:S06]  /*521e0*/  BRA `(.L_x_1439) ;  /* 0x0000003c00607947 */ /* 0x000fec0003800000 */
.L_x_1469:
[----:B------:R-:W-:-:S04]  /*521f0*/  SHF.L.W.U32 R0, R3, R0, RZ ;  /* 0x0000000003007219 */ /* 0x000fc80000000eff */
[----:B------:R-:W-:Y:S01]  /*52200*/  LEA R5, R0, 0x1, 0x5 ;  /* 0x0000000100057811 */ /* 0x000fe200078e28ff */
[----:B------:R-:W-:Y:S06]  /*52210*/  BRA `(.L_x_1439) ;  /* 0x0000003c00547947 */ /* 0x000fec0003800000 */
.L_x_1452:
        /* <DEDUP_REMOVED lines=19> */
.L_x_1474:
[----:B------:R-:W-:-:S05]  /*52350*/  IMAD.IADD R0, R0, 0x1, -R3 ;  /* 0x0000000100007824 */ /* 0x000fca00078e0a03 */
[----:B------:R-:W-:Y:S01]  /*52360*/  LEA R5, R0, 0x2, 0x5 ;  /* 0x0000000200057811 */ /* 0x000fe200078e28ff */
[----:B------:R-:W-:Y:S06]  /*52370*/  BRA `(.L_x_1439) ;  /* 0x0000003800fc7947 */ /* 0x000fec0003800000 */
.L_x_1473:
[----:B------:R-:W-:-:S05]  /*52380*/  IMAD.IADD R0, R0, 0x1, R3 ;  /* 0x0000000100007824 */ /* 0x000fca00078e0203 */
[----:B------:R-:W-:Y:S01]  /*52390*/  LEA R5, R0, 0x2, 0x5 ;  /* 0x0000000200057811 */ /* 0x000fe200078e28ff */
[----:B------:R-:W-:Y:S06]  /*523a0*/  BRA `(.L_x_1439) ;  /* 0x0000003800f07947 */ /* 0x000fec0003800000 */
.L_x_1472:
        /* <DEDUP_REMOVED lines=8> */
[----:B------:R-:W0:Y:S01]  /*52430*/  I2F.RP R6, R7 ;  /* 0x0000000700067306 */ /* 0x000e220000209400 */
[-C--:B------:R-:W-:Y:S02]  /*52440*/  IABS R11, R3.reuse ;  /* 0x00000003000b7213 */ /* 0x080fe40000000000 */
[----:B------:R-:W-:-:S04]  /*52450*/  LOP3.LUT R0, R0, R3, RZ, 0x3c, !PT ;  /* 0x0000000300007212 */ /* 0x000fc800078e3cff */
[----:B------:R-:W-:Y:S01]  /*52460*/  ISETP.GE.AND P2, PT, R0, RZ, PT ;  /* 0x000000ff0000720c */ /* 0x000fe20003f46270 */
[----:B0-----:R-:W0:Y:S02]  /*52470*/  MUFU.RCP R6, R6 ;  /* 0x0000000600067308 */ /* 0x001e240000001000 */
[----:B0-----:R-:W-:Y:S02]  /*52480*/  VIADD R4, R6, 0xffffffe ;  /* 0x0ffffffe06047836 */ /* 0x001fe40000000000 */
[----:B------:R-:W-:-:S04]  /*52490*/  IMAD.MOV R6, RZ, RZ, -R11 ;  /* 0x000000ffff067224 */ /* 0x000fc800078e0a0b */
[----:B------:R0:W1:Y:S02]  /*524a0*/  F2I.FTZ.U32.TRUNC.NTZ R5, R4 ;  /* 0x0000000400057305 */ /* 0x000064000021f000 */
[----:B0-----:R-:W-:Y:S02]  /*524b0*/  IMAD.MOV.U32 R4, RZ, RZ, RZ ;  /* 0x000000ffff047224 */ /* 0x001fe400078e00ff */
[----:B-1----:R-:W-:-:S04]  /*524c0*/  IMAD.MOV R8, RZ, RZ, -R5 ;  /* 0x000000ffff087224 */ /* 0x002fc800078e0a05 */
        /* <DEDUP_REMOVED lines=15> */
.L_x_1476:
[----:B------:R-:W-:-:S05]  /*525c0*/  IMAD R0, R0, R3, RZ ;  /* 0x0000000300007224 */ /* 0x000fca00078e02ff */
[----:B------:R-:W-:Y:S01]  /*525d0*/  LEA R5, R0, 0x2, 0x5 ;  /* 0x0000000200057811 */ /* 0x000fe200078e28ff */
[----:B------:R-:W-:Y:S06]  /*525e0*/  BRA `(.L_x_1439) ;  /* 0x0000003800607947 */ /* 0x000fec0003800000 */
.L_x_1475:
[----:B------:R-:W-:-:S13]  /*525f0*/  ISETP.NE.AND P0, PT, R4, 0x9, PT ;  /* 0x000000090400780c */ /* 0x000fda0003f05270 */
[----:B------:R-:W-:Y:S05]  /*52600*/  @!P0 BRA `(.L_x_1477) ;  /* 0x00000000006c8947 */ /* 0x000fea0003800000 */
[----:B------:R-:W-:-:S13]  /*52610*/  ISETP.NE.AND P0, PT, R4, 0xa, PT ;  /* 0x0000000a0400780c */ /* 0x000fda0003f05270 */
[----:B------:R-:W-:Y:S05]  /*52620*/  @P0 BRA `(.L_x_1439) ;  /* 0x0000003800500947 */ /* 0x000fea0003800000 */
[-C--:B------:R-:W-:Y:S02]  /*52630*/  IABS R6, R3.reuse ;  /* 0x0000000300067213 */ /* 0x080fe40000000000 */
[----:B------:R-:W-:Y:S02]  /*52640*/  IABS R10, R3 ;  /* 0x00000003000a7213 */ /* 0x000fe40000000000 */
[----:B------:R-:W0:Y:S01]  /*52650*/  I2F.RP R7, R6 ;  /* 0x0000000600077306 */ /* 0x000e220000209400 */
[----:B------:R-:W-:Y:S02]  /*52660*/  IABS R8, R0 ;  /* 0x0000000000087213 */ /* 0x000fe40000000000 */
[----:B------:R-:W-:Y:S01]  /*52670*/  IMAD.MOV R10, RZ, RZ, -R10 ;  /* 0x000000ffff0a7224 */ /* 0x000fe200078e0a0a */
[----:B------:R-:W-:Y:S02]  /*52680*/  ISETP.GE.AND P1, PT, R0, RZ, PT ;  /* 0x000000ff0000720c */ /* 0x000fe40003f26270 */
[----:B------:R-:W-:-:S02]  /*52690*/  ISETP.NE.AND P2, PT, R3, RZ, PT ;  /* 0x000000ff0300720c */ /* 0x000fc40003f45270 */
[----:B0-----:R-:W0:Y:S02]  /*526a0*/  MUFU.RCP R7, R7 ;  /* 0x0000000700077308 */ /* 0x001e240000001000 */
[----:B0-----:R-:W-:-:S06]  /*526b0*/  VIADD R4, R7, 0xffffffe ;  /* 0x0ffffffe07047836 */ /* 0x001fcc0000000000 */
[----:B------:R0:W1:Y:S02]  /*526c0*/  F2I.FTZ.U32.TRUNC.NTZ R5, R4 ;  /* 0x0000000400057305 */ /* 0x000064000021f000 */
[----:B0-----:R-:W-:Y:S02]  /*526d0*/  IMAD.MOV.U32 R4, RZ, RZ, RZ ;  /* 0x000000ffff047224 */ /* 0x001fe400078e00ff */
[----:B-1----:R-:W-:-:S04]  /*526e0*/  IMAD.MOV R9, RZ, RZ, -R5 ;  /* 0x000000ffff097224 */ /* 0x002fc800078e0a05 */
        /* <DEDUP_REMOVED lines=13> */
.L_x_1477:
        /* <DEDUP_REMOVED lines=27> */
.L_x_1471:
        /* <DEDUP_REMOVED lines=12> */
.L_x_1480:
        /* <DEDUP_REMOVED lines=25> */
.L_x_1479:
        /* <DEDUP_REMOVED lines=8> */
.L_x_1481:
[----:B------:R-:W-:Y:S01]  /*52c40*/  IMAD.MOV.U32 R5, RZ, RZ, 0x1 ;  /* 0x00000001ff057424 */ /* 0x000fe200078e00ff */
[----:B------:R-:W-:-:S04]  /*52c50*/  ISETP.NE.AND P0, PT, R0, R3, PT ;  /* 0x000000030000720c */ /* 0x000fc80003f05270 */
[----:B------:R-:W-:Y:S01]  /*52c60*/  SEL R5, R5, 0x21, !P0 ;  /* 0x0000002105057807 */ /* 0x000fe20004000000 */
[----:B------:R-:W-:Y:S08]  /*52c70*/  BRA `(.L_x_1439) ;  /* 0x0000003000bc7947 */ /* 0x000ff00003800000 */
.L_x_1478:
        /* <DEDUP_REMOVED lines=9> */
.L_x_1483:
[----:B------:R-:W-:Y:S01]  /*52d10*/  IMAD.MOV.U32 R5, RZ, RZ, 0x1 ;  /* 0x00000001ff057424 */ /* 0x000fe200078e00ff */
[----:B------:R-:W-:-:S04]  /*52d20*/  ISETP.GT.AND P0, PT, R0, R3, PT ;  /* 0x000000030000720c */ /* 0x000fc80003f04270 */
[----:B------:R-:W-:Y:S01]  /*52d30*/  SEL R5, R5, 0x21, !P0 ;  /* 0x0000002105057807 */ /* 0x000fe20004000000 */
[----:B------:R-:W-:Y:S08]  /*52d40*/  BRA `(.L_x_1439) ;  /* 0x0000003000887947 */ /* 0x000ff00003800000 */
.L_x_1482:
[----:B------:R-:W-:-:S13]  /*52d50*/  ISETP.NE.AND P0, PT, R4, 0x11, PT ;  /* 0x000000110400780c */ /* 0x000fda0003f05270 */
[----:B------:R-:W-:Y:S05]  /*52d60*/  @!P0 BRA `(.L_x_1484) ;  /* 0x0000000000148947 */ /* 0x000fea0003800000 */
[----:B------:R-:W-:-:S13]  /*52d70*/  ISETP.NE.AND P0, PT, R4, 0x12, PT ;  /* 0x000000120400780c */ /* 0x000fda0003f05270 */
[----:B------:R-:W-:Y:S05]  /*52d80*/  @P0 BRA `(.L_x_1439) ;  /* 0x0000003000780947 */ /* 0x000fea0003800000 */
[----:B------:R-:W-:-:S04]  /*52d90*/  LOP3.LUT R0, R0, R3, RZ, 0x3c, !PT ;  /* 0x0000000300007212 */ /* 0x000fc800078e3cff */
[----:B------:R-:W-:Y:S01]  /*52da0*/  LEA R5, R0, 0x2, 0x5 ;  /* 0x0000000200057811 */ /* 0x000fe200078e28ff */
[----:B------:R-:W-:Y:S06]  /*52db0*/  BRA `(.L_x_1439) ;  /* 0x00000030006c7947 */ /* 0x000fec0003800000 */
.L_x_1484:
[----:B------:R-:W-:-:S04]  /*52dc0*/  LOP3.LUT R0, R0, R3, RZ, 0xfc, !PT ;  /* 0x0000000300007212 */ /* 0x000fc800078efcff */
[----:B------:R-:W-:Y:S01]  /*52dd0*/  LEA R5, R0, 0x2, 0x5 ;  /* 0x0000000200057811 */ /* 0x000fe200078e28ff */
[----:B------:R-:W-:Y:S06]  /*52de0*/  BRA `(.L_x_1439) ;  /* 0x0000003000607947 */ /* 0x000fec0003800000 */
.L_x_1451:
        /* <DEDUP_REMOVED lines=31> */
.L_x_1488:
        /* <DEDUP_REMOVED lines=15> */
.L_x_1487:
        /* <DEDUP_REMOVED lines=19> */
.L_x_1489:
        /* <DEDUP_REMOVED lines=15> */
.L_x_1486:
[----:B------:R-:W-:-:S13]  /*532f0*/  ISETP.GT.AND P0, PT, R6, 0x9, PT ;  /* 0x000000090600780c */ /* 0x000fda0003f04270 */
[----:B------:R-:W-:Y:S05]  /*53300*/  @P0 BRA `(.L_x_1490) ;  /* 0x0000000000f00947 */ /* 0x000fea0003800000 */
[----:B------:R-:W-:-:S13]  /*53310*/  ISETP.NE.AND P0, PT, R6, 0x8, PT ;  /* 0x000000080600780c */ /* 0x000fda0003f05270 */
[----:B------:R-:W-:Y:S05]  /*53320*/  @!P0 BRA `(.L_x_1491) ;  /* 0x0000000000788947 */ /* 0x000fea0003800000 */
[----:B------:R-:W-:-:S13]  /*53330*/  ISETP.NE.AND P0, PT, R6, 0x9, PT ;  /* 0x000000090600780c */ /* 0x000fda0003f05270 */
[----:B------:R-:W-:Y:S05]  /*53340*/  @P0 BRA `(.L_x_1439) ;  /* 0x0000002c00080947 */ /* 0x000fea0003800000 */
[----:B------:R-:W0:Y:S01]  /*53350*/  MUFU.RCP R0, R3 ;  /* 0x0000000300007308 */ /* 0x000e220000001000 */
[----:B------:R-:W-:Y:S07]  /*53360*/  BSSY.RECONVERGENT B4, `(.L_x_1492) ;  /* 0x000000c000047945 */ /* 0x000fee0003800200 */
[----:B------:R-:W1:Y:S01]  /*53370*/  FCHK P0, R4, R3 ;  /* 0x0000000304007302 */ /* 0x000e620000000000 */
[----:B0-----:R-:W-:-:S04]  /*53380*/  FFMA R5, -R3, R0, 1 ;  /* 0x3f80000003057423 */ /* 0x001fc80000000100 */
[----:B------:R-:W-:-:S04]  /*53390*/  FFMA R5, R0, R5, R0 ;  /* 0x0000000500057223 */ /* 0x000fc80000000000 */
[----:B------:R-:W-:-:S04]  /*533a0*/  FFMA R0, R4, R5, RZ ;  /* 0x0000000504007223 */ /* 0x000fc800000000ff */
[----:B------:R-:W-:-:S04]  /*533b0*/  FFMA R6, -R3, R0, R4 ;  /* 0x0000000003067223 */ /* 0x000fc80000000104 */
[----:B------:R-:W-:Y:S01]  /*533c0*/  FFMA R0, R5, R6, R0 ;  /* 0x0000000605007223 */ /* 0x000fe20000000000 */
[----:B-1----:R-:W-:Y:S06]  /*533d0*/  @!P0 BRA `(.L_x_1493) ;  /* 0x0000000000108947 */ /* 0x002fec0003800000 */
[----:B------:R-:W-:Y:S01]  /*533e0*/  IMAD.MOV.U32 R0, RZ, RZ, R4 ;  /* 0x000000ffff007224 */ /* 0x000fe200078e0004 */
[----:B------:R-:W-:Y:S01]  /*533f0*/  MOV R6, 0x53420 ;  /* 0x0005342000067802 */ /* 0x000fe20000000f00 */
[----:B------:R-:W-:-:S07]  /*53400*/  IMAD.MOV.U32 R5, RZ, RZ, R3 ;  /* 0x000000ffff057224 */ /* 0x000fce00078e0003 */
[----:B-----5:R-:W-:Y:S05]  /*53410*/  CALL.REL.NOINC `($__internal_0_$__cuda_sm3x_div_rn_noftz_f32_slowpath) ;  /* 0x00000870001c7944 */ /* 0x020fea0003c00000 */
.L_x_1493:
[----:B------:R-:W-:Y:S05]  /*53420*/  BSYNC.RECONVERGENT B4 ;  /* 0x0000000000047941 */ /* 0x000fea0003800200 */
.L_x_1492:
        /* <DEDUP_REMOVED lines=14> */
.L_x_1491:
        /* <DEDUP_REMOVED lines=13> */
.L_x_1495:
[----:B------:R-:W-:Y:S05]  /*535e0*/  BSYNC.RECONVERGENT B4 ;  /* 0x0000000000047941 */ /* 0x000fea0003800200 */
.L_x_1494:
        /* <DEDUP_REMOVED lines=14> */
.L_x_1490:
        /* <DEDUP_REMOVED lines=18> */
[----:B------:R-:W0:Y:S02]  /*537f0*/  MUFU.RCP R6, R6 ;  /* 0x0000000600067308 */ /* 0x000e240000001000 */
[----:B0-----:R-:W-:-:S06]  /*53800*/  FMUL R5, R6, R5 ;  /* 0x0000000506057220 */ /* 0x001fcc0000400000 */
[----:B------:R-:W0:Y:S02]  /*53810*/  FRND.TRUNC R5, R5 ;  /* 0x0000000500057307 */ /* 0x000e24000020d000 */
[----:B0-----:R-:W-:-:S05]  /*53820*/  FFMA R8, -|R3|, R5, R0 ;  /* 0x0000000503087223 */ /* 0x001fca0000000300 */
        /* <DEDUP_REMOVED lines=16> */
.L_x_1501:
[----:B------:R-:W-:Y:S05]  /*53930*/  BSYNC.RECONVERGENT B1 ;  /* 0x0000000000017941 */ /* 0x000fea0003800200 */
.L_x_1500:
[----:B------:R-:W-:Y:S01]  /*53940*/  FFMA R0, -|R3|, R5, R0 ;  /* 0x0000000503007223 */ /* 0x000fe20000000300 */
[----:B------:R-:W-:Y:S06]  /*53950*/  BRA `(.L_x_1498) ;  /* 0x0000000000787947 */ /* 0x000fec0003800000 */
.L_x_1499:
        /* <DEDUP_REMOVED lines=13> */
[----:B------:R0:W1:Y:S03]  /*53a30*/  MUFU.RCP R10, R9 ;  /* 0x00000009000a7308 */ /* 0x0000660000001000 */
.L_x_1504:
[----:B------:R-:W-:-:S05]  /*53a40*/  VIMNMX.U32 R3, PT, PT, R5, 0xb800000, PT ;  /* 0x0b80000005037848 */ /* 0x000fca0003fe0000 */
[----:B------:R-:W-:Y:S02]  /*53a50*/  IMAD.IADD R0, R3, 0x1, R0 ;  /* 0x0000000103007824 */ /* 0x000fe400078e0200 */
[----:B------:R-:W-:Y:S02]  /*53a60*/  IMAD.IADD R5, R5, 0x1, -R3 ;  /* 0x0000000105057824 */ /* 0x000fe400078e0a03 */
[----:B-1----:R-:W-:-:S03]  /*53a70*/  FMUL R7, R10, R0 ;  /* 0x000000000a077220 */ /* 0x002fc60000400000 */
[----:B------:R-:W-:Y:S01]  /*53a80*/  ISETP.NE.AND P1, PT, R5, RZ, PT ;  /* 0x000000ff0500720c */ /* 0x000fe20003f25270 */
[----:B------:R-:W-:-:S04]  /*53a90*/  FFMA R6, -R9, R7, R0 ;  /* 0x0000000709067223 */ /* 0x000fc80000000100 */
[----:B------:R-:W-:-:S04]  /*53aa0*/  FFMA R7, R10, R6, R7 ;  /* 0x000000060a077223 */ /* 0x000fc80000000007 */
[----:B------:R-:W-:-:S04]  /*53ab0*/  FFMA R6, -R9, R7, R0 ;  /* 0x0000000709067223 */ /* 0x000fc80000000100 */
[----:B------:R-:W-:-:S04]  /*53ac0*/  FFMA.RZ R6, R10, R6, R7 ;  /* 0x000000060a067223 */ /* 0x000fc8000000c007 */
[----:B------:R-:W1:Y:S02]  /*53ad0*/  FRND.TRUNC R7, R6 ;  /* 0x0000000600077307 */ /* 0x000e64000020d000 */
[----:B-1----:R-:W-:-:S05]  /*53ae0*/  FFMA R0, -R9, R7, R0 ;  /* 0x0000000709007223 */ /* 0x002fca0000000100 */
[----:B------:R-:W-:-:S13]  /*53af0*/  ISETP.NE.AND P0, PT, R0, RZ, PT ;  /* 0x000000ff0000720c */ /* 0x000fda0003f05270 */
[----:B------:R-:W-:Y:S05]  /*53b00*/  @P0 BRA P1, `(.L_x_1504) ;  /* 0xfffffffc00cc0947 */ /* 0x000fea000083ffff */
.L_x_1503:
[----:B------:R-:W-:Y:S05]  /*53b10*/  BSYNC.RECONVERGENT B1 ;  /* 0x0000000000017941 */ /* 0x000fea0003800200 */
.L_x_1502:
[----:B------:R-:W-:-:S04]  /*53b20*/  FMUL R3, R0, 1.1920928955078125e-07 ;  /* 0x3400000000037820 */ /* 0x000fc80000400000 */
[----:B------:R-:W-:-:S07]  /*53b30*/  FMUL R0, R8, R3 ;  /* 0x0000000308007220 */ /* 0x000fce0000400000 */
.L_x_1498:
[----:B------:R-:W-:Y:S05]  /*53b40*/  BSYNC.RECONVERGENT B0 ;  /* 0x0000000000007941 */ /* 0x000fea0003800200 */
.L_x_1497:
        /* <DEDUP_REMOVED lines=17> */
.L_x_1496:
        /* <DEDUP_REMOVED lines=34> */
.L_x_1509:
[----:B------:R-:W-:Y:S05]  /*53e80*/  BSYNC.RECONVERGENT B1 ;  /* 0x0000000000017941 */ /* 0x000fea0003800200 */
.L_x_1508:
[----:B------:R-:W-:Y:S01]  /*53e90*/  FFMA R5, -|R4|, R0, R5 ;  /* 0x0000000004057223 */ /* 0x000fe20000000305 */
[----:B------:R-:W-:Y:S06]  /*53ea0*/  BRA `(.L_x_1506) ;  /* 0x0000000000787947 */ /* 0x000fec0003800000 */
.L_x_1507:
        /* <DEDUP_REMOVED lines=13> */
[----:B------:R0:W1:Y:S03]  /*53f80*/  MUFU.RCP R9, R10 ;  /* 0x0000000a00097308 */ /* 0x0000660000001000 */
.L_x_1512:
        /* <DEDUP_REMOVED lines=13> */
.L_x_1511:
[----:B------:R-:W-:Y:S05]  /*54060*/  BSYNC.RECONVERGENT B1 ;  /* 0x0000000000017941 */ /* 0x000fea0003800200 */
.L_x_1510:
[----:B------:R-:W-:-:S04]  /*54070*/  FMUL R5, R5, 1.1920928955078125e-07 ;  /* 0x3400000005057820 */ /* 0x000fc80000400000 */
[----:B------:R-:W-:-:S07]  /*54080*/  FMUL R5, R8, R5 ;  /* 0x0000000508057220 */ /* 0x000fce0000400000 */
.L_x_1506:
[----:B------:R-:W-:Y:S05]  /*54090*/  BSYNC.RECONVERGENT B0 ;  /* 0x0000000000007941 */ /* 0x000fea0003800200 */
.L_x_1505:
        /* <DEDUP_REMOVED lines=17> */
.L_x_1485:
        /* <DEDUP_REMOVED lines=12> */
.L_x_1515:
[----:B------:R-:W-:Y:S01]  /*54270*/  IMAD.MOV.U32 R5, RZ, RZ, 0x1 ;  /* 0x00000001ff057424 */ /* 0x000fe200078e00ff */
[----:B------:R-:W-:-:S04]  /*54280*/  FSETP.NEU.AND P0, PT, R3, R4, PT ;  /* 0x000000040300720b */ /* 0x000fc80003f0d000 */
[----:B------:R-:W-:Y:S01]  /*54290*/  SEL R5, R5, 0x21, P0 ;  /* 0x0000002105057807 */ /* 0x000fe20000000000 */
[----:B------:R-:W-:Y:S08]  /*542a0*/  BRA `(.L_x_1439) ;  /* 0x0000001c00307947 */ /* 0x000ff00003800000 */
.L_x_1514:
        /* <DEDUP_REMOVED lines=8> */
.L_x_1516:
[----:B------:R-:W-:Y:S02]  /*54330*/  FSETP.GEU.AND P0, PT, R3, R4, PT ;  /* 0x000000040300720b */ /* 0x000fe40003f0e000 */
[----:B------:R-:W-:-:S04]  /*54340*/  MOV R5, 0x1 ;  /* 0x0000000100057802 */ /* 0x000fc80000000f00 */
[----:B------:R-:W-:Y:S01]  /*54350*/  SEL R5, R5, 0x21, P0 ;  /* 0x0000002105057807 */ /* 0x000fe20000000000 */
[----:B------:R-:W-:Y:S06]  /*54360*/  BRA `(.L_x_1439) ;  /* 0x0000001c00007947 */ /* 0x000fec0003800000 */
.L_x_1513:
        /* <DEDUP_REMOVED lines=13> */
[----:B------:R-:W-:Y:S02]  /*54440*/  FSEL R4, R5, R4, !P1 ;  /* 0x0000000405047208 */ /* 0x000fe40004800000 */
[----:B------:R-:W-:Y:S01]  /*54450*/  FSEL R6, RZ, -23, P0 ;  /* 0xc1b80000ff067808 */ /* 0x000fe20000000000 */
[C---:B------:R-:W-:Y:S01]  /*54460*/  VIADD R0, R3.reuse, 0xc0d55555 ;  /* 0xc0d5555503007836 */ /* 0x040fe20000000000 */
[----:B------:R-:W-:Y:S01]  /*54470*/  ISETP.GT.U32.AND P0, PT, R3, 0x7f7fffff, PT ;  /* 0x7f7fffff0300780c */ /* 0x000fe20003f04070 */
[----:B------:R-:W-:-:S03]  /*54480*/  VIADD R5, R4, 0xc0d55555 ;  /* 0xc0d5555504057836 */ /* 0x000fc60000000000 */
[----:B------:R-:W-:Y:S02]  /*54490*/  LOP3.LUT R8, R0, 0xff800000, RZ, 0xc0, !PT ;  /* 0xff80000000087812 */ /* 0x000fe400078ec0ff */
[----:B------:R-:W-:-:S03]  /*544a0*/  LOP3.LUT R5, R5, 0xff800000, RZ, 0xc0, !PT ;  /* 0xff80000005057812 */ /* 0x000fc600078ec0ff */
[----:B------:R-:W-:-:S04]  /*544b0*/  IMAD.IADD R0, R3, 0x1, -R8 ;  /* 0x0000000103007824 */ /* 0x000fc800078e0a08 */
[----:B------:R-:W-:Y:S01]  /*544c0*/  FADD R10, R0, -1 ;  /* 0xbf800000000a7421 */ /* 0x000fe20000000000 */
[----:B------:R-:W-:-:S03]  /*544d0*/  IMAD.IADD R0, R4, 0x1, -R5 ;  /* 0x0000000104007824 */ /* 0x000fc600078e0a05 */
[----:B------:R-:W-:Y:S01]  /*544e0*/  FFMA R7, R10, -R11, 0.14084610342979431152 ;  /* 0x3e1039f60a077423 */ /* 0x000fe2000000080b */
[----:B------:R-:W-:-:S03]  /*544f0*/  FADD R0, R0, -1 ;  /* 0xbf80000000007421 */ /* 0x000fc60000000000 */
[----:B------:R-:W-:-:S04]  /*54500*/  FFMA R7, R10, R7, -0.12148627638816833496 ;  /* 0xbdf8cdcc0a077423 */ /* 0x000fc80000000007 */
[----:B------:R-:W-:-:S04]  /*54510*/  FFMA R7, R10, R7, 0.13980610668659210205 ;  /* 0x3e0f29550a077423 */ /* 0x000fc80000000007 */
[----:B------:R-:W-:-:S04]  /*54520*/  FFMA R7, R10, R7, -0.16684235632419586182 ;  /* 0xbe2ad8b90a077423 */ /* 0x000fc80000000007 */
[----:B------:R-:W-:-:S04]  /*54530*/  FFMA R7, R10, R7, 0.20012299716472625732 ;  /* 0x3e4ced0b0a077423 */ /* 0x000fc80000000007 */
[----:B------:R-:W-:Y:S01]  /*54540*/  FFMA R9, R10, R7, -0.24999669194221496582 ;  /* 0xbe7fff220a097423 */ /* 0x000fe20000000007 */
[----:B------:R-:W-:-:S03]  /*54550*/  FFMA R7, R0, -R11, 0.14084610342979431152 ;  /* 0x3e1039f600077423 */ /* 0x000fc6000000080b */
[----:B------:R-:W-:Y:S01]  /*54560*/  FFMA R9, R10, R9, 0.33333182334899902344 ;  /* 0x3eaaaa780a097423 */ /* 0x000fe20000000009 */
[----:B------:R-:W-:-:S03]  /*54570*/  FFMA R7, R0, R7, -0.12148627638816833496 ;  /* 0xbdf8cdcc00077423 */ /* 0x000fc60000000007 */
[----:B------:R-:W-:Y:S01]  /*54580*/  FFMA R11, R10, R9, -0.5 ;  /* 0xbf0000000a0b7423 */ /* 0x000fe20000000009 */
[----:B------:R-:W-:Y:S01]  /*54590*/  FFMA R7, R0, R7, 0.13980610668659210205 ;  /* 0x3e0f295500077423 */ /* 0x000fe20000000007 */
[----:B------:R-:W-:Y:S02]  /*545a0*/  I2FP.F32.S32 R9, R8 ;  /* 0x0000000800097245 */ /* 0x000fe40000201400 */
[----:B------:R-:W-:Y:S01]  /*545b0*/  FMUL R11, R10, R11 ;  /* 0x0000000b0a0b7220 */ /* 0x000fe20000400000 */
[----:B------:R-:W-:Y:S02]  /*545c0*/  FFMA R7, R0, R7, -0.16684235632419586182 ;  /* 0xbe2ad8b900077423 */ /* 0x000fe40000000007 */
[----:B------:R-:W-:Y:S01]  /*545d0*/  FFMA R6, R9, 1.1920928955078125e-07, R6 ;  /* 0x3400000009067823 */ /* 0x000fe20000000006 */
[----:B------:R-:W-:Y:S01]  /*545e0*/  FFMA R11, R10, R11, R10 ;  /* 0x0000000b0a0b7223 */ /* 0x000fe2000000000a */
[----:B------:R-:W-:Y:S01]  /*545f0*/  FFMA R7, R0, R7, 0.20012299716472625732 ;  /* 0x3e4ced0b00077423 */ /* 0x000fe20000000007 */
[----:B------:R-:W-:-:S02]  /*54600*/  IMAD.MOV.U32 R10, RZ, RZ, 0x7f800000 ;  /* 0x7f800000ff0a7424 */ /* 0x000fc400078e00ff */
[----:B------:R-:W-:Y:S01]  /*54610*/  FFMA R6, R6, 0.69314718246459960938, R11 ;  /* 0x3f31721806067823 */ /* 0x000fe2000000000b */
[C---:B------:R-:W-:Y:S01]  /*54620*/  FFMA R7, R0.reuse, R7, -0.24999669194221496582 ;  /* 0xbe7fff2200077423 */ /* 0x040fe20000000007 */
[C---:B------:R-:W-:Y:S01]  /*54630*/  @P0 FFMA R6, R3.reuse, R10, +INF ;  /* 0x7f80000003060423 */ /* 0x040fe2000000000a */
[----:B------:R-:W-:Y:S02]  /*54640*/  FSETP.NEU.AND P0, PT, R3, RZ, PT ;  /* 0x000000ff0300720b */ /* 0x000fe40003f0d000 */
[----:B------:R-:W-:Y:S01]  /*54650*/  FFMA R7, R0, R7, 0.33333182334899902344 ;  /* 0x3eaaaa7800077423 */ /* 0x000fe20000000007 */
[----:B------:R-:W-:Y:S02]  /*54660*/  FSEL R3, RZ, -23, P1 ;  /* 0xc1b80000ff037808 */ /* 0x000fe40000800000 */
[----:B------:R-:W-:Y:S01]  /*54670*/  FSEL R9, R6, -INF , P0 ;  /* 0xff80000006097808 */ /* 0x000fe20000000000 */
[----:B------:R-:W-:Y:S01]  /*54680*/  FFMA R7, R0, R7, -0.5 ;  /* 0xbf00000000077423 */ /* 0x000fe20000000007 */
[----:B------:R-:W-:-:S02]  /*54690*/  ISETP.GT.U32.AND P0, PT, R4, 0x7f7fffff, PT ;  /* 0x7f7fffff0400780c */ /* 0x000fc40003f04070 */
[----:B------:R-:W-:Y:S01]  /*546a0*/  I2FP.F32.S32 R6, R5 ;  /* 0x0000000500067245 */ /* 0x000fe20000201400 */
[----:B------:R-:W-:Y:S01]  /*546b0*/  FMUL R7, R0, R7 ;  /* 0x0000000700077220 */ /* 0x000fe20000400000 */
[----:B------:R-:W0:Y:S03]  /*546c0*/  MUFU.RCP R8, R9 ;  /* 0x0000000900087308 */ /* 0x000e260000001000 */
[----:B------:R-:W-:Y:S01]  /*546d0*/  FFMA R3, R6, 1.1920928955078125e-07, R3 ;  /* 0x3400000006037823 */ /* 0x000fe20000000003 */
[----:B------:R-:W-:-:S04]  /*546e0*/  FFMA R0, R0, R7, R0 ;  /* 0x0000000700007223 */ /* 0x000fc80000000000 */
[----:B------:R-:W-:Y:S01]  /*546f0*/  FFMA R0, R3, 0.69314718246459960938, R0 ;  /* 0x3f31721803007823 */ /* 0x000fe20000000000 */
[C---:B------:R-:W-:Y:S01]  /*54700*/  @P0 FFMA R0, R4.reuse, R10, +INF ;  /* 0x7f80000004000423 */ /* 0x040fe2000000000a */
[----:B------:R-:W-:-:S04]  /*54710*/  FSETP.NEU.AND P0, PT, R4, RZ, PT ;  /* 0x000000ff0400720b */ /* 0x000fc80003f0d000 */
[----:B------:R-:W-:Y:S01]  /*54720*/  FSEL R0, R0, -INF , P0 ;  /* 0xff80000000007808 */ /* 0x000fe20000000000 */
[----:B0-----:R-:W-:-:S04]  /*54730*/  FFMA R3, -R9, R8, 1 ;  /* 0x3f80000009037423 */ /* 0x001fc80000000108 */
[----:B------:R-:W-:-:S03]  /*54740*/  FFMA R3, R8, R3, R8 ;  /* 0x0000000308037223 */ /* 0x000fc60000000008 */
[----:B------:R-:W0:Y:S01]  /*54750*/  FCHK P0, R0, R9 ;  /* 0x0000000900007302 */ /* 0x000e220000000000 */
[----:B------:R-:W-:-:S04]  /*54760*/  FFMA R4, R0, R3, RZ ;  /* 0x0000000300047223 */ /* 0x000fc800000000ff */
[----:B------:R-:W-:-:S04]  /*54770*/  FFMA R5, -R9, R4, R0 ;  /* 0x0000000409057223 */ /* 0x000fc80000000100 */
[----:B------:R-:W-:Y:S01]  /*54780*/  FFMA R3, R3, R5, R4 ;  /* 0x0000000503037223 */ /* 0x000fe20000000004 */
[----:B0-----:R-:W-:Y:S06]  /*54790*/  @!P0 BRA `(.L_x_1520) ;  /* 0x0000000000108947 */ /* 0x001fec0003800000 */
[----:B------:R-:W-:Y:S01]  /*547a0*/  IMAD.MOV.U32 R5, RZ, RZ, R9 ;  /* 0x000000ffff057224 */ /* 0x000fe200078e0009 */
[----:B------:R-:W-:-:S07]  /*547b0*/  MOV R6, 0x547d0 ;  /* 0x000547d000067802 */ /* 0x000fce0000000f00 */
[----:B-----5:R-:W-:Y:S05]  /*547c0*/  CALL.REL.NOINC `($__internal_0_$__cuda_sm3x_div_rn_noftz_f32_slowpath) ;  /* 0x0000085c00307944 */ /* 0x020fea0003c00000 */
[----:B------:R-:W-:-:S07]  /*547d0*/  IMAD.MOV.U32 R3, RZ, RZ, R0 ;  /* 0x000000ffff037224 */ /* 0x000fce00078e0000 */
.L_x_1520:
[----:B------:R-:W-:Y:S05]  /*547e0*/  BSYNC.RECONVERGENT B4 ;  /* 0x0000000000047941 */ /* 0x000fea0003800200 */
.L_x_1519:
        /* <DEDUP_REMOVED lines=14> */
.L_x_1518:
[CC--:B------:R-:W-:Y:S01]  /*548d0*/  FSETP.GT.AND P4, PT, |R3|.reuse, |R4|.reuse, PT ;  /* 0x400000040300720b */ /* 0x0c0fe20003f84200 */
[----:B------:R-:W-:Y:S03]  /*548e0*/  BSSY.RECONVERGENT B4, `(.L_x_1521) ;  /* 0x000000f000047945 */ /* 0x000fe60003800200 */
[----:B------:R-:W-:Y:S02]  /*548f0*/  FSEL R15, |R3|, |R4|, P4 ;  /* 0x40000004030f7208 */ /* 0x000fe40002000200 */
[----:B------:R-:W-:Y:S02]  /*54900*/  FSEL R0, |R4|, |R3|, P4 ;  /* 0x4000000304007208 */ /* 0x000fe40002000200 */
[----:B------:R-:W0:Y:S08]  /*54910*/  MUFU.RCP R6, R15 ;  /* 0x0000000f00067308 */ /* 0x000e300000001000 */
        /* <DEDUP_REMOVED lines=8> */
[----:B------:R-:W-:-:S07]  /*549a0*/  MOV R6, 0x549c0 ;  /* 0x000549c000067802 */ /* 0x000fce0000000f00 */
[----:B-----5:R-:W-:Y:S05]  /*549b0*/  CALL.REL.NOINC `($__internal_0_$__cuda_sm3x_div_rn_noftz_f32_slowpath) ;  /* 0x0000085800b47944 */ /* 0x020fea0003c00000 */
[----:B------:R-:W-:-:S07]  /*549c0*/  IMAD.MOV.U32 R5, RZ, RZ, R0 ;  /* 0x000000ffff057224 */ /* 0x000fce00078e0000 */
.L_x_1522:
[----:B------:R-:W-:Y:S05]  /*549d0*/  BSYNC.RECONVERGENT B4 ;  /* 0x0000000000047941 */ /* 0x000fea0003800200 */
.L_x_1521:
        /* <DEDUP_REMOVED lines=48> */
.L_x_1517:
        /* <DEDUP_REMOVED lines=11> */
[----:B------:R-:W0:Y:S02]  /*54d90*/  F2I.NTZ R0, R0 ;  /* 0x0000000000007305 */ /* 0x000e240000203100 */
[----:B0-----:R-:W-:-:S05]  /*54da0*/  I2FP.F32.S32 R4, R0 ;  /* 0x0000000000047245 */ /* 0x001fca0000201400 */
        /* <DEDUP_REMOVED lines=14> */
.L_x_1528:
[----:B0-----:R-:W0:Y:S02]  /*54e90*/  LDC.64 R8, c[0x4][0x2a8] ;  /* 0x0100aa00ff087b82 */ /* 0x001e240000000a00 */
[----:B0-----:R-:W-:-:S05]  /*54ea0*/  IMAD.WIDE.U32 R8, R3, 0x4, R8 ;  /* 0x0000000403087825 */ /* 0x001fca00078e0008 */
        /* <DEDUP_REMOVED lines=10> */
.L_x_1527:
[----:B------:R-:W-:Y:S01]  /*54f50*/  SHF.R.U32.HI R5, RZ, 0x17, R7 ;  /* 0x00000017ff057819 */ /* 0x000fe20000011607 */
[----:B------:R1:W-:Y:S03]  /*54f60*/  STL [R1+0x18], R6 ;  /* 0x0000180601007387 */ /* 0x0003e60000100800 */
[C---:B0-----:R-:W-:Y:S02]  /*54f70*/  LOP3.LUT R0, R5.reuse, 0xe0, RZ, 0xc0, !PT ;  /* 0x000000e005007812 */ /* 0x041fe400078ec0ff */
[----:B------:R-:W-:-:S03]  /*54f80*/  LOP3.LUT P0, RZ, R5, 0x1f, RZ, 0xc0, !PT ;  /* 0x0000001f05ff7812 */ /* 0x000fc6000780c0ff */
[----:B------:R-:W-:-:S05]  /*54f90*/  VIADD R0, R0, 0xffffff80 ;  /* 0xffffff8000007836 */ /* 0x000fca0000000000 */
[----:B------:R-:W-:-:S05]  /*54fa0*/  SHF.R.U32.HI R0, RZ, 0x5, R0 ;  /* 0x00000005ff007819 */ /* 0x000fca0000011600 */
[----:B------:R-:W-:-:S05]  /*54fb0*/  IMAD R10, R0, -0x4, R1 ;  /* 0xfffffffc000a7824 */ /* 0x000fca00078e0201 */
[----:B------:R-:W2:Y:S04]  /*54fc0*/  LDL R0, [R10+0x18] ;  /* 0x000018000a007983 */ /* 0x000ea80000100800 */
[----:B------:R-:W2:Y:S04]  /*54fd0*/  LDL R3, [R10+0x14] ;  /* 0x000014000a037983 */ /* 0x000ea80000100800 */
[----:B------:R-:W3:Y:S01]  /*54fe0*/  @P0 LDL R4, [R10+0x10] ;  /* 0x000010000a040983 */ /* 0x000ee20000100800 */
[----:B------:R-:W-:Y:S01]  /*54ff0*/  LOP3.LUT R5, R5, 0x1f, RZ, 0xc0, !PT ;  /* 0x0000001f05057812 */ /* 0x000fe200078ec0ff */
[----:B------:R-:W-:Y:S01]  /*55000*/  UMOV UR4, 0x54442d19 ;  /* 0x54442d1900047882 */ /* 0x000fe20000000000 */
[----:B------:R-:W-:-:S02]  /*55010*/  UMOV UR5, 0x3bf921fb ;  /* 0x3bf921fb00057882 */ /* 0x000fc40000000000 */
[-C--:B--2---:R-:W-:Y:S02]  /*55020*/  @P0 SHF.L.W.U32.HI R0, R3, R5.reuse, R0 ;  /* 0x0000000503000219 */ /* 0x084fe40000010e00 */
[----:B---3--:R-:W-:Y:S02]  /*55030*/  @P0 SHF.L.W.U32.HI R3, R4, R5, R3 ;  /* 0x0000000504030219 */ /* 0x008fe40000010e03 */
        /* <DEDUP_REMOVED lines=9> */
[----:B------:R-:W0:Y:S01]  /*550d0*/  I2F.F64.S64 R8, R8 ;  /* 0x0000000800087312 */ /* 0x000e220000301c00 */
[----:B------:R-:W-:-:S05]  /*550e0*/  LEA.HI R0, R4, R3, RZ, 0x1 ;  /* 0x0000000304007211 */ /* 0x000fca00078f08ff */
[----:B------:R-:W-:-:S04]  /*550f0*/  IMAD.MOV R3, RZ, RZ, -R0 ;  /* 0x000000ffff037224 */ /* 0x000fc800078e0a00 */
[----:B------:R-:W-:Y:S01]  /*55100*/  @!P0 IMAD.MOV.U32 R0, RZ, RZ, R3 ;  /* 0x000000ffff008224 */ /* 0x000fe200078e0003 */
[----:B0-----:R-:W-:-:S10]  /*55110*/  DMUL R10, R8, UR4 ;  /* 0x00000004080a7c28 */ /* 0x001fd40008000000 */
[----:B------:R-:W0:Y:S02]  /*55120*/  F2F.F32.F64 R10, R10 ;  /* 0x0000000a000a7310 */ /* 0x000e240000301000 */
[----:B01----:R-:W-:-:S07]  /*55130*/  FSEL R3, -R10, R10, !P1 ;  /* 0x0000000a0a037208 */ /* 0x003fce0004800100 */
.L_x_1526:
[----:B------:R-:W-:Y:S05]  /*55140*/  BSYNC.RECONVERGENT B0 ;  /* 0x0000000000007941 */ /* 0x000fea0003800200 */
.L_x_1525:
[----:B------:R-:W-:Y:S01]  /*55150*/  IMAD.MOV.U32 R5, RZ, RZ, R3 ;  /* 0x000000ffff057224 */ /* 0x000fe200078e0003 */
[----:B------:R-:W-:Y:S01]  /*55160*/  LOP3.LUT R0, R0, 0x1, RZ, 0xc0, !PT ;  /* 0x0000000100007812 */ /* 0x000fe200078ec0ff */
[----:B------:R-:W-:Y:S02]  /*55170*/  IMAD.MOV.U32 R4, RZ, RZ, 0x3c190000 ;  /* 0x3c190000ff047424 */ /* 0x000fe400078e00ff */
        /* <DEDUP_REMOVED lines=10> */
[----:B------:R-:W0:Y:S02]  /*55220*/  @!P1 MUFU.RCP R5, -R5 ;  /* 0x8000000500059308 */ /* 0x000e240000001000 */
[C---:B0-----:R-:W-:Y:S01]  /*55230*/  IMAD.SHL.U32 R0, R5.reuse, 0x1000000, RZ ;  /* 0x0100000005007824 */ /* 0x041fe200078e00ff */
        /* <DEDUP_REMOVED lines=13> */
.L_x_1524:
        /* <DEDUP_REMOVED lines=20> */
.L_x_1532:
        /* <DEDUP_REMOVED lines=12> */
.L_x_1531:
        /* <DEDUP_REMOVED lines=31> */
.L_x_1530:
[----:B------:R-:W-:Y:S05]  /*55700*/  BSYNC.RECONVERGENT B0 ;  /* 0x0000000000007941 */ /* 0x000fea0003800200 */
.L_x_1529:
        /* <DEDUP_REMOVED lines=31> */
.L_x_1523:
        /* <DEDUP_REMOVED lines=13> */
[----:B------:R-:W0:Y:S01]  /*559d0*/  MUFU.RCP R8, R8 ;  /* 0x0000000800087308 */ /* 0x000e220000001000 */
[----:B------:R-:W-:Y:S02]  /*559e0*/  FFMA R5, R6, 1.1920928955078125e-07, R5 ;  /* 0x3400000006057823 */ /* 0x000fe40000000005 */
[----:B0-----:R-:W-:-:S04]  /*559f0*/  FMUL R10, R8, R9 ;  /* 0x00000009080a7220 */ /* 0x001fc80000400000 */
        /* <DEDUP_REMOVED lines=20> */
[----:B------:R-:W0:Y:S01]  /*55b40*/  FRND R8, R7 ;  /* 0x0000000700087307 */ /* 0x000e220000201000 */
[----:B------:R-:W-:Y:S01]  /*55b50*/  FADD R9, R9, -R14 ;  /* 0x8000000e09097221 */ /* 0x000fe20000000000 */
[C---:B------:R-:W-:Y:S01]  /*55b60*/  FFMA R6, R4.reuse, R5, -R7 ;  /* 0x0000000504067223 */ /* 0x040fe20000000807 */
[C---:B------:R-:W-:Y:S02]  /*55b70*/  FSETP.GT.AND P1, PT, |R7|.reuse, 152, PT ;  /* 0x431800000700780b */ /* 0x040fe40003f24200 */
[C---:B------:R-:W-:Y:S01]  /*55b80*/  FSETP.GEU.AND P2, PT, R7.reuse, RZ, PT ;  /* 0x000000ff0700720b */ /* 0x040fe20003f4e000 */
[----:B------:R-:W-:Y:S01]  /*55b90*/  FFMA R6, R4, R9, R6 ;  /* 0x0000000904067223 */ /* 0x000fe20000000006 */
[----:B------:R-:W-:Y:S01]  /*55ba0*/  IMAD.MOV.U32 R9, RZ, RZ, 0x391fcb8e ;  /* 0x391fcb8eff097424 */ /* 0x000fe200078e00ff */
[----:B------:R-:W1:Y:S01]  /*55bb0*/  F2I.NTZ R10, R7 ;  /* 0x00000007000a7305 */ /* 0x000e620000203100 */
[----:B0-----:R-:W-:Y:S01]  /*55bc0*/  FADD R5, R7, -R8 ;  /* 0x8000000807057221 */ /* 0x001fe20000000000 */
        /* <DEDUP_REMOVED lines=11> */
[----:B------:R-:W0:Y:S01]  /*55c80*/  FRND.TRUNC R5, R5 ;  /* 0x0000000500057307 */ /* 0x000e22000020d000 */
[----:B------:R-:W-:Y:S01]  /*55c90*/  FFMA R9, R6, R9, 1 ;  /* 0x3f80000006097423 */ /* 0x000fe20000000009 */
[----:B------:R-:W-:Y:S02]  /*55ca0*/  VIADD R6, R11, 0x7f000000 ;  /* 0x7f0000000b067836 */ /* 0x000fe40000000000 */
[----:B-1----:R-:W-:Y:S02]  /*55cb0*/  IMAD R11, R10, 0x800000, -R11 ;  /* 0x008000000a0b7824 */ /* 0x002fe400078e0a0b */
[----:B------:R-:W-:-:S04]  /*55cc0*/  FMUL R6, R9, R6 ;  /* 0x0000000609067220 */ /* 0x000fc80000400000 */
[----:B------:R-:W-:Y:S01]  /*55cd0*/  FMUL R6, R6, R11 ;  /* 0x0000000b06067220 */ /* 0x000fe20000400000 */
[----:B------:R-:W-:Y:S01]  /*55ce0*/  @P1 FSEL R6, RZ, +INF , !P2 ;  /* 0x7f800000ff061808 */ /* 0x000fe20005000000 */
[----:B0-----:R-:W-:Y:S01]  /*55cf0*/  FADD R7, R5, R5 ;  /* 0x0000000505077221 */ /* 0x001fe20000000000 */
        /* <DEDUP_REMOVED lines=20> */
[----:B------:R-:W0:Y:S01]  /*55e40*/  @!P1 FRND.FLOOR R3, R4 ;  /* 0x0000000400039307 */ /* 0x000e220000205000 */
[----:B------:R-:W-:Y:S02]  /*55e50*/  @!P1 FSETP.NEU.AND P2, PT, |R7|, 1, PT ;  /* 0x3f8000000700980b */ /* 0x000fe40003f4d200 */
[----:B0-----:R-:W-:Y:S02]  /*55e60*/  @!P1 FSETP.NEU.AND P0, PT, R3, R4, PT ;  /* 0x000000040300920b */ /* 0x001fe40003f0d000 */
[----:B------:R-:W-:-:S04]  /*55e70*/  @!P1 FSEL R3, R6, -R6, P2 ;  /* 0x8000000606039208 */ /* 0x000fc80001000000 */
[----:B------:R-:W-:-:S07]  /*55e80*/  @!P1 FSEL R0, R3, +QNAN , !P0 ;  /* 0x7fffffff03009808 */ /* 0x000fce0004000000 */
.L_x_1534:
[----:B------:R-:W-:Y:S05]  /*55e90*/  BSYNC.RECONVERGENT B0 ;  /* 0x0000000000007941 */ /* 0x000fea0003800200 */
.L_x_1533:
        /* <DEDUP_REMOVED lines=13> */
.L_x_1439:
[----:B------:R-:W-:Y:S05]  /*55f70*/  BSYNC.RECONVERGENT B2 ;  /* 0x0000000000027941 */ /* 0x000fea0003800200 */
.L_x_1438:
[----:B------:R-:W-:Y:S02]  /*55f80*/  LEA R0, R5, 0x3, 0x3 ;  /* 0x0000000305007811 */ /* 0x000fe400078e18ff */
[----:B------:R-:W-:-:S04]  /*55f90*/  LOP3.LUT P1, RZ, R13, 0x7, RZ, 0xc0, !PT ;  /* 0x000000070dff7812 */ /* 0x000fc8000782c0ff */
[----:B------:R-:W-:Y:S02]  /*55fa0*/  SEL R12, R13, R0, !P1 ;  /* 0x000000000d0c7207 */ /* 0x000fe40004800000 */
[----:B------:R-:W-:Y:S02]  /*55fb0*/  SEL R13, R0, R13, !P1 ;  /* 0x0000000d000d7207 */ /* 0x000fe40004800000 */
[----:B------:R-:W-:-:S13]  /*55fc0*/  LOP3.LUT P0, RZ, R12, 0x7, RZ, 0xc0, !PT ;  /* 0x000000070cff7812 */ /* 0x000fda000780c0ff */
[----:B------:R-:W-:Y:S05]  /*55fd0*/  @P0 BRA `(.L_x_1535) ;  /* 0x0000000400700947 */ /* 0x000fea0003800000 */
.L_x_1553:
[----:B------:R-:W-:Y:S01]  /*55fe0*/  LOP3.LUT P0, RZ, R13, 0x7, RZ, 0xc0, !PT ;  /* 0x000000070dff7812 */ /* 0x000fe2000780c0ff */
[----:B------:R-:W-:Y:S05]  /*55ff0*/  YIELD ;  /* 0x0000000000007946 */ /* 0x000fea0003800000 */
[----:B------:R-:W-:Y:S07]  /*56000*/  BSSY B0, `(.L_x_1536) ;  /* 0x000001f000007945 */ /* 0x000fee0003800000 */
[----:B---34-:R-:W-:Y:S05]  /*56010*/  @P0 BRA `(.L_x_1537) ;  /* 0x0000000000740947 */ /* 0x018fea0003800000 */
[----:B------:R-:W1:Y:S01]  /*56020*/  S2R R3, SR_CgaCtaId ;  /* 0x0000000000037919 */ /* 0x000e620000008800 */
[----:B------:R-:W-:-:S05]  /*56030*/  MOV R0, 0x400 ;  /* 0x0000040000007802 */ /* 0x000fca0000000f00 */
[----:B------:R-:W-:-:S05]  /*56040*/  VIADD R0, R0, 0x410 ;  /* 0x0000041000007836 */ /* 0x000fca0000000000 */
[----:B-1----:R-:W-:-:S07]  /*56050*/  LEA R6, R3, R0, 0x18 ;  /* 0x0000000003067211 */ /* 0x002fce00078ec0ff */
.L_x_1544:
        /* <DEDUP_REMOVED lines=10> */
.L_x_1539:
[----:B------:R-:W-:-:S05]  /*56100*/  IMAD.MOV.U32 R7, RZ, RZ, -0x1 ;  /* 0xffffffffff077424 */ /* 0x000fca00078e00ff */
[----:B------:R1:W5:Y:S02]  /*56110*/  ATOMG.E.EXCH.STRONG.GPU PT, R0, desc[UR36][R4.64], R7 ;  /* 0x80000007040079a8 */ /* 0x000364000c1ef124 */
.L_x_1540:
[----:B------:R-:W-:Y:S05]  /*56120*/  BSYNC.RECONVERGENT B1 ;  /* 0x0000000000017941 */ /* 0x000fea0003800200 */
.L_x_1538:
[----:B-1-3-5:R-:W-:-:S05]  /*56130*/  VIADD R7, R0, 0x1 ;  /* 0x0000000100077836 */ /* 0x02afca0000000000 */
[----:B------:R-:W-:-:S13]  /*56140*/  ISETP.GE.U32.AND P0, PT, R7, 0x2, PT ;  /* 0x000000020700780c */ /* 0x000fda0003f06070 */
[----:B------:R-:W-:Y:S05]  /*56150*/  @!P0 BRA `(.L_x_1537) ;  /* 0x0000000000248947 */ /* 0x000fea0003800000 */
[----:B------:R-:W-:Y:S04]  /*56160*/  BSSY.RECONVERGENT B1, `(.L_x_1541) ;  /* 0x0000005000017945 */ /* 0x000fe80003800200 */
[----:B------:R-:W-:Y:S05]  /*56170*/  @P1 BRA `(.L_x_1542) ;  /* 0x0000000000081947 */ /* 0x000fea0003800000 */
[----:B------:R1:W-:Y:S01]  /*56180*/  ATOMS.EXCH RZ, [R3+0x10000], RZ ;  /* 0x010000ff03ff738c */ /* 0x0003e20004000000 */
[----:B------:R-:W-:Y:S05]  /*56190*/  BRA `(.L_x_1543) ;  /* 0x0000000000047947 */ /* 0x000fea0003800000 */
.L_x_1542:
[----:B------:R3:W5:Y:S02]  /*561a0*/  ATOMG.E.EXCH.STRONG.GPU PT, RZ, desc[UR36][R4.64], RZ ;  /* 0x800000ff04ff79a8 */ /* 0x000764000c1ef124 */
.L_x_1543:
[----:B------:R-:W-:Y:S05]  /*561b0*/  BSYNC.RECONVERGENT B1 ;  /* 0x0000000000017941 */ /* 0x000fea0003800200 */
.L_x_1541:
[----:B------:R-:W-:Y:S01]  /*561c0*/  LOP3.LUT P0, RZ, R0, 0x7, RZ, 0xc0, !PT ;  /* 0x0000000700ff7812 */ /* 0x000fe2000780c0ff */
[----:B------:R-:W-:-:S12]  /*561d0*/  IMAD.MOV.U32 R13, RZ, RZ, R0 ;  /* 0x000000ffff0d7224 */ /* 0x000fd800078e0000 */
[----:B------:R-:W-:Y:S05]  /*561e0*/  @!P0 BRA `(.L_x_1544) ;  /* 0xfffffffc009c8947 */ /* 0x000fea000383ffff */
.L_x_1537:
[----:B------:R-:W-:Y:S05]  /*561f0*/  BSYNC B0 ;  /* 0x0000000000007941 */ /* 0x000fea0003800000 */
.L_x_1536:
        /* <DEDUP_REMOVED lines=14> */
.L_x_1547:
        /* <DEDUP_REMOVED lines=14> */
.L_x_1546:
        /* <DEDUP_REMOVED lines=15> */
.L_x_1551:
[----:B------:R-:W-:-:S05]  /*564b0*/  IMAD.WIDE.U32 R4, R5, 0x4, R24 ;  /* 0x0000000405047825 */ /* 0x000fca00078e0018 */
[----:B------:R-:W3:Y:S02]  /*564c0*/  ATOMG.E.EXCH.STRONG.GPU PT, R0, desc[UR36][R4.64], R13 ;  /* 0x8000000d040079a8 */ /* 0x000ee4000c1ef124 */
[----:B---3--:R-:W-:-:S13]  /*564d0*/  ISETP.NE.AND P0, PT, R0, -0x1, PT ;  /* 0xffffffff0000780c */ /* 0x008fda0003f05270 */
[----:B------:R-:W-:Y:S05]  /*564e0*/  @!P0 BREAK.RELIABLE B0 ;  /* 0x0000000000008942 */ /* 0x000fea0003800100 */
[----:B------:R-:W-:Y:S05]  /*564f0*/  @!P0 BRA `(.L_x_1552) ;  /* 0x0000000c002c8947 */ /* 0x000fea0003800000 */
[----:B------:R3:W5:Y:S01]  /*56500*/  ATOMG.E.EXCH.STRONG.GPU PT, RZ, desc[UR36][R4.64], RZ ;  /* 0x800000ff04ff79a8 */ /* 0x000762000c1ef124 */
[----:B-12---:R-:W-:-:S07]  /*56510*/  IMAD.MOV.U32 R3, RZ, RZ, R13 ;  /* 0x000000ffff037224 */ /* 0x006fce00078e000d */
.L_x_1548:
[----:B------:R-:W-:Y:S05]  /*56520*/  BSYNC.RELIABLE B0 ;  /* 0x0000000000007941 */ /* 0x000fea0003800100 */
.L_x_1545:
[----:B------:R-:W-:Y:S02]  /*56530*/  LOP3.LUT P0, RZ, R0, 0x7, RZ, 0xc0, !PT ;  /* 0x0000000700ff7812 */ /* 0x000fe4000780c0ff */
[----:B------:R-:W-:-:S04]  /*56540*/  LOP3.LUT P1, RZ, R3, 0x7, RZ, 0xc0, !PT ;  /* 0x0000000703ff7812 */ /* 0x000fc8000782c0ff */
[----:B------:R-:W-:-:S04]  /*56550*/  PLOP3.LUT P0, PT, P0, P1, PT, 0x20, 0x2 ;  /* 0x000000000002781c */ /* 0x000fc80000702470 */
[----:B------:R-:W-:Y:S02]  /*56560*/  SEL R12, R3, R0, P0 ;  /* 0x00000000030c7207 */ /* 0x000fe40000000000 */
[----:B------:R-:W-:Y:S02]  /*56570*/  SEL R13, R0, R3, P0 ;  /* 0x00000003000d7207 */ /* 0x000fe40000000000 */
[----:B------:R-:W-:-:S13]  /*56580*/  LOP3.LUT P1, RZ, R12, 0x7, RZ, 0xc0, !PT ;  /* 0x000000070cff7812 */ /* 0x000fda000782c0ff */
[----:B------:R-:W-:Y:S05]  /*56590*/  @!P1 BRA `(.L_x_1553) ;  /* 0xfffffff800909947 */ /* 0x000fea000383ffff */
.L_x_1535:
[----:B------:R-:W-:Y:S02]  /*565a0*/  IMAD.SHL.U32 R0, R12, 0x8, RZ ;  /* 0x000000080c007824 */ /* 0x000fe400078e00ff */
[----:B------:R-:W-:Y:S02]  /*565b0*/  IMAD.MOV.U32 R3, RZ, RZ, -0x4f0f0efe ;  /* 0xb0f0f102ff037424 */ /* 0x000fe400078e00ff */
[----:B------:R-:W-:Y:S01]  /*565c0*/  IMAD.MOV.U32 R7, RZ, RZ, -0x40000000 ;  /* 0xc0000000ff077424 */ /* 0x000fe200078e00ff */
[----:B------:R-:W-:Y:S01]  /*565d0*/  LOP3.LUT R0, R0, 0x38, RZ, 0xc0, !PT ;  /* 0x0000003800007812 */ /* 0x000fe200078ec0ff */
[----:B---3--:R-:W-:-:S03]  /*565e0*/  IMAD.MOV.U32 R5, RZ, RZ, -0x203a400 ;  /* 0xfdfc5c00ff057424 */ /* 0x008fc600078e00ff */
        /* <DEDUP_REMOVED lines=18> */
[----:B------:R4:W-:Y:S04]  /*56710*/  @P0 STL.64 [R3+0x220], R12 ;  /* 0x0002200c03000387 */ /* 0x0009e80000100a00 */
[----:B------:R4:W-:Y:S04]  /*56720*/  @!P0 STL [R1+0xa40], R0 ;  /* 0x000a400001008387 */ /* 0x0009e80000100800 */
[----:B------:R4:W-:Y:S01]  /*56730*/  @!P0 STL.64 [R23+0xa28], R12 ;  /* 0x000a280c17008387 */ /* 0x0009e20000100a00 */
[----:B------:R-:W-:Y:S05]  /*56740*/  BRA `(.L_x_1552) ;  /* 0x0000000800987947 */ /* 0x000fea0003800000 */
.L_x_1550:
[----:B------:R-:W-:-:S04]  /*56750*/  LOP3.LUT R0, R13, 0x7, RZ, 0xc0, !PT ;  /* 0x000000070d007812 */ /* 0x000fc800078ec0ff */
[----:B------:R-:W-:-:S13]  /*56760*/  ISETP.NE.AND P0, PT, R0, 0x1, PT ;  /* 0x000000010000780c */ /* 0x000fda0003f05270 */
        /* <DEDUP_REMOVED lines=8> */
.L_x_1549:
[----:B------:R-:W-:Y:S01]  /*567f0*/  IMAD R3, R17, 0x8, R2 ;  /* 0x0000000811037824 */ /* 0x000fe200078e0202 */
[----:B------:R1:W-:Y:S04]  /*56800*/  STL [R1+0x238], R22 ;  /* 0x0002381601007387 */ /* 0x0003e80000100800 */
[----:B------:R1:W-:Y:S01]  /*56810*/  STL.64 [R3+0x220], R12 ;  /* 0x0002200c03007387 */ /* 0x0003e20000100a00 */
[----:B------:R-:W-:Y:S05]  /*56820*/  BRA `(.L_x_1552) ;  /* 0x0000000800607947 */ /* 0x000fea0003800000 */
.L_x_1437:
[----:B------:R-:W-:Y:S01]  /*56830*/  ISETP.GT.U32.AND P0, PT, R46, 0x1fff, PT ;  /* 0x00001fff2e00780c */ /* 0x000fe20003f04070 */
[----:B------:R-:W-:Y:S01]  /*56840*/  BSSY.RECONVERGENT B0, `(.L_x_1554) ;  /* 0x000000f000007945 */ /* 0x000fe20003800200 */
[----:B------:R-:W-:-:S11]  /*56850*/  IMAD.MOV.U32 R43, RZ, RZ, R13 ;  /* 0x000000ffff2b7224 */ /* 0x000fd600078e000d */
[----:B------:R-:W-:Y:S05]  /*56860*/  @P0 BRA `(.L_x_1555) ;  /* 0x00000000001c0947 */ /* 0x000fea0003800000 */
[----:B------:R-:W3:Y:S01]  /*56870*/  S2UR UR5, SR_CgaCtaId ;  /* 0x00000000000579c3 */ /* 0x000ee20000008800 */
[----:B------:R-:W-:Y:S02]  /*56880*/  UMOV UR4, 0x400 ;  /* 0x0000040000047882 */ /* 0x000fe40000000000 */
[----:B------:R-:W-:-:S04]  /*56890*/  UIADD3 UR4, UPT, UPT, UR4, 0x410, URZ ;  /* 0x0000041004047890 */ /* 0x000fc8000fffe0ff */
[----:B---3--:R-:W-:-:S06]  /*568a0*/  ULEA UR4, UR5, UR4, 0x18 ;  /* 0x0000000405047291 */ /* 0x008fcc000f8ec0ff */
[----:B-12---:R-:W-:-:S05]  /*568b0*/  LEA R3, R46, UR4, 0x3 ;  /* 0x000000042e037c11 */ /* 0x006fca000f8e18ff */
[----:B------:R4:W-:Y:S01]  /*568c0*/  ATOMS.EXCH.64 RZ, [R3], R42 ;  /* 0x0000002a03ff738c */ /* 0x0009e20004000400 */
[----:B------:R-:W-:Y:S05]  /*568d0*/  BRA `(.L_x_1556) ;  /* 0x0000000000147947 */ /* 0x000fea0003800000 */
.L_x_1555:
[----:B------:R-:W3:Y:S02]  /*568e0*/  LDC.64 R4, c[0x0][0x380] ;  /* 0x0000e000ff047b82 */ /* 0x000ee40000000a00 */
[----:B---3--:R-:W-:-:S03]  /*568f0*/  IMAD.WIDE.U32 R4, R46, 0x8, R4 ;  /* 0x000000082e047825 */ /* 0x008fc600078e0004 */
[----:B------:R-:W-:-:S05]  /*56900*/  IADD3 R4, P0, PT, R4, 0xc000000, RZ ;  /* 0x0c00000004047810 */ /* 0x000fca0007f1e0ff */
[----:B------:R-:W-:-:S05]  /*56910*/  IMAD.X R5, RZ, RZ, R5, P0 ;  /* 0x000000ffff057224 */ /* 0x000fca00000e0605 */
[----:B------:R3:W5:Y:S03]  /*56920*/  ATOMG.E.EXCH.64.STRONG.GPU PT, RZ, desc[UR36][R4.64+0x8], R42 ;  /* 0x8000082a04ff79a8 */ /* 0x000766000c1ef524 */
.L_x_1556:
[----:B------:R-:W-:Y:S05]  /*56930*/  BSYNC.RECONVERGENT B0 ;  /* 0x0000000000007941 */ /* 0x000fea0003800200 */
.L_x_1554:
[----:B------:R-:W-:Y:S02]  /*56940*/  LOP3.LUT P0, RZ, R6, 0x7, RZ, 0xc0, !PT ;  /* 0x0000000706ff7812 */ /* 0x000fe4000780c0ff */
[----:B------:R-:W-:-:S11]  /*56950*/  LEA R7, R46, 0x6, 0x3 ;  /* 0x000000062e077811 */ /* 0x000fd600078e18ff */
[----:B------:R-:W-:Y:S05]  /*56960*/  @P0 BRA `(.L_x_1557) ;  /* 0x0000000400700947 */ /* 0x000fea0003800000 */
.L_x_1574:
[----:B------:R-:W-:Y:S01]  /*56970*/  LOP3.LUT P0, RZ, R7, 0x7, RZ, 0xc0, !PT ;  /* 0x0000000707ff7812 */ /* 0x000fe2000780c0ff */
[----:B------:R-:W-:Y:S05]  /*56980*/  YIELD ;  /* 0x0000000000007946 */ /* 0x000fea0003800000 */
[----:B------:R-:W-:Y:S07]  /*56990*/  BSSY B0, `(.L_x_1558) ;  /* 0x000001f000007945 */ /* 0x000fee0003800000 */
[----:B-1----:R-:W-:Y:S05]  /*569a0*/  @P0 BRA `(.L_x_1559) ;  /* 0x0000000000740947 */ /* 0x002fea0003800000 */
[----:B-12-4-:R-:W0:Y:S01]  /*569b0*/  S2R R3, SR_CgaCtaId ;  /* 0x0000000000037919 */ /* 0x016e220000008800 */
[----:B------:R-:W-:-:S05]  /*569c0*/  MOV R0, 0x400 ;  /* 0x0000040000007802 */ /* 0x000fca0000000f00 */
[----:B------:R-:W-:-:S05]  /*569d0*/  VIADD R0, R0, 0x410 ;  /* 0x0000041000007836 */ /* 0x000fca0000000000 */
[----:B0-----:R-:W-:-:S07]  /*569e0*/  LEA R8, R3, R0, 0x18 ;  /* 0x0000000003087211 */ /* 0x001fce00078ec0ff */
.L_x_1566:
[C---:B------:R-:W-:Y:S01]  /*569f0*/  ISETP.GT.U32.AND P1, PT, R7.reuse, 0xffff, PT ;  /* 0x0000ffff0700780c */ /* 0x040fe20003f24070 */
[----:B------:R-:W-:Y:S05]  /*56a00*/  YIELD ;  /* 0x0000000000007946 */ /* 0x000fea0003800000 */
[----:B-1-3--:R-:W-:Y:S01]  /*56a10*/  SHF.R.U32.HI R5, RZ, 0x3, R7 ;  /* 0x00000003ff057819 */ /* 0x00afe20000011607 */
[----:B------:R-:W-:Y:S01]  /*56a20*/  BSSY.RECONVERGENT B1, `(.L_x_1560) ;  /* 0x0000009000017945 */ /* 0x000fe20003800200 */
[----:B0-2---:R-:W-:-:S03]  /*56a30*/  LEA.HI R3, R7, R8, RZ, 0x1f ;  /* 0x0000000807037211 */ /* 0x005fc600078ff8ff */
[----:B------:R-:W-:Y:S02]  /*56a40*/  IMAD.WIDE.U32 R4, R5, 0x4, R24 ;  /* 0x0000000405047825 */ /* 0x000fe400078e0018 */
[----:B------:R-:W-:Y:S05]  /*56a50*/  @P1 BRA `(.L_x_1561) ;  /* 0x00000000000c1947 */ /* 0x000fea0003800000 */
[----:B------:R-:W-:-:S06]  /*56a60*/  IMAD.MOV.U32 R0, RZ, RZ, -0x1 ;  /* 0xffffffffff007424 */ /* 0x000fcc00078e00ff */
[----:B------:R0:W1:Y:S01]  /*56a70*/  ATOMS.EXCH R0, [R3+0x10000], R0 ;  /* 0x010000000300738c */ /* 0x0000620004000000 */
[----:B------:R-:W-:Y:S05]  /*56a80*/  BRA `(.L_x_1562) ;  /* 0x0000000000087947 */ /* 0x000fea0003800000 */
.L_x_1561:
[----:B------:R-:W-:-:S05]  /*56a90*/  IMAD.MOV.U32 R9, RZ, RZ, -0x1 ;  /* 0xffffffffff097424 */ /* 0x000fca00078e00ff */
[----:B------:R2:W5:Y:S02]  /*56aa0*/  ATOMG.E.EXCH.STRONG.GPU PT, R0, desc[UR36][R4.64], R9 ;  /* 0x80000009040079a8 */ /* 0x000564000c1ef124 */
.L_x_1562:
[----:B------:R-:W-:Y:S05]  /*56ab0*/  BSYNC.RECONVERGENT B1 ;  /* 0x0000000000017941 */ /* 0x000fea0003800200 */
.L_x_1560:
[----:B-12--5:R-:W-:-:S05]  /*56ac0*/  VIADD R9, R0, 0x1 ;  /* 0x0000000100097836 */ /* 0x026fca0000000000 */
[----:B------:R-:W-:-:S13]  /*56ad0*/  ISETP.GE.U32.AND P0, PT, R9, 0x2, PT ;  /* 0x000000020900780c */ /* 0x000fda0003f06070 */
[----:B------:R-:W-:Y:S05]  /*56ae0*/  @!P0 BRA `(.L_x_1559) ;  /* 0x0000000000248947 */ /* 0x000fea0003800000 */
[----:B------:R-:W-:Y:S04]  /*56af0*/  BSSY.RECONVERGENT B1, `(.L_x_1563) ;  /* 0x0000005000017945 */ /* 0x000fe80003800200 */
[----:B------:R-:W-:Y:S05]  /*56b00*/  @P1 BRA `(.L_x_1564) ;  /* 0x0000000000081947 */ /* 0x000fea0003800000 */
[----:B------:R2:W-:Y:S01]  /*56b10*/  ATOMS.EXCH RZ, [R3+0x10000], RZ ;  /* 0x010000ff03ff738c */ /* 0x0005e20004000000 */
[----:B------:R-:W-:Y:S05]  /*56b20*/  BRA `(.L_x_1565) ;  /* 0x0000000000047947 */ /* 0x000fea0003800000 */
.L_x_1564:
[----:B------:R1:W5:Y:S02]  /*56b30*/  ATOMG.E.EXCH.STRONG.GPU PT, RZ, desc[UR36][R4.64], RZ ;  /* 0x800000ff04ff79a8 */ /* 0x000364000c1ef124 */
.L_x_1565:
[----:B------:R-:W-:Y:S05]  /*56b40*/  BSYNC.RECONVERGENT B1 ;  /* 0x0000000000017941 */ /* 0x000fea0003800200 */
.L_x_1563:
[----:B------:R-:W-:Y:S01]  /*56b50*/  LOP3.LUT P0, RZ, R0, 0x7, RZ, 0xc0, !PT ;  /* 0x0000000700ff7812 */ /* 0x000fe2000780c0ff */
[----:B------:R-:W-:-:S12]  /*56b60*/  IMAD.MOV.U32 R7, RZ, RZ, R0 ;  /* 0x000000ffff077224 */ /* 0x000fd800078e0000 */
[----:B------:R-:W-:Y:S05]  /*56b70*/  @!P0 BRA `(.L_x_1566) ;  /* 0xfffffffc009c8947 */ /* 0x000fea000383ffff */
.L_x_1559:
[----:B------:R-:W-:Y:S05]  /*56b80*/  BSYNC B0 ;  /* 0x0000000000007941 */ /* 0x000fea0003800000 */
.L_x_1558:
        /* <DEDUP_REMOVED lines=10> */
[----:B012-4-:R-:W-:-:S10]  /*56c30*/  IMAD.MOV.U32 R3, RZ, RZ, R6 ;  /* 0x000000ffff037224 */ /* 0x017fd400078e0006 */
[----:B------:R-:W-:Y:S05]  /*56c40*/  @!P0 BRA `(.L_x_1570) ;  /* 0x0000000000988947 */ /* 0x000fea0003800000 */
[----:B------:R-:W-:Y:S05]  /*56c50*/  @P1 BREAK.RELIABLE B0 ;  /* 0x0000000000001942 */ /* 0x000fea0003800100 */
[----:B------:R-:W-:Y:S05]  /*56c60*/  @P1 BRA `(.L_x_1571) ;  /* 0x0000000400441947 */ /* 0x000fea0003800000 */
.L_x_1569:
[----:B------:R-:W-:Y:S02]  /*56c70*/  ISETP.GT.U32.AND P1, PT, R6, 0xffff, PT ;  /* 0x0000ffff0600780c */ /* 0x000fe40003f24070 */
[----:B012-4-:R-:W-:-:S11]  /*56c80*/  SHF.R.U32.HI R3, RZ, 0x3, R6 ;  /* 0x00000003ff037819 */ /* 0x017fd60000011606 */
        /* <DEDUP_REMOVED lines=12> */
.L_x_1568:
        /* <DEDUP_REMOVED lines=13> */
[----:B0-2-4-:R-:W-:Y:S01]  /*56e20*/  IMAD.MOV.U32 R3, RZ, RZ, R7 ;  /* 0x000000ffff037224 */ /* 0x015fe200078e0007 */
[----:B------:R-:W-:Y:S06]  /*56e30*/  BRA `(.L_x_1570) ;  /* 0x00000000001c7947 */ /* 0x000fec0003800000 */
.L_x_1573:
[----:B------:R-:W-:-:S05]  /*56e40*/  IMAD.WIDE.U32 R4, R5, 0x4, R24 ;  /* 0x0000000405047825 */ /* 0x000fca00078e0018 */
[----:B------:R-:W3:Y:S02]  /*56e50*/  ATOMG.E.EXCH.STRONG.GPU PT, R0, desc[UR36][R4.64], R7 ;  /* 0x80000007040079a8 */ /* 0x000ee4000c1ef124 */
[----:B---3--:R-:W-:-:S13]  /*56e60*/  ISETP.NE.AND P0, PT, R0, -0x1, PT ;  /* 0xffffffff0000780c */ /* 0x008fda0003f05270 */
[----:B------:R-:W-:Y:S05]  /*56e70*/  @!P0 BREAK.RELIABLE B0 ;  /* 0x0000000000008942 */ /* 0x000fea0003800100 */
[----:B------:R-:W-:Y:S05]  /*56e80*/  @!P0 BRA `(.L_x_1552) ;  /* 0x0000000000c88947 */ /* 0x000fea0003800000 */
[----:B------:R1:W5:Y:S01]  /*56e90*/  ATOMG.E.EXCH.STRONG.GPU PT, RZ, desc[UR36][R4.64], RZ ;  /* 0x800000ff04ff79a8 */ /* 0x000362000c1ef124 */
[----:B0-2-4-:R-:W-:-:S07]  /*56ea0*/  IMAD.MOV.U32 R3, RZ, RZ, R7 ;  /* 0x000000ffff037224 */ /* 0x015fce00078e0007 */
.L_x_1570:
[----:B------:R-:W-:Y:S05]  /*56eb0*/  BSYNC.RELIABLE B0 ;  /* 0x0000000000007941 */ /* 0x000fea0003800100 */
.L_x_1567:
[----:B------:R-:W-:Y:S02]  /*56ec0*/  LOP3.LUT P0, RZ, R0, 0x7, RZ, 0xc0, !PT ;  /* 0x0000000700ff7812 */ /* 0x000fe4000780c0ff */
[----:B------:R-:W-:-:S04]  /*56ed0*/  LOP3.LUT P1, RZ, R3, 0x7, RZ, 0xc0, !PT ;  /* 0x0000000703ff7812 */ /* 0x000fc8000782c0ff */
[----:B------:R-:W-:-:S04]  /*56ee0*/  PLOP3.LUT P0, PT, P0, P1, PT, 0x20, 0x2 ;  /* 0x000000000002781c */ /* 0x000fc80000702470 */
[----:B------:R-:W-:Y:S02]  /*56ef0*/  SEL R6, R3, R0, P0 ;  /* 0x0000000003067207 */ /* 0x000fe40000000000 */
[----:B------:R-:W-:Y:S02]  /*56f00*/  SEL R7, R0, R3, P0 ;  /* 0x0000000300077207 */ /* 0x000fe40000000000 */
[----:B------:R-:W-:-:S13]  /*56f10*/  LOP3.LUT P1, RZ, R6, 0x7, RZ, 0xc0, !PT ;  /* 0x0000000706ff7812 */ /* 0x000fda000782c0ff */
[----:B------:R-:W-:Y:S05]  /*56f20*/  @!P1 BRA `(.L_x_1574) ;  /* 0xfffffff800909947 */ /* 0x000fea000383ffff */
.L_x_1557:
[----:B------:R-:W-:Y:S02]  /*56f30*/  IMAD.SHL.U32 R0, R6, 0x8, RZ ;  /* 0x0000000806007824 */ /* 0x000fe400078e00ff */
[----:B-12-4-:R-:W-:Y:S02]  /*56f40*/  IMAD.MOV.U32 R3, RZ, RZ, -0x4f0f0efe ;  /* 0xb0f0f102ff037424 */ /* 0x016fe400078e00ff */
[----:B0-----:R-:W-:Y:S01]  /*56f50*/  IMAD.MOV.U32 R9, RZ, RZ, -0x40000000 ;  /* 0xc0000000ff097424 */ /* 0x001fe200078e00ff */
        /* <DEDUP_REMOVED lines=24> */
.L_x_1572:
        /* <DEDUP_REMOVED lines=10> */
.L_x_1571:
[----:B------:R-:W-:Y:S01]  /*57180*/  LEA R3, R17, R2, 0x3 ;  /* 0x0000000211037211 */ /* 0x000fe200078e18ff */
[----:B------:R0:W-:Y:S04]  /*57190*/  STL [R1+0x238], R22 ;  /* 0x0002381601007387 */ /* 0x0001e80000100800 */
[----:B------:R0:W-:Y:S02]  /*571a0*/  STL.64 [R3+0x220], R6 ;  /* 0x0002200603007387 */ /* 0x0001e40000100a00 */
.L_x_1552:
[----:B------:R-:W-:Y:S05]  /*571b0*/  BSYNC B3 ;  /* 0x0000000000037941 */ /* 0x000fea0003800000 */
.L_x_930:
[----:B01234-:R-:W2:Y:S02]  /*571c0*/  LDL R0, [R1+0x30] ;  /* 0x0000300001007983 */ /* 0x01fea40000100800 */
[----:B--2---:R-:W-:-:S05]  /*571d0*/  VIADD R0, R0, 0x1 ;  /* 0x0000000100007836 */ /* 0x004fca0000000000 */
[----:B------:R0:W-:Y:S01]  /*571e0*/  STL [R1+0x30], R0 ;  /* 0x0000300001007387 */ /* 0x0001e20000100800 */
[----:B------:R-:W-:Y:S05]  /*571f0*/  BRA `(.L_x_879) ;  /* 0x0000000000507947 */ /* 0x000fea0003800000 */
.L_x_886:
[----:B------:R-:W-:Y:S05]  /*57200*/  BSYNC.RELIABLE B9 ;  /* 0x0000000000097941 */ /* 0x000fea0003800100 */
.L_x_880:
[----:B------:R-:W-:Y:S01]  /*57210*/  LOP3.LUT R37, R37, 0xffff, RZ, 0xc0, !PT ;  /* 0x0000ffff25257812 */ /* 0x000fe200078ec0ff */
[----:B0-----:R-:W-:-:S03]  /*57220*/  IMAD.MOV.U32 R3, RZ, RZ, 0x1 ;  /* 0x00000001ff037424 */ /* 0x001fc600078e00ff */
[----:B------:R-:W-:-:S04]  /*57230*/  ISETP.GT.U32.AND P0, PT, R37, 0xffff, PT ;  /* 0x0000ffff2500780c */ /* 0x000fc80003f04070 */
[----:B------:R-:W-:-:S04]  /*57240*/  SEL R37, R37, 0xffff, !P0 ;  /* 0x0000ffff25257807 */ /* 0x000fc80004000000 */
[----:B-1----:R-:W-:-:S04]  /*57250*/  LOP3.LUT R0, R37, 0xffff, RZ, 0xc0, !PT ;  /* 0x0000ffff25007812 */ /* 0x002fc800078ec0ff */
        /* <DEDUP_REMOVED lines=12> */
[----:B------:R-:W-:-:S04]  /*57320*/  PLOP3.LUT P0, PT, PT, PT, PT, 0x8, 0x80 ;  /* 0x000000000080781c */ /* 0x000fc80003f0e170 */
[----:B------:R-:W-:-:S09]  /*57330*/  P2R R16, PR, RZ, 0x1 ;  /* 0x00000001ff107803 */ /* 0x000fd20000000000 */
.L_x_879:
[----:B------:R-:W-:Y:S05]  /*57340*/  BSYNC B10 ;  /* 0x00000000000a7941 */ /* 0x000fea0003800000 */
.L_x_878:
[----:B0-----:R-:W2:Y:S01]  /*57350*/  LDL R22, [R1+0x238] ;  /* 0x0002380001167983 */ /* 0x001ea20000100800 */
[----:B------:R-:W-:Y:S02]  /*57360*/  ISETP.NE.AND P1, PT, R16, RZ, PT ;  /* 0x000000ff1000720c */ /* 0x000fe40003f25270 */
[----:B--2---:R-:W-:-:S13]  /*57370*/  ISETP.NE.AND P0, PT, R22, RZ, PT ;  /* 0x000000ff1600720c */ /* 0x004fda0003f05270 */
[----:B------:R-:W-:Y:S05]  /*57380*/  @P1 BRA P0, `(.L_x_1575) ;  /* 0xfffffd50006c1947 */ /* 0x000fea000003ffff */
.L_x_877:
[----:B------:R-:W-:Y:S05]  /*57390*/  BSYNC B11 ;  /* 0x00000000000b7941 */ /* 0x000fea0003800000 */
.L_x_876:
[----:B------:R-:W2:Y:S01]  /*573a0*/  LDL R35, [R1+0xa40] ;  /* 0x000a400001237983 */ /* 0x000ea20000100800 */
[C---:B------:R-:W-:Y:S01]  /*573b0*/  ISETP.LT.U32.AND P2, PT, R34.reuse, 0x3f, PT ;  /* 0x0000003f2200780c */ /* 0x040fe20003f41070 */
[----:B------:R-:W-:Y:S01]  /*573c0*/  VIADD R34, R34, 0x1 ;  /* 0x0000000122227836 */ /* 0x000fe20000000000 */
[----:B------:R-:W-:Y:S01]  /*573d0*/  ISETP.NE.AND P0, PT, R22, RZ, PT ;  /* 0x000000ff1600720c */ /* 0x000fe20003f05270 */
[----:B------:R-:W-:Y:S01]  /*573e0*/  IMAD.MOV.U32 R37, RZ, RZ, R22 ;  /* 0x000000ffff257224 */ /* 0x000fe200078e0016 */
[----:B-1-34-:R-:W-:Y:S02]  /*573f0*/  CS2R R16, SRZ ;  /* 0x0000000000107805 */ /* 0x01afe4000001ff00 */
[----:B--2---:R-:W-:-:S13]  /*57400*/  ISETP.GE.U32.AND P1, PT, R35, R33, PT ;  /* 0x000000212300720c */ /* 0x004fda0003f26070 */
[----:B------:R-:W-:Y:S05]  /*57410*/  @P1 BRA P2, `(.L_x_1576) ;  /* 0xfffffaa000581947 */ /* 0x000fea000103ffff */
.L_x_175:
[----:B------:R-:W-:Y:S01]  /*57420*/  ISETP.NE.U32.AND P1, PT, R16, RZ, PT ;  /* 0x000000ff1000720c */ /* 0x000fe20003f25070 */
[----:B------:R-:W-:Y:S02]  /*57430*/  IMAD.MOV.U32 R0, RZ, RZ, RZ ;  /* 0x000000ffff007224 */ /* 0x000fe400078e00ff */
[----:B------:R-:W-:Y:S01]  /*57440*/  IMAD.MOV.U32 R8, RZ, RZ, RZ ;  /* 0x000000ffff087224 */ /* 0x000fe200078e00ff */
[----:B------:R-:W-:-:S13]  /*57450*/  ISETP.NE.AND.EX P1, PT, R17, RZ, PT, P1 ;  /* 0x000000ff1100720c */ /* 0x000fda0003f25310 */
[----:B------:R-:W-:Y:S05]  /*57460*/  @!P1 BRA `(.L_x_174) ;  /* 0x0000000400649947 */ /* 0x000fea0003800000 */
[----:B------:R-:W-:Y:S05]  /*57470*/  BRA `(.L_x_1577) ;  /* 0x0000000400147947 */ /* 0x000fea0003800000 */
.L_x_178:
[----:B------:R-:W-:Y:S01]  /*57480*/  ISETP.NE.AND P0, PT, R37, RZ, PT ;  /* 0x000000ff2500720c */ /* 0x000fe20003f05270 */
[----:B------:R-:W-:Y:S04]  /*57490*/  BSSY.RECONVERGENT B0, `(.L_x_1577) ;  /* 0x0000043000007945 */ /* 0x000fe80003800200 */
[----:B------:R-:W-:Y:S08]  /*574a0*/  BSSY.RELIABLE B1, `(.L_x_1578) ;  /* 0x000001d000017945 */ /* 0x000ff00003800100 */
[----:B------:R-:W-:Y:S05]  /*574b0*/  @!P0 BRA `(.L_x_1579) ;  /* 0x0000000000208947 */ /* 0x000fea0003800000 */
[----:B------:R-:W-:-:S04]  /*574c0*/  VIADD R37, R22, 0xffffffff ;  /* 0xffffffff16257836 */ /* 0x000fc80000000000 */
[----:B------:R-:W-:Y:S01]  /*574d0*/  IMAD.SHL.U32 R0, R37, 0x8, RZ ;  /* 0x0000000825007824 */ /* 0x000fe200078e00ff */
[----:B------:R1:W-:Y:S04]  /*574e0*/  STL [R1+0x238], R37 ;  /* 0x0002382501007387 */ /* 0x0003e80000100800 */
[----:B------:R-:W-:-:S05]  /*574f0*/  LOP3.LUT R0, R0, 0x7f8, RZ, 0xc0, !PT ;  /* 0x000007f800007812 */ /* 0x000fca00078ec0ff */
[----:B------:R-:W-:-:S05]  /*57500*/  IMAD.IADD R0, R1, 0x1, R0 ;  /* 0x0000000101007824 */ /* 0x000fca00078e0200 */
[----:B------:R1:W5:Y:S01]  /*57510*/  LDL.64 R4, [R0+0x240] ;  /* 0x0002400000047983 */ /* 0x0003620000100a00 */
[----:B------:R-:W-:Y:S01]  /*57520*/  IMAD.MOV.U32 R22, RZ, RZ, R37 ;  /* 0x000000ffff167224 */ /* 0x000fe200078e0025 */
[----:B------:R-:W-:Y:S06]  /*57530*/  BRA `(.L_x_1580) ;  /* 0x0000000000307947 */ /* 0x000fec0003800000 */
.L_x_1579:
[----:B------:R-:W-:Y:S01]  /*57540*/  ISETP.NE.AND P1, PT, R35, RZ, PT ;  /* 0x000000ff2300720c */ /* 0x000fe20003f25270 */
[----:B------:R-:W-:Y:S01]  /*57550*/  IMAD.MOV.U32 R37, RZ, RZ, RZ ;  /* 0x000000ffff257224 */ /* 0x000fe200078e00ff */
[----:B------:R-:W-:-:S11]  /*57560*/  PLOP3.LUT P0, PT, PT, PT, PT, 0x8, 0x80 ;  /* 0x000000000080781c */ /* 0x000fd60003f0e170 */
[----:B------:R-:W-:Y:S05]  /*57570*/  @!P1 BREAK.RELIABLE B1 ;  /* 0x0000000000019942 */ /* 0x000fea0003800100 */
[----:B------:R-:W-:Y:S05]  /*57580*/  @!P1 BRA `(.L_x_1581) ;  /* 0x0000000000cc9947 */ /* 0x000fea0003800000 */
[----:B------:R-:W-:-:S04]  /*57590*/  VIADD R35, R35, 0xffffffff ;  /* 0xffffffff23237836 */ /* 0x000fc80000000000 */
[----:B------:R-:W-:Y:S01]  /*575a0*/  IMAD.SHL.U32 R0, R35, 0x8, RZ ;  /* 0x0000000823007824 */ /* 0x000fe200078e00ff */
[----:B------:R2:W-:Y:S04]  /*575b0*/  STL [R1+0xa40], R35 ;  /* 0x000a402301007387 */ /* 0x0005e80000100800 */
[----:B------:R-:W-:-:S05]  /*575c0*/  LOP3.LUT R0, R0, 0x7f8, RZ, 0xc0, !PT ;  /* 0x000007f800007812 */ /* 0x000fca00078ec0ff */
[----:B------:R-:W-:-:S05]  /*575d0*/  IMAD.IADD R0, R1, 0x1, R0 ;  /* 0x0000000101007824 */ /* 0x000fca00078e0200 */
[----:B------:R2:W5:Y:S01]  /*575e0*/  LDL.64 R4, [R0+0xa48] ;  /* 0x000a480000047983 */ /* 0x0005620000100a00 */
[----:B------:R-:W-:-:S07]  /*575f0*/  IMAD.MOV.U32 R37, RZ, RZ, RZ ;  /* 0x000000ffff257224 */ /* 0x000fce00078e00ff */
.L_x_1580:
[----:B-----5:R-:W-:Y:S01]  /*57600*/  IMAD.MOV.U32 R6, RZ, RZ, R4 ;  /* 0x000000ffff067224 */ /* 0x020fe200078e0004 */
[----:B------:R-:W-:-:S04]  /*57610*/  ISETP.NE.AND P1, PT, R37, RZ, PT ;  /* 0x000000ff2500720c */ /* 0x000fc80003f25270 */
[----:B------:R-:W-:Y:S02]  /*57620*/  ISETP.NE.U32.AND P2, PT, R6, RZ, PT ;  /* 0x000000ff0600720c */ /* 0x000fe40003f45070 */
[----:B------:R-:W-:Y:S02]  /*57630*/  PLOP3.LUT P0, PT, P1, PT, PT, 0x80, 0x8 ;  /* 0x000000000008781c */ /* 0x000fe40000f0f070 */
[----:B------:R-:W-:-:S13]  /*57640*/  ISETP.NE.AND.EX P2, PT, R5, RZ, PT, P2 ;  /* 0x000000ff0500720c */ /* 0x000fda0003f45320 */
[----:B------:R-:W-:Y:S05]  /*57650*/  @!P2 BREAK.RELIABLE B1 ;  /* 0x000000000001a942 */ /* 0x000fea0003800100 */
[----:B------:R-:W-:Y:S05]  /*57660*/  @!P2 BRA `(.L_x_1581) ;  /* 0x000000000094a947 */ /* 0x000fea0003800000 */
[----:B------:R-:W-:Y:S05]  /*57670*/  BSYNC.RELIABLE B1 ;  /* 0x0000000000017941 */ /* 0x000fea0003800100 */
.L_x_1578:
[----:B-12---:R-:W-:Y:S01]  /*57680*/  LOP3.LUT R0, R6, 0x7, RZ, 0xc0, !PT ;  /* 0x0000000706007812 */ /* 0x006fe200078ec0ff */
[----:B------:R-:W-:Y:S02]  /*57690*/  IMAD.MOV.U32 R4, RZ, RZ, -0x203a400 ;  /* 0xfdfc5c00ff047424 */ /* 0x000fe400078e00ff */
[----:B------:R-:W-:Y:S01]  /*576a0*/  IMAD.MOV.U32 R8, RZ, RZ, -0x40000000 ;  /* 0xc0000000ff087424 */ /* 0x000fe200078e00ff */
[----:B------:R-:W-:Y:S01]  /*576b0*/  ISETP.NE.U32.AND P0, PT, R0, 0x1, PT ;  /* 0x000000010000780c */ /* 0x000fe20003f05070 */
[----:B------:R-:W-:-:S03]  /*576c0*/  IMAD.MOV.U32 R0, RZ, RZ, -0x4f0f0efe ;  /* 0xb0f0f102ff007424 */ /* 0x000fc600078e00ff */
[----:B------:R-:W-:-:S13]  /*576d0*/  ISETP.NE.AND.EX P0, PT, RZ, RZ, PT, P0 ;  /* 0x000000ffff00720c */ /* 0x000fda0003f05300 */
[----:B------:R-:W-:-:S05]  /*576e0*/  @!P0 LOP3.LUT R6, R6, 0x7ffffff9, RZ, 0xc0, !PT ;  /* 0x7ffffff906068812 */ /* 0x000fca00078ec0ff */
[----:B------:R-:W-:-:S05]  /*576f0*/  IMAD.SHL.U32 R3, R6, 0x8, RZ ;  /* 0x0000000806037824 */ /* 0x000fca00078e00ff */
[----:B------:R-:W-:-:S04]  /*57700*/  LOP3.LUT R3, R3, 0x38, RZ, 0xc0, !PT ;  /* 0x0000003803037812 */ /* 0x000fc800078ec0ff */
[----:B------:R-:W-:-:S04]  /*57710*/  LOP3.LUT R3, R3, 0x7, R5, 0xf8, !PT ;  /* 0x0000000703037812 */ /* 0x000fc800078ef805 */
[-C--:B------:R-:W-:Y:S02]  /*57720*/  SHF.R.U64 R0, R0, R3.reuse, 0x7eb6deee ;  /* 0x7eb6deee00007419 */ /* 0x080fe40000001203 */
[-C--:B------:R-:W-:Y:S02]  /*57730*/  SHF.R.U64 R7, R4, R3.reuse, 0x18181c19 ;  /* 0x18181c1904077419 */ /* 0x080fe40000001203 */
        /* <DEDUP_REMOVED lines=16> */
[----:B------:R-:W-:Y:S01]  /*57840*/  @!P2 IMAD R35, R35, 0x8, R2 ;  /* 0x000000082323a824 */ /* 0x000fe200078e0202 */
[----:B------:R-:W-:Y:S01]  /*57850*/  @P2 ISETP.NE.AND P0, PT, R4, RZ, PT ;  /* 0x000000ff0400220c */ /* 0x000fe20003f05270 */
[--C-:B------:R-:W-:Y:S01]  /*57860*/  @P2 IMAD.MOV.U32 R37, RZ, RZ, R4.reuse ;  /* 0x000000ffff252224 */ /* 0x100fe200078e0004 */
[----:B------:R3:W-:Y:S01]  /*57870*/  @P2 STL.64 [R3+0x220], R6 ;  /* 0x0002200603002387 */ /* 0x0007e20000100a00 */
[----:B------:R-:W-:Y:S01]  /*57880*/  @!P2 PLOP3.LUT P0, PT, P1, PT, PT, 0x80, 0x8 ;  /* 0x000000000008a81c */ /* 0x000fe20000f0f070 */
[----:B------:R-:W-:-:S02]  /*57890*/  @P2 IMAD.MOV.U32 R22, RZ, RZ, R4 ;  /* 0x000000ffff162224 */ /* 0x000fc400078e0004 */
[----:B------:R3:W-:Y:S04]  /*578a0*/  @!P2 STL [R1+0xa40], R0 ;  /* 0x000a40000100a387 */ /* 0x0007e80000100800 */
[----:B------:R3:W-:Y:S06]  /*578b0*/  @!P2 STL.64 [R35+0xa28], R6 ;  /* 0x000a28062300a387 */ /* 0x0007ec0000100a00 */
.L_x_1581:
[----:B------:R-:W-:Y:S05]  /*578c0*/  BSYNC.RECONVERGENT B0 ;  /* 0x0000000000007941 */ /* 0x000fea0003800200 */
.L_x_1577:
[----:B-123--:R-:W-:Y:S01]  /*578d0*/  LOP3.LUT R0, R16, 0x80000007, RZ, 0xc0, !PT ;  /* 0x8000000710007812 */ /* 0x00efe200078ec0ff */
[----:B------:R-:W-:-:S03]  /*578e0*/  IMAD.MOV.U32 R8, RZ, RZ, R17 ;  /* 0x000000ffff087224 */ /* 0x000fc600078e0011 */
[----:B------:R-:W-:Y:S01]  /*578f0*/  ISETP.NE.U32.AND P1, PT, R0, -0x7fffffff, PT ;  /* 0x800000010000780c */ /* 0x000fe20003f25070 */
[----:B------:R-:W-:-:S03]  /*57900*/  IMAD.MOV.U32 R0, RZ, RZ, R16 ;  /* 0x000000ffff007224 */ /* 0x000fc600078e0010 */
[----:B------:R-:W-:-:S13]  /*57910*/  ISETP.NE.AND.EX P1, PT, RZ, RZ, PT, P1 ;  /* 0x000000ffff00720c */ /* 0x000fda0003f25310 */
[----:B------:R-:W-:Y:S05]  /*57920*/  @P1 BRA `(.L_x_174) ;  /* 0x0000000000341947 */ /* 0x000fea0003800000 */
[----:B------:R-:W2:Y:S01]  /*57930*/  LDL R6, [R1+0xa40] ;  /* 0x000a400001067983 */ /* 0x000ea20000100800 */
[----:B------:R-:W1:Y:S01]  /*57940*/  S2UR UR5, SR_CgaCtaId ;  /* 0x00000000000579c3 */ /* 0x000e620000008800 */
[----:B------:R-:W-:Y:S01]  /*57950*/  UMOV UR4, 0x400 ;  /* 0x0000040000047882 */ /* 0x000fe20000000000 */
[----:B------:R-:W-:Y:S01]  /*57960*/  LOP3.LUT R0, R39, UR39, RZ, 0x3c, !PT ;  /* 0x0000002727007c12 */ /* 0x000fe2000f8e3cff */
[--C-:B------:R-:W-:Y:S01]  /*57970*/  IMAD.MOV.U32 R5, RZ, RZ, R17.reuse ;  /* 0x000000ffff057224 */ /* 0x100fe200078e0011 */
[----:B------:R-:W-:Y:S01]  /*57980*/  LOP3.LUT R4, R16, 0x7ffffff9, RZ, 0xc0, !PT ;  /* 0x7ffffff910047812 */ /* 0x000fe200078ec0ff */
[----:B------:R-:W-:Y:S01]  /*57990*/  IMAD.MOV.U32 R8, RZ, RZ, R17 ;  /* 0x000000ffff087224 */ /* 0x000fe200078e0011 */
[----:B-----5:R-:W-:Y:S01]  /*579a0*/  ISETP.NE.AND P1, PT, R40, RZ, PT ;  /* 0x000000ff2800720c */ /* 0x020fe20003f25270 */
[----:B-1----:R-:W-:-:S06]  /*579b0*/  ULEA UR4, UR5, UR4, 0x18 ;  /* 0x0000000405047291 */ /* 0x002fcc000f8ec0ff */
[----:B------:R-:W-:Y:S01]  /*579c0*/  LEA R3, R0, UR4, 0x3 ;  /* 0x0000000400037c11 */ /* 0x000fe2000f8e18ff */
[----:B------:R-:W-:-:S04]  /*579d0*/  IMAD.MOV.U32 R0, RZ, RZ, R16 ;  /* 0x000000ffff007224 */ /* 0x000fc800078e0010 */
[----:B------:R1:W-:Y:S02]  /*579e0*/  STS.64 [R3], R4 ;  /* 0x0000000403007388 */ /* 0x0003e40000000a00 */
[----:B-12---:R-:W-:-:S07]  /*579f0*/  @!P1 VIADD R33, R6, 0xffffffff ;  /* 0xffffffff06219836 */ /* 0x006fce0000000000 */
.L_x_174:
[----:B------:R-:W-:Y:S05]  /*57a00*/  WARPSYNC.ALL ;  /* 0x0000000000007948 */ /* 0x000fea0003800000 */
[----:B------:R-:W-:Y:S01]  /*57a10*/  UMOV UR4, 0x2 ;  /* 0x0000000200047882 */ /* 0x000fe20000000000 */
[----:B------:R-:W-:Y:S01]  /*57a20*/  BAR.SYNC.DEFER_BLOCKING 0x0 ;  /* 0x0000000000007b1d */ /* 0x000fe20000010000 */
[----:B------:R-:W-:-:S05]  /*57a30*/  USHF.L.U32 UR4, UR4, UR38, URZ ;  /* 0x0000002604047299 */ /* 0x000fca00080006ff */
[----:B------:R-:W-:Y:S01]  /*57a40*/  BSSY.RECONVERGENT B0, `(.L_x_1582) ;  /* 0x000002f000007945 */ /* 0x000fe20003800200 */
[----:B------:R-:W-:-:S04]  /*57a50*/  ISETP.GE.U32.AND P1, PT, R39, UR4, PT ;  /* 0x0000000427007c0c */ /* 0x000fc8000bf26070 */
[----:B------:R-:W-:-:S13]  /*57a60*/  ISETP.LT.U32.OR P1, PT, R39, UR39, P1 ;  /* 0x0000002727007c0c */ /* 0x000fda0008f21470 */
[----:B------:R-:W-:Y:S05]  /*57a70*/  @P1 BRA `(.L_x_1583) ;  /* 0x0000000000ac1947 */ /* 0x000fea0003800000 */
[----:B------:R-:W1:Y:S02]  /*57a80*/  LDS.64 R4, [R32] ;  /* 0x0000000020047984 */ /* 0x000e640000000a00 */
[----:B-1----:R-:W-:-:S05]  /*57a90*/  IADD3 R3, P1, PT, R4, 0x1, RZ ;  /* 0x0000000104037810 */ /* 0x002fca0007f3e0ff */
[----:B------:R-:W-:Y:S01]  /*57aa0*/  IMAD.X R4, RZ, RZ, R5, P1 ;  /* 0x000000ffff047224 */ /* 0x000fe200008e0605 */
[----:B------:R-:W-:-:S04]  /*57ab0*/  ISETP.GE.U32.AND P1, PT, R3, 0x2, PT ;  /* 0x000000020300780c */ /* 0x000fc80003f26070 */
[----:B------:R-:W-:-:S13]  /*57ac0*/  ISETP.GE.U32.AND.EX P1, PT, R4, RZ, PT, P1 ;  /* 0x000000ff0400720c */ /* 0x000fda0003f26110 */
[----:B------:R-:W-:Y:S05]  /*57ad0*/  @!P1 BRA `(.L_x_1583) ;  /* 0x0000000000949947 */ /* 0x000fea0003800000 */
[----:B------:R-:W-:Y:S02]  /*57ae0*/  IMAD.MOV.U32 R6, RZ, RZ, -0x1 ;  /* 0xffffffffff067424 */ /* 0x000fe400078e00ff */
[----:B------:R-:W-:Y:S02]  /*57af0*/  IMAD.MOV.U32 R7, RZ, RZ, -0x1 ;  /* 0xffffffffff077424 */ /* 0x000fe400078e00ff */
[----:B------:R-:W-:Y:S02]  /*57b00*/  IMAD.MOV.U32 R4, RZ, RZ, -0x4f0f0efe ;  /* 0xb0f0f102ff047424 */ /* 0x000fe400078e00ff */
[----:B------:R-:W-:Y:S02]  /*57b10*/  IMAD.MOV.U32 R12, RZ, RZ, -0x40000000 ;  /* 0xc0000000ff0c7424 */ /* 0x000fe400078e00ff */
[----:B------:R-:W1:Y:S01]  /*57b20*/  ATOMS.EXCH.64 R6, [R32], R6 ;  /* 0x000000062006738c */ /* 0x000e620004000400 */
[----:B------:R-:W-:Y:S02]  /*57b30*/  IMAD.MOV.U32 R10, RZ, RZ, -0x203a400 ;  /* 0xfdfc5c00ff0a7424 */ /* 0x000fe400078e00ff */
[----:B-1----:R-:W-:-:S05]  /*57b40*/  IMAD.SHL.U32 R3, R6, 0x8, RZ ;  /* 0x0000000806037824 */ /* 0x002fca00078e00ff */
[----:B------:R-:W-:-:S04]  /*57b50*/  LOP3.LUT R3, R3, 0x38, RZ, 0xc0, !PT ;  /* 0x0000003803037812 */ /* 0x000fc800078ec0ff */
        /* <DEDUP_REMOVED lines=16> */
[--C-:B------:R-:W-:Y:S01]  /*57c60*/  @P1 IMAD.MOV.U32 R37, RZ, RZ, R4.reuse ;  /* 0x000000ffff251224 */ /* 0x100fe200078e0004 */
[----:B------:R1:W-:Y:S01]  /*57c70*/  @P1 STL [R1+0x238], R4 ;  /* 0x0002380401001387 */ /* 0x0003e20000100800 */
[----:B------:R-:W-:Y:S01]  /*57c80*/  @P1 ISETP.NE.AND P0, PT, R4, RZ, PT ;  /* 0x000000ff0400120c */ /* 0x000fe20003f05270 */
[----:B------:R-:W-:Y:S02]  /*57c90*/  @P1 IMAD.MOV.U32 R22, RZ, RZ, R4 ;  /* 0x000000ffff161224 */ /* 0x000fe400078e0004 */
[----:B------:R1:W-:Y:S01]  /*57ca0*/  @P1 STL.64 [R3+0x220], R6 ;  /* 0x0002200603001387 */ /* 0x0003e20000100a00 */
[----:B------:R-:W-:Y:S01]  /*57cb0*/  @P1 IMAD.MOV.U32 R33, RZ, RZ, RZ ;  /* 0x000000ffff211224 */ /* 0x000fe200078e00ff */
[----:B------:R-:W-:Y:S08]  /*57cc0*/  @P1 BRA `(.L_x_1583) ;  /* 0x0000000000181947 */ /* 0x000ff00003800000 */
[----:B-1----:R-:W2:Y:S01]  /*57cd0*/  LDL R3, [R1+0xa40] ;  /* 0x000a400001037983 */ /* 0x002ea20000100800 */
[----:B------:R-:W-:Y:S02]  /*57ce0*/  IMAD.MOV.U32 R33, RZ, RZ, RZ ;  /* 0x000000ffff217224 */ /* 0x000fe400078e00ff */
[C---:B--2---:R-:W-:Y:S02]  /*57cf0*/  VIADD R4, R3.reuse, 0x1 ;  /* 0x0000000103047836 */ /* 0x044fe40000000000 */
[----:B------:R-:W-:-:S03]  /*57d00*/  IMAD R3, R3, 0x8, R2 ;  /* 0x0000000803037824 */ /* 0x000fc600078e0202 */
[----:B------:R2:W-:Y:S04]  /*57d10*/  STL [R1+0xa40], R4 ;  /* 0x000a400401007387 */ /* 0x0005e80000100800 */
[----:B------:R2:W-:Y:S02]  /*57d20*/  STL.64 [R3+0xa28], R6 ;  /* 0x000a280603007387 */ /* 0x0005e40000100a00 */
.L_x_1583:
[----:B------:R-:W-:Y:S05]  /*57d30*/  BSYNC.RECONVERGENT B0 ;  /* 0x0000000000007941 */ /* 0x000fea0003800200 */
.L_x_1582:
[----:B------:R-:W-:Y:S01]  /*57d40*/  BAR.SYNC.DEFER_BLOCKING 0x0 ;  /* 0x0000000000007b1d */ /* 0x000fe20000010000 */
[----:B------:R-:W-:-:S04]  /*57d50*/  UIADD3 UR38, UPT, UPT, UR38, 0x1, URZ ;  /* 0x0000000126267890 */ /* 0x000fc8000fffe0ff */
[----:B------:R-:W-:-:S09]  /*57d60*/  UISETP.NE.AND UP0, UPT, UR38, 0x7, UPT ;  /* 0x000000072600788c */ /* 0x000fd2000bf05270 */
[----:B------:R-:W-:Y:S05]  /*57d70*/  BRA.U UP0, `(.L_x_1584) ;  /* 0xfffffa9500b47547 */ /* 0x000fea000b83ffff */
[----:B-12---:R-:W-:-:S04]  /*57d80*/  IADD3 R4, P0, PT, R28, -0x80000000, RZ ;  /* 0x800000001c047810 */ /* 0x006fc80007f1e0ff */
[----:B------:R-:W-:Y:S02]  /*57d90*/  IADD3.X R28, PT, PT, R29, 0x1, RZ, P0, !PT ;  /* 0x000000011d1c7810 */ /* 0x000fe400007fe4ff */
[----:B------:R-:W-:-:S05]  /*57da0*/  IADD3 R4, P0, PT, R4, 0xc000000, RZ ;  /* 0x0c00000004047810 */ /* 0x000fca0007f1e0ff */
[----:B------:R-:W-:-:S05]  /*57db0*/  IMAD.X R5, RZ, RZ, R28, P0 ;  /* 0x000000ffff057224 */ /* 0x000fca00000e061c */
[----:B------:R1:W-:Y:S03]  /*57dc0*/  STG.E desc[UR36][R4.64+0x20008], R33 ;  /* 0x0200082104007986 */ /* 0x0003e6000c101924 */
.L_x_173:
[----:B------:R-:W2:Y:S02]  /*57dd0*/  LDL R0, [R1+0x2c] ;  /* 0x00002c0001007983 */ /* 0x000ea40000100800 */
[----:B--2---:R-:W-:-:S13]  /*57de0*/  ISETP.NE.AND P0, PT, R0, 0x2, PT ;  /* 0x000000020000780c */ /* 0x004fda0003f05270 */
[----:B------:R-:W-:Y:S05]  /*57df0*/  @P0 BRA `(.L_x_1585) ;  /* 0x00000558006c0947 */ /* 0x000fea0003800000 */
[----:B-1----:R-:W-:-:S04]  /*57e00*/  IADD3 R4, P0, PT, R30, -0x80000000, RZ ;  /* 0x800000001e047810 */ /* 0x002fc80007f1e0ff */
[----:B------:R-:W-:Y:S02]  /*57e10*/  IADD3 R4, P1, PT, R4, 0xc000000, RZ ;  /* 0x0c00000004047810 */ /* 0x000fe40007f3e0ff */
[----:B------:R-:W-:-:S05]  /*57e20*/  IADD3.X R0, PT, PT, R31, 0x1, RZ, P0, !PT ;  /* 0x000000011f007810 */ /* 0x000fca00007fe4ff */
[----:B------:R-:W-:-:S05]  /*57e30*/  IMAD.X R5, RZ, RZ, R0, P1 ;  /* 0x000000ffff057224 */ /* 0x000fca00008e0600 */
[----:B------:R1:W5:Y:S01]  /*57e40*/  LDG.E R29, desc[UR36][R4.64+0x20008] ;  /* 0x02000824041d7981 */ /* 0x000362000c1e1900 */
[----:B------:R-:W-:-:S07]  /*57e50*/  IMAD.MOV.U32 R16, RZ, RZ, RZ ;  /* 0x000000ffff107224 */ /* 0x000fce00078e00ff */
.L_x_3001:
[----:B-123--:R-:W2:Y:S04]  /*57e60*/  LDL R23, [R1+0x238] ;  /* 0x0002380001177983 */ /* 0x00eea80000100800 */
[----:B0---4-:R-:W3:Y:S01]  /*57e70*/  LDL R0, [R1+0xa40] ;  /* 0x000a400001007983 */ /* 0x011ee20000100800 */
[----:B------:R-:W-:Y:S01]  /*57e80*/  VIADD R16, R16, 0x1 ;  /* 0x0000000110107836 */ /* 0x000fe20000000000 */
[----:B------:R-:W-:Y:S05]  /*57e90*/  YIELD ;  /* 0x0000000000007946 */ /* 0x000fea0003800000 */
[----:B------:R-:W-:-:S04]  /*57ea0*/  ISETP.NE.AND P2, PT, R16, 0x200, PT ;  /* 0x000002001000780c */ /* 0x000fc80003f45270 */
[----:B------:R-:W-:Y:S02]  /*57eb0*/  P2R R28, PR, RZ, 0x4 ;  /* 0x00000004ff1c7803 */ /* 0x000fe40000000000 */
[----:B--2---:R-:W-:Y:S02]  /*57ec0*/  ISETP.NE.AND P0, PT, R23, RZ, PT ;  /* 0x000000ff1700720c */ /* 0x004fe40003f05270 */
[----:B---3-5:R-:W-:-:S13]  /*57ed0*/  ISETP.LE.U32.AND P1, PT, R0, R29, PT ;  /* 0x0000001d0000720c */ /* 0x028fda0003f23070 */
[----:B------:R-:W-:Y:S05]  /*57ee0*/  @!P0 BRA P1, `(.L_x_1586) ;  /* 0x0000055800208947 */ /* 0x000fea0000800000 */
[----:B------:R-:W-:Y:S04]  /*57ef0*/  BSSY.RECONVERGENT B0, `(.L_x_1587) ;  /* 0x0000015000007945 */ /* 0x000fe80003800200 */
[----:B------:R-:W-:Y:S05]  /*57f00*/  @!P0 BRA `(.L_x_1588) ;  /* 0x0000000000208947 */ /* 0x000fea0003800000 */
[----:B------:R-:W-:-:S04]  /*57f10*/  VIADD R23, R23, 0xffffffff ;  /* 0xffffffff17177836 */ /* 0x000fc80000000000 */
[----:B-1----:R-:W-:Y:S01]  /*57f20*/  IMAD.SHL.U32 R4, R23, 0x8, RZ ;  /* 0x0000000817047824 */ /* 0x002fe200078e00ff */
[----:B------:R1:W-:Y:S04]  /*57f30*/  STL [R1+0x238], R23 ;  /* 0x0002381701007387 */ /* 0x0003e80000100800 */
[----:B------:R-:W-:-:S05]  /*57f40*/  LOP3.LUT R4, R4, 0x7f8, RZ, 0xc0, !PT ;  /* 0x000007f804047812 */ /* 0x000fca00078ec0ff */
[----:B------:R-:W-:-:S05]  /*57f50*/  IMAD.IADD R4, R1, 0x1, R4 ;  /* 0x0000000101047824 */ /* 0x000fca00078e0204 */
[----:B------:R1:W5:Y:S01]  /*57f60*/  LDL.64 R42, [R4+0x240] ;  /* 0x00024000042a7983 */ /* 0x0003620000100a00 */
[----:B------:R-:W-:Y:S01]  /*57f70*/  IMAD.MOV.U32 R17, RZ, RZ, R0 ;  /* 0x000000ffff117224 */ /* 0x000fe200078e0000 */
[----:B------:R-:W-:Y:S06]  /*57f80*/  BRA `(.L_x_1589) ;  /* 0x00000000002c7947 */ /* 0x000fec0003800000 */
.L_x_1588:
[----:B------:R-:W-:Y:S01]  /*57f90*/  ISETP.NE.AND P0, PT, R0, RZ, PT ;  /* 0x000000ff0000720c */ /* 0x000fe20003f05270 */
[----:B------:R-:W-:Y:S01]  /*57fa0*/  IMAD.MOV.U32 R23, RZ, RZ, RZ ;  /* 0x000000ffff177224 */ /* 0x000fe200078e00ff */
[----:B------:R-:W-:Y:S01]  /*57fb0*/  CS2R R42, SRZ ;  /* 0x00000000002a7805 */ /* 0x000fe2000001ff00 */
[----:B------:R-:W-:-:S10]  /*57fc0*/  IMAD.MOV.U32 R17, RZ, RZ, RZ ;  /* 0x000000ffff117224 */ /* 0x000fd400078e00ff */
[----:B------:R-:W-:Y:S05]  /*57fd0*/  @!P0 BRA `(.L_x_1589) ;  /* 0x0000000000188947 */ /* 0x000fea0003800000 */
[----:B------:R-:W-:-:S04]  /*57fe0*/  VIADD R17, R0, 0xffffffff ;  /* 0xffffffff00117836 */ /* 0x000fc80000000000 */
[----:B------:R-:W-:Y:S01]  /*57ff0*/  IMAD.SHL.U32 R0, R17, 0x8, RZ ;  /* 0x0000000811007824 */ /* 0x000fe200078e00ff */
[----:B------:R2:W-:Y:S04]  /*58000*/  STL [R1+0xa40], R17 ;  /* 0x000a401101007387 */ /* 0x0005e80000100800 */
[----:B------:R-:W-:-:S05]  /*58010*/  LOP3.LUT R0, R0, 0x7f8, RZ, 0xc0, !PT ;  /* 0x000007f800007812 */ /* 0x000fca00078ec0ff */
[----:B------:R-:W-:-:S05]  /*58020*/  IMAD.IADD R0, R1, 0x1, R0 ;  /* 0x0000000101007824 */ /* 0x000fca00078e0200 */
[----:B------:R2:W5:Y:S02]  /*58030*/  LDL.64 R42, [R0+0xa48] ;  /* 0x000a4800002a7983 */ /* 0x0005640000100a00 */
.L_x_1589:
[----:B------:R-:W-:Y:S05]  /*58040*/  BSYNC.RECONVERGENT B0 ;  /* 0x0000000000007941 */ /* 0x000fea0003800200 */
.L_x_1587:
[C---:B-----5:R-:W-:Y:S01]  /*58050*/  IMAD.SHL.U32 R3, R42.reuse, 0x8, RZ ;  /* 0x000000082a037824 */ /* 0x060fe200078e00ff */
[----:B------:R-:W-:Y:S01]  /*58060*/  ISETP.NE.U32.AND P0, PT, R42, RZ, PT ;  /* 0x000000ff2a00720c */ /* 0x000fe20003f05070 */
[----:B--2---:R-:W-:Y:S02]  /*58070*/  IMAD.MOV.U32 R0, RZ, RZ, -0x4f0f0efe ;  /* 0xb0f0f102ff007424 */ /* 0x004fe400078e00ff */
[----:B-1----:R-:W-:Y:S01]  /*58080*/  IMAD.MOV.U32 R4, RZ, RZ, -0x203a400 ;  /* 0xfdfc5c00ff047424 */ /* 0x002fe200078e00ff */
[----:B------:R-:W-:Y:S01]  /*58090*/  LOP3.LUT R3, R3, 0x38, RZ, 0xc0, !PT ;  /* 0x0000003803037812 */ /* 0x000fe200078ec0ff */
[----:B------:R-:W-:Y:S01]  /*580a0*/  IMAD.MOV.U32 R6, RZ, RZ, -0x40000000 ;  /* 0xc0000000ff067424 */ /* 0x000fe200078e00ff */
[----:B------:R-:W-:Y:S02]  /*580b0*/  ISETP.NE.AND.EX P0, PT, R43, RZ, PT, P0 ;  /* 0x000000ff2b00720c */ /* 0x000fe40003f05300 */
[----:B------:R-:W-:-:S04]  /*580c0*/  LOP3.LUT R3, R3, 0x7, R43, 0xf8, !PT ;  /* 0x0000000703037812 */ /* 0x000fc800078ef82b */
[-C--:B------:R-:W-:Y:S02]  /*580d0*/  SHF.R.U64 R5, R0, R3.reuse, 0x7eb6deee ;  /* 0x7eb6deee00057419 */ /* 0x080fe40000001203 */
[-C--:B------:R-:W-:Y:S02]  /*580e0*/  SHF.R.U64 R4, R4, R3.reuse, 0x18181c19 ;  /* 0x18181c1904047419 */ /* 0x080fe40000001203 */
[----:B------:R-:W-:Y:S02]  /*580f0*/  SHF.R.U64 R0, R6, R3, 0xf8f8f0f0 ;  /* 0xf8f8f0f006007419 */ /* 0x000fe40000001203 */
[----:B------:R-:W-:Y:S01]  /*58100*/  LOP3.LUT R3, R5, 0x1, RZ, 0xc0, !PT ;  /* 0x0000000105037812 */ /* 0x000fe200078ec0ff */
[----:B------:R-:W-:Y:S02]  /*58110*/  IMAD.MOV.U32 R5, RZ, RZ, R43 ;  /* 0x000000ffff057224 */ /* 0x000fe400078e002b */
[----:B------:R-:W-:Y:S01]  /*58120*/  IMAD.SHL.U32 R0, R0, 0x4, RZ ;  /* 0x0000000400007824 */ /* 0x000fe200078e00ff */
[----:B------:R-:W-:Y:S01]  /*58130*/  LOP3.LUT R3, R3, 0x2, R4, 0xf8, !PT ;  /* 0x0000000203037812 */ /* 0x000fe200078ef804 */
[----:B------:R-:W-:-:S03]  /*58140*/  IMAD.MOV.U32 R4, RZ, RZ, R42 ;  /* 0x000000ffff047224 */ /* 0x000fc600078e002a */
[--C-:B------:R-:W-:Y:S02]  /*58150*/  LOP3.LUT R44, R3, 0x4, R0.reuse, 0xf8, !PT ;  /* 0x00000004032c7812 */ /* 0x100fe400078ef800 */
[----:B------:R-:W-:Y:S02]  /*58160*/  PRMT R3, R4, 0x7610, R3 ;  /* 0x0000761004037816 */ /* 0x000fe40000000003 */
[----:B------:R-:W-:Y:S01]  /*58170*/  PRMT R0, R5, 0x7610, R0 ;  /* 0x0000761005007816 */ /* 0x000fe20000000000 */
[----:B------:R-:W-:Y:S06]  /*58180*/  @!P0 BRA `(.L_x_1590) ;  /* 0x000002a800448947 */ /* 0x000fec0003800000 */
[----:B------:R-:W-:Y:S01]  /*58190*/  LOP3.LUT R4, R42, 0x7, RZ, 0xc0, !PT ;  /* 0x000000072a047812 */ /* 0x000fe200078ec0ff */
[----:B------:R-:W-:Y:S01]  /*581a0*/  IMAD.MOV.U32 R40, RZ, RZ, R42 ;  /* 0x000000ffff287224 */ /* 0x000fe200078e002a */
[----:B------:R-:W-:Y:S01]  /*581b0*/  ISETP.NE.U32.AND P0, PT, R43, -0x8, PT ;  /* 0xfffffff82b00780c */ /* 0x000fe20003f05070 */
[----:B------:R-:W-:Y:S01]  /*581c0*/  IMAD.MOV.U32 R37, RZ, RZ, -0x8 ;  /* 0xfffffff8ff257424 */ /* 0x000fe200078e00ff */
[----:B------:R-:W-:Y:S02]  /*581d0*/  ISETP.EQ.U32.AND P1, PT, R4, 0x1, PT ;  /* 0x000000010400780c */ /* 0x000fe40003f22070 */
[----:B------:R-:W-:Y:S02]  /*581e0*/  ISETP.NE.AND.EX P0, PT, RZ, RZ, PT, P0 ;  /* 0x000000ffff00720c */ /* 0x000fe40003f05300 */
[----:B------:R-:W-:-:S13]  /*581f0*/  ISETP.EQ.AND.EX P1, PT, RZ, RZ, PT, P1 ;  /* 0x000000ffff00720c */ /* 0x000fda0003f22310 */
[----:B------:R-:W-:Y:S05]  /*58200*/  @!P0 BRA P1, `(.L_x_1591) ;  /* 0x0000000000308947 */ /* 0x000fea0000800000 */
        /* <DEDUP_REMOVED lines=12> */
.L_x_1591:
        /* <DEDUP_REMOVED lines=27> */
.L_x_1598:
[----:B------:R-:W1:Y:S02]  /*58480*/  LDC.64 R4, c[0x0][0x380] ;  /* 0x0000e000ff047b82 */ /* 0x000e640000000a00 */
[----:B-1----:R-:W-:-:S03]  /*58490*/  IMAD.WIDE.U32 R4, R37, 0x8, R4 ;  /* 0x0000000825047825 */ /* 0x002fc600078e0004 */
[----:B------:R-:W-:-:S05]  /*584a0*/  IADD3 R6, P0, PT, R4, 0xc000000, RZ ;  /* 0x0c00000004067810 */ /* 0x000fca0007f1e0ff */
[----:B------:R-:W-:-:S06]  /*584b0*/  IMAD.X R7, RZ, RZ, R5, P0 ;  /* 0x000000ffff077224 */ /* 0x000fcc00000e0605 */
[----:B------:R-:W5:Y:S02]  /*584c0*/  ATOMG.E.EXCH.64.STRONG.GPU PT, R6, desc[UR36][R6.64+0x8], RZ ;  /* 0x800008ff060679a8 */ /* 0x000f64000c1ef524 */
.L_x_1599:
[----:B------:R-:W-:Y:S05]  /*584d0*/  BSYNC.RECONVERGENT B0 ;  /* 0x0000000000007941 */ /* 0x000fea0003800200 */
.L_x_1597:
[----:B-1---5:R-:W-:Y:S01]  /*584e0*/  LOP3.LUT P1, RZ, R6, 0x7, RZ, 0xc0, !PT ;  /* 0x0000000706ff7812 */ /* 0x022fe2000782c0ff */
[----:B------:R-:W-:Y:S01]  /*584f0*/  BSSY B0, `(.L_x_1600) ;  /* 0x0000095000007945 */ /* 0x000fe20003800000 */
[----:B------:R-:W-:-:S04]  /*58500*/  LOP3.LUT P0, R10, R40, 0x7, RZ, 0xc0, !PT ;  /* 0x00000007280a7812 */ /* 0x000fc8000780c0ff */
[----:B------:R-:W-:-:S04]  /*58510*/  PLOP3.LUT P0, PT, P0, P1, PT, 0x20, 0x2 ;  /* 0x000000000002781c */ /* 0x000fc80000702470 */
[----:B------:R-:W-:Y:S02]  /*58520*/  SEL R8, R6, R40, P0 ;  /* 0x0000002806087207 */ /* 0x000fe40000000000 */
[----:B------:R-:W-:Y:S02]  /*58530*/  SEL R3, R40, R6, P0 ;  /* 0x0000000628037207 */ /* 0x000fe40000000000 */
[----:B------:R-:W-:-:S13]  /*58540*/  LOP3.LUT P1, RZ, R8, 0x7, RZ, 0xc0, !PT ;  /* 0x0000000708ff7812 */ /* 0x000fda000782c0ff */
[----:B------:R-:W-:Y:S05]  /*58550*/  @P1 BRA `(.L_x_1601) ;  /* 0x0000000400741947 */ /* 0x000fea0003800000 */
.L_x_1619:
        /* <DEDUP_REMOVED lines=8> */
.L_x_1610:
        /* <DEDUP_REMOVED lines=8> */
[----:B------:R2:W3:Y:S01]  /*58660*/  ATOMS.EXCH R0, [R9+0x10000], R0 ;  /* 0x010000000900738c */ /* 0x0004e20004000000 */
[----:B------:R-:W-:Y:S05]  /*58670*/  BRA `(.L_x_1606) ;  /* 0x0000000000087947 */ /* 0x000fea0003800000 */
.L_x_1605:
[----:B------:R-:W-:-:S05]  /*58680*/  IMAD.MOV.U32 R11, RZ, RZ, -0x1 ;  /* 0xffffffffff0b7424 */ /* 0x000fca00078e00ff */
[----:B------:R1:W5:Y:S02]  /*58690*/  ATOMG.E.EXCH.STRONG.GPU PT, R0, desc[UR36][R4.64], R11 ;  /* 0x8000000b040079a8 */ /* 0x000364000c1ef124 */
.L_x_1606:
[----:B------:R-:W-:Y:S05]  /*586a0*/  BSYNC.RECONVERGENT B2 ;  /* 0x0000000000027941 */ /* 0x000fea0003800200 */
.L_x_1604:
[----:B-1-3-5:R-:W-:-:S05]  /*586b0*/  VIADD R11, R0, 0x1 ;  /* 0x00000001000b7836 */ /* 0x02afca0000000000 */
[----:B------:R-:W-:-:S13]  /*586c0*/  ISETP.GE.U32.AND P0, PT, R11, 0x2, PT ;  /* 0x000000020b00780c */ /* 0x000fda0003f06070 */
[----:B------:R-:W-:Y:S05]  /*586d0*/  @!P0 BRA `(.L_x_1603) ;  /* 0x0000000000248947 */ /* 0x000fea0003800000 */
[----:B------:R-:W-:Y:S04]  /*586e0*/  BSSY.RECONVERGENT B2, `(.L_x_1607) ;  /* 0x0000005000027945 */ /* 0x000fe80003800200 */
[----:B------:R-:W-:Y:S05]  /*586f0*/  @P1 BRA `(.L_x_1608) ;  /* 0x0000000000081947 */ /* 0x000fea0003800000 */
[----:B------:R1:W-:Y:S01]  /*58700*/  ATOMS.EXCH RZ, [R9+0x10000], RZ ;  /* 0x010000ff09ff738c */ /* 0x0003e20004000000 */
[----:B------:R-:W-:Y:S05]  /*58710*/  BRA `(.L_x_1609) ;  /* 0x0000000000047947 */ /* 0x000fea0003800000 */
.L_x_1608:
[----:B------:R3:W5:Y:S02]  /*58720*/  ATOMG.E.EXCH.STRONG.GPU PT, RZ, desc[UR36][R4.64], RZ ;  /* 0x800000ff04ff79a8 */ /* 0x000764000c1ef124 */
.L_x_1609:
[----:B------:R-:W-:Y:S05]  /*58730*/  BSYNC.RECONVERGENT B2 ;  /* 0x0000000000027941 */ /* 0x000fea0003800200 */
.L_x_1607:
[----:B------:R-:W-:Y:S01]  /*58740*/  LOP3.LUT P0, RZ, R0, 0x7, RZ, 0xc0, !PT ;  /* 0x0000000700ff7812 */ /* 0x000fe2000780c0ff */
[----:B------:R-:W-:-:S12]  /*58750*/  IMAD.MOV.U32 R3, RZ, RZ, R0 ;  /* 0x000000ffff037224 */ /* 0x000fd800078e0000 */
[----:B------:R-:W-:Y:S05]  /*58760*/  @!P0 BRA `(.L_x_1610) ;  /* 0xfffffffc009c8947 */ /* 0x000fea000383ffff */
.L_x_1603:
[----:B------:R-:W-:Y:S05]  /*58770*/  BSYNC B1 ;  /* 0x0000000000017941 */ /* 0x000fea0003800000 */
.L_x_1602:
[----:B------:R-:W-:Y:S01]  /*58780*/  ISETP.GE.U32.AND P0, PT, R8, 0xfff9, PT ;  /* 0x0000fff90800780c */ /* 0x000fe20003f06070 */
[----:B------:R-:W-:-:S12]  /*58790*/  BSSY.RELIABLE B1, `(.L_x_1611) ;  /* 0x0000032000017945 */ /* 0x000fd80003800100 */
[----:B------:R-:W-:Y:S05]  /*587a0*/  @!P0 BRA `(.L_x_1612) ;  /* 0x0000000000688947 */ /* 0x000fea0003800000 */
[C---:B------:R-:W-:Y:S02]  /*587b0*/  LOP3.LUT P0, RZ, R3.reuse, 0x3, RZ, 0xc0, !PT ;  /* 0x0000000303ff7812 */ /* 0x040fe4000780c0ff */
[----:B---3--:R-:W-:-:S04]  /*587c0*/  LOP3.LUT P1, R4, R3, 0x4, RZ, 0xc0, !PT ;  /* 0x0000000403047812 */ /* 0x008fc8000782c0ff */
[----:B------:R-:W-:-:S04]  /*587d0*/  PLOP3.LUT P0, PT, P1, P0, PT, 0x8, 0x80 ;  /* 0x000000000080781c */ /* 0x000fc80000f00170 */
[----:B------:R-:W-:-:S13]  /*587e0*/  ISETP.GT.U32.OR P0, PT, R3, 0xffff, P0 ;  /* 0x0000ffff0300780c */ /* 0x000fda0000704470 */
[----:B------:R-:W-:Y:S05]  /*587f0*/  @P0 BRA `(.L_x_1613) ;  /* 0x00000000001c0947 */ /* 0x000fea0003800000 */
[----:B------:R-:W-:Y:S01]  /*58800*/  LOP3.LUT P0, RZ, R3, 0x7, RZ, 0xc0, !PT ;  /* 0x0000000703ff7812 */ /* 0x000fe2000780c0ff */
[----:B------:R-:W-:Y:S02]  /*58810*/  IMAD.MOV.U32 R0, RZ, RZ, R3 ;  /* 0x000000ffff007224 */ /* 0x000fe400078e0003 */
[----:B-12---:R-:W-:-:S10]  /*58820*/  IMAD.MOV.U32 R9, RZ, RZ, R8 ;  /* 0x000000ffff097224 */ /* 0x006fd400078e0008 */
[----:B------:R-:W-:Y:S05]  /*58830*/  @!P0 BRA `(.L_x_1614) ;  /* 0x00000000009c8947 */ /* 0x000fea0003800000 */
[----:B------:R-:W-:-:S13]  /*58840*/  ISETP.NE.AND P0, PT, R4, RZ, PT ;  /* 0x000000ff0400720c */ /* 0x000fda0003f05270 */
[----:B------:R-:W-:Y:S05]  /*58850*/  @P0 BREAK.RELIABLE B1 ;  /* 0x0000000000010942 */ /* 0x000fea0003800100 */
[----:B------:R-:W-:Y:S05]  /*58860*/  @P0 BRA `(.L_x_1615) ;  /* 0x00000004005c0947 */ /* 0x000fea0003800000 */
.L_x_1613:
[----:B------:R-:W-:Y:S02]  /*58870*/  ISETP.GT.U32.AND P1, PT, R8, 0xffff, PT ;  /* 0x0000ffff0800780c */ /* 0x000fe40003f24070 */
[----:B-12---:R-:W-:-:S11]  /*58880*/  SHF.R.U32.HI R9, RZ, 0x3, R8 ;  /* 0x00000003ff097819 */ /* 0x006fd60000011608 */
        /* <DEDUP_REMOVED lines=12> */
.L_x_1612:
        /* <DEDUP_REMOVED lines=15> */
.L_x_1617:
[----:B------:R-:W-:-:S05]  /*58a40*/  IMAD.WIDE.U32 R4, R5, 0x4, R24 ;  /* 0x0000000405047825 */ /* 0x000fca00078e0018 */
[----:B------:R-:W3:Y:S02]  /*58a50*/  ATOMG.E.EXCH.STRONG.GPU PT, R0, desc[UR36][R4.64], R3 ;  /* 0x80000003040079a8 */ /* 0x000ee4000c1ef124 */
[----:B---3--:R-:W-:-:S13]  /*58a60*/  ISETP.NE.AND P0, PT, R0, -0x1, PT ;  /* 0xffffffff0000780c */ /* 0x008fda0003f05270 */
[----:B------:R-:W-:Y:S05]  /*58a70*/  @!P0 BREAK.RELIABLE B1 ;  /* 0x0000000000018942 */ /* 0x000fea0003800100 */
[----:B------:R-:W-:Y:S05]  /*58a80*/  @!P0 BRA `(.L_x_1618) ;  /* 0x0000000000ec8947 */ /* 0x000fea0003800000 */
[----:B------:R4:W5:Y:S01]  /*58a90*/  ATOMG.E.EXCH.STRONG.GPU PT, RZ, desc[UR36][R4.64], RZ ;  /* 0x800000ff04ff79a8 */ /* 0x000962000c1ef124 */
[----:B-12---:R-:W-:-:S07]  /*58aa0*/  IMAD.MOV.U32 R9, RZ, RZ, R3 ;  /* 0x000000ffff097224 */ /* 0x006fce00078e0003 */
.L_x_1614:
[----:B------:R-:W-:Y:S05]  /*58ab0*/  BSYNC.RELIABLE B1 ;  /* 0x0000000000017941 */ /* 0x000fea0003800100 */
.L_x_1611:
[----:B------:R-:W-:Y:S02]  /*58ac0*/  LOP3.LUT P0, RZ, R0, 0x7, RZ, 0xc0, !PT ;  /* 0x0000000700ff7812 */ /* 0x000fe4000780c0ff */
[----:B------:R-:W-:-:S04]  /*58ad0*/  LOP3.LUT P1, RZ, R9, 0x7, RZ, 0xc0, !PT ;  /* 0x0000000709ff7812 */ /* 0x000fc8000782c0ff */
[----:B------:R-:W-:-:S04]  /*58ae0*/  PLOP3.LUT P0, PT, P0, P1, PT, 0x20, 0x2 ;  /* 0x000000000002781c */ /* 0x000fc80000702470 */
[----:B------:R-:W-:Y:S02]  /*58af0*/  SEL R8, R9, R0, P0 ;  /* 0x0000000009087207 */ /* 0x000fe40000000000 */
[----:B------:R-:W-:Y:S02]  /*58b00*/  SEL R3, R0, R9, P0 ;  /* 0x0000000900037207 */ /* 0x000fe40000000000 */
[----:B------:R-:W-:-:S13]  /*58b10*/  LOP3.LUT P1, RZ, R8, 0x7, RZ, 0xc0, !PT ;  /* 0x0000000708ff7812 */ /* 0x000fda000782c0ff */
[----:B------:R-:W-:Y:S05]  /*58b20*/  @!P1 BRA `(.L_x_1619) ;  /* 0xfffffff8008c9947 */ /* 0x000fea000383ffff */
.L_x_1601:
[----:B------:R-:W-:Y:S02]  /*58b30*/  IMAD.SHL.U32 R0, R8, 0x8, RZ ;  /* 0x0000000808007824 */ /* 0x000fe400078e00ff */
[----:B----4-:R-:W-:Y:S02]  /*58b40*/  IMAD.MOV.U32 R5, RZ, RZ, -0x4f0f0efe ;  /* 0xb0f0f102ff057424 */ /* 0x010fe400078e00ff */
[----:B------:R-:W-:Y:S01]  /*58b50*/  IMAD.MOV.U32 R11, RZ, RZ, -0x40000000 ;  /* 0xc0000000ff0b7424 */ /* 0x000fe200078e00ff */
[----:B------:R-:W-:Y:S01]  /*58b60*/  LOP3.LUT R0, R0, 0x38, RZ, 0xc0, !PT ;  /* 0x0000003800007812 */ /* 0x000fe200078ec0ff */
[----:B------:R-:W-:-:S03]  /*58b70*/  IMAD.MOV.U32 R9, RZ, RZ, -0x203a400 ;  /* 0xfdfc5c00ff097424 */ /* 0x000fc600078e00ff */
[----:B------:R-:W-:-:S04]  /*58b80*/  LOP3.LUT R0, R0, 0x7, R3, 0xf8, !PT ;  /* 0x0000000700007812 */ /* 0x000fc800078ef803 */
[-C--:B---3--:R-:W-:Y:S02]  /*58b90*/  SHF.R.U64 R4, R5, R0.reuse, 0x7eb6deee ;  /* 0x7eb6deee05047419 */ /* 0x088fe40000001200 */
        /* <DEDUP_REMOVED lines=23> */
.L_x_1616:
        /* <DEDUP_REMOVED lines=13> */
.L_x_1615:
[C---:B------:R-:W-:Y:S02]  /*58de0*/  VIADD R0, R23.reuse, 0x1 ;  /* 0x0000000117007836 */ /* 0x040fe40000000000 */
[----:B------:R-:W-:Y:S02]  /*58df0*/  IMAD R5, R23, 0x8, R2 ;  /* 0x0000000817057824 */ /* 0x000fe400078e0202 */
[----:B------:R-:W-:Y:S01]  /*58e00*/  IMAD.MOV.U32 R9, RZ, RZ, R3 ;  /* 0x000000ffff097224 */ /* 0x000fe200078e0003 */
[----:B------:R1:W-:Y:S01]  /*58e10*/  STL [R1+0x238], R0 ;  /* 0x0002380001007387 */ /* 0x0003e20000100800 */
[----:B------:R-:W-:-:S03]  /*58e20*/  MOV R23, R0 ;  /* 0x0000000000177202 */ /* 0x000fc60000000f00 */
[----:B------:R1:W-:Y:S04]  /*58e30*/  STL.64 [R5+0x220], R8 ;  /* 0x0002200805007387 */ /* 0x0003e80000100a00 */
.L_x_1618:
[----:B------:R-:W-:Y:S05]  /*58e40*/  BSYNC B0 ;  /* 0x0000000000007941 */ /* 0x000fea0003800000 */
.L_x_1600:
[----:B------:R-:W-:Y:S01]  /*58e50*/  LOP3.LUT P0, RZ, R7, 0x7, RZ, 0xc0, !PT ;  /* 0x0000000707ff7812 */ /* 0x000fe2000780c0ff */
[----:B------:R-:W-:Y:S03]  /*58e60*/  BSSY B0, `(.L_x_1620) ;  /* 0x0000092000007945 */ /* 0x000fe60003800000 */
[----:B------:R-:W-:-:S04]  /*58e70*/  ISETP.NE.AND P0, PT, R10, RZ, !P0 ;  /* 0x000000ff0a00720c */ /* 0x000fc80004705270 */
[----:B------:R-:W-:Y:S02]  /*58e80*/  SEL R6, R7, R40, P0 ;  /* 0x0000002807067207 */ /* 0x000fe40000000000 */
[----:B------:R-:W-:Y:S02]  /*58e90*/  SEL R7, R40, R7, P0 ;  /* 0x0000000728077207 */ /* 0x000fe40000000000 */
[----:B------:R-:W-:-:S13]  /*58ea0*/  LOP3.LUT P1, RZ, R6, 0x7, RZ, 0xc0, !PT ;  /* 0x0000000706ff7812 */ /* 0x000fda000782c0ff */
[----:B------:R-:W-:Y:S05]  /*58eb0*/  @P1 BRA `(.L_x_1621) ;  /* 0x0000000400741947 */ /* 0x000fea0003800000 */
.L_x_1639:
        /* <DEDUP_REMOVED lines=8> */
.L_x_1630:
        /* <DEDUP_REMOVED lines=10> */
.L_x_1625:
[----:B------:R-:W-:-:S05]  /*58fe0*/  IMAD.MOV.U32 R9, RZ, RZ, -0x1 ;  /* 0xffffffffff097424 */ /* 0x000fca00078e00ff */
[----:B------:R3:W5:Y:S02]  /*58ff0*/  ATOMG.E.EXCH.STRONG.GPU PT, R0, desc[UR36][R4.64], R9 ;  /* 0x80000009040079a8 */ /* 0x000764000c1ef124 */
.L_x_1626:
[----:B------:R-:W-:Y:S05]  /*59000*/  BSYNC.RECONVERGENT B2 ;  /* 0x0000000000027941 */ /* 0x000fea0003800200 */
.L_x_1624:
[----:B--23-5:R-:W-:-:S05]  /*59010*/  VIADD R9, R0, 0x1 ;  /* 0x0000000100097836 */ /* 0x02cfca0000000000 */
[----:B------:R-:W-:-:S13]  /*59020*/  ISETP.GE.U32.AND P1, PT, R9, 0x2, PT ;  /* 0x000000020900780c */ /* 0x000fda0003f26070 */
[----:B------:R-:W-:Y:S05]  /*59030*/  @!P1 BRA `(.L_x_1623) ;  /* 0x0000000000249947 */ /* 0x000fea0003800000 */
[----:B------:R-:W-:Y:S04]  /*59040*/  BSSY.RECONVERGENT B2, `(.L_x_1627) ;  /* 0x0000005000027945 */ /* 0x000fe80003800200 */
[----:B------:R-:W-:Y:S05]  /*59050*/  @P0 BRA `(.L_x_1628) ;  /* 0x0000000000080947 */ /* 0x000fea0003800000 */
[----:B------:R3:W-:Y:S01]  /*59060*/  ATOMS.EXCH RZ, [R3+0x10000], RZ ;  /* 0x010000ff03ff738c */ /* 0x0007e20004000000 */
[----:B------:R-:W-:Y:S05]  /*59070*/  BRA `(.L_x_1629) ;  /* 0x0000000000047947 */ /* 0x000fea0003800000 */
.L_x_1628:
[----:B------:R2:W5:Y:S02]  /*59080*/  ATOMG.E.EXCH.STRONG.GPU PT, RZ, desc[UR36][R4.64], RZ ;  /* 0x800000ff04ff79a8 */ /* 0x000564000c1ef124 */
.L_x_1629:
[----:B------:R-:W-:Y:S05]  /*59090*/  BSYNC.RECONVERGENT B2 ;  /* 0x0000000000027941 */ /* 0x000fea0003800200 */
.L_x_1627:
[----:B------:R-:W-:Y:S01]  /*590a0*/  LOP3.LUT P0, RZ, R0, 0x7, RZ, 0xc0, !PT ;  /* 0x0000000700ff7812 */ /* 0x000fe2000780c0ff */
[----:B------:R-:W-:-:S12]  /*590b0*/  IMAD.MOV.U32 R7, RZ, RZ, R0 ;  /* 0x000000ffff077224 */ /* 0x000fd800078e0000 */
[----:B------:R-:W-:Y:S05]  /*590c0*/  @!P0 BRA `(.L_x_1630) ;  /* 0xfffffffc009c8947 */ /* 0x000fea000383ffff */
.L_x_1623:
[----:B------:R-:W-:Y:S05]  /*590d0*/  BSYNC B1 ;  /* 0x0000000000017941 */ /* 0x000fea0003800000 */
.L_x_1622:
[----:B------:R-:W-:Y:S01]  /*590e0*/  ISETP.GE.U32.AND P0, PT, R6, 0xfff9, PT ;  /* 0x0000fff90600780c */ /* 0x000fe20003f06070 */
[----:B------:R-:W-:-:S12]  /*590f0*/  BSSY.RELIABLE B1, `(.L_x_1631) ;  /* 0x0000032000017945 */ /* 0x000fd80003800100 */
[----:B------:R-:W-:Y:S05]  /*59100*/  @!P0 BRA `(.L_x_1632) ;  /* 0x0000000000688947 */ /* 0x000fea0003800000 */
[C---:B------:R-:W-:Y:S02]  /*59110*/  LOP3.LUT P0, RZ, R7.reuse, 0x3, RZ, 0xc0, !PT ;  /* 0x0000000307ff7812 */ /* 0x040fe4000780c0ff */
[----:B--23--:R-:W-:-:S04]  /*59120*/  LOP3.LUT P1, R4, R7, 0x4, RZ, 0xc0, !PT ;  /* 0x0000000407047812 */ /* 0x00cfc8000782c0ff */
[----:B------:R-:W-:-:S04]  /*59130*/  PLOP3.LUT P0, PT, P1, P0, PT, 0x8, 0x80 ;  /* 0x000000000080781c */ /* 0x000fc80000f00170 */
[----:B------:R-:W-:-:S13]  /*59140*/  ISETP.GT.U32.OR P0, PT, R7, 0xffff, P0 ;  /* 0x0000ffff0700780c */ /* 0x000fda0000704470 */
[----:B------:R-:W-:Y:S05]  /*59150*/  @P0 BRA `(.L_x_1633) ;  /* 0x00000000001c0947 */ /* 0x000fea0003800000 */
[----:B------:R-:W-:Y:S01]  /*59160*/  LOP3.LUT P0, RZ, R7, 0x7, RZ, 0xc0, !PT ;  /* 0x0000000707ff7812 */ /* 0x000fe2000780c0ff */
[----:B-1----:R-:W-:Y:S02]  /*59170*/  IMAD.MOV.U32 R0, RZ, RZ, R7 ;  /* 0x000000ffff007224 */ /* 0x002fe400078e0007 */
[----:B------:R-:W-:-:S10]  /*59180*/  IMAD.MOV.U32 R3, RZ, RZ, R6 ;  /* 0x000000ffff037224 */ /* 0x000fd400078e0006 */
[----:B------:R-:W-:Y:S05]  /*59190*/  @!P0 BRA `(.L_x_1634) ;  /* 0x00000000009c8947 */ /* 0x000fea0003800000 */
[----:B------:R-:W-:-:S13]  /*591a0*/  ISETP.NE.AND P0, PT, R4, RZ, PT ;  /* 0x000000ff0400720c */ /* 0x000fda0003f05270 */
[----:B------:R-:W-:Y:S05]  /*591b0*/  @P0 BREAK.RELIABLE B1 ;  /* 0x0000000000010942 */ /* 0x000fea0003800100 */
[----:B------:R-:W-:Y:S05]  /*591c0*/  @P0 BRA `(.L_x_1635) ;  /* 0x00000004005c0947 */ /* 0x000fea0003800000 */
.L_x_1633:
[----:B------:R-:W-:Y:S02]  /*591d0*/  ISETP.GT.U32.AND P1, PT, R6, 0xffff, PT ;  /* 0x0000ffff0600780c */ /* 0x000fe40003f24070 */
[----:B-1----:R-:W-:-:S11]  /*591e0*/  SHF.R.U32.HI R3, RZ, 0x3, R6 ;  /* 0x00000003ff037819 */ /* 0x002fd60000011606 */
        /* <DEDUP_REMOVED lines=12> */
.L_x_1632:
        /* <DEDUP_REMOVED lines=15> */
.L_x_1637:
[----:B------:R-:W-:-:S05]  /*593a0*/  IMAD.WIDE.U32 R4, R5, 0x4, R24 ;  /* 0x0000000405047825 */ /* 0x000fca00078e0018 */
[----:B------:R-:W2:Y:S02]  /*593b0*/  ATOMG.E.EXCH.STRONG.GPU PT, R0, desc[UR36][R4.64], R7 ;  /* 0x80000007040079a8 */ /* 0x000ea4000c1ef124 */
[----:B--2---:R-:W-:-:S13]  /*593c0*/  ISETP.NE.AND P0, PT, R0, -0x1, PT ;  /* 0xffffffff0000780c */ /* 0x004fda0003f05270 */
[----:B------:R-:W-:Y:S05]  /*593d0*/  @!P0 BREAK.RELIABLE B1 ;  /* 0x0000000000018942 */ /* 0x000fea0003800100 */
[----:B------:R-:W-:Y:S05]  /*593e0*/  @!P0 BRA `(.L_x_1638) ;  /* 0x0000000000e48947 */ /* 0x000fea0003800000 */
[----:B------:R1:W5:Y:S01]  /*593f0*/  ATOMG.E.EXCH.STRONG.GPU PT, RZ, desc[UR36][R4.64], RZ ;  /* 0x800000ff04ff79a8 */ /* 0x000362000c1ef124 */
[----:B------:R-:W-:-:S07]  /*59400*/  IMAD.MOV.U32 R3, RZ, RZ, R7 ;  /* 0x000000ffff037224 */ /* 0x000fce00078e0007 */
.L_x_1634:
[----:B------:R-:W-:Y:S05]  /*59410*/  BSYNC.RELIABLE B1 ;  /* 0x0000000000017941 */ /* 0x000fea0003800100 */
.L_x_1631:
[----:B------:R-:W-:Y:S02]  /*59420*/  LOP3.LUT P0, RZ, R0, 0x7, RZ, 0xc0, !PT ;  /* 0x0000000700ff7812 */ /* 0x000fe4000780c0ff */
[----:B------:R-:W-:-:S04]  /*59430*/  LOP3.LUT P1, RZ, R3, 0x7, RZ, 0xc0, !PT ;  /* 0x0000000703ff7812 */ /* 0x000fc8000782c0ff */
[----:B------:R-:W-:-:S04]  /*59440*/  PLOP3.LUT P0, PT, P0, P1, PT, 0x20, 0x2 ;  /* 0x000000000002781c */ /* 0x000fc80000702470 */
[----:B------:R-:W-:Y:S02]  /*59450*/  SEL R6, R3, R0, P0 ;  /* 0x0000000003067207 */ /* 0x000fe40000000000 */
[----:B------:R-:W-:Y:S02]  /*59460*/  SEL R7, R0, R3, P0 ;  /* 0x0000000300077207 */ /* 0x000fe40000000000 */
[----:B------:R-:W-:-:S13]  /*59470*/  LOP3.LUT P1, RZ, R6, 0x7, RZ, 0xc0, !PT ;  /* 0x0000000706ff7812 */ /* 0x000fda000782c0ff */
[----:B------:R-:W-:Y:S05]  /*59480*/  @!P1 BRA `(.L_x_1639) ;  /* 0xfffffff8008c9947 */ /* 0x000fea000383ffff */
.L_x_1621:
        /* <DEDUP_REMOVED lines=30> */
.L_x_1636:
        /* <DEDUP_REMOVED lines=13> */
.L_x_1635:
[C---:B------:R-:W-:Y:S02]  /*59740*/  VIADD R0, R23.reuse, 0x1 ;  /* 0x0000000117007836 */ /* 0x040fe40000000000 */
[----:B------:R-:W-:-:S03]  /*59750*/  IMAD R23, R23, 0x8, R2 ;  /* 0x0000000817177824 */ /* 0x000fc600078e0202 */
[----:B------:R1:W-:Y:S04]  /*59760*/  STL [R1+0x238], R0 ;  /* 0x0002380001007387 */ /* 0x0003e80000100800 */
[----:B------:R1:W-:Y:S02]  /*59770*/  STL.64 [R23+0x220], R6 ;  /* 0x0002200617007387 */ /* 0x0003e40000100a00 */
.L_x_1638:
[----:B------:R-:W-:Y:S05]  /*59780*/  BSYNC B0 ;  /* 0x0000000000007941 */ /* 0x000fea0003800000 */
.L_x_1620:
[----:B------:R-:W-:Y:S05]  /*59790*/  BRA `(.L_x_1640) ;  /* 0x0000029000b47947 */ /* 0x000fea0003800000 */
.L_x_1595:
        /* <DEDUP_REMOVED lines=15> */
.L_x_1647:
        /* <DEDUP_REMOVED lines=33> */
.L_x_1646:
[----:B------:R-:W-:Y:S05]  /*59aa0*/  BSYNC.RECONVERGENT B8 ;  /* 0x0000000000087941 */ /* 0x000fea0003800200 */
.L_x_1645:
[----:B------:R-:W-:-:S13]  /*59ab0*/  ISETP.GE.U32.AND P0, PT, R17, R40, PT ;  /* 0x000000281100720c */ /* 0x000fda0003f06070 */
[----:B------:R-:W-:Y:S05]  /*59ac0*/  @!P0 BRA `(.L_x_1647) ;  /* 0xfffffffc00708947 */ /* 0x000fea000383ffff */
.L_x_1644:
[----:B------:R-:W-:Y:S05]  /*59ad0*/  BSYNC.RECONVERGENT B7 ;  /* 0x0000000000077941 */ /* 0x000fea0003800200 */
.L_x_1643:
[----:B------:R-:W-:Y:S01]  /*59ae0*/  ISETP.NE.AND P0, PT, R41, RZ, PT ;  /* 0x000000ff2900720c */ /* 0x000fe20003f05270 */
[----:B------:R-:W-:Y:S01]  /*59af0*/  BSSY.RECONVERGENT B7, `(.L_x_1648) ;  /* 0x0000024000077945 */ /* 0x000fe20003800200 */
[----:B------:R-:W-:-:S11]  /*59b00*/  IMAD.MOV.U32 R46, RZ, RZ, RZ ;  /* 0x000000ffff2e7224 */ /* 0x000fd600078e00ff */
[----:B------:R-:W-:Y:S05]  /*59b10*/  @!P0 BRA `(.L_x_1649) ;  /* 0x0000000000848947 */ /* 0x000fea0003800000 */
[----:B------:R-:W-:-:S07]  /*59b20*/  CS2R R46, SRZ ;  /* 0x00000000002e7805 */ /* 0x000fce000001ff00 */
.L_x_1652:
        /* <DEDUP_REMOVED lines=29> */
.L_x_1651:
[----:B------:R-:W-:Y:S05]  /*59d00*/  BSYNC.RECONVERGENT B8 ;  /* 0x0000000000087941 */ /* 0x000fea0003800200 */
.L_x_1650:
[----:B------:R-:W-:-:S13]  /*59d10*/  ISETP.GE.U32.AND P0, PT, R46, R41, PT ;  /* 0x000000292e00720c */ /* 0x000fda0003f06070 */
[----:B------:R-:W-:Y:S05]  /*59d20*/  @!P0 BRA `(.L_x_1652) ;  /* 0xfffffffc00808947 */ /* 0x000fea000383ffff */
.L_x_1649:
[----:B------:R-:W-:Y:S05]  /*59d30*/  BSYNC.RECONVERGENT B7 ;  /* 0x0000000000077941 */ /* 0x000fea0003800200 */
.L_x_1648:
[----:B------:R-:W-:Y:S05]  /*59d40*/  BRA `(.L_x_1653) ;  /* 0x0000008000bc7947 */ /* 0x000fea0003800000 */
.L_x_1642:
[----:B-----5:R-:W-:Y:S01]  /*59d50*/  ISETP.NE.AND P0, PT, R40, RZ, PT ;  /* 0x000000ff2800720c */ /* 0x020fe20003f05270 */
[----:B------:R-:W-:Y:S01]  /*59d60*/  BSSY.RECONVERGENT B0, `(.L_x_1654) ;  /* 0x0000436000007945 */ /* 0x000fe20003800200 */
[----:B------:R-:W-:-:S11]  /*59d70*/  IMAD.MOV.U32 R17, RZ, RZ, RZ ;  /* 0x000000ffff117224 */ /* 0x000fd600078e00ff */
[----:B------:R-:W-:Y:S05]  /*59d80*/  @!P0 BRA `(.L_x_1655) ;  /* 0x0000004000cc8947 */ /* 0x000fea0003800000 */
[----:B------:R-:W2:Y:S01]  /*59d90*/  LDL R8, [R1+0x24] ;  /* 0x0000240001087983 */ /* 0x000ea20000100800 */
[----:B------:R-:W-:Y:S01]  /*59da0*/  BSSY.RECONVERGENT B1, `(.L_x_1656) ;  /* 0x0000430000017945 */ /* 0x000fe20003800200 */
[----:B------:R-:W-:Y:S02]  /*59db0*/  IMAD.MOV.U32 R17, RZ, RZ, 0x1 ;  /* 0x00000001ff117424 */ /* 0x000fe400078e00ff */
[----:B--2---:R-:W-:-:S05]  /*59dc0*/  IMAD.SHL.U32 R0, R8, 0x400, RZ ;  /* 0x0000040008007824 */ /* 0x004fca00078e00ff */
[----:B------:R-:W-:Y:S01]  /*59dd0*/  LOP3.LUT R3, R0, 0xfc00, RZ, 0xc0, !PT ;  /* 0x0000fc0000037812 */ /* 0x000fe200078ec0ff */
[----:B------:R-:W-:-:S04]  /*59de0*/  IMAD.SHL.U32 R0, R8, 0x80, RZ ;  /* 0x0000008008007824 */ /* 0x000fc800078e00ff */
[----:B------:R-:W-:Y:S01]  /*59df0*/  IMAD.IADD R3, R38, 0x1, R3 ;  /* 0x0000000126037824 */ /* 0x000fe200078e0203 */
[----:B------:R-:W-:-:S04]  /*59e00*/  LOP3.LUT R0, R0, 0x1f80, RZ, 0xc0, !PT ;  /* 0x00001f8000007812 */ /* 0x000fc800078ec0ff */
[----:B------:R-:W1:Y:S02]  /*59e10*/  LDS.64 R4, [R3] ;  /* 0x0000000003047984 */ /* 0x000e640000000a00 */
[----:B-1----:R-:W-:Y:S01]  /*59e20*/  ISETP.NE.U32.AND P0, PT, R4, RZ, PT ;  /* 0x000000ff0400720c */ /* 0x002fe20003f05070 */
[----:B------:R-:W-:Y:S02]  /*59e30*/  IMAD.IADD R4, R0, 0x1, R39 ;  /* 0x0000000100047824 */ /* 0x000fe400078e0227 */
[----:B------:R-:W-:Y:S01]  /*59e40*/  VIADD R0, R8, 0x1 ;  /* 0x0000000108007836 */ /* 0x000fe20000000000 */
[----:B------:R-:W-:Y:S01]  /*59e50*/  ISETP.NE.AND.EX P0, PT, R5, RZ, PT, P0 ;  /* 0x000000ff0500720c */ /* 0x000fe20003f05300 */
        /* <DEDUP_REMOVED lines=29> */
[----:B------:R-:W1:Y:S02]  /*5a030*/  LDS.64 R4, [R4] ;  /* 0x0000000004047984 */ /* 0x000e640000000a00 */
[----:B-1----:R-:W-:-:S04]  /*5a040*/  ISETP.NE.U32.AND P0, PT, R4, RZ, PT ;  /* 0x000000ff0400720c */ /* 0x002fc80003f05070 */
        /* <DEDUP_REMOVED lines=574> */
[----:B------:R-:W-:-:S03]  /*5c430*/  IADD3 R4, PT, PT, R38, R3, RZ ;  /* 0x0000000326047210 */ /* 0x000fc60007ffe0ff */
[----:B------:R-:W-:-:S03]  /*5c440*/  IMAD.IADD R3, R0, 0x1, R39 ;  /* 0x0000000100037824 */ /* 0x000fc600078e0227 */
        /* <DEDUP_REMOVED lines=453> */
.L_x_1657:
[----:B------:R-:W-:Y:S05]  /*5e0a0*/  BSYNC.RECONVERGENT B1 ;  /* 0x0000000000017941 */ /* 0x000fea0003800200 */
.L_x_1656:
[----:B------:R1:W-:Y:S02]  /*5e0b0*/  STL [R1+0x24], R0 ;  /* 0x0000240001007387 */ /* 0x0003e40000100800 */
.L_x_1655:
[----:B------:R-:W-:Y:S05]  /*5e0c0*/  BSYNC.RECONVERGENT B0 ;  /* 0x0000000000007941 */ /* 0x000fea0003800200 */
.L_x_1654:
        /* <DEDUP_REMOVED lines=26> */
[----:B------:R-:W-:Y:S01]  /*5e270*/  IMAD.IADD R5, R36, 0x1, R5 ;  /* 0x0000000124057824 */ /* 0x000fe200078e0205 */
[----:B------:R-:W-:Y:S01]  /*5e280*/  IADD3 R7, PT, PT, R0, R39, RZ ;  /* 0x0000002700077210 */ /* 0x000fe20007ffe0ff */
[----:B------:R-:W-:-:S03]  /*5e290*/  VIADD R0, R6, 0x2 ;  /* 0x0000000206007836 */ /* 0x000fc60000000000 */
        /* <DEDUP_REMOVED lines=984> */
.L_x_1659:
[----:B------:R-:W-:Y:S05]  /*62020*/  BSYNC.RECONVERGENT B0 ;  /* 0x0000000000007941 */ /* 0x000fea0003800200 */
.L_x_1658:
[----:B------:R2:W-:Y:S02]  /*62030*/  STL [R1+0x28], R0 ;  /* 0x0000280001007387 */ /* 0x0005e40000100800 */
.L_x_1653:
[----:B------:R-:W-:Y:S05]  /*62040*/  BSYNC.RECONVERGENT B6 ;  /* 0x0000000000067941 */ /* 0x000fea0003800200 */
.L_x_1641:
[----:B------:R-:W-:Y:S01]  /*62050*/  VIADD R22, R22, 0x1 ;  /* 0x0000000116167836 */ /* 0x000fe20000000000 */
[----:B------:R-:W-:-:S04]  /*62060*/  ISETP.GE.U32.AND P0, PT, R17, R40, PT ;  /* 0x000000281100720c */ /* 0x000fc80003f06070 */
[----:B------:R-:W-:-:S04]  /*62070*/  ISETP.LT.U32.OR P0, PT, R23, R22, !P0 ;  /* 0x000000161700720c */ /* 0x000fc80004701470 */
[----:B------:R-:W-:-:S13]  /*62080*/  ISETP.LT.U32.OR P0, PT, R46, R41, P0 ;  /* 0x000000292e00720c */ /* 0x000fda0000701470 */
[----:B------:R-:W-:Y:S05]  /*62090*/  @P0 BRA `(.L_x_1596) ;  /* 0x000004b400700947 */ /* 0x000fea0003800000 */
[----:B-12---:R-:W2:Y:S01]  /*620a0*/  LDG.E R0, desc[UR36][R34.64+0x114] ;  /* 0x0001142422007981 */ /* 0x006ea2000c1e1900 */
[----:B------:R-:W-:Y:S01]  /*620b0*/  BSSY B0, `(.L_x_1660) ;  /* 0x000001a000007945 */ /* 0x000fe20003800000 */
[----:B--2---:R-:W-:-:S13]  /*620c0*/  ISETP.NE.AND P0, PT, R0, RZ, PT ;  /* 0x000000ff0000720c */ /* 0x004fda0003f05270 */
[----:B------:R-:W-:Y:S05]  /*620d0*/  @!P0 BRA `(.L_x_1661) ;  /* 0x00000000005c8947 */ /* 0x000fea0003800000 */
[----:B------:R-:W-:-:S07]  /*620e0*/  IMAD.MOV.U32 R3, RZ, RZ, RZ ;  /* 0x000000ffff037224 */ /* 0x000fce00078e00ff */
.L_x_1665:
        /* <DEDUP_REMOVED lines=14> */
.L_x_1663:
[----:B------:R-:W-:-:S04]  /*621d0*/  IMAD.WIDE.U32 R4, R5, 0x4, R24 ;  /* 0x0000000405047825 */ /* 0x000fc800078e0018 */
[----:B------:R-:W-:-:S05]  /*621e0*/  IMAD.MOV.U32 R7, RZ, RZ, -0x1 ;  /* 0xffffffffff077424 */ /* 0x000fca00078e00ff */
[----:B------:R2:W5:Y:S04]  /*621f0*/  ATOMG.E.EXCH.STRONG.GPU PT, RZ, desc[UR36][R4.64], R7 ;  /* 0x8000000704ff79a8 */ /* 0x000568000c1ef124 */
[----:B------:R2:W5:Y:S02]  /*62200*/  LDG.E R0, desc[UR36][R34.64+0x114] ;  /* 0x0001142422007981 */ /* 0x000564000c1e1900 */
.L_x_1664:
[----:B------:R-:W-:Y:S05]  /*62210*/  BSYNC.RECONVERGENT B1 ;  /* 0x0000000000017941 */ /* 0x000fea0003800200 */
.L_x_1662:
[----:B------:R-:W-:-:S05]  /*62220*/  VIADD R3, R3, 0x1 ;  /* 0x0000000103037836 */ /* 0x000fca0000000000 */
[----:B-----5:R-:W-:-:S13]  /*62230*/  ISETP.GE.U32.AND P0, PT, R3, R0, PT ;  /* 0x000000000300720c */ /* 0x020fda0003f06070 */
[----:B------:R-:W-:Y:S05]  /*62240*/  @!P0 BRA `(.L_x_1665) ;  /* 0xfffffffc00a88947 */ /* 0x000fea000383ffff */
.L_x_1661:
[----:B------:R-:W-:Y:S05]  /*62250*/  BSYNC B0 ;  /* 0x0000000000007941 */ /* 0x000fea0003800000 */
.L_x_1660:
[----:B------:R-:W3:Y:S01]  /*62260*/  LDG.E R0, desc[UR36][R34.64+0x110] ;  /* 0x0001102422007981 */ /* 0x000ee2000c1e1900 */
[----:B------:R-:W-:Y:S01]  /*62270*/  BSSY B0, `(.L_x_1666) ;  /* 0x0000039000007945 */ /* 0x000fe20003800000 */
[----:B---3--:R-:W-:-:S13]  /*62280*/  ISETP.NE.AND P0, PT, R0, RZ, PT ;  /* 0x000000ff0000720c */ /* 0x008fda0003f05270 */
[----:B------:R-:W-:Y:S05]  /*62290*/  @!P0 BRA `(.L_x_1667) ;  /* 0x0000000000d88947 */ /* 0x000fea0003800000 */
[----:B------:R-:W-:Y:S02]  /*622a0*/  IMAD.MOV.U32 R3, RZ, RZ, R0 ;  /* 0x000000ffff037224 */ /* 0x000fe400078e0000 */
[----:B------:R-:W-:-:S07]  /*622b0*/  IMAD.MOV.U32 R9, RZ, RZ, RZ ;  /* 0x000000ffff097224 */ /* 0x000fce00078e00ff */
.L_x_1676:
        /* <DEDUP_REMOVED lines=17> */
.L_x_1669:
[----:B------:R-:W-:Y:S05]  /*623d0*/  BSYNC.RECONVERGENT B1 ;  /* 0x0000000000017941 */ /* 0x000fea0003800200 */
.L_x_1668:
[----:B------:R-:W-:Y:S01]  /*623e0*/  BSSY.RECONVERGENT B1, `(.L_x_1670) ;  /* 0x000000b000017945 */ /* 0x000fe20003800200 */
[----:B-1---5:R-:W-:Y:S01]  /*623f0*/  IMAD R4, R5, 0x8, R8 ;  /* 0x0000000805047824 */ /* 0x022fe200078e0208 */
[----:B------:R-:W-:Y:S02]  /*62400*/  SHF.R.U32.HI R0, RZ, 0x3, R7 ;  /* 0x00000003ff007819 */ /* 0x000fe40000011607 */
[----:B------:R-:W-:Y:S05]  /*62410*/  @!P1 BRA `(.L_x_1671) ;  /* 0x00000000000c9947 */ /* 0x000fea0003800000 */
[----:B------:R-:W-:-:S06]  /*62420*/  IMAD.U32 R0, R0, 0x4, R1 ;  /* 0x0000000400007824 */ /* 0x000fcc00078e0001 */
[----:B------:R-:W5:Y:S01]  /*62430*/  LDL R0, [R0+0x38] ;  /* 0x0000380000007983 */ /* 0x000f620000100800 */
[----:B------:R-:W-:Y:S05]  /*62440*/  BRA `(.L_x_1672) ;  /* 0x0000000000107947 */ /* 0x000fea0003800000 */
.L_x_1671:
[----:B------:R-:W-:-:S13]  /*62450*/  LOP3.LUT P0, RZ, R7, 0x3, RZ, 0xc0, !PT ;  /* 0x0000000307ff7812 */ /* 0x000fda000780c0ff */
[----:B------:R-:W-:Y:S05]  /*62460*/  @P0 BRA `(.L_x_1672) ;  /* 0x0000000000080947 */ /* 0x000fea0003800000 */
[----:B------:R-:W-:-:S06]  /*62470*/  IMAD.U32 R0, R0, 0x4, R1 ;  /* 0x0000000400007824 */ /* 0x000fcc00078e0001 */
[----:B------:R-:W5:Y:S02]  /*62480*/  LDL R0, [R0+0x138] ;  /* 0x0001380000007983 */ /* 0x000f640000100800 */
.L_x_1672:
[----:B------:R-:W-:Y:S05]  /*62490*/  BSYNC.RECONVERGENT B1 ;  /* 0x0000000000017941 */ /* 0x000fea0003800200 */
.L_x_1670:
        /* <DEDUP_REMOVED lines=12> */
.L_x_1674:
[----:B------:R-:W1:Y:S02]  /*62560*/  LDC.64 R6, c[0x0][0x380] ;  /* 0x0000e000ff067b82 */ /* 0x000e640000000a00 */
[----:B-1----:R-:W-:-:S03]  /*62570*/  IMAD.WIDE.U32 R6, R11, 0x8, R6 ;  /* 0x000000080b067825 */ /* 0x002fc600078e0006 */
[----:B------:R-:W-:-:S05]  /*62580*/  IADD3 R6, P0, PT, R6, 0xc000000, RZ ;  /* 0x0c00000006067810 */ /* 0x000fca0007f1e0ff */
[----:B------:R-:W-:-:S05]  /*62590*/  IMAD.X R7, RZ, RZ, R7, P0 ;  /* 0x000000ffff077224 */ /* 0x000fca00000e0607 */
[----:B------:R2:W5:Y:S04]  /*625a0*/  ATOMG.E.EXCH.64.STRONG.GPU PT, RZ, desc[UR36][R6.64+0x8], R4 ;  /* 0x8000080406ff79a8 */ /* 0x000568000c1ef524 */
[----:B------:R2:W5:Y:S02]  /*625b0*/  LDG.E R3, desc[UR36][R34.64+0x110] ;  /* 0x0001102422037981 */ /* 0x000564000c1e1900 */
.L_x_1675:
[----:B------:R-:W-:Y:S05]  /*625c0*/  BSYNC.RECONVERGENT B1 ;  /* 0x0000000000017941 */ /* 0x000fea0003800200 */
.L_x_1673:
[----:B------:R-:W-:-:S05]  /*625d0*/  VIADD R9, R9, 0x1 ;  /* 0x0000000109097836 */ /* 0x000fca0000000000 */
[----:B-----5:R-:W-:-:S13]  /*625e0*/  ISETP.GE.U32.AND P0, PT, R9, R3, PT ;  /* 0x000000030900720c */ /* 0x020fda0003f06070 */
[----:B------:R-:W-:Y:S05]  /*625f0*/  @!P0 BRA `(.L_x_1676) ;  /* 0xfffffffc00308947 */ /* 0x000fea000383ffff */
.L_x_1667:
[----:B------:R-:W-:Y:S05]  /*62600*/  BSYNC B0 ;  /* 0x0000000000007941 */ /* 0x000fea0003800000 */
.L_x_1666:
[----:B------:R-:W3:Y:S01]  /*62610*/  LDG.E R0, desc[UR36][R34.64+0x10c] ;  /* 0x00010c2422007981 */ /* 0x000ee2000c1e1900 */
[----:B------:R-:W-:Y:S01]  /*62620*/  BSSY B0, `(.L_x_1677) ;  /* 0x00000bf000007945 */ /* 0x000fe20003800000 */
[----:B---3--:R-:W-:-:S13]  /*62630*/  ISETP.NE.AND P0, PT, R0, RZ, PT ;  /* 0x000000ff0000720c */ /* 0x008fda0003f05270 */
[----:B------:R-:W-:Y:S05]  /*62640*/  @!P0 BRA `(.L_x_1678) ;  /* 0x0000000800f08947 */ /* 0x000fea0003800000 */
[----:B-12---:R1:W5:Y:S01]  /*62650*/  LDL R5, [R1+0x238] ;  /* 0x0002380001057983 */ /* 0x0063620000100800 */
[----:B------:R-:W-:-:S07]  /*62660*/  IMAD.MOV.U32 R3, RZ, RZ, RZ ;  /* 0x000000ffff037224 */ /* 0x000fce00078e00ff */
.L_x_1705:
        /* <DEDUP_REMOVED lines=9> */
.L_x_1680:
[----:B------:R-:W-:-:S13]  /*62700*/  LOP3.LUT P0, RZ, R6, 0x3, RZ, 0xc0, !PT ;  /* 0x0000000306ff7812 */ /* 0x000fda000780c0ff */
[----:B------:R-:W-:Y:S05]  /*62710*/  @P0 BRA `(.L_x_1681) ;  /* 0x0000000000080947 */ /* 0x000fea0003800000 */
[----:B------:R-:W-:-:S06]  /*62720*/  IMAD R9, R9, 0x4, R2 ;  /* 0x0000000409097824 */ /* 0x000fcc00078e0202 */
[----:B------:R-:W5:Y:S02]  /*62730*/  LDL R9, [R9+0x118] ;  /* 0x0001180009097983 */ /* 0x000f640000100800 */
.L_x_1681:
[----:B------:R-:W-:Y:S05]  /*62740*/  BSYNC.RECONVERGENT B1 ;  /* 0x0000000000017941 */ /* 0x000fea0003800200 */
.L_x_1679:
[----:B------:R-:W-:Y:S01]  /*62750*/  LOP3.LUT P0, RZ, R7, 0x4, RZ, 0xc0, !PT ;  /* 0x0000000407ff7812 */ /* 0x000fe2000780c0ff */
[----:B------:R-:W-:Y:S01]  /*62760*/  BSSY.RECONVERGENT B1, `(.L_x_1682) ;  /* 0x000000a000017945 */ /* 0x000fe20003800200 */
[----:B------:R-:W-:-:S11]  /*62770*/  SHF.R.U32.HI R0, RZ, 0x3, R7 ;  /* 0x00000003ff007819 */ /* 0x000fd60000011607 */
[----:B------:R-:W-:Y:S05]  /*62780*/  @!P0 BRA `(.L_x_1683) ;  /* 0x00000000000c8947 */ /* 0x000fea0003800000 */
[----:B------:R-:W-:-:S06]  /*62790*/  IMAD.U32 R0, R0, 0x4, R1 ;  /* 0x0000000400007824 */ /* 0x000fcc00078e0001 */
[----:B------:R-:W5:Y:S01]  /*627a0*/  LDL R0, [R0+0x38] ;  /* 0x0000380000007983 */ /* 0x000f620000100800 */
[----:B------:R-:W-:Y:S05]  /*627b0*/  BRA `(.L_x_1684) ;  /* 0x0000000000107947 */ /* 0x000fea0003800000 */
.L_x_1683:
[----:B------:R-:W-:-:S13]  /*627c0*/  LOP3.LUT P0, RZ, R7, 0x3, RZ, 0xc0, !PT ;  /* 0x0000000307ff7812 */ /* 0x000fda000780c0ff */
[----:B------:R-:W-:Y:S05]  /*627d0*/  @P0 BRA `(.L_x_1684) ;  /* 0x0000000000080947 */ /* 0x000fea0003800000 */
[----:B------:R-:W-:-:S06]  /*627e0*/  IMAD.U32 R0, R0, 0x4, R1 ;  /* 0x0000000400007824 */ /* 0x000fcc00078e0001 */
[----:B------:R-:W5:Y:S02]  /*627f0*/  LDL R0, [R0+0x138] ;  /* 0x0001380000007983 */ /* 0x000f640000100800 */
.L_x_1684:
[----:B------:R-:W-:Y:S05]  /*62800*/  BSYNC.RECONVERGENT B1 ;  /* 0x0000000000017941 */ /* 0x000fea0003800200 */
.L_x_1682:
        /* <DEDUP_REMOVED lines=12> */
.L_x_1704:
        /* <DEDUP_REMOVED lines=8> */
.L_x_1695:
        /* <DEDUP_REMOVED lines=8> */
[----:B------:R3:W4:Y:S01]  /*629d0*/  ATOMS.EXCH R0, [R4+0x10000], R11 ;  /* 0x0100000b0400738c */ /* 0x0007220004000000 */
[----:B------:R-:W-:Y:S05]  /*629e0*/  BRA `(.L_x_1691) ;  /* 0x0000000000087947 */ /* 0x000fea0003800000 */
.L_x_1690:
[----:B------:R-:W-:-:S05]  /*629f0*/  IMAD.MOV.U32 R11, RZ, RZ, -0x1 ;  /* 0xffffffffff0b7424 */ /* 0x000fca00078e00ff */
[----:B------:R2:W5:Y:S02]  /*62a00*/  ATOMG.E.EXCH.STRONG.GPU PT, R0, desc[UR36][R8.64], R11 ;  /* 0x8000000b080079a8 */ /* 0x000564000c1ef124 */
.L_x_1691:
[----:B------:R-:W-:Y:S05]  /*62a10*/  BSYNC.RECONVERGENT B3 ;  /* 0x0000000000037941 */ /* 0x000fea0003800200 */
.L_x_1689:
[----:B--2345:R-:W-:-:S05]  /*62a20*/  VIADD R11, R0, 0x1 ;  /* 0x00000001000b7836 */ /* 0x03cfca0000000000 */
[----:B------:R-:W-:-:S13]  /*62a30*/  ISETP.GE.U32.AND P0, PT, R11, 0x2, PT ;  /* 0x000000020b00780c */ /* 0x000fda0003f06070 */
[----:B------:R-:W-:Y:S05]  /*62a40*/  @!P0 BRA `(.L_x_1688) ;  /* 0x0000000000248947 */ /* 0x000fea0003800000 */
[----:B------:R-:W-:Y:S04]  /*62a50*/  BSSY.RECONVERGENT B3, `(.L_x_1692) ;  /* 0x0000005000037945 */ /* 0x000fe80003800200 */
[----:B------:R-:W-:Y:S05]  /*62a60*/  @P1 BRA `(.L_x_1693) ;  /* 0x0000000000081947 */ /* 0x000fea0003800000 */
[----:B------:R2:W-:Y:S01]  /*62a70*/  ATOMS.EXCH RZ, [R4+0x10000], RZ ;  /* 0x010000ff04ff738c */ /* 0x0005e20004000000 */
[----:B------:R-:W-:Y:S05]  /*62a80*/  BRA `(.L_x_1694) ;  /* 0x0000000000047947 */ /* 0x000fea0003800000 */
.L_x_1693:
[----:B------:R3:W5:Y:S02]  /*62a90*/  ATOMG.E.EXCH.STRONG.GPU PT, RZ, desc[UR36][R8.64], RZ ;  /* 0x800000ff08ff79a8 */ /* 0x000764000c1ef124 */
.L_x_1694:
[----:B------:R-:W-:Y:S05]  /*62aa0*/  BSYNC.RECONVERGENT B3 ;  /* 0x0000000000037941 */ /* 0x000fea0003800200 */
.L_x_1692:
[----:B------:R-:W-:Y:S01]  /*62ab0*/  LOP3.LUT P0, RZ, R0, 0x7, RZ, 0xc0, !PT ;  /* 0x0000000700ff7812 */ /* 0x000fe2000780c0ff */
[----:B------:R-:W-:-:S12]  /*62ac0*/  IMAD.MOV.U32 R7, RZ, RZ, R0 ;  /* 0x000000ffff077224 */ /* 0x000fd800078e0000 */
[----:B------:R-:W-:Y:S05]  /*62ad0*/  @!P0 BRA `(.L_x_1695) ;  /* 0xfffffffc009c8947 */ /* 0x000fea000383ffff */
.L_x_1688:
[----:B------:R-:W-:Y:S05]  /*62ae0*/  BSYNC B2 ;  /* 0x0000000000027941 */ /* 0x000fea0003800000 */
.L_x_1687:
[----:B------:R-:W-:Y:S01]  /*62af0*/  ISETP.GE.U32.AND P0, PT, R6, 0xfff9, PT ;  /* 0x0000fff90600780c */ /* 0x000fe20003f06070 */
[----:B------:R-:W-:-:S12]  /*62b00*/  BSSY.RELIABLE B2, `(.L_x_1696) ;  /* 0x0000032000027945 */ /* 0x000fd80003800100 */
[----:B------:R-:W-:Y:S05]  /*62b10*/  @!P0 BRA `(.L_x_1697) ;  /* 0x0000000000688947 */ /* 0x000fea0003800000 */
[C---:B------:R-:W-:Y:S02]  /*62b20*/  LOP3.LUT P0, RZ, R7.reuse, 0x3, RZ, 0xc0, !PT ;  /* 0x0000000307ff7812 */ /* 0x040fe4000780c0ff */
[----:B--2---:R-:W-:-:S04]  /*62b30*/  LOP3.LUT P1, R4, R7, 0x4, RZ, 0xc0, !PT ;  /* 0x0000000407047812 */ /* 0x004fc8000782c0ff */
[----:B------:R-:W-:-:S04]  /*62b40*/  PLOP3.LUT P0, PT, P1, P0, PT, 0x8, 0x80 ;  /* 0x000000000080781c */ /* 0x000fc80000f00170 */
[----:B------:R-:W-:-:S13]  /*62b50*/  ISETP.GT.U32.OR P0, PT, R7, 0xffff, P0 ;  /* 0x0000ffff0700780c */ /* 0x000fda0000704470 */
[----:B------:R-:W-:Y:S05]  /*62b60*/  @P0 BRA `(.L_x_1698) ;  /* 0x00000000001c0947 */ /* 0x000fea0003800000 */
[----:B------:R-:W-:Y:S01]  /*62b70*/  LOP3.LUT P0, RZ, R7, 0x7, RZ, 0xc0, !PT ;  /* 0x0000000707ff7812 */ /* 0x000fe2000780c0ff */
[----:B------:R-:W-:Y:S02]  /*62b80*/  IMAD.MOV.U32 R0, RZ, RZ, R7 ;  /* 0x000000ffff007224 */ /* 0x000fe400078e0007 */
[----:B------:R-:W-:-:S10]  /*62b90*/  IMAD.MOV.U32 R11, RZ, RZ, R6 ;  /* 0x000000ffff0b7224 */ /* 0x000fd400078e0006 */
[----:B------:R-:W-:Y:S05]  /*62ba0*/  @!P0 BRA `(.L_x_1699) ;  /* 0x00000000009c8947 */ /* 0x000fea0003800000 */
[----:B------:R-:W-:-:S13]  /*62bb0*/  ISETP.NE.AND P0, PT, R4, RZ, PT ;  /* 0x000000ff0400720c */ /* 0x000fda0003f05270 */
[----:B------:R-:W-:Y:S05]  /*62bc0*/  @P0 BREAK.RELIABLE B2 ;  /* 0x0000000000020942 */ /* 0x000fea0003800100 */
[----:B------:R-:W-:Y:S05]  /*62bd0*/  @P0 BRA `(.L_x_1700) ;  /* 0x0000000400640947 */ /* 0x000fea0003800000 */
.L_x_1698:
[----:B------:R-:W-:Y:S02]  /*62be0*/  ISETP.GT.U32.AND P1, PT, R6, 0xffff, PT ;  /* 0x0000ffff0600780c */ /* 0x000fe40003f24070 */
[----:B------:R-:W-:-:S11]  /*62bf0*/  SHF.R.U32.HI R11, RZ, 0x3, R6 ;  /* 0x00000003ff0b7819 */ /* 0x000fd60000011606 */
[----:B---3--:R-:W-:-:S06]  /*62c00*/  @P1 IMAD.WIDE.U32 R8, R11, 0x4, R24 ;  /* 0x000000040b081825 */ /* 0x008fcc00078e0018 */
        /* <DEDUP_REMOVED lines=11> */
.L_x_1697:
        /* <DEDUP_REMOVED lines=15> */
.L_x_1702:
[----:B------:R-:W-:-:S05]  /*62db0*/  IMAD.WIDE.U32 R8, R9, 0x4, R24 ;  /* 0x0000000409087825 */ /* 0x000fca00078e0018 */
[----:B------:R-:W3:Y:S02]  /*62dc0*/  ATOMG.E.EXCH.STRONG.GPU PT, R0, desc[UR36][R8.64], R7 ;  /* 0x80000007080079a8 */ /* 0x000ee4000c1ef124 */
[----:B---3--:R-:W-:-:S13]  /*62dd0*/  ISETP.NE.AND P0, PT, R0, -0x1, PT ;  /* 0xffffffff0000780c */ /* 0x008fda0003f05270 */
[----:B------:R-:W-:Y:S05]  /*62de0*/  @!P0 BREAK.RELIABLE B2 ;  /* 0x0000000000028942 */ /* 0x000fea0003800100 */
[----:B------:R-:W-:Y:S05]  /*62df0*/  @!P0 BRA `(.L_x_1703) ;  /* 0x0000000000f08947 */ /* 0x000fea0003800000 */
[----:B------:R4:W5:Y:S01]  /*62e00*/  ATOMG.E.EXCH.STRONG.GPU PT, RZ, desc[UR36][R8.64], RZ ;  /* 0x800000ff08ff79a8 */ /* 0x000962000c1ef124 */
[----:B------:R-:W-:-:S07]  /*62e10*/  IMAD.MOV.U32 R11, RZ, RZ, R7 ;  /* 0x000000ffff0b7224 */ /* 0x000fce00078e0007 */
.L_x_1699:
[----:B------:R-:W-:Y:S05]  /*62e20*/  BSYNC.RELIABLE B2 ;  /* 0x0000000000027941 */ /* 0x000fea0003800100 */
.L_x_1696:
[----:B------:R-:W-:Y:S02]  /*62e30*/  LOP3.LUT P0, RZ, R0, 0x7, RZ, 0xc0, !PT ;  /* 0x0000000700ff7812 */ /* 0x000fe4000780c0ff */
[----:B------:R-:W-:-:S04]  /*62e40*/  LOP3.LUT P1, RZ, R11, 0x7, RZ, 0xc0, !PT ;  /* 0x000000070bff7812 */ /* 0x000fc8000782c0ff */
[----:B------:R-:W-:-:S04]  /*62e50*/  PLOP3.LUT P0, PT, P0, P1, PT, 0x20, 0x2 ;  /* 0x000000000002781c */ /* 0x000fc80000702470 */
[----:B------:R-:W-:Y:S02]  /*62e60*/  SEL R6, R11, R0, P0 ;  /* 0x000000000b067207 */ /* 0x000fe40000000000 */
[----:B------:R-:W-:Y:S02]  /*62e70*/  SEL R7, R0, R11, P0 ;  /* 0x0000000b00077207 */ /* 0x000fe40000000000 */
[----:B------:R-:W-:-:S13]  /*62e80*/  LOP3.LUT P1, RZ, R6, 0x7, RZ, 0xc0, !PT ;  /* 0x0000000706ff7812 */ /* 0x000fda000782c0ff */
[----:B------:R-:W-:Y:S05]  /*62e90*/  @!P1 BRA `(.L_x_1704) ;  /* 0xfffffff8008c9947 */ /* 0x000fea000383ffff */
.L_x_1686:
        /* <DEDUP_REMOVED lines=31> */
.L_x_1701:
        /* <DEDUP_REMOVED lines=14> */
.L_x_1700:
[C---:B------:R-:W-:Y:S02]  /*63170*/  VIADD R0, R5.reuse, 0x1 ;  /* 0x0000000105007836 */ /* 0x040fe40000000000 */
[----:B---3--:R-:W-:Y:S02]  /*63180*/  IMAD R9, R5, 0x8, R2 ;  /* 0x0000000805097824 */ /* 0x008fe400078e0202 */
[----:B------:R-:W-:Y:S01]  /*63190*/  IMAD.MOV.U32 R5, RZ, RZ, R0 ;  /* 0x000000ffff057224 */ /* 0x000fe200078e0000 */
[----:B------:R2:W-:Y:S04]  /*631a0*/  STL [R1+0x238], R0 ;  /* 0x0002380001007387 */ /* 0x0005e80000100800 */
[----:B------:R2:W-:Y:S02]  /*631b0*/  STL.64 [R9+0x220], R6 ;  /* 0x0002200609007387 */ /* 0x0005e40000100a00 */
.L_x_1703:
[----:B------:R-:W-:Y:S05]  /*631c0*/  BSYNC B1 ;  /* 0x0000000000017941 */ /* 0x000fea0003800000 */
.L_x_1685:
[----:B--234-:R-:W2:Y:S01]  /*631d0*/  LDG.E R0, desc[UR36][R34.64+0x10c] ;  /* 0x00010c2422007981 */ /* 0x01cea2000c1e1900 */
[----:B------:R-:W-:-:S05]  /*631e0*/  VIADD R3, R3, 0x1 ;  /* 0x0000000103037836 */ /* 0x000fca0000000000 */
[----:B--2---:R-:W-:-:S13]  /*631f0*/  ISETP.GE.U32.AND P0, PT, R3, R0, PT ;  /* 0x000000000300720c */ /* 0x004fda0003f06070 */
[----:B------:R-:W-:Y:S05]  /*63200*/  @!P0 BRA `(.L_x_1705) ;  /* 0xfffffff400188947 */ /* 0x000fea000383ffff */
.L_x_1678:
[----:B------:R-:W-:Y:S05]  /*63210*/  BSYNC B0 ;  /* 0x0000000000007941 */ /* 0x000fea0003800000 */
.L_x_1677:
        /* <DEDUP_REMOVED lines=8> */
.L_x_1707:
[----:B------:R-:W-:-:S13]  /*632a0*/  LOP3.LUT P0, RZ, R0, 0x3, RZ, 0xc0, !PT ;  /* 0x0000000300ff7812 */ /* 0x000fda000780c0ff */
[----:B------:R-:W-:Y:S05]  /*632b0*/  @P0 BRA `(.L_x_1708) ;  /* 0x0000000000080947 */ /* 0x000fea0003800000 */
[----:B------:R-:W-:-:S06]  /*632c0*/  IMAD R3, R3, 0x4, R2 ;  /* 0x0000000403037824 */ /* 0x000fcc00078e0202 */
[----:B------:R-:W5:Y:S02]  /*632d0*/  LDL R3, [R3+0x118] ;  /* 0x0001180003037983 */ /* 0x000f640000100800 */
.L_x_1708:
[----:B------:R-:W-:Y:S05]  /*632e0*/  BSYNC.RECONVERGENT B0 ;  /* 0x0000000000007941 */ /* 0x000fea0003800200 */
.L_x_1706:
[----:B------:R-:W-:Y:S01]  /*632f0*/  LOP3.LUT P0, R0, R0, 0x7, RZ, 0xc0, !PT ;  /* 0x0000000700007812 */ /* 0x000fe2000780c0ff */
[----:B------:R-:W-:Y:S03]  /*63300*/  BSSY B0, `(.L_x_1709) ;  /* 0x0000099000007945 */ /* 0x000fe60003800000 */
[----:B------:R-:W-:Y:S01]  /*63310*/  ISETP.EQ.AND P0, PT, R45, RZ, P0 ;  /* 0x000000ff2d00720c */ /* 0x000fe20000702270 */
[----:B-----5:R-:W-:-:S05]  /*63320*/  IMAD R0, R3, 0x8, R0 ;  /* 0x0000000803007824 */ /* 0x020fca00078e0200 */
[----:B-12---:R-:W-:Y:S02]  /*63330*/  SEL R4, R37, R0, P0 ;  /* 0x0000000025047207 */ /* 0x006fe40000000000 */
[----:B------:R-:W-:Y:S02]  /*63340*/  SEL R37, R0, R37, P0 ;  /* 0x0000002500257207 */ /* 0x000fe40000000000 */
[----:B------:R-:W-:-:S13]  /*63350*/  LOP3.LUT P1, RZ, R4, 0x7, RZ, 0xc0, !PT ;  /* 0x0000000704ff7812 */ /* 0x000fda000782c0ff */
[----:B------:R-:W-:Y:S05]  /*63360*/  @P1 BRA `(.L_x_1710) ;  /* 0x0000000400741947 */ /* 0x000fea0003800000 */
.L_x_1728:
[----:B------:R-:W-:Y:S01]  /*63370*/  LOP3.LUT P0, RZ, R37, 0x7, RZ, 0xc0, !PT ;  /* 0x0000000725ff7812 */ /* 0x000fe2000780c0ff */
[----:B------:R-:W-:Y:S05]  /*63380*/  YIELD ;  /* 0x0000000000007946 */ /* 0x000fea0003800000 */
[----:B------:R-:W-:Y:S07]  /*63390*/  BSSY B1, `(.L_x_1711) ;  /* 0x000001f000017945 */ /* 0x000fee0003800000 */
[----:B---3-5:R-:W-:Y:S05]  /*633a0*/  @P0 BRA `(.L_x_1712) ;  /* 0x0000000000740947 */ /* 0x028fea0003800000 */
[----:B------:R-:W1:Y:S01]  /*633b0*/  S2R R3, SR_CgaCtaId ;  /* 0x0000000000037919 */ /* 0x000e620000008800 */
[----:B------:R-:W-:-:S05]  /*633c0*/  MOV R0, 0x400 ;  /* 0x0000040000007802 */ /* 0x000fca0000000f00 */
[----:B------:R-:W-:-:S05]  /*633d0*/  VIADD R0, R0, 0x410 ;  /* 0x0000041000007836 */ /* 0x000fca0000000000 */
[----:B-1----:R-:W-:-:S07]  /*633e0*/  LEA R8, R3, R0, 0x18 ;  /* 0x0000000003087211 */ /* 0x002fce00078ec0ff */
.L_x_1719:
        /* <DEDUP_REMOVED lines=10> */
.L_x_1714:
[----:B------:R-:W-:-:S05]  /*63490*/  IMAD.MOV.U32 R5, RZ, RZ, -0x1 ;  /* 0xffffffffff057424 */ /* 0x000fca00078e00ff */
[----:B------:R1:W5:Y:S02]  /*634a0*/  ATOMG.E.EXCH.STRONG.GPU PT, R0, desc[UR36][R6.64], R5 ;  /* 0x80000005060079a8 */ /* 0x000364000c1ef124 */
.L_x_1715:
[----:B------:R-:W-:Y:S05]  /*634b0*/  BSYNC.RECONVERGENT B2 ;  /* 0x0000000000027941 */ /* 0x000fea0003800200 */
.L_x_1713:
[----:B-1-3-5:R-:W-:-:S05]  /*634c0*/  VIADD R5, R0, 0x1 ;  /* 0x0000000100057836 */ /* 0x02afca0000000000 */
[----:B------:R-:W-:-:S13]  /*634d0*/  ISETP.GE.U32.AND P1, PT, R5, 0x2, PT ;  /* 0x000000020500780c */ /* 0x000fda0003f26070 */
[----:B------:R-:W-:Y:S05]  /*634e0*/  @!P1 BRA `(.L_x_1712) ;  /* 0x0000000000249947 */ /* 0x000fea0003800000 */
[----:B------:R-:W-:Y:S04]  /*634f0*/  BSSY.RECONVERGENT B2, `(.L_x_1716) ;  /* 0x0000005000027945 */ /* 0x000fe80003800200 */
[----:B------:R-:W-:Y:S05]  /*63500*/  @P0 BRA `(.L_x_1717) ;  /* 0x0000000000080947 */ /* 0x000fea0003800000 */
[----:B------:R1:W-:Y:S01]  /*63510*/  ATOMS.EXCH RZ, [R3+0x10000], RZ ;  /* 0x010000ff03ff738c */ /* 0x0003e20004000000 */
[----:B------:R-:W-:Y:S05]  /*63520*/  BRA `(.L_x_1718) ;  /* 0x0000000000047947 */ /* 0x000fea0003800000 */
.L_x_1717:
[----:B------:R3:W5:Y:S02]  /*63530*/  ATOMG.E.EXCH.STRONG.GPU PT, RZ, desc[UR36][R6.64], RZ ;  /* 0x800000ff06ff79a8 */ /* 0x000764000c1ef124 */
.L_x_1718:
[----:B------:R-:W-:Y:S05]  /*63540*/  BSYNC.RECONVERGENT B2 ;  /* 0x0000000000027941 */ /* 0x000fea0003800200 */
.L_x_1716:
[----:B------:R-:W-:Y:S01]  /*63550*/  LOP3.LUT P0, RZ, R0, 0x7, RZ, 0xc0, !PT ;  /* 0x0000000700ff7812 */ /* 0x000fe2000780c0ff */
[----:B------:R-:W-:-:S12]  /*63560*/  IMAD.MOV.U32 R37, RZ, RZ, R0 ;  /* 0x000000ffff257224 */ /* 0x000fd800078e0000 */
[----:B------:R-:W-:Y:S05]  /*63570*/  @!P0 BRA `(.L_x_1719) ;  /* 0xfffffffc009c8947 */ /* 0x000fea000383ffff */
.L_x_1712:
[----:B------:R-:W-:Y:S05]  /*63580*/  BSYNC B1 ;  /* 0x0000000000017941 */ /* 0x000fea0003800000 */
.L_x_1711:
[----:B------:R-:W-:Y:S01]  /*63590*/  ISETP.GE.U32.AND P0, PT, R4, 0xfff9, PT ;  /* 0x0000fff90400780c */ /* 0x000fe20003f06070 */
[----:B------:R-:W-:-:S12]  /*635a0*/  BSSY.RELIABLE B1, `(.L_x_1720) ;  /* 0x0000032000017945 */ /* 0x000fd80003800100 */
[----:B------:R-:W-:Y:S05]  /*635b0*/  @!P0 BRA `(.L_x_1721) ;  /* 0x0000000000688947 */ /* 0x000fea0003800000 */
[C---:B------:R-:W-:Y:S02]  /*635c0*/  LOP3.LUT P0, RZ, R37.reuse, 0x3, RZ, 0xc0, !PT ;  /* 0x0000000325ff7812 */ /* 0x040fe4000780c0ff */
[----:B------:R-:W-:-:S04]  /*635d0*/  LOP3.LUT P1, R5, R37, 0x4, RZ, 0xc0, !PT ;  /* 0x0000000425057812 */ /* 0x000fc8000782c0ff */
        /* <DEDUP_REMOVED lines=10> */
.L_x_1722:
        /* <DEDUP_REMOVED lines=14> */
.L_x_1721:
        /* <DEDUP_REMOVED lines=8> */
[----:B------:R-:W4:Y:S02]  /*637e0*/  ATOMS.EXCH R0, [R4+0x10000], R37 ;  /* 0x010000250400738c */ /* 0x000f240004000000 */
[----:B----4-:R-:W-:-:S13]  /*637f0*/  ISETP.NE.AND P0, PT, R0, -0x1, PT ;  /* 0xffffffff0000780c */ /* 0x010fda0003f05270 */
[----:B------:R-:W-:Y:S05]  /*63800*/  @!P0 BREAK.RELIABLE B1 ;  /* 0x0000000000018942 */ /* 0x000fea0003800100 */
[----:B------:R-:W-:Y:S05]  /*63810*/  @!P0 BRA `(.L_x_1727) ;  /* 0x00000004001c8947 */ /* 0x000fea0003800000 */
[----:B------:R4:W-:Y:S01]  /*63820*/  ATOMS.EXCH RZ, [R4+0x10000], RZ ;  /* 0x010000ff04ff738c */ /* 0x0009e20004000000 */
[----:B-12---:R-:W-:Y:S01]  /*63830*/  IMAD.MOV.U32 R3, RZ, RZ, R37 ;  /* 0x000000ffff037224 */ /* 0x006fe200078e0025 */
[----:B------:R-:W-:Y:S06]  /*63840*/  BRA `(.L_x_1723) ;  /* 0x00000000001c7947 */ /* 0x000fec0003800000 */
.L_x_1726:
[----:B------:R-:W-:-:S05]  /*63850*/  IMAD.WIDE.U32 R4, R5, 0x4, R24 ;  /* 0x0000000405047825 */ /* 0x000fca00078e0018 */
[----:B------:R-:W4:Y:S02]  /*63860*/  ATOMG.E.EXCH.STRONG.GPU PT, R0, desc[UR36][R4.64], R37 ;  /* 0x80000025040079a8 */ /* 0x000f24000c1ef124 */
[----:B----4-:R-:W-:-:S13]  /*63870*/  ISETP.NE.AND P0, PT, R0, -0x1, PT ;  /* 0xffffffff0000780c */ /* 0x010fda0003f05270 */
[----:B------:R-:W-:Y:S05]  /*63880*/  @!P0 BREAK.RELIABLE B1 ;  /* 0x0000000000018942 */ /* 0x000fea0003800100 */
[----:B------:R-:W-:Y:S05]  /*63890*/  @!P0 BRA `(.L_x_1727) ;  /* 0x0000000000fc8947 */ /* 0x000fea0003800000 */
[----:B------:R4:W5:Y:S01]  /*638a0*/  ATOMG.E.EXCH.STRONG.GPU PT, RZ, desc[UR36][R4.64], RZ ;  /* 0x800000ff04ff79a8 */ /* 0x000962000c1ef124 */
[----:B-12---:R-:W-:-:S07]  /*638b0*/  IMAD.MOV.U32 R3, RZ, RZ, R37 ;  /* 0x000000ffff037224 */ /* 0x006fce00078e0025 */
.L_x_1723:
[----:B------:R-:W-:Y:S05]  /*638c0*/  BSYNC.RELIABLE B1 ;  /* 0x0000000000017941 */ /* 0x000fea0003800100 */
.L_x_1720:
[----:B------:R-:W-:Y:S02]  /*638d0*/  LOP3.LUT P0, RZ, R0, 0x7, RZ, 0xc0, !PT ;  /* 0x0000000700ff7812 */ /* 0x000fe4000780c0ff */
[----:B------:R-:W-:-:S04]  /*638e0*/  LOP3.LUT P1, RZ, R3, 0x7, RZ, 0xc0, !PT ;  /* 0x0000000703ff7812 */ /* 0x000fc8000782c0ff */
[----:B------:R-:W-:-:S04]  /*638f0*/  PLOP3.LUT P0, PT, P0, P1, PT, 0x20, 0x2 ;  /* 0x000000000002781c */ /* 0x000fc80000702470 */
[----:B----4-:R-:W-:Y:S02]  /*63900*/  SEL R4, R3, R0, P0 ;  /* 0x0000000003047207 */ /* 0x010fe40000000000 */
[----:B------:R-:W-:Y:S02]  /*63910*/  SEL R37, R0, R3, P0 ;  /* 0x0000000300257207 */ /* 0x000fe40000000000 */
[----:B------:R-:W-:-:S13]  /*63920*/  LOP3.LUT P1, RZ, R4, 0x7, RZ, 0xc0, !PT ;  /* 0x0000000704ff7812 */ /* 0x000fda000782c0ff */
[----:B------:R-:W-:Y:S05]  /*63930*/  @!P1 BRA `(.L_x_1728) ;  /* 0xfffffff8008c9947 */ /* 0x000fea000383ffff */
.L_x_1710:
        /* <DEDUP_REMOVED lines=22> */
[C---:B--2---:R-:W-:Y:S01]  /*63aa0*/  @P0 VIADD R0, R3.reuse, 0x1 ;  /* 0x0000000103000836 */ /* 0x044fe20000000000 */
[----:B------:R-:W-:-:S04]  /*63ab0*/  @P0 LEA R3, R3, R2, 0x3 ;  /* 0x0000000203030211 */ /* 0x000fc800078e18ff */
        /* <DEDUP_REMOVED lines=8> */
.L_x_1725:
        /* <DEDUP_REMOVED lines=15> */
.L_x_1724:
[----:B------:R-:W2:Y:S01]  /*63c30*/  LDL R3, [R1+0x238] ;  /* 0x0002380001037983 */ /* 0x000ea20000100800 */
[----:B------:R-:W-:Y:S02]  /*63c40*/  IMAD.MOV.U32 R5, RZ, RZ, R37 ;  /* 0x000000ffff057224 */ /* 0x000fe400078e0025 */
[C---:B--2---:R-:W-:Y:S02]  /*63c50*/  VIADD R0, R3.reuse, 0x1 ;  /* 0x0000000103007836 */ /* 0x044fe40000000000 */
[----:B------:R-:W-:-:S03]  /*63c60*/  IMAD R3, R3, 0x8, R2 ;  /* 0x0000000803037824 */ /* 0x000fc600078e0202 */
[----:B------:R1:W-:Y:S04]  /*63c70*/  STL [R1+0x238], R0 ;  /* 0x0002380001007387 */ /* 0x0003e80000100800 */
[----:B------:R1:W-:Y:S02]  /*63c80*/  STL.64 [R3+0x220], R4 ;  /* 0x0002200403007387 */ /* 0x0003e40000100a00 */
.L_x_1727:
[----:B------:R-:W-:Y:S05]  /*63c90*/  BSYNC B0 ;  /* 0x0000000000007941 */ /* 0x000fea0003800000 */
.L_x_1709:
[----:B------:R-:W-:Y:S05]  /*63ca0*/  BRA `(.L_x_1640) ;  /* 0x000001ec00707947 */ /* 0x000fea0003800000 */
.L_x_1594:
        /* <DEDUP_REMOVED lines=11> */
[----:B------:R-:W-:Y:S05]  /*63d60*/  @!P0 BRA `(.L_x_1596) ;  /* 0x00000498003c8947 */ /* 0x000fea0003800000 */
[----:B------:R-:W2:Y:S01]  /*63d70*/  LDL R6, [R1+0x34] ;  /* 0x0000340001067983 */ /* 0x000ea20000100800 */
[----:B------:R-:W-:Y:S01]  /*63d80*/  MOV R0, 0x400 ;  /* 0x0000040000007802 */ /* 0x000fe20000000f00 */
[----:B------:R-:W-:Y:S01]  /*63d90*/  BSSY B0, `(.L_x_1730) ;  /* 0x0000025000007945 */ /* 0x000fe20003800000 */
[----:B------:R-:W-:Y:S01]  /*63da0*/  LOP3.LUT R3, R37, 0xfffffff8, RZ, 0xc0, !PT ;  /* 0xfffffff825037812 */ /* 0x000fe200078ec0ff */
[----:B------:R-:W1:Y:S02]  /*63db0*/  S2R R5, SR_CgaCtaId ;  /* 0x0000000000057919 */ /* 0x000e640000008800 */
[----:B------:R-:W-:-:S05]  /*63dc0*/  VIADD R0, R0, 0x410 ;  /* 0x0000041000007836 */ /* 0x000fca0000000000 */
[----:B-1----:R-:W-:-:S05]  /*63dd0*/  LEA R22, R5, R0, 0x18 ;  /* 0x0000000005167211 */ /* 0x002fca00078ec0ff */
[----:B------:R-:W-:-:S05]  /*63de0*/  IMAD.IADD R3, R22, 0x1, R3 ;  /* 0x0000000116037824 */ /* 0x000fca00078e0203 */
[----:B------:R-:W1:Y:S02]  /*63df0*/  ATOMS.EXCH.64 R4, [R3], RZ ;  /* 0x000000ff0304738c */ /* 0x000e640004000400 */
[----:B-1----:R-:W-:Y:S01]  /*63e00*/  LOP3.LUT P0, RZ, R4, 0x7, RZ, 0xc0, !PT ;  /* 0x0000000704ff7812 */ /* 0x002fe2000780c0ff */
[----:B------:R-:W-:Y:S02]  /*63e10*/  IMAD.MOV.U32 R33, RZ, RZ, R4 ;  /* 0x000000ffff217224 */ /* 0x000fe400078e0004 */
[----:B--2---:R-:W-:-:S05]  /*63e20*/  VIADD R0, R6, 0x1 ;  /* 0x0000000106007836 */ /* 0x004fca0000000000 */
[----:B------:R1:W-:Y:S05]  /*63e30*/  STL [R1+0x34], R0 ;  /* 0x0000340001007387 */ /* 0x0003ea0000100800 */
[----:B------:R-:W-:Y:S05]  /*63e40*/  @P0 BRA `(.L_x_1731) ;  /* 0x0000000000640947 */ /* 0x000fea0003800000 */
.L_x_1738:
[C---:B------:R-:W-:Y:S01]  /*63e50*/  ISETP.GT.U32.AND P1, PT, R33.reuse, 0xffff, PT ;  /* 0x0000ffff2100780c */ /* 0x040fe20003f24070 */
[----:B------:R-:W-:Y:S05]  /*63e60*/  YIELD ;  /* 0x0000000000007946 */ /* 0x000fea0003800000 */
[----:B---34-:R-:W-:Y:S01]  /*63e70*/  SHF.R.U32.HI R7, RZ, 0x3, R33 ;  /* 0x00000003ff077819 */ /* 0x018fe20000011621 */
[----:B------:R-:W-:Y:S01]  /*63e80*/  BSSY.RECONVERGENT B1, `(.L_x_1732) ;  /* 0x0000009000017945 */ /* 0x000fe20003800200 */
[----:B-12---:R-:W-:-:S03]  /*63e90*/  LEA.HI R3, R33, R22, RZ, 0x1f ;  /* 0x0000001621037211 */ /* 0x006fc600078ff8ff */
[----:B------:R-:W-:Y:S02]  /*63ea0*/  IMAD.WIDE.U32 R6, R7, 0x4, R24 ;  /* 0x0000000407067825 */ /* 0x000fe400078e0018 */
[----:B-----5:R-:W-:Y:S05]  /*63eb0*/  @P1 BRA `(.L_x_1733) ;  /* 0x00000000000c1947 */ /* 0x020fea0003800000 */
[----:B-1----:R-:W-:-:S06]  /*63ec0*/  IMAD.MOV.U32 R0, RZ, RZ, -0x1 ;  /* 0xffffffffff007424 */ /* 0x002fcc00078e00ff */
[----:B------:R1:W2:Y:S01]  /*63ed0*/  ATOMS.EXCH R0, [R3+0x10000], R0 ;  /* 0x010000000300738c */ /* 0x0002a20004000000 */
[----:B------:R-:W-:Y:S05]  /*63ee0*/  BRA `(.L_x_1734) ;  /* 0x0000000000087947 */ /* 0x000fea0003800000 */
.L_x_1733:
[----:B------:R-:W-:-:S05]  /*63ef0*/  IMAD.MOV.U32 R9, RZ, RZ, -0x1 ;  /* 0xffffffffff097424 */ /* 0x000fca00078e00ff */
[----:B-1----:R3:W5:Y:S02]  /*63f00*/  ATOMG.E.EXCH.STRONG.GPU PT, R0, desc[UR36][R6.64], R9 ;  /* 0x80000009060079a8 */ /* 0x002764000c1ef124 */
.L_x_1734:
[----:B------:R-:W-:Y:S05]  /*63f10*/  BSYNC.RECONVERGENT B1 ;  /* 0x0000000000017941 */ /* 0x000fea0003800200 */
.L_x_1732:
[----:B--2--5:R-:W-:-:S05]  /*63f20*/  VIADD R8, R0, 0x1 ;  /* 0x0000000100087836 */ /* 0x024fca0000000000 */
[----:B------:R-:W-:-:S13]  /*63f30*/  ISETP.GE.U32.AND P0, PT, R8, 0x2, PT ;  /* 0x000000020800780c */ /* 0x000fda0003f06070 */
[----:B------:R-:W-:Y:S05]  /*63f40*/  @!P0 BRA `(.L_x_1731) ;  /* 0x0000000000248947 */ /* 0x000fea0003800000 */
[----:B------:R-:W-:Y:S04]  /*63f50*/  BSSY.RECONVERGENT B1, `(.L_x_1735) ;  /* 0x0000005000017945 */ /* 0x000fe80003800200 */
[----:B------:R-:W-:Y:S05]  /*63f60*/  @P1 BRA `(.L_x_1736) ;  /* 0x0000000000081947 */ /* 0x000fea0003800000 */
[----:B------:R2:W-:Y:S01]  /*63f70*/  ATOMS.EXCH RZ, [R3+0x10000], RZ ;  /* 0x010000ff03ff738c */ /* 0x0005e20004000000 */
[----:B------:R-:W-:Y:S05]  /*63f80*/  BRA `(.L_x_1737) ;  /* 0x0000000000047947 */ /* 0x000fea0003800000 */
.L_x_1736:
[----:B------:R4:W5:Y:S02]  /*63f90*/  ATOMG.E.EXCH.STRONG.GPU PT, RZ, desc[UR36][R6.64], RZ ;  /* 0x800000ff06ff79a8 */ /* 0x000964000c1ef124 */
.L_x_1737:
[----:B------:R-:W-:Y:S05]  /*63fa0*/  BSYNC.RECONVERGENT B1 ;  /* 0x0000000000017941 */ /* 0x000fea0003800200 */
.L_x_1735:
[----:B------:R-:W-:Y:S01]  /*63fb0*/  LOP3.LUT P0, RZ, R0, 0x7, RZ, 0xc0, !PT ;  /* 0x0000000700ff7812 */ /* 0x000fe2000780c0ff */
[----:B------:R-:W-:-:S12]  /*63fc0*/  IMAD.MOV.U32 R33, RZ, RZ, R0 ;  /* 0x000000ffff217224 */ /* 0x000fd800078e0000 */
[----:B------:R-:W-:Y:S05]  /*63fd0*/  @!P0 BRA `(.L_x_1738) ;  /* 0xfffffffc009c8947 */ /* 0x000fea000383ffff */
.L_x_1731:
[----:B------:R-:W-:Y:S05]  /*63fe0*/  BSYNC B0 ;  /* 0x0000000000007941 */ /* 0x000fea0003800000 */
.L_x_1730:
[----:B------:R-:W-:Y:S01]  /*63ff0*/  LOP3.LUT P0, RZ, R5, 0x7, RZ, 0xc0, !PT ;  /* 0x0000000705ff7812 */ /* 0x000fe2000780c0ff */
[----:B------:R-:W-:Y:S01]  /*64000*/  BSSY B0, `(.L_x_1739) ;  /* 0x000001c000007945 */ /* 0x000fe20003800000 */
[----:B------:R-:W-:-:S11]  /*64010*/  IMAD.MOV.U32 R35, RZ, RZ, R5 ;  /* 0x000000ffff237224 */ /* 0x000fd600078e0005 */
[----:B------:R-:W-:Y:S05]  /*64020*/  @P0 BRA `(.L_x_1740) ;  /* 0x0000000000640947 */ /* 0x000fea0003800000 */
.L_x_1747:
[C---:B------:R-:W-:Y:S01]  /*64030*/  ISETP.GT.U32.AND P1, PT, R35.reuse, 0xffff, PT ;  /* 0x0000ffff2300780c */ /* 0x040fe20003f24070 */
[----:B------:R-:W-:Y:S05]  /*64040*/  YIELD ;  /* 0x0000000000007946 */ /* 0x000fea0003800000 */
[----:B-1----:R-:W-:Y:S01]  /*64050*/  SHF.R.U32.HI R5, RZ, 0x3, R35 ;  /* 0x00000003ff057819 */ /* 0x002fe20000011623 */
[----:B------:R-:W-:Y:S01]  /*64060*/  BSSY.RECONVERGENT B1, `(.L_x_1741) ;  /* 0x0000009000017945 */ /* 0x000fe20003800200 */
[----:B-123--:R-:W-:-:S03]  /*64070*/  LEA.HI R3, R35, R22, RZ, 0x1f ;  /* 0x0000001623037211 */ /* 0x00efc600078ff8ff */
[----:B------:R-:W-:Y:S02]  /*64080*/  IMAD.WIDE.U32 R4, R5, 0x4, R24 ;  /* 0x0000000405047825 */ /* 0x000fe400078e0018 */
[----:B------:R-:W-:Y:S05]  /*64090*/  @P1 BRA `(.L_x_1742) ;  /* 0x00000000000c1947 */ /* 0x000fea0003800000 */
[----:B------:R-:W-:-:S06]  /*640a0*/  IMAD.MOV.U32 R0, RZ, RZ, -0x1 ;  /* 0xffffffffff007424 */ /* 0x000fcc00078e00ff */
[----:B------:R2:W1:Y:S01]  /*640b0*/  ATOMS.EXCH R0, [R3+0x10000], R0 ;  /* 0x010000000300738c */ /* 0x0004620004000000 */
[----:B------:R-:W-:Y:S05]  /*640c0*/  BRA `(.L_x_1743) ;  /* 0x0000000000087947 */ /* 0x000fea0003800000 */
.L_x_1742:
[----:B---34-:R-:W-:-:S05]  /*640d0*/  IMAD.MOV.U32 R7, RZ, RZ, -0x1 ;  /* 0xffffffffff077424 */ /* 0x018fca00078e00ff */
[----:B------:R1:W5:Y:S02]  /*640e0*/  ATOMG.E.EXCH.STRONG.GPU PT, R0, desc[UR36][R4.64], R7 ;  /* 0x80000007040079a8 */ /* 0x000364000c1ef124 */
.L_x_1743:
[----:B------:R-:W-:Y:S05]  /*640f0*/  BSYNC.RECONVERGENT B1 ;  /* 0x0000000000017941 */ /* 0x000fea0003800200 */
.L_x_1741:
[----:B-1-345:R-:W-:-:S05]  /*64100*/  VIADD R6, R0, 0x1 ;  /* 0x0000000100067836 */ /* 0x03afca0000000000 */
[----:B------:R-:W-:-:S13]  /*64110*/  ISETP.GE.U32.AND P0, PT, R6, 0x2, PT ;  /* 0x000000020600780c */ /* 0x000fda0003f06070 */
[----:B------:R-:W-:Y:S05]  /*64120*/  @!P0 BRA `(.L_x_1740) ;  /* 0x0000000000248947 */ /* 0x000fea0003800000 */
[----:B------:R-:W-:Y:S04]  /*64130*/  BSSY.RECONVERGENT B1, `(.L_x_1744) ;  /* 0x0000005000017945 */ /* 0x000fe80003800200 */
[----:B------:R-:W-:Y:S05]  /*64140*/  @P1 BRA `(.L_x_1745) ;  /* 0x0000000000081947 */ /* 0x000fea0003800000 */
[----:B------:R3:W-:Y:S01]  /*64150*/  ATOMS.EXCH RZ, [R3+0x10000], RZ ;  /* 0x010000ff03ff738c */ /* 0x0007e20004000000 */
[----:B------:R-:W-:Y:S05]  /*64160*/  BRA `(.L_x_1746) ;  /* 0x0000000000047947 */ /* 0x000fea0003800000 */
.L_x_1745:
[----:B------:R1:W5:Y:S02]  /*64170*/  ATOMG.E.EXCH.STRONG.GPU PT, RZ, desc[UR36][R4.64], RZ ;  /* 0x800000ff04ff79a8 */ /* 0x000364000c1ef124 */
.L_x_1746:
[----:B------:R-:W-:Y:S05]  /*64180*/  BSYNC.RECONVERGENT B1 ;  /* 0x0000000000017941 */ /* 0x000fea0003800200 */
.L_x_1744:
[----:B------:R-:W-:Y:S01]  /*64190*/  LOP3.LUT P0, RZ, R0, 0x7, RZ, 0xc0, !PT ;  /* 0x0000000700ff7812 */ /* 0x000fe2000780c0ff */
[----:B------:R-:W-:-:S12]  /*641a0*/  IMAD.MOV.U32 R35, RZ, RZ, R0 ;  /* 0x000000ffff237224 */ /* 0x000fd800078e0000 */
[----:B------:R-:W-:Y:S05]  /*641b0*/  @!P0 BRA `(.L_x_1747) ;  /* 0xfffffffc009c8947 */ /* 0x000fea000383ffff */
.L_x_1740:
[----:B------:R-:W-:Y:S05]  /*641c0*/  BSYNC B0 ;  /* 0x0000000000007941 */ /* 0x000fea0003800000 */
.L_x_1739:
[C---:B------:R-:W-:Y:S01]  /*641d0*/  LOP3.LUT P1, RZ, R33.reuse, 0x4, RZ, 0xc0, !PT ;  /* 0x0000000421ff7812 */ /* 0x040fe2000782c0ff */
[----:B------:R-:W-:Y:S01]  /*641e0*/  BSSY B6, `(.L_x_1748) ;  /* 0x00000cd000067945 */ /* 0x000fe20003800000 */
[----:B------:R-:W-:Y:S01]  /*641f0*/  LOP3.LUT P0, RZ, R33, 0x3, RZ, 0xc0, !PT ;  /* 0x0000000321ff7812 */ /* 0x000fe2000780c0ff */
[----:B------:R-:W-:-:S03]  /*64200*/  IMAD.MOV.U32 R32, RZ, RZ, R33 ;  /* 0x000000ffff207224 */ /* 0x000fc600078e0021 */
[----:B------:R-:W-:-:S04]  /*64210*/  PLOP3.LUT P0, PT, P1, P0, PT, 0x8, 0x80 ;  /* 0x000000000080781c */ /* 0x000fc80000f00170 */
[----:B------:R-:W-:-:S13]  /*64220*/  ISETP.GT.U32.OR P0, PT, R33, 0xffff, P0 ;  /* 0x0000ffff2100780c */ /* 0x000fda0000704470 */
[----:B------:R-:W-:Y:S05]  /*64230*/  @P0 BRA `(.L_x_1749) ;  /* 0x0000000c001c0947 */ /* 0x000fea0003800000 */
[----:B-1----:R-:W-:-:S04]  /*64240*/  IADD3 R4, P0, PT, R30, -0x80000000, RZ ;  /* 0x800000001e047810 */ /* 0x002fc80007f1e0ff */
[----:B------:R-:W-:Y:S02]  /*64250*/  IADD3 R4, P1, PT, R4, 0xc000000, RZ ;  /* 0x0c00000004047810 */ /* 0x000fe40007f3e0ff */
[----:B------:R-:W-:-:S05]  /*64260*/  IADD3.X R0, PT, PT, R31, 0x1, RZ, P0, !PT ;  /* 0x000000011f007810 */ /* 0x000fca00007fe4ff */
[----:B------:R-:W-:-:S05]  /*64270*/  IMAD.X R5, RZ, RZ, R0, P1 ;  /* 0x000000ffff057224 */ /* 0x000fca00008e0600 */
[----:B------:R-:W2:Y:S02]  /*64280*/  LDG.E R0, desc[UR36][R4.64+0x10008] ;  /* 0x0100082404007981 */ /* 0x000ea4000c1e1900 */
[----:B--23--:R-:W-:-:S05]  /*64290*/  LOP3.LUT R3, R0, 0x7fff, RZ, 0xc0, !PT ;  /* 0x00007fff00037812 */ /* 0x00cfca00078ec0ff */
[----:B------:R-:W-:-:S04]  /*642a0*/  IMAD R9, R18, 0x8000, R3 ;  /* 0x0000800012097824 */ /* 0x000fc800078e0203 */
[----:B----4-:R-:W-:-:S06]  /*642b0*/  IMAD.WIDE.U32 R6, R9, 0x4, R24 ;  /* 0x0000000409067825 */ /* 0x010fcc00078e0018 */
        /* <DEDUP_REMOVED lines=9> */
.L_x_1754:
        /* <DEDUP_REMOVED lines=12> */
.L_x_1753:
[----:B------:R-:W-:Y:S05]  /*64410*/  BSYNC.RECONVERGENT B9 ;  /* 0x0000000000097941 */ /* 0x000fea0003800200 */
.L_x_1752:
        /* <DEDUP_REMOVED lines=15> */
.L_x_1751:
[----:B------:R-:W-:Y:S05]  /*64510*/  BSYNC.RECONVERGENT B7 ;  /* 0x0000000000077941 */ /* 0x000fea0003800200 */
.L_x_1750:
[C---:B------:R-:W-:Y:S01]  /*64520*/  LOP3.LUT R5, R9.reuse, 0x1fffffff, RZ, 0xc0, !PT ;  /* 0x1fffffff09057812 */ /* 0x040fe200078ec0ff */
[----:B------:R-:W-:Y:S01]  /*64530*/  BSSY.RECONVERGENT B0, `(.L_x_1755) ;  /* 0x000000b000007945 */ /* 0x000fe20003800200 */
[----:B------:R-:W-:Y:S02]  /*64540*/  IMAD.SHL.U32 R32, R9, 0x8, RZ ;  /* 0x0000000809207824 */ /* 0x000fe400078e00ff */
[----:B------:R-:W-:-:S13]  /*64550*/  ISETP.GT.U32.AND P0, PT, R5, 0x1fff, PT ;  /* 0x00001fff0500780c */ /* 0x000fda0003f04070 */
[----:B------:R-:W-:Y:S05]  /*64560*/  @P0 BRA `(.L_x_1756) ;  /* 0x0000000000100947 */ /* 0x000fea0003800000 */
[----:B------:R-:W-:Y:S02]  /*64570*/  IMAD R0, R5, 0x4, R22 ;  /* 0x0000000405007824 */ /* 0x000fe400078e0216 */
[----:B------:R-:W-:-:S05]  /*64580*/  IMAD.MOV.U32 R3, RZ, RZ, -0x1 ;  /* 0xffffffffff037424 */ /* 0x000fca00078e00ff */
[----:B------:R1:W-:Y:S01]  /*64590*/  ATOMS.EXCH RZ, [R0+0x10000], R3 ;  /* 0x0100000300ff738c */ /* 0x0003e20004000000 */
[----:B------:R-:W-:Y:S05]  /*645a0*/  BRA `(.L_x_1757) ;  /* 0x00000000000c7947 */ /* 0x000fea0003800000 */
.L_x_1756:
[----:B------:R-:W-:-:S04]  /*645b0*/  IMAD.WIDE.U32 R4, R5, 0x4, R24 ;  /* 0x0000000405047825 */ /* 0x000fc800078e0018 */
[----:B------:R-:W-:-:S05]  /*645c0*/  IMAD.MOV.U32 R3, RZ, RZ, -0x1 ;  /* 0xffffffffff037424 */ /* 0x000fca00078e00ff */
[----:B------:R2:W5:Y:S02]  /*645d0*/  ATOMG.E.EXCH.STRONG.GPU PT, RZ, desc[UR36][R4.64], R3 ;  /* 0x8000000304ff79a8 */ /* 0x000564000c1ef124 */
.L_x_1757:
[----:B------:R-:W-:Y:S05]  /*645e0*/  BSYNC.RECONVERGENT B0 ;  /* 0x0000000000007941 */ /* 0x000fea0003800200 */
.L_x_1755:
[----:B------:R-:W-:Y:S01]  /*645f0*/  BSSY B0, `(.L_x_1758) ;  /* 0x000005a000007945 */ /* 0x000fe20003800000 */
[----:B------:R-:W-:-:S07]  /*64600*/  IMAD.MOV.U32 R6, RZ, RZ, R32 ;  /* 0x000000ffff067224 */ /* 0x000fce00078e0020 */
.L_x_1777:
[----:B------:R-:W-:Y:S01]  /*64610*/  LOP3.LUT P0, RZ, R33, 0x7, RZ, 0xc0, !PT ;  /* 0x0000000721ff7812 */ /* 0x000fe2000780c0ff */
[----:B------:R-:W-:Y:S05]  /*64620*/  YIELD ;  /* 0x0000000000007946 */ /* 0x000fea0003800000 */
[----:B------:R-:W-:Y:S07]  /*64630*/  BSSY B1, `(.L_x_1759) ;  /* 0x000001b000017945 */ /* 0x000fee0003800000 */
[----:B-1----:R-:W-:Y:S05]  /*64640*/  @P0 BRA `(.L_x_1760) ;  /* 0x0000000000640947 */ /* 0x002fea0003800000 */
.L_x_1767:
[C---:B------:R-:W-:Y:S01]  /*64650*/  ISETP.GT.U32.AND P1, PT, R33.reuse, 0xffff, PT ;  /* 0x0000ffff2100780c */ /* 0x040fe20003f24070 */
[----:B------:R-:W-:Y:S05]  /*64660*/  YIELD ;  /* 0x0000000000007946 */ /* 0x000fea0003800000 */
[----:B--23--:R-:W-:Y:S01]  /*64670*/  SHF.R.U32.HI R5, RZ, 0x3, R33 ;  /* 0x00000003ff057819 */ /* 0x00cfe20000011621 */
[----:B------:R-:W-:Y:S01]  /*64680*/  BSSY.RECONVERGENT B2, `(.L_x_1761) ;  /* 0x0000009000027945 */ /* 0x000fe20003800200 */
[----:B-1----:R-:W-:-:S03]  /*64690*/  LEA.HI R3, R33, R22, RZ, 0x1f ;  /* 0x0000001621037211 */ /* 0x002fc600078ff8ff */
[----:B------:R-:W-:Y:S02]  /*646a0*/  IMAD.WIDE.U32 R4, R5, 0x4, R24 ;  /* 0x0000000405047825 */ /* 0x000fe400078e0018 */
[----:B------:R-:W-:Y:S05]  /*646b0*/  @P1 BRA `(.L_x_1762) ;  /* 0x00000000000c1947 */ /* 0x000fea0003800000 */
[----:B------:R-:W-:-:S06]  /*646c0*/  IMAD.MOV.U32 R0, RZ, RZ, -0x1 ;  /* 0xffffffffff007424 */ /* 0x000fcc00078e00ff */
[----:B------:R1:W2:Y:S01]  /*646d0*/  ATOMS.EXCH R0, [R3+0x10000], R0 ;  /* 0x010000000300738c */ /* 0x0002a20004000000 */
[----:B------:R-:W-:Y:S05]  /*646e0*/  BRA `(.L_x_1763) ;  /* 0x0000000000087947 */ /* 0x000fea0003800000 */
.L_x_1762:
[----:B------:R-:W-:-:S05]  /*646f0*/  IMAD.MOV.U32 R7, RZ, RZ, -0x1 ;  /* 0xffffffffff077424 */ /* 0x000fca00078e00ff */
[----:B------:R3:W5:Y:S02]  /*64700*/  ATOMG.E.EXCH.STRONG.GPU PT, R0, desc[UR36][R4.64], R7 ;  /* 0x80000007040079a8 */ /* 0x000764000c1ef124 */
.L_x_1763:
[----:B------:R-:W-:Y:S05]  /*64710*/  BSYNC.RECONVERGENT B2 ;  /* 0x0000000000027941 */ /* 0x000fea0003800200 */
.L_x_1761:
[----:B--23-5:R-:W-:-:S05]  /*64720*/  VIADD R7, R0, 0x1 ;  /* 0x0000000100077836 */ /* 0x02cfca0000000000 */
[----:B------:R-:W-:-:S13]  /*64730*/  ISETP.GE.U32.AND P0, PT, R7, 0x2, PT ;  /* 0x000000020700780c */ /* 0x000fda0003f06070 */
[----:B------:R-:W-:Y:S05]  /*64740*/  @!P0 BRA `(.L_x_1760) ;  /* 0x0000000000248947 */ /* 0x000fea0003800000 */
[----:B------:R-:W-:Y:S04]  /*64750*/  BSSY.RECONVERGENT B2, `(.L_x_1764) ;  /* 0x0000005000027945 */ /* 0x000fe80003800200 */
[----:B------:R-:W-:Y:S05]  /*64760*/  @P1 BRA `(.L_x_1765) ;  /* 0x0000000000081947 */ /* 0x000fea0003800000 */
[----:B------:R2:W-:Y:S01]  /*64770*/  ATOMS.EXCH RZ, [R3+0x10000], RZ ;  /* 0x010000ff03ff738c */ /* 0x0005e20004000000 */
[----:B------:R-:W-:Y:S05]  /*64780*/  BRA `(.L_x_1766) ;  /* 0x0000000000047947 */ /* 0x000fea0003800000 */
.L_x_1765:
[----:B------:R3:W5:Y:S02]  /*64790*/  ATOMG.E.EXCH.STRONG.GPU PT, RZ, desc[UR36][R4.64], RZ ;  /* 0x800000ff04ff79a8 */ /* 0x000764000c1ef124 */
.L_x_1766:
[----:B------:R-:W-:Y:S05]  /*647a0*/  BSYNC.RECONVERGENT B2 ;  /* 0x0000000000027941 */ /* 0x000fea0003800200 */
.L_x_1764:
[----:B------:R-:W-:Y:S01]  /*647b0*/  LOP3.LUT P0, RZ, R0, 0x7, RZ, 0xc0, !PT ;  /* 0x0000000700ff7812 */ /* 0x000fe2000780c0ff */
[----:B------:R-:W-:-:S12]  /*647c0*/  IMAD.MOV.U32 R33, RZ, RZ, R0 ;  /* 0x000000ffff217224 */ /* 0x000fd800078e0000 */
[----:B------:R-:W-:Y:S05]  /*647d0*/  @!P0 BRA `(.L_x_1767) ;  /* 0xfffffffc009c8947 */ /* 0x000fea000383ffff */
.L_x_1760:
[----:B------:R-:W-:Y:S05]  /*647e0*/  BSYNC B1 ;  /* 0x0000000000017941 */ /* 0x000fea0003800000 */
.L_x_1759:
        /* <DEDUP_REMOVED lines=14> */
[----:B------:R-:W-:Y:S05]  /*648d0*/  @P0 BREAK B0 ;  /* 0x0000000000000942 */ /* 0x000fea0003800000 */
[----:B------:R-:W-:Y:S05]  /*648e0*/  @P0 BRA `(.L_x_1772) ;  /* 0x0000000400580947 */ /* 0x000fea0003800000 */
.L_x_1770:
[----:B------:R-:W-:Y:S01]  /*648f0*/  ISETP.GT.U32.AND P1, PT, R6, 0xffff, PT ;  /* 0x0000ffff0600780c */ /* 0x000fe20003f24070 */
[----:B------:R-:W-:Y:S01]  /*64900*/  BSSY.RECONVERGENT B2, `(.L_x_1773) ;  /* 0x0000009000027945 */ /* 0x000fe20003800200 */
[----:B------:R-:W-:-:S11]  /*64910*/  SHF.R.U32.HI R5, RZ, 0x3, R6 ;  /* 0x00000003ff057819 */ /* 0x000fd60000011606 */
[----:B-1----:R-:W-:-:S06]  /*64920*/  @!P1 IMAD R0, R5, 0x4, R22 ;  /* 0x0000000405009824 */ /* 0x002fcc00078e0216 */
[----:B------:R-:W1:Y:S02]  /*64930*/  @!P1 LDS R0, [R0+0x10000] ;  /* 0x0100000000009984 */ /* 0x000e640000000800 */
[----:B-1----:R-:W-:Y:S01]  /*64940*/  @!P1 ISETP.NE.AND P0, PT, R0, RZ, PT ;  /* 0x000000ff0000920c */ /* 0x002fe20003f05270 */
[----:B------:R-:W-:-:S12]  /*64950*/  @!P1 BRA `(.L_x_1774) ;  /* 0x00000000000c9947 */ /* 0x000fd80003800000 */
[----:B------:R-:W-:-:S06]  /*64960*/  IMAD.WIDE.U32 R4, R5, 0x4, R24 ;  /* 0x0000000405047825 */ /* 0x000fcc00078e0018 */
[----:B------:R-:W2:Y:S02]  /*64970*/  LDG.E R4, desc[UR36][R4.64] ;  /* 0x0000002404047981 */ /* 0x000ea4000c1e1900 */
[----:B--2---:R-:W-:-:S13]  /*64980*/  ISETP.NE.AND P0, PT, R4, RZ, PT ;  /* 0x000000ff0400720c */ /* 0x004fda0003f05270 */
.L_x_1774:
[----:B------:R-:W-:Y:S05]  /*64990*/  BSYNC.RECONVERGENT B2 ;  /* 0x0000000000027941 */ /* 0x000fea0003800200 */
.L_x_1773:
[----:B------:R-:W-:Y:S05]  /*649a0*/  @!P0 BREAK.RELIABLE B1 ;  /* 0x0000000000018942 */ /* 0x000fea0003800100 */
[----:B------:R-:W-:Y:S05]  /*649b0*/  @!P0 BREAK B0 ;  /* 0x0000000000008942 */ /* 0x000fea0003800000 */
[----:B------:R-:W-:Y:S05]  /*649c0*/  @!P0 BRA `(.L_x_1775) ;  /* 0x0000000000ec8947 */ /* 0x000fea0003800000 */
.L_x_1769:
[----:B------:R-:W-:Y:S02]  /*649d0*/  ISETP.GT.U32.AND P0, PT, R6, 0xffff, PT ;  /* 0x0000ffff0600780c */ /* 0x000fe40003f04070 */
[----:B--23--:R-:W-:-:S11]  /*649e0*/  SHF.R.U32.HI R5, RZ, 0x3, R6 ;  /* 0x00000003ff057819 */ /* 0x00cfd60000011606 */
[----:B------:R-:W-:Y:S05]  /*649f0*/  @P0 BRA `(.L_x_1776) ;  /* 0x0000000000240947 */ /* 0x000fea0003800000 */
[----:B------:R-:W-:-:S05]  /*64a00*/  IMAD R4, R5, 0x4, R22 ;  /* 0x0000000405047824 */ /* 0x000fca00078e0216 */
[----:B-1----:R-:W1:Y:S02]  /*64a10*/  ATOMS.EXCH R0, [R4+0x10000], R33 ;  /* 0x010000210400738c */ /* 0x002e640004000000 */
[----:B-1----:R-:W-:-:S13]  /*64a20*/  ISETP.NE.AND P0, PT, R0, -0x1, PT ;  /* 0xffffffff0000780c */ /* 0x002fda0003f05270 */
[----:B------:R-:W-:Y:S05]  /*64a30*/  @!P0 BREAK.RELIABLE B1 ;  /* 0x0000000000018942 */ /* 0x000fea0003800100 */
[----:B------:R-:W-:Y:S05]  /*64a40*/  @!P0 BREAK B0 ;  /* 0x0000000000008942 */ /* 0x000fea0003800000 */
[----:B------:R-:W-:Y:S05]  /*64a50*/  @!P0 BRA `(.L_x_1749) ;  /* 0x0000000400148947 */ /* 0x000fea0003800000 */
[----:B------:R2:W-:Y:S01]  /*64a60*/  ATOMS.EXCH RZ, [R4+0x10000], RZ ;  /* 0x010000ff04ff738c */ /* 0x0005e20004000000 */
[----:B------:R-:W-:Y:S01]  /*64a70*/  IMAD.MOV.U32 R3, RZ, RZ, R33 ;  /* 0x000000ffff037224 */ /* 0x000fe200078e0021 */
[----:B------:R-:W-:Y:S06]  /*64a80*/  BRA `(.L_x_1771) ;  /* 0x0000000000207947 */ /* 0x000fec0003800000 */
.L_x_1776:
[----:B------:R-:W-:-:S05]  /*64a90*/  IMAD.WIDE.U32 R4, R5, 0x4, R24 ;  /* 0x0000000405047825 */ /* 0x000fca00078e0018 */
[----:B-1----:R-:W2:Y:S02]  /*64aa0*/  ATOMG.E.EXCH.STRONG.GPU PT, R0, desc[UR36][R4.64], R33 ;  /* 0x80000021040079a8 */ /* 0x002ea4000c1ef124 */
[----:B--2---:R-:W-:-:S13]  /*64ab0*/  ISETP.NE.AND P0, PT, R0, -0x1, PT ;  /* 0xffffffff0000780c */ /* 0x004fda0003f05270 */
[----:B------:R-:W-:Y:S05]  /*64ac0*/  @!P0 BREAK.RELIABLE B1 ;  /* 0x0000000000018942 */ /* 0x000fea0003800100 */
[----:B------:R-:W-:Y:S05]  /*64ad0*/  @!P0 BREAK B0 ;  /* 0x0000000000008942 */ /* 0x000fea0003800000 */
[----:B------:R-:W-:Y:S05]  /*64ae0*/  @!P0 BRA `(.L_x_1749) ;  /* 0x0000000000f08947 */ /* 0x000fea0003800000 */
[----:B------:R1:W5:Y:S01]  /*64af0*/  ATOMG.E.EXCH.STRONG.GPU PT, RZ, desc[UR36][R4.64], RZ ;  /* 0x800000ff04ff79a8 */ /* 0x000362000c1ef124 */
[----:B------:R-:W-:-:S07]  /*64b00*/  IMAD.MOV.U32 R3, RZ, RZ, R33 ;  /* 0x000000ffff037224 */ /* 0x000fce00078e0021 */
.L_x_1771:
[----:B------:R-:W-:Y:S05]  /*64b10*/  BSYNC.RELIABLE B1 ;  /* 0x0000000000017941 */ /* 0x000fea0003800100 */
.L_x_1768:
        /* <DEDUP_REMOVED lines=8> */
.L_x_1758:
[----:B------:R-:W-:Y:S02]  /*64ba0*/  IMAD.SHL.U32 R0, R6, 0x8, RZ ;  /* 0x0000000806007824 */ /* 0x000fe400078e00ff */
[----:B------:R-:W-:Y:S02]  /*64bb0*/  IMAD.MOV.U32 R3, RZ, RZ, -0x4f0f0efe ;  /* 0xb0f0f102ff037424 */ /* 0x000fe400078e00ff */
[----:B------:R-:W-:Y:S01]  /*64bc0*/  IMAD.MOV.U32 R7, RZ, RZ, -0x40000000 ;  /* 0xc0000000ff077424 */ /* 0x000fe200078e00ff */
[----:B------:R-:W-:Y:S01]  /*64bd0*/  LOP3.LUT R0, R0, 0x38, RZ, 0xc0, !PT ;  /* 0x0000003800007812 */ /* 0x000fe200078ec0ff */
[----:B-1----:R-:W-:-:S03]  /*64be0*/  IMAD.MOV.U32 R5, RZ, RZ, -0x203a400 ;  /* 0xfdfc5c00ff057424 */ /* 0x002fc600078e00ff */
[----:B------:R-:W-:-:S04]  /*64bf0*/  LOP3.LUT R0, R0, 0x7, R33, 0xf8, !PT ;  /* 0x0000000700007812 */ /* 0x000fc800078ef821 */
[-C--:B--2---:R-:W-:Y:S02]  /*64c00*/  SHF.R.U64 R4, R3, R0.reuse, 0x7eb6deee ;  /* 0x7eb6deee03047419 */ /* 0x084fe40000001200 */
        /* <DEDUP_REMOVED lines=23> */
.L_x_1775:
        /* <DEDUP_REMOVED lines=13> */
.L_x_1772:
[C---:B------:R-:W-:Y:S02]  /*64e50*/  VIADD R0, R23.reuse, 0x1 ;  /* 0x0000000117007836 */ /* 0x040fe40000000000 */
[----:B------:R-:W-:Y:S02]  /*64e60*/  IMAD R3, R23, 0x8, R2 ;  /* 0x0000000817037824 */ /* 0x000fe400078e0202 */
[----:B------:R-:W-:Y:S01]  /*64e70*/  IMAD.MOV.U32 R7, RZ, RZ, R33 ;  /* 0x000000ffff077224 */ /* 0x000fe200078e0021 */
[----:B------:R1:W-:Y:S01]  /*64e80*/  STL [R1+0x238], R0 ;  /* 0x0002380001007387 */ /* 0x0003e20000100800 */
[----:B------:R-:W-:-:S03]  /*64e90*/  IMAD.MOV.U32 R23, RZ, RZ, R0 ;  /* 0x000000ffff177224 */ /* 0x000fc600078e0000 */
[----:B------:R1:W-:Y:S04]  /*64ea0*/  STL.64 [R3+0x220], R6 ;  /* 0x0002200603007387 */ /* 0x0003e80000100a00 */
.L_x_1749:
[----:B------:R-:W-:Y:S05]  /*64eb0*/  BSYNC B6 ;  /* 0x0000000000067941 */ /* 0x000fea0003800000 */
.L_x_1748:
[C---:B------:R-:W-:Y:S01]  /*64ec0*/  LOP3.LUT P1, RZ, R35.reuse, 0x4, RZ, 0xc0, !PT ;  /* 0x0000000423ff7812 */ /* 0x040fe2000782c0ff */
[----:B------:R-:W-:Y:S01]  /*64ed0*/  BSSY B6, `(.L_x_1778) ;  /* 0x00000ce000067945 */ /* 0x000fe20003800000 */
[----:B------:R-:W-:Y:S01]  /*64ee0*/  LOP3.LUT P0, RZ, R35, 0x3, RZ, 0xc0, !PT ;  /* 0x0000000323ff7812 */ /* 0x000fe2000780c0ff */
[----:B------:R-:W-:-:S03]  /*64ef0*/  IMAD.MOV.U32 R33, RZ, RZ, R35 ;  /* 0x000000ffff217224 */ /* 0x000fc600078e0023 */
[----:B------:R-:W-:-:S04]  /*64f00*/  PLOP3.LUT P0, PT, P1, P0, PT, 0x8, 0x80 ;  /* 0x000000000080781c */ /* 0x000fc80000f00170 */
[----:B------:R-:W-:-:S13]  /*64f10*/  ISETP.GT.U32.OR P0, PT, R35, 0xffff, P0 ;  /* 0x0000ffff2300780c */ /* 0x000fda0000704470 */
[----:B------:R-:W-:Y:S05]  /*64f20*/  @P0 BRA `(.L_x_1779) ;  /* 0x0000000c00200947 */ /* 0x000fea0003800000 */
[----:B-1-34-:R-:W-:-:S04]  /*64f30*/  IADD3 R6, P0, PT, R30, -0x80000000, RZ ;  /* 0x800000001e067810 */ /* 0x01afc80007f1e0ff */
        /* <DEDUP_REMOVED lines=16> */
.L_x_1784:
        /* <DEDUP_REMOVED lines=12> */
.L_x_1783:
[----:B------:R-:W-:Y:S05]  /*65100*/  BSYNC.RECONVERGENT B9 ;  /* 0x0000000000097941 */ /* 0x000fea0003800200 */
.L_x_1782:
        /* <DEDUP_REMOVED lines=15> */
.L_x_1781:
[----:B------:R-:W-:Y:S05]  /*65200*/  BSYNC.RECONVERGENT B7 ;  /* 0x0000000000077941 */ /* 0x000fea0003800200 */
.L_x_1780:
        /* <DEDUP_REMOVED lines=9> */
.L_x_1786:
[----:B------:R-:W-:-:S04]  /*652a0*/  IMAD.WIDE.U32 R4, R5, 0x4, R24 ;  /* 0x0000000405047825 */ /* 0x000fc800078e0018 */
[----:B------:R-:W-:-:S05]  /*652b0*/  IMAD.MOV.U32 R3, RZ, RZ, -0x1 ;  /* 0xffffffffff037424 */ /* 0x000fca00078e00ff */
[----:B------:R2:W5:Y:S02]  /*652c0*/  ATOMG.E.EXCH.STRONG.GPU PT, RZ, desc[UR36][R4.64], R3 ;  /* 0x8000000304ff79a8 */ /* 0x000564000c1ef124 */
.L_x_1787:
[----:B------:R-:W-:Y:S05]  /*652d0*/  BSYNC.RECONVERGENT B0 ;  /* 0x0000000000007941 */ /* 0x000fea0003800200 */
.L_x_1785:
[----:B------:R-:W-:Y:S01]  /*652e0*/  BSSY B0, `(.L_x_1788) ;  /* 0x000005a000007945 */ /* 0x000fe20003800000 */
[----:B------:R-:W-:-:S07]  /*652f0*/  IMAD.MOV.U32 R34, RZ, RZ, R33 ;  /* 0x000000ffff227224 */ /* 0x000fce00078e0021 */
.L_x_1807:
[----:B------:R-:W-:Y:S01]  /*65300*/  LOP3.LUT P0, RZ, R35, 0x7, RZ, 0xc0, !PT ;  /* 0x0000000723ff7812 */ /* 0x000fe2000780c0ff */
[----:B------:R-:W-:Y:S05]  /*65310*/  YIELD ;  /* 0x0000000000007946 */ /* 0x000fea0003800000 */
[----:B------:R-:W-:Y:S07]  /*65320*/  BSSY B1, `(.L_x_1789) ;  /* 0x000001b000017945 */ /* 0x000fee0003800000 */
[----:B-1----:R-:W-:Y:S05]  /*65330*/  @P0 BRA `(.L_x_1790) ;  /* 0x0000000000640947 */ /* 0x002fea0003800000 */
.L_x_1797:
[C---:B------:R-:W-:Y:S01]  /*65340*/  ISETP.GT.U32.AND P1, PT, R35.reuse, 0xffff, PT ;  /* 0x0000ffff2300780c */ /* 0x040fe20003f24070 */
[----:B------:R-:W-:Y:S05]  /*65350*/  YIELD ;  /* 0x0000000000007946 */ /* 0x000fea0003800000 */
[----:B--234-:R-:W-:Y:S01]  /*65360*/  SHF.R.U32.HI R5, RZ, 0x3, R35 ;  /* 0x00000003ff057819 */ /* 0x01cfe20000011623 */
[----:B------:R-:W-:Y:S01]  /*65370*/  BSSY.RECONVERGENT B2, `(.L_x_1791) ;  /* 0x0000009000027945 */ /* 0x000fe20003800200 */
[----:B-1----:R-:W-:-:S03]  /*65380*/  LEA.HI R3, R35, R22, RZ, 0x1f ;  /* 0x0000001623037211 */ /* 0x002fc600078ff8ff */
[----:B------:R-:W-:Y:S02]  /*65390*/  IMAD.WIDE.U32 R4, R5, 0x4, R24 ;  /* 0x0000000405047825 */ /* 0x000fe400078e0018 */
[----:B------:R-:W-:Y:S05]  /*653a0*/  @P1 BRA `(.L_x_1792) ;  /* 0x00000000000c1947 */ /* 0x000fea0003800000 */
[----:B------:R-:W-:-:S06]  /*653b0*/  IMAD.MOV.U32 R0, RZ, RZ, -0x1 ;  /* 0xffffffffff007424 */ /* 0x000fcc00078e00ff */
[----:B------:R1:W2:Y:S01]  /*653c0*/  ATOMS.EXCH R0, [R3+0x10000], R0 ;  /* 0x010000000300738c */ /* 0x0002a20004000000 */
[----:B------:R-:W-:Y:S05]  /*653d0*/  BRA `(.L_x_1793) ;  /* 0x0000000000087947 */ /* 0x000fea0003800000 */
.L_x_1792:
[----:B------:R-:W-:-:S05]  /*653e0*/  IMAD.MOV.U32 R7, RZ, RZ, -0x1 ;  /* 0xffffffffff077424 */ /* 0x000fca00078e00ff */
[----:B------:R3:W5:Y:S02]  /*653f0*/  ATOMG.E.EXCH.STRONG.GPU PT, R0, desc[UR36][R4.64], R7 ;  /* 0x80000007040079a8 */ /* 0x000764000c1ef124 */
.L_x_1793:
[----:B------:R-:W-:Y:S05]  /*65400*/  BSYNC.RECONVERGENT B2 ;  /* 0x0000000000027941 */ /* 0x000fea0003800200 */
.L_x_1791:
[----:B--2--5:R-:W-:-:S05]  /*65410*/  VIADD R6, R0, 0x1 ;  /* 0x0000000100067836 */ /* 0x024fca0000000000 */
[----:B------:R-:W-:-:S13]  /*65420*/  ISETP.GE.U32.AND P0, PT, R6, 0x2, PT ;  /* 0x000000020600780c */ /* 0x000fda0003f06070 */
[----:B------:R-:W-:Y:S05]  /*65430*/  @!P0 BRA `(.L_x_1790) ;  /* 0x0000000000248947 */ /* 0x000fea0003800000 */
[----:B------:R-:W-:Y:S04]  /*65440*/  BSSY.RECONVERGENT B2, `(.L_x_1794) ;  /* 0x0000005000027945 */ /* 0x000fe80003800200 */
[----:B------:R-:W-:Y:S05]  /*65450*/  @P1 BRA `(.L_x_1795) ;  /* 0x0000000000081947 */ /* 0x000fea0003800000 */
[----:B------:R2:W-:Y:S01]  /*65460*/  ATOMS.EXCH RZ, [R3+0x10000], RZ ;  /* 0x010000ff03ff738c */ /* 0x0005e20004000000 */
[----:B------:R-:W-:Y:S05]  /*65470*/  BRA `(.L_x_1796) ;  /* 0x0000000000047947 */ /* 0x000fea0003800000 */
.L_x_1795:
[----:B------:R4:W5:Y:S02]  /*65480*/  ATOMG.E.EXCH.STRONG.GPU PT, RZ, desc[UR36][R4.64], RZ ;  /* 0x800000ff04ff79a8 */ /* 0x000964000c1ef124 */
.L_x_1796:
[----:B------:R-:W-:Y:S05]  /*65490*/  BSYNC.RECONVERGENT B2 ;  /* 0x0000000000027941 */ /* 0x000fea0003800200 */
.L_x_1794:
[----:B------:R-:W-:Y:S01]  /*654a0*/  LOP3.LUT P0, RZ, R0, 0x7, RZ, 0xc0, !PT ;  /* 0x0000000700ff7812 */ /* 0x000fe2000780c0ff */
[----:B------:R-:W-:-:S12]  /*654b0*/  IMAD.MOV.U32 R35, RZ, RZ, R0 ;  /* 0x000000ffff237224 */ /* 0x000fd800078e0000 */
[----:B------:R-:W-:Y:S05]  /*654c0*/  @!P0 BRA `(.L_x_1797) ;  /* 0xfffffffc009c8947 */ /* 0x000fea000383ffff */
.L_x_1790:
[----:B------:R-:W-:Y:S05]  /*654d0*/  BSYNC B1 ;  /* 0x0000000000017941 */ /* 0x000fea0003800000 */
.L_x_1789:
[----:B------:R-:W-:Y:S01]  /*654e0*/  ISETP.GE.U32.AND P0, PT, R34, 0xfff9, PT ;  /* 0x0000fff92200780c */ /* 0x000fe20003f06070 */
[----:B------:R-:W-:-:S12]  /*654f0*/  BSSY.RELIABLE B1, `(.L_x_1798) ;  /* 0x0000031000017945 */ /* 0x000fd80003800100 */
[----:B------:R-:W-:Y:S05]  /*65500*/  @!P0 BRA `(.L_x_1799) ;  /* 0x00000000006c8947 */ /* 0x000fea0003800000 */
[C---:B------:R-:W-:Y:S02]  /*65510*/  LOP3.LUT P0, RZ, R35.reuse, 0x3, RZ, 0xc0, !PT ;  /* 0x0000000323ff7812 */ /* 0x040fe4000780c0ff */
[----:B--234-:R-:W-:-:S04]  /*65520*/  LOP3.LUT P1, R4, R35, 0x4, RZ, 0xc0, !PT ;  /* 0x0000000423047812 */ /* 0x01cfc8000782c0ff */
        /* <DEDUP_REMOVED lines=11> */
.L_x_1800:
        /* <DEDUP_REMOVED lines=10> */
.L_x_1804:
[----:B------:R-:W-:Y:S05]  /*65680*/  BSYNC.RECONVERGENT B2 ;  /* 0x0000000000027941 */ /* 0x000fea0003800200 */
.L_x_1803:
[----:B------:R-:W-:Y:S05]  /*65690*/  @!P0 BREAK.RELIABLE B1 ;  /* 0x0000000000018942 */ /* 0x000fea0003800100 */
[----:B------:R-:W-:Y:S05]  /*656a0*/  @!P0 BREAK B0 ;  /* 0x0000000000008942 */ /* 0x000fea0003800000 */
[----:B------:R-:W-:Y:S05]  /*656b0*/  @!P0 BRA `(.L_x_1805) ;  /* 0x0000000000f08947 */ /* 0x000fea0003800000 */
.L_x_1799:
[----:B------:R-:W-:Y:S02]  /*656c0*/  ISETP.GT.U32.AND P0, PT, R34, 0xffff, PT ;  /* 0x0000ffff2200780c */ /* 0x000fe40003f04070 */
[----:B--234-:R-:W-:-:S11]  /*656d0*/  SHF.R.U32.HI R5, RZ, 0x3, R34 ;  /* 0x00000003ff057819 */ /* 0x01cfd60000011622 */
        /* <DEDUP_REMOVED lines=10> */
.L_x_1806:
        /* <DEDUP_REMOVED lines=8> */
.L_x_1801:
[----:B------:R-:W-:Y:S05]  /*65800*/  BSYNC.RELIABLE B1 ;  /* 0x0000000000017941 */ /* 0x000fea0003800100 */
.L_x_1798:
        /* <DEDUP_REMOVED lines=8> */
.L_x_1788:
[----:B------:R-:W-:Y:S02]  /*65890*/  IMAD.SHL.U32 R0, R34, 0x8, RZ ;  /* 0x0000000822007824 */ /* 0x000fe400078e00ff */
[----:B------:R-:W-:Y:S02]  /*658a0*/  IMAD.MOV.U32 R3, RZ, RZ, -0x4f0f0efe ;  /* 0xb0f0f102ff037424 */ /* 0x000fe400078e00ff */
[----:B------:R-:W-:Y:S01]  /*658b0*/  IMAD.MOV.U32 R7, RZ, RZ, -0x40000000 ;  /* 0xc0000000ff077424 */ /* 0x000fe200078e00ff */
[----:B------:R-:W-:Y:S01]  /*658c0*/  LOP3.LUT R0, R0, 0x38, RZ, 0xc0, !PT ;  /* 0x0000003800007812 */ /* 0x000fe200078ec0ff */
[----:B-1----:R-:W-:-:S03]  /*658d0*/  IMAD.MOV.U32 R5, RZ, RZ, -0x203a400 ;  /* 0xfdfc5c00ff057424 */ /* 0x002fc600078e00ff */
        /* <DEDUP_REMOVED lines=26> */
.L_x_1805:
[----:B------:R-:W-:-:S04]  /*65a80*/  LOP3.LUT R0, R35, 0x7, RZ, 0xc0, !PT ;  /* 0x0000000723007812 */ /* 0x000fc800078ec0ff */
[----:B------:R-:W-:-:S13]  /*65a90*/  ISETP.NE.AND P0, PT, R0, 0x1, PT ;  /* 0x000000010000780c */ /* 0x000fda0003f05270 */
[C---:B------:R-:W-:Y:S01]  /*65aa0*/  @P0 VIADD R0, R23.reuse, 0x1 ;  /* 0x0000000117000836 */ /* 0x040fe20000000000 */
[----:B------:R-:W-:-:S03]  /*65ab0*/  @P0 LEA R3, R23, R2, 0x3 ;  /* 0x0000000217030211 */ /* 0x000fc600078e18ff */
        /* <DEDUP_REMOVED lines=10> */
.L_x_1802:
[C---:B------:R-:W-:Y:S02]  /*65b60*/  VIADD R0, R23.reuse, 0x1 ;  /* 0x0000000117007836 */ /* 0x040fe40000000000 */
[----:B------:R-:W-:Y:S02]  /*65b70*/  IMAD R3, R23, 0x8, R2 ;  /* 0x0000000817037824 */ /* 0x000fe400078e0202 */
[----:B------:R-:W-:Y:S01]  /*65b80*/  IMAD.MOV.U32 R23, RZ, RZ, R0 ;  /* 0x000000ffff177224 */ /* 0x000fe200078e0000 */
[----:B------:R1:W-:Y:S04]  /*65b90*/  STL [R1+0x238], R0 ;  /* 0x0002380001007387 */ /* 0x0003e80000100800 */
[----:B------:R1:W-:Y:S02]  /*65ba0*/  STL.64 [R3+0x220], R34 ;  /* 0x0002202203007387 */ /* 0x0003e40000100a00 */
.L_x_1779:
[----:B------:R-:W-:Y:S05]  /*65bb0*/  BSYNC B6 ;  /* 0x0000000000067941 */ /* 0x000fea0003800000 */
.L_x_1778:
[----:B-1-34-:R-:W-:Y:S01]  /*65bc0*/  IADD3 R6, P0, PT, R30, -0x80000000, RZ ;  /* 0x800000001e067810 */ /* 0x01afe20007f1e0ff */
        /* <DEDUP_REMOVED lines=22> */
.L_x_1812:
        /* <DEDUP_REMOVED lines=12> */
.L_x_1811:
[----:B------:R-:W-:Y:S05]  /*65df0*/  BSYNC.RECONVERGENT B8 ;  /* 0x0000000000087941 */ /* 0x000fea0003800200 */
.L_x_1810:
        /* <DEDUP_REMOVED lines=19> */
[----:B-1----:R-:W-:Y:S05]  /*65f30*/  @!P0 BRA `(.L_x_1812) ;  /* 0xfffffffc007c8947 */ /* 0x002fea000383ffff */
[----:B------:R-:W-:Y:S05]  /*65f40*/  BSYNC.RECONVERGENT B7 ;  /* 0x0000000000077941 */ /* 0x000fea0003800200 */
.L_x_1809:
[----:B------:R-:W-:Y:S05]  /*65f50*/  BSYNC.RECONVERGENT B6 ;  /* 0x0000000000067941 */ /* 0x000fea0003800200 */
.L_x_1808:
[----:B------:R-:W-:Y:S01]  /*65f60*/  LOP3.LUT R3, R41, 0x1fffffff, RZ, 0xc0, !PT ;  /* 0x1fffffff29037812 */ /* 0x000fe200078ec0ff */
[----:B------:R-:W-:Y:S01]  /*65f70*/  BSSY.RECONVERGENT B0, `(.L_x_1813) ;  /* 0x000000c000007945 */ /* 0x000fe20003800200 */
[----:B------:R-:W-:Y:S02]  /*65f80*/  LOP3.LUT R0, R37, 0x7, RZ, 0xc0, !PT ;  /* 0x0000000725007812 */ /* 0x000fe400078ec0ff */
[----:B------:R-:W-:-:S03]  /*65f90*/  ISETP.GT.U32.AND P0, PT, R3, 0x1fff, PT ;  /* 0x00001fff0300780c */ /* 0x000fc60003f04070 */
[----:B------:R-:W-:-:S10]  /*65fa0*/  IMAD R41, R41, 0x8, R0 ;  /* 0x0000000829297824 */ /* 0x000fd400078e0200 */
[----:B------:R-:W-:Y:S05]  /*65fb0*/  @P0 BRA `(.L_x_1814) ;  /* 0x00000000000c0947 */ /* 0x000fea0003800000 */
[----:B------:R-:W-:-:S05]  /*65fc0*/  IMAD R3, R3, 0x8, R22 ;  /* 0x0000000803037824 */ /* 0x000fca00078e0216 */
[----:B------:R1:W-:Y:S01]  /*65fd0*/  ATOMS.EXCH.64 RZ, [R3], R32 ;  /* 0x0000002003ff738c */ /* 0x0003e20004000400 */
[----:B------:R-:W-:Y:S05]  /*65fe0*/  BRA `(.L_x_1815) ;  /* 0x0000000000107947 */ /* 0x000fea0003800000 */
.L_x_1814:
[----:B------:R-:W-:-:S03]  /*65ff0*/  IMAD.WIDE.U32 R4, R3, 0x8, R4 ;  /* 0x0000000803047825 */ /* 0x000fc600078e0004 */
[----:B------:R-:W-:-:S05]  /*66000*/  IADD3 R4, P0, PT, R4, 0xc000000, RZ ;  /* 0x0c00000004047810 */ /* 0x000fca0007f1e0ff */
[----:B------:R-:W-:-:S05]  /*66010*/  IMAD.X R5, RZ, RZ, R5, P0 ;  /* 0x000000ffff057224 */ /* 0x000fca00000e0605 */
[----:B------:R2:W5:Y:S03]  /*66020*/  ATOMG.E.EXCH.64.STRONG.GPU PT, RZ, desc[UR36][R4.64+0x8], R32 ;  /* 0x8000082004ff79a8 */ /* 0x000566000c1ef524 */
.L_x_1815:
[----:B------:R-:W-:Y:S05]  /*66030*/  BSYNC.RECONVERGENT B0 ;  /* 0x0000000000007941 */ /* 0x000fea0003800200 */
.L_x_1813:
[----:B------:R-:W-:Y:S01]  /*66040*/  LOP3.LUT P0, RZ, R40, 0x7, RZ, 0xc0, !PT ;  /* 0x0000000728ff7812 */ /* 0x000fe2000780c0ff */
[----:B------:R-:W-:-:S12]  /*66050*/  BSSY B0, `(.L_x_1816) ;  /* 0x0000085000007945 */ /* 0x000fd80003800000 */
[----:B------:R-:W-:Y:S05]  /*66060*/  @P0 BRA `(.L_x_1817) ;  /* 0x0000000400500947 */ /* 0x000fea0003800000 */
.L_x_1837:
[----:B------:R-:W-:Y:S01]  /*66070*/  LOP3.LUT P0, RZ, R41, 0x7, RZ, 0xc0, !PT ;  /* 0x0000000729ff7812 */ /* 0x000fe2000780c0ff */
[----:B------:R-:W-:Y:S05]  /*66080*/  YIELD ;  /* 0x0000000000007946 */ /* 0x000fea0003800000 */
[----:B------:R-:W-:Y:S07]  /*66090*/  BSSY B1, `(.L_x_1818) ;  /* 0x000001b000017945 */ /* 0x000fee0003800000 */
[----:B-1----:R-:W-:Y:S05]  /*660a0*/  @P0 BRA `(.L_x_1819) ;  /* 0x0000000000640947 */ /* 0x002fea0003800000 */
.L_x_1826:
[C---:B------:R-:W-:Y:S01]  /*660b0*/  ISETP.GT.U32.AND P0, PT, R41.reuse, 0xffff, PT ;  /* 0x0000ffff2900780c */ /* 0x040fe20003f04070 */
[----:B------:R-:W-:Y:S05]  /*660c0*/  YIELD ;  /* 0x0000000000007946 */ /* 0x000fea0003800000 */
[----:B-12-4-:R-:W-:Y:S01]  /*660d0*/  SHF.R.U32.HI R5, RZ, 0x3, R41 ;  /* 0x00000003ff057819 */ /* 0x016fe20000011629 */
[----:B------:R-:W-:Y:S01]  /*660e0*/  BSSY.RECONVERGENT B2, `(.L_x_1820) ;  /* 0x0000009000027945 */ /* 0x000fe20003800200 */
[----:B-1-3--:R-:W-:-:S03]  /*660f0*/  LEA.HI R3, R41, R22, RZ, 0x1f ;  /* 0x0000001629037211 */ /* 0x00afc600078ff8ff */
[----:B------:R-:W-:Y:S02]  /*66100*/  IMAD.WIDE.U32 R4, R5, 0x4, R24 ;  /* 0x0000000405047825 */ /* 0x000fe400078e0018 */
[----:B------:R-:W-:Y:S05]  /*66110*/  @P0 BRA `(.L_x_1821) ;  /* 0x00000000000c0947 */ /* 0x000fea0003800000 */
[----:B------:R-:W-:-:S06]  /*66120*/  IMAD.MOV.U32 R0, RZ, RZ, -0x1 ;  /* 0xffffffffff007424 */ /* 0x000fcc00078e00ff */
[----:B------:R2:W3:Y:S01]  /*66130*/  ATOMS.EXCH R0, [R3+0x10000], R0 ;  /* 0x010000000300738c */ /* 0x0004e20004000000 */
[----:B------:R-:W-:Y:S05]  /*66140*/  BRA `(.L_x_1822) ;  /* 0x0000000000087947 */ /* 0x000fea0003800000 */
.L_x_1821:
[----:B------:R-:W-:-:S05]  /*66150*/  IMAD.MOV.U32 R7, RZ, RZ, -0x1 ;  /* 0xffffffffff077424 */ /* 0x000fca00078e00ff */
[----:B------:R1:W5:Y:S02]  /*66160*/  ATOMG.E.EXCH.STRONG.GPU PT, R0, desc[UR36][R4.64], R7 ;  /* 0x80000007040079a8 */ /* 0x000364000c1ef124 */
.L_x_1822:
[----:B------:R-:W-:Y:S05]  /*66170*/  BSYNC.RECONVERGENT B2 ;  /* 0x0000000000027941 */ /* 0x000fea0003800200 */
.L_x_1820:
[----:B---3-5:R-:W-:-:S05]  /*66180*/  VIADD R6, R0, 0x1 ;  /* 0x0000000100067836 */ /* 0x028fca0000000000 */
[----:B------:R-:W-:-:S13]  /*66190*/  ISETP.GE.U32.AND P1, PT, R6, 0x2, PT ;  /* 0x000000020600780c */ /* 0x000fda0003f26070 */
[----:B------:R-:W-:Y:S05]  /*661a0*/  @!P1 BRA `(.L_x_1819) ;  /* 0x0000000000249947 */ /* 0x000fea0003800000 */
[----:B------:R-:W-:Y:S04]  /*661b0*/  BSSY.RECONVERGENT B2, `(.L_x_1823) ;  /* 0x0000005000027945 */ /* 0x000fe80003800200 */
[----:B------:R-:W-:Y:S05]  /*661c0*/  @P0 BRA `(.L_x_1824) ;  /* 0x0000000000080947 */ /* 0x000fea0003800000 */
[----:B------:R3:W-:Y:S01]  /*661d0*/  ATOMS.EXCH RZ, [R3+0x10000], RZ ;  /* 0x010000ff03ff738c */ /* 0x0007e20004000000 */
[----:B------:R-:W-:Y:S05]  /*661e0*/  BRA `(.L_x_1825) ;  /* 0x0000000000047947 */ /* 0x000fea0003800000 */
.L_x_1824:
[----:B------:R4:W5:Y:S02]  /*661f0*/  ATOMG.E.EXCH.STRONG.GPU PT, RZ, desc[UR36][R4.64], RZ ;  /* 0x800000ff04ff79a8 */ /* 0x000964000c1ef124 */
.L_x_1825:
[----:B------:R-:W-:Y:S05]  /*66200*/  BSYNC.RECONVERGENT B2 ;  /* 0x0000000000027941 */ /* 0x000fea0003800200 */
.L_x_1823:
[----:B------:R-:W-:Y:S01]  /*66210*/  LOP3.LUT P0, RZ, R0, 0x7, RZ, 0xc0, !PT ;  /* 0x0000000700ff7812 */ /* 0x000fe2000780c0ff */
[----:B------:R-:W-:-:S12]  /*66220*/  IMAD.MOV.U32 R41, RZ, RZ, R0 ;  /* 0x000000ffff297224 */ /* 0x000fd800078e0000 */
[----:B------:R-:W-:Y:S05]  /*66230*/  @!P0 BRA `(.L_x_1826) ;  /* 0xfffffffc009c8947 */ /* 0x000fea000383ffff */
.L_x_1819:
[----:B------:R-:W-:Y:S05]  /*66240*/  BSYNC B1 ;  /* 0x0000000000017941 */ /* 0x000fea0003800000 */
.L_x_1818:
[----:B------:R-:W-:Y:S01]  /*66250*/  ISETP.GE.U32.AND P0, PT, R40, 0xfff9, PT ;  /* 0x0000fff92800780c */ /* 0x000fe20003f06070 */
[----:B------:R-:W-:-:S12]  /*66260*/  BSSY.RELIABLE B1, `(.L_x_1827) ;  /* 0x000002d000017945 */ /* 0x000fd80003800100 */
[----:B------:R-:W-:Y:S05]  /*66270*/  @!P0 BRA `(.L_x_1828) ;  /* 0x0000000000648947 */ /* 0x000fea0003800000 */
[C---:B------:R-:W-:Y:S02]  /*66280*/  LOP3.LUT P0, RZ, R41.reuse, 0x3, RZ, 0xc0, !PT ;  /* 0x0000000329ff7812 */ /* 0x040fe4000780c0ff */
[----:B-12-4-:R-:W-:-:S04]  /*66290*/  LOP3.LUT P1, R4, R41, 0x4, RZ, 0xc0, !PT ;  /* 0x0000000429047812 */ /* 0x016fc8000782c0ff */
[----:B------:R-:W-:-:S04]  /*662a0*/  PLOP3.LUT P0, PT, P1, P0, PT, 0x8, 0x80 ;  /* 0x000000000080781c */ /* 0x000fc80000f00170 */
[----:B------:R-:W-:-:S13]  /*662b0*/  ISETP.GT.U32.OR P0, PT, R41, 0xffff, P0 ;  /* 0x0000ffff2900780c */ /* 0x000fda0000704470 */
[----:B------:R-:W-:Y:S05]  /*662c0*/  @P0 BRA `(.L_x_1829) ;  /* 0x00000000001c0947 */ /* 0x000fea0003800000 */
[----:B------:R-:W-:Y:S01]  /*662d0*/  LOP3.LUT P0, RZ, R41, 0x7, RZ, 0xc0, !PT ;  /* 0x0000000729ff7812 */ /* 0x000fe2000780c0ff */
[----:B------:R-:W-:Y:S02]  /*662e0*/  IMAD.MOV.U32 R0, RZ, RZ, R41 ;  /* 0x000000ffff007224 */ /* 0x000fe400078e0029 */
[----:B---3--:R-:W-:-:S10]  /*662f0*/  IMAD.MOV.U32 R3, RZ, RZ, R40 ;  /* 0x000000ffff037224 */ /* 0x008fd400078e0028 */
[----:B------:R-:W-:Y:S05]  /*66300*/  @!P0 BRA `(.L_x_1830) ;  /* 0x0000000000888947 */ /* 0x000fea0003800000 */
[----:B------:R-:W-:-:S13]  /*66310*/  ISETP.NE.AND P0, PT, R4, RZ, PT ;  /* 0x000000ff0400720c */ /* 0x000fda0003f05270 */
[----:B------:R-:W-:Y:S05]  /*66320*/  @P0 BREAK.RELIABLE B1 ;  /* 0x0000000000010942 */ /* 0x000fea0003800100 */
[----:B------:R-:W-:Y:S05]  /*66330*/  @P0 BRA `(.L_x_1831) ;  /* 0x0000000400480947 */ /* 0x000fea0003800000 */
.L_x_1829:
[----:B------:R-:W-:Y:S01]  /*66340*/  ISETP.GT.U32.AND P1, PT, R40, 0xffff, PT ;  /* 0x0000ffff2800780c */ /* 0x000fe20003f24070 */
[----:B------:R-:W-:Y:S01]  /*66350*/  BSSY.RECONVERGENT B2, `(.L_x_1832) ;  /* 0x0000009000027945 */ /* 0x000fe20003800200 */
[----:B------:R-:W-:-:S11]  /*66360*/  SHF.R.U32.HI R5, RZ, 0x3, R40 ;  /* 0x00000003ff057819 */ /* 0x000fd60000011628 */
[----:B------:R-:W-:-:S06]  /*66370*/  @!P1 IMAD R0, R5, 0x4, R22 ;  /* 0x0000000405009824 */ /* 0x000fcc00078e0216 */
[----:B------:R-:W1:Y:S02]  /*66380*/  @!P1 LDS R0, [R0+0x10000] ;  /* 0x0100000000009984 */ /* 0x000e640000000800 */
[----:B-1----:R-:W-:Y:S01]  /*66390*/  @!P1 ISETP.NE.AND P0, PT, R0, RZ, PT ;  /* 0x000000ff0000920c */ /* 0x002fe20003f05270 */
[----:B------:R-:W-:-:S12]  /*663a0*/  @!P1 BRA `(.L_x_1833) ;  /* 0x00000000000c9947 */ /* 0x000fd80003800000 */
[----:B------:R-:W-:-:S06]  /*663b0*/  IMAD.WIDE.U32 R4, R5, 0x4, R24 ;  /* 0x0000000405047825 */ /* 0x000fcc00078e0018 */
[----:B------:R-:W2:Y:S02]  /*663c0*/  LDG.E R4, desc[UR36][R4.64] ;  /* 0x0000002404047981 */ /* 0x000ea4000c1e1900 */
[----:B--2---:R-:W-:-:S13]  /*663d0*/  ISETP.NE.AND P0, PT, R4, RZ, PT ;  /* 0x000000ff0400720c */ /* 0x004fda0003f05270 */
.L_x_1833:
[----:B------:R-:W-:Y:S05]  /*663e0*/  BSYNC.RECONVERGENT B2 ;  /* 0x0000000000027941 */ /* 0x000fea0003800200 */
.L_x_1832:
[----:B------:R-:W-:Y:S05]  /*663f0*/  @!P0 BREAK.RELIABLE B1 ;  /* 0x0000000000018942 */ /* 0x000fea0003800100 */
[----:B------:R-:W-:Y:S05]  /*66400*/  @!P0 BRA `(.L_x_1834) ;  /* 0x0000000000e08947 */ /* 0x000fea0003800000 */
.L_x_1828:
[----:B------:R-:W-:Y:S02]  /*66410*/  ISETP.GT.U32.AND P0, PT, R40, 0xffff, PT ;  /* 0x0000ffff2800780c */ /* 0x000fe40003f04070 */
[----:B-12-4-:R-:W-:-:S11]  /*66420*/  SHF.R.U32.HI R5, RZ, 0x3, R40 ;  /* 0x00000003ff057819 */ /* 0x016fd60000011628 */
[----:B------:R-:W-:Y:S05]  /*66430*/  @P0 BRA `(.L_x_1835) ;  /* 0x0000000000200947 */ /* 0x000fea0003800000 */
[----:B------:R-:W-:-:S05]  /*66440*/  IMAD R4, R5, 0x4, R22 ;  /* 0x0000000405047824 */ /* 0x000fca00078e0216 */
[----:B------:R-:W1:Y:S02]  /*66450*/  ATOMS.EXCH R0, [R4+0x10000], R41 ;  /* 0x010000290400738c */ /* 0x000e640004000000 */
[----:B-1----:R-:W-:-:S13]  /*66460*/  ISETP.NE.AND P0, PT, R0, -0x1, PT ;  /* 0xffffffff0000780c */ /* 0x002fda0003f05270 */
[----:B------:R-:W-:Y:S05]  /*66470*/  @!P0 BREAK.RELIABLE B1 ;  /* 0x0000000000018942 */ /* 0x000fea0003800100 */
[----:B------:R-:W-:Y:S05]  /*66480*/  @!P0 BRA `(.L_x_1836) ;  /* 0x0000000400048947 */ /* 0x000fea0003800000 */
[----:B------:R2:W-:Y:S01]  /*66490*/  ATOMS.EXCH RZ, [R4+0x10000], RZ ;  /* 0x010000ff04ff738c */ /* 0x0005e20004000000 */
[----:B---3--:R-:W-:Y:S01]  /*664a0*/  IMAD.MOV.U32 R3, RZ, RZ, R41 ;  /* 0x000000ffff037224 */ /* 0x008fe200078e0029 */
[----:B------:R-:W-:Y:S06]  /*664b0*/  BRA `(.L_x_1830) ;  /* 0x00000000001c7947 */ /* 0x000fec0003800000 */
.L_x_1835:
[----:B------:R-:W-:-:S05]  /*664c0*/  IMAD.WIDE.U32 R4, R5, 0x4, R24 ;  /* 0x0000000405047825 */ /* 0x000fca00078e0018 */
[----:B------:R-:W2:Y:S02]  /*664d0*/  ATOMG.E.EXCH.STRONG.GPU PT, R0, desc[UR36][R4.64], R41 ;  /* 0x80000029040079a8 */ /* 0x000ea4000c1ef124 */
[----:B--2---:R-:W-:-:S13]  /*664e0*/  ISETP.NE.AND P0, PT, R0, -0x1, PT ;  /* 0xffffffff0000780c */ /* 0x004fda0003f05270 */
[----:B------:R-:W-:Y:S05]  /*664f0*/  @!P0 BREAK.RELIABLE B1 ;  /* 0x0000000000018942 */ /* 0x000fea0003800100 */
[----:B------:R-:W-:Y:S05]  /*66500*/  @!P0 BRA `(.L_x_1836) ;  /* 0x0000000000e48947 */ /* 0x000fea0003800000 */
[----:B------:R1:W5:Y:S01]  /*66510*/  ATOMG.E.EXCH.STRONG.GPU PT, RZ, desc[UR36][R4.64], RZ ;  /* 0x800000ff04ff79a8 */ /* 0x000362000c1ef124 */
[----:B---3--:R-:W-:-:S07]  /*66520*/  IMAD.MOV.U32 R3, RZ, RZ, R41 ;  /* 0x000000ffff037224 */ /* 0x008fce00078e0029 */
.L_x_1830:
[----:B------:R-:W-:Y:S05]  /*66530*/  BSYNC.RELIABLE B1 ;  /* 0x0000000000017941 */ /* 0x000fea0003800100 */
.L_x_1827:
[----:B------:R-:W-:Y:S02]  /*66540*/  LOP3.LUT P0, RZ, R0, 0x7, RZ, 0xc0, !PT ;  /* 0x0000000700ff7812 */ /* 0x000fe4000780c0ff */
[----:B------:R-:W-:-:S04]  /*66550*/  LOP3.LUT P1, RZ, R3, 0x7, RZ, 0xc0, !PT ;  /* 0x0000000703ff7812 */ /* 0x000fc8000782c0ff */
[----:B------:R-:W-:-:S04]  /*66560*/  PLOP3.LUT P0, PT, P0, P1, PT, 0x20, 0x2 ;  /* 0x000000000002781c */ /* 0x000fc80000702470 */
[----:B------:R-:W-:Y:S02]  /*66570*/  SEL R40, R3, R0, P0 ;  /* 0x0000000003287207 */ /* 0x000fe40000000000 */
[----:B------:R-:W-:Y:S02]  /*66580*/  SEL R41, R0, R3, P0 ;  /* 0x0000000300297207 */ /* 0x000fe40000000000 */
[----:B------:R-:W-:-:S13]  /*66590*/  LOP3.LUT P1, RZ, R40, 0x7, RZ, 0xc0, !PT ;  /* 0x0000000728ff7812 */ /* 0x000fda000782c0ff */
[----:B------:R-:W-:Y:S05]  /*665a0*/  @!P1 BRA `(.L_x_1837) ;  /* 0xfffffff800b09947 */ /* 0x000fea000383ffff */
.L_x_1817:
[----:B------:R-:W-:Y:S02]  /*665b0*/  IMAD.SHL.U32 R0, R40, 0x8, RZ ;  /* 0x0000000828007824 */ /* 0x000fe400078e00ff */
[----:B-1----:R-:W-:Y:S02]  /*665c0*/  IMAD.MOV.U32 R3, RZ, RZ, -0x4f0f0efe ;  /* 0xb0f0f102ff037424 */ /* 0x002fe400078e00ff */
        /* <DEDUP_REMOVED lines=28> */
.L_x_1834:
[----:B------:R-:W-:-:S04]  /*66790*/  LOP3.LUT R0, R41, 0x7, RZ, 0xc0, !PT ;  /* 0x0000000729007812 */ /* 0x000fc800078ec0ff */
[----:B------:R-:W-:-:S13]  /*667a0*/  ISETP.NE.AND P0, PT, R0, 0x1, PT ;  /* 0x000000010000780c */ /* 0x000fda0003f05270 */
[C---:B------:R-:W-:Y:S02]  /*667b0*/  @P0 VIADD R0, R23.reuse, 0x1 ;  /* 0x0000000117000836 */ /* 0x040fe40000000000 */
[----:B------:R-:W-:-:S03]  /*667c0*/  @P0 IMAD R23, R23, 0x8, R2 ;  /* 0x0000000817170824 */ /* 0x000fc600078e0202 */
[----:B------:R1:W-:Y:S04]  /*667d0*/  @P0 STL [R1+0x238], R0 ;  /* 0x0002380001000387 */ /* 0x0003e80000100800 */
[----:B------:R1:W-:Y:S01]  /*667e0*/  @P0 STL.64 [R23+0x220], R40 ;  /* 0x0002202817000387 */ /* 0x0003e20000100a00 */
[----:B------:R-:W-:Y:S05]  /*667f0*/  @P0 BRA `(.L_x_1836) ;  /* 0x0000000000280947 */ /* 0x000fea0003800000 */
[----:B---3--:R-:W1:Y:S02]  /*66800*/  LDL R3, [R1+0xa40] ;  /* 0x000a400001037983 */ /* 0x008e640000100800 */
[C---:B-1----:R-:W-:Y:S02]  /*66810*/  VIADD R0, R3.reuse, 0x1 ;  /* 0x0000000103007836 */ /* 0x042fe40000000000 */
[----:B------:R-:W-:-:S03]  /*66820*/  IMAD R3, R3, 0x8, R2 ;  /* 0x0000000803037824 */ /* 0x000fc600078e0202 */
[----:B------:R1:W-:Y:S04]  /*66830*/  STL [R1+0xa40], R0 ;  /* 0x000a400001007387 */ /* 0x0003e80000100800 */
[----:B------:R1:W-:Y:S01]  /*66840*/  STL.64 [R3+0xa28], R40 ;  /* 0x000a282803007387 */ /* 0x0003e20000100a00 */
[----:B------:R-:W-:Y:S05]  /*66850*/  BRA `(.L_x_1836) ;  /* 0x0000000000107947 */ /* 0x000fea0003800000 */
.L_x_1831:
[C---:B------:R-:W-:Y:S02]  /*66860*/  VIADD R0, R23.reuse, 0x1 ;  /* 0x0000000117007836 */ /* 0x040fe40000000000 */
[----:B------:R-:W-:-:S03]  /*66870*/  IMAD R23, R23, 0x8, R2 ;  /* 0x0000000817177824 */ /* 0x000fc600078e0202 */
[----:B------:R1:W-:Y:S04]  /*66880*/  STL [R1+0x238], R0 ;  /* 0x0002380001007387 */ /* 0x0003e80000100800 */
[----:B------:R1:W-:Y:S02]  /*66890*/  STL.64 [R23+0x220], R40 ;  /* 0x0002202817007387 */ /* 0x0003e40000100a00 */
.L_x_1836:
[----:B------:R-:W-:Y:S05]  /*668a0*/  BSYNC B0 ;  /* 0x0000000000007941 */ /* 0x000fea0003800000 */
.L_x_1816:
[----:B------:R-:W-:Y:S05]  /*668b0*/  BRA `(.L_x_1590) ;  /* 0x000001c000787947 */ /* 0x000fea0003800000 */
.L_x_1729:
[----:B------:R-:W-:Y:S01]  /*668c0*/  IMAD.MOV R3, RZ, RZ, -R17 ;  /* 0x000000ffff037224 */ /* 0x000fe200078e0a11 */
[----:B------:R-:W-:-:S04]  /*668d0*/  IADD3 R0, PT, PT, -R23, 0x100, RZ ;  /* 0x0000010017007810 */ /* 0x000fc80007ffe1ff */
[----:B------:R-:W-:-:S04]  /*668e0*/  VIADDMNMX.U32 R0, R3, 0x100, R0, PT ;  /* 0x0000010003007846 */ /* 0x000fc80003800000 */
[----:B------:R-:W-:-:S13]  /*668f0*/  ISETP.NE.AND P0, PT, R0, RZ, PT ;  /* 0x000000ff0000720c */ /* 0x000fda0003f05270 */
[----:B------:R-:W-:Y:S05]  /*66900*/  @!P0 BRA `(.L_x_1596) ;  /* 0x0000046c00548947 */ /* 0x000fea0003800000 */
        /* <DEDUP_REMOVED lines=8> */
.L_x_1857:
        /* <DEDUP_REMOVED lines=8> */
.L_x_1848:
        /* <DEDUP_REMOVED lines=10> */
.L_x_1843:
[----:B------:R-:W-:-:S05]  /*66ab0*/  IMAD.MOV.U32 R7, RZ, RZ, -0x1 ;  /* 0xffffffffff077424 */ /* 0x000fca00078e00ff */
[----:B------:R3:W5:Y:S02]  /*66ac0*/  ATOMG.E.EXCH.STRONG.GPU PT, R0, desc[UR36][R4.64], R7 ;  /* 0x80000007040079a8 */ /* 0x000764000c1ef124 */
.L_x_1844:
[----:B------:R-:W-:Y:S05]  /*66ad0*/  BSYNC.RECONVERGENT B2 ;  /* 0x0000000000027941 */ /* 0x000fea0003800200 */
.L_x_1842:
[----:B--23-5:R-:W-:-:S05]  /*66ae0*/  VIADD R7, R0, 0x1 ;  /* 0x0000000100077836 */ /* 0x02cfca0000000000 */
[----:B------:R-:W-:-:S13]  /*66af0*/  ISETP.GE.U32.AND P1, PT, R7, 0x2, PT ;  /* 0x000000020700780c */ /* 0x000fda0003f26070 */
[----:B------:R-:W-:Y:S05]  /*66b00*/  @!P1 BRA `(.L_x_1841) ;  /* 0x0000000000249947 */ /* 0x000fea0003800000 */
[----:B------:R-:W-:Y:S04]  /*66b10*/  BSSY.RECONVERGENT B2, `(.L_x_1845) ;  /* 0x0000005000027945 */ /* 0x000fe80003800200 */
[----:B------:R-:W-:Y:S05]  /*66b20*/  @P0 BRA `(.L_x_1846) ;  /* 0x0000000000080947 */ /* 0x000fea0003800000 */
[----:B------:R2:W-:Y:S01]  /*66b30*/  ATOMS.EXCH RZ, [R3+0x10000], RZ ;  /* 0x010000ff03ff738c */ /* 0x0005e20004000000 */
[----:B------:R-:W-:Y:S05]  /*66b40*/  BRA `(.L_x_1847) ;  /* 0x0000000000047947 */ /* 0x000fea0003800000 */
.L_x_1846:
[----:B------:R3:W5:Y:S02]  /*66b50*/  ATOMG.E.EXCH.STRONG.GPU PT, RZ, desc[UR36][R4.64], RZ ;  /* 0x800000ff04ff79a8 */ /* 0x000764000c1ef124 */
.L_x_1847:
[----:B------:R-:W-:Y:S05]  /*66b60*/  BSYNC.RECONVERGENT B2 ;  /* 0x0000000000027941 */ /* 0x000fea0003800200 */
.L_x_1845:
[----:B------:R-:W-:Y:S01]  /*66b70*/  LOP3.LUT P0, RZ, R0, 0x7, RZ, 0xc0, !PT ;  /* 0x0000000700ff7812 */ /* 0x000fe2000780c0ff */
[----:B------:R-:W-:-:S12]  /*66b80*/  IMAD.MOV.U32 R37, RZ, RZ, R0 ;  /* 0x000000ffff257224 */ /* 0x000fd800078e0000 */
[----:B------:R-:W-:Y:S05]  /*66b90*/  @!P0 BRA `(.L_x_1848) ;  /* 0xfffffffc009c8947 */ /* 0x000fea000383ffff */
.L_x_1841:
[----:B------:R-:W-:Y:S05]  /*66ba0*/  BSYNC B1 ;  /* 0x0000000000017941 */ /* 0x000fea0003800000 */
.L_x_1840:
        /* <DEDUP_REMOVED lines=15> */
.L_x_1851:
        /* <DEDUP_REMOVED lines=14> */
.L_x_1850:
        /* <DEDUP_REMOVED lines=15> */
.L_x_1855:
[----:B------:R-:W-:-:S05]  /*66e70*/  IMAD.WIDE.U32 R4, R5, 0x4, R24 ;  /* 0x0000000405047825 */ /* 0x000fca00078e0018 */
[----:B------:R-:W3:Y:S02]  /*66e80*/  ATOMG.E.EXCH.STRONG.GPU PT, R0, desc[UR36][R4.64], R37 ;  /* 0x80000025040079a8 */ /* 0x000ee4000c1ef124 */
[----:B---3--:R-:W-:-:S13]  /*66e90*/  ISETP.NE.AND P0, PT, R0, -0x1, PT ;  /* 0xffffffff0000780c */ /* 0x008fda0003f05270 */
[----:B------:R-:W-:Y:S05]  /*66ea0*/  @!P0 BREAK.RELIABLE B1 ;  /* 0x0000000000018942 */ /* 0x000fea0003800100 */
[----:B------:R-:W-:Y:S05]  /*66eb0*/  @!P0 BRA `(.L_x_1856) ;  /* 0x0000000000e08947 */ /* 0x000fea0003800000 */
[----:B------:R3:W5:Y:S01]  /*66ec0*/  ATOMG.E.EXCH.STRONG.GPU PT, RZ, desc[UR36][R4.64], RZ ;  /* 0x800000ff04ff79a8 */ /* 0x000762000c1ef124 */
[----:B-12---:R-:W-:-:S07]  /*66ed0*/  IMAD.MOV.U32 R3, RZ, RZ, R37 ;  /* 0x000000ffff037224 */ /* 0x006fce00078e0025 */
.L_x_1852:
[----:B------:R-:W-:Y:S05]  /*66ee0*/  BSYNC.RELIABLE B1 ;  /* 0x0000000000017941 */ /* 0x000fea0003800100 */
.L_x_1849:
[----:B------:R-:W-:Y:S02]  /*66ef0*/  LOP3.LUT P0, RZ, R0, 0x7, RZ, 0xc0, !PT ;  /* 0x0000000700ff7812 */ /* 0x000fe4000780c0ff */
[----:B------:R-:W-:-:S04]  /*66f00*/  LOP3.LUT P1, RZ, R3, 0x7, RZ, 0xc0, !PT ;  /* 0x0000000703ff7812 */ /* 0x000fc8000782c0ff */
[----:B------:R-:W-:-:S04]  /*66f10*/  PLOP3.LUT P0, PT, P0, P1, PT, 0x20, 0x2 ;  /* 0x000000000002781c */ /* 0x000fc80000702470 */
[----:B------:R-:W-:Y:S02]  /*66f20*/  SEL R6, R3, R0, P0 ;  /* 0x0000000003067207 */ /* 0x000fe40000000000 */
[----:B------:R-:W-:Y:S02]  /*66f30*/  SEL R37, R0, R3, P0 ;  /* 0x0000000300257207 */ /* 0x000fe40000000000 */
[----:B------:R-:W-:-:S13]  /*66f40*/  LOP3.LUT P1, RZ, R6, 0x7, RZ, 0xc0, !PT ;  /* 0x0000000706ff7812 */ /* 0x000fda000782c0ff */
[----:B------:R-:W-:Y:S05]  /*66f50*/  @!P1 BRA `(.L_x_1857) ;  /* 0xfffffff8008c9947 */ /* 0x000fea000383ffff */
.L_x_1839:
[----:B------:R-:W-:Y:S02]  /*66f60*/  IMAD.SHL.U32 R0, R6, 0x8, RZ ;  /* 0x0000000806007824 */ /* 0x000fe400078e00ff */
[----:B------:R-:W-:Y:S02]  /*66f70*/  IMAD.MOV.U32 R3, RZ, RZ, -0x4f0f0efe ;  /* 0xb0f0f102ff037424 */ /* 0x000fe400078e00ff */
[----:B------:R-:W-:Y:S01]  /*66f80*/  IMAD.MOV.U32 R7, RZ, RZ, -0x40000000 ;  /* 0xc0000000ff077424 */ /* 0x000fe200078e00ff */
[----:B------:R-:W-:Y:S01]  /*66f90*/  LOP3.LUT R0, R0, 0x38, RZ, 0xc0, !PT ;  /* 0x0000003800007812 */ /* 0x000fe200078ec0ff */
[----:B---3--:R-:W-:-:S03]  /*66fa0*/  IMAD.MOV.U32 R5, RZ, RZ, -0x203a400 ;  /* 0xfdfc5c00ff057424 */ /* 0x008fc600078e00ff */
[----:B------:R-:W-:-:S04]  /*66fb0*/  LOP3.LUT R0, R0, 0x7, R37, 0xf8, !PT ;  /* 0x0000000700007812 */ /* 0x000fc800078ef825 */
[-C--:B----4-:R-:W-:Y:S02]  /*66fc0*/  SHF.R.U64 R4, R3, R0.reuse, 0x7eb6deee ;  /* 0x7eb6deee03047419 */ /* 0x090fe40000001200 */
        /* <DEDUP_REMOVED lines=22> */
.L_x_1854:
[----:B------:R-:W-:Y:S01]  /*67130*/  LOP3.LUT R0, R37, 0x7, RZ, 0xc0, !PT ;  /* 0x0000000725007812 */ /* 0x000fe200078ec0ff */
[----:B------:R-:W-:-:S03]  /*67140*/  IMAD.MOV.U32 R7, RZ, RZ, R37 ;  /* 0x000000ffff077224 */ /* 0x000fc600078e0025 */
        /* <DEDUP_REMOVED lines=10> */
.L_x_1853:
[C---:B------:R-:W-:Y:S02]  /*671f0*/  VIADD R0, R23.reuse, 0x1 ;  /* 0x0000000117007836 */ /* 0x040fe40000000000 */
[----:B------:R-:W-:Y:S02]  /*67200*/  IMAD R23, R23, 0x8, R2 ;  /* 0x0000000817177824 */ /* 0x000fe400078e0202 */
[----:B------:R-:W-:Y:S01]  /*67210*/  IMAD.MOV.U32 R7, RZ, RZ, R37 ;  /* 0x000000ffff077224 */ /* 0x000fe200078e0025 */
[----:B------:R1:W-:Y:S04]  /*67220*/  STL [R1+0x238], R0 ;  /* 0x0002380001007387 */ /* 0x0003e80000100800 */
[----:B------:R1:W-:Y:S02]  /*67230*/  STL.64 [R23+0x220], R6 ;  /* 0x0002200617007387 */ /* 0x0003e40000100a00 */
.L_x_1856:
[----:B------:R-:W-:Y:S05]  /*67240*/  BSYNC B0 ;  /* 0x0000000000007941 */ /* 0x000fea0003800000 */
.L_x_1838:
[----:B------:R-:W-:Y:S05]  /*67250*/  BRA `(.L_x_1590) ;  /* 0x000001b800107947 */ /* 0x000fea0003800000 */
.L_x_1593:
[----:B------:R-:W-:-:S13]  /*67260*/  ISETP.NE.AND P0, PT, R4, 0x2, PT ;  /* 0x000000020400780c */ /* 0x000fda0003f05270 */
[----:B------:R-:W-:Y:S05]  /*67270*/  @!P0 BRA `(.L_x_1640) ;  /* 0x000001b400fc8947 */ /* 0x000fea0003800000 */
        /* <DEDUP_REMOVED lines=16> */
.L_x_1859:
[----:B------:R-:W1:Y:S02]  /*67380*/  LDC.64 R4, c[0x0][0x380] ;  /* 0x0000e000ff047b82 */ /* 0x000e640000000a00 */
[----:B-1----:R-:W-:-:S03]  /*67390*/  IMAD.WIDE.U32 R4, R37, 0x8, R4 ;  /* 0x0000000825047825 */ /* 0x002fc600078e0004 */
[----:B------:R-:W-:-:S05]  /*673a0*/  IADD3 R6, P0, PT, R4, 0xc000000, RZ ;  /* 0x0c00000004067810 */ /* 0x000fca0007f1e0ff */
[----:B------:R-:W-:-:S06]  /*673b0*/  IMAD.X R7, RZ, RZ, R5, P0 ;  /* 0x000000ffff077224 */ /* 0x000fcc00000e0605 */
[----:B------:R-:W5:Y:S02]  /*673c0*/  ATOMG.E.EXCH.64.STRONG.GPU PT, R6, desc[UR36][R6.64+0x8], RZ ;  /* 0x800008ff060679a8 */ /* 0x000f64000c1ef524 */
.L_x_1860:
[----:B------:R-:W-:Y:S05]  /*673d0*/  BSYNC.RECONVERGENT B0 ;  /* 0x0000000000007941 */ /* 0x000fea0003800200 */
.L_x_1858:
        /* <DEDUP_REMOVED lines=8> */
.L_x_1880:
        /* <DEDUP_REMOVED lines=8> */
.L_x_1871:
        /* <DEDUP_REMOVED lines=10> */
.L_x_1866:
[----:B------:R-:W-:-:S05]  /*67580*/  IMAD.MOV.U32 R11, RZ, RZ, -0x1 ;  /* 0xffffffffff0b7424 */ /* 0x000fca00078e00ff */
[----:B------:R3:W5:Y:S02]  /*67590*/  ATOMG.E.EXCH.STRONG.GPU PT, R0, desc[UR36][R4.64], R11 ;  /* 0x8000000b040079a8 */ /* 0x000764000c1ef124 */
.L_x_1867:
[----:B------:R-:W-:Y:S05]  /*675a0*/  BSYNC.RECONVERGENT B2 ;  /* 0x0000000000027941 */ /* 0x000fea0003800200 */
.L_x_1865:
[----:B--23-5:R-:W-:-:S05]  /*675b0*/  VIADD R11, R0, 0x1 ;  /* 0x00000001000b7836 */ /* 0x02cfca0000000000 */
[----:B------:R-:W-:-:S13]  /*675c0*/  ISETP.GE.U32.AND P0, PT, R11, 0x2, PT ;  /* 0x000000020b00780c */ /* 0x000fda0003f06070 */
[----:B------:R-:W-:Y:S05]  /*675d0*/  @!P0 BRA `(.L_x_1864) ;  /* 0x0000000000248947 */ /* 0x000fea0003800000 */
[----:B------:R-:W-:Y:S04]  /*675e0*/  BSSY.RECONVERGENT B2, `(.L_x_1868) ;  /* 0x0000005000027945 */ /* 0x000fe80003800200 */
[----:B------:R-:W-:Y:S05]  /*675f0*/  @P1 BRA `(.L_x_1869) ;  /* 0x0000000000081947 */ /* 0x000fea0003800000 */
[----:B------:R3:W-:Y:S01]  /*67600*/  ATOMS.EXCH RZ, [R9+0x10000], RZ ;  /* 0x010000ff09ff738c */ /* 0x0007e20004000000 */
[----:B------:R-:W-:Y:S05]  /*67610*/  BRA `(.L_x_1870) ;  /* 0x0000000000047947 */ /* 0x000fea0003800000 */
.L_x_1869:
[----:B------:R2:W5:Y:S02]  /*67620*/  ATOMG.E.EXCH.STRONG.GPU PT, RZ, desc[UR36][R4.64], RZ ;  /* 0x800000ff04ff79a8 */ /* 0x000564000c1ef124 */
.L_x_1870:
[----:B------:R-:W-:Y:S05]  /*67630*/  BSYNC.RECONVERGENT B2 ;  /* 0x0000000000027941 */ /* 0x000fea0003800200 */
.L_x_1868:
[----:B------:R-:W-:Y:S01]  /*67640*/  LOP3.LUT P0, RZ, R0, 0x7, RZ, 0xc0, !PT ;  /* 0x0000000700ff7812 */ /* 0x000fe2000780c0ff */
[----:B------:R-:W-:-:S12]  /*67650*/  IMAD.MOV.U32 R3, RZ, RZ, R0 ;  /* 0x000000ffff037224 */ /* 0x000fd800078e0000 */
[----:B------:R-:W-:Y:S05]  /*67660*/  @!P0 BRA `(.L_x_1871) ;  /* 0xfffffffc009c8947 */ /* 0x000fea000383ffff */
.L_x_1864:
[----:B------:R-:W-:Y:S05]  /*67670*/  BSYNC B1 ;  /* 0x0000000000017941 */ /* 0x000fea0003800000 */
.L_x_1863:
        /* <DEDUP_REMOVED lines=10> */
[----:B-1-3--:R-:W-:-:S10]  /*67720*/  IMAD.MOV.U32 R9, RZ, RZ, R8 ;  /* 0x000000ffff097224 */ /* 0x00afd400078e0008 */
[----:B------:R-:W-:Y:S05]  /*67730*/  @!P0 BRA `(.L_x_1875) ;  /* 0x00000000009c8947 */ /* 0x000fea0003800000 */
[----:B------:R-:W-:-:S13]  /*67740*/  ISETP.NE.AND P0, PT, R4, RZ, PT ;  /* 0x000000ff0400720c */ /* 0x000fda0003f05270 */
[----:B------:R-:W-:Y:S05]  /*67750*/  @P0 BREAK.RELIABLE B1 ;  /* 0x0000000000010942 */ /* 0x000fea0003800100 */
[----:B------:R-:W-:Y:S05]  /*67760*/  @P0 BRA `(.L_x_1876) ;  /* 0x00000004005c0947 */ /* 0x000fea0003800000 */
.L_x_1874:
[----:B------:R-:W-:Y:S02]  /*67770*/  ISETP.GT.U32.AND P1, PT, R8, 0xffff, PT ;  /* 0x0000ffff0800780c */ /* 0x000fe40003f24070 */
[----:B-1-3--:R-:W-:-:S11]  /*67780*/  SHF.R.U32.HI R9, RZ, 0x3, R8 ;  /* 0x00000003ff097819 */ /* 0x00afd60000011608 */
        /* <DEDUP_REMOVED lines=12> */
.L_x_1873:
        /* <DEDUP_REMOVED lines=15> */
.L_x_1878:
[----:B------:R-:W-:-:S05]  /*67940*/  IMAD.WIDE.U32 R4, R5, 0x4, R24 ;  /* 0x0000000405047825 */ /* 0x000fca00078e0018 */
[----:B------:R-:W2:Y:S02]  /*67950*/  ATOMG.E.EXCH.STRONG.GPU PT, R0, desc[UR36][R4.64], R3 ;  /* 0x80000003040079a8 */ /* 0x000ea4000c1ef124 */
[----:B--2---:R-:W-:-:S13]  /*67960*/  ISETP.NE.AND P0, PT, R0, -0x1, PT ;  /* 0xffffffff0000780c */ /* 0x004fda0003f05270 */
[----:B------:R-:W-:Y:S05]  /*67970*/  @!P0 BREAK.RELIABLE B1 ;  /* 0x0000000000018942 */ /* 0x000fea0003800100 */
[----:B------:R-:W-:Y:S05]  /*67980*/  @!P0 BRA `(.L_x_1879) ;  /* 0x0000000000ec8947 */ /* 0x000fea0003800000 */
[----:B------:R4:W5:Y:S01]  /*67990*/  ATOMG.E.EXCH.STRONG.GPU PT, RZ, desc[UR36][R4.64], RZ ;  /* 0x800000ff04ff79a8 */ /* 0x000962000c1ef124 */
[----:B-1-3--:R-:W-:-:S07]  /*679a0*/  IMAD.MOV.U32 R9, RZ, RZ, R3 ;  /* 0x000000ffff097224 */ /* 0x00afce00078e0003 */
.L_x_1875:
[----:B------:R-:W-:Y:S05]  /*679b0*/  BSYNC.RELIABLE B1 ;  /* 0x0000000000017941 */ /* 0x000fea0003800100 */
.L_x_1872:
[----:B------:R-:W-:Y:S02]  /*679c0*/  LOP3.LUT P0, RZ, R0, 0x7, RZ, 0xc0, !PT ;  /* 0x0000000700ff7812 */ /* 0x000fe4000780c0ff */
[----:B------:R-:W-:-:S04]  /*679d0*/  LOP3.LUT P1, RZ, R9, 0x7, RZ, 0xc0, !PT ;  /* 0x0000000709ff7812 */ /* 0x000fc8000782c0ff */
[----:B------:R-:W-:-:S04]  /*679e0*/  PLOP3.LUT P0, PT, P0, P1, PT, 0x20, 0x2 ;  /* 0x000000000002781c */ /* 0x000fc80000702470 */
[----:B------:R-:W-:Y:S02]  /*679f0*/  SEL R8, R9, R0, P0 ;  /* 0x0000000009087207 */ /* 0x000fe40000000000 */
[----:B------:R-:W-:Y:S02]  /*67a00*/  SEL R3, R0, R9, P0 ;  /* 0x0000000900037207 */ /* 0x000fe40000000000 */
[----:B------:R-:W-:-:S13]  /*67a10*/  LOP3.LUT P1, RZ, R8, 0x7, RZ, 0xc0, !PT ;  /* 0x0000000708ff7812 */ /* 0x000fda000782c0ff */
[----:B------:R-:W-:Y:S05]  /*67a20*/  @!P1 BRA `(.L_x_1880) ;  /* 0xfffffff8008c9947 */ /* 0x000fea000383ffff */
.L_x_1862:
[----:B------:R-:W-:Y:S02]  /*67a30*/  IMAD.SHL.U32 R0, R8, 0x8, RZ ;  /* 0x0000000808007824 */ /* 0x000fe400078e00ff */
[----:B----4-:R-:W-:Y:S02]  /*67a40*/  IMAD.MOV.U32 R5, RZ, RZ, -0x4f0f0efe ;  /* 0xb0f0f102ff057424 */ /* 0x010fe400078e00ff */
        /* <DEDUP_REMOVED lines=28> */
.L_x_1877:
        /* <DEDUP_REMOVED lines=13> */
.L_x_1876:
[C---:B------:R-:W-:Y:S01]  /*67ce0*/  IADD3 R0, PT, PT, R23.reuse, 0x1, RZ ;  /* 0x0000000117007810 */ /* 0x040fe20007ffe0ff */
[----:B------:R-:W-:Y:S02]  /*67cf0*/  IMAD R5, R23, 0x8, R2 ;  /* 0x0000000817057824 */ /* 0x000fe400078e0202 */
[----:B------:R-:W-:Y:S02]  /*67d00*/  IMAD.MOV.U32 R9, RZ, RZ, R3 ;  /* 0x000000ffff097224 */ /* 0x000fe400078e0003 */
[----:B------:R2:W-:Y:S01]  /*67d10*/  STL [R1+0x238], R0 ;  /* 0x0002380001007387 */ /* 0x0005e20000100800 */
[----:B------:R-:W-:-:S03]  /*67d20*/  IMAD.MOV.U32 R23, RZ, RZ, R0 ;  /* 0x000000ffff177224 */ /* 0x000fc600078e0000 */
[----:B------:R2:W-:Y:S04]  /*67d30*/  STL.64 [R5+0x220], R8 ;  /* 0x0002200805007387 */ /* 0x0005e80000100a00 */
.L_x_1879:
[----:B------:R-:W-:Y:S05]  /*67d40*/  BSYNC B0 ;  /* 0x0000000000007941 */ /* 0x000fea0003800000 */
.L_x_1861:
[----:B------:R-:W-:Y:S01]  /*67d50*/  LOP3.LUT P0, RZ, R7, 0x7, RZ, 0xc0, !PT ;  /* 0x0000000707ff7812 */ /* 0x000fe2000780c0ff */
[----:B------:R-:W-:Y:S03]  /*67d60*/  BSSY B0, `(.L_x_1881) ;  /* 0x0000092000007945 */ /* 0x000fe60003800000 */
[----:B------:R-:W-:-:S04]  /*67d70*/  ISETP.NE.AND P0, PT, R10, RZ, !P0 ;  /* 0x000000ff0a00720c */ /* 0x000fc80004705270 */
[----:B------:R-:W-:Y:S02]  /*67d80*/  SEL R6, R7, R40, P0 ;  /* 0x0000002807067207 */ /* 0x000fe40000000000 */
[----:B------:R-:W-:Y:S02]  /*67d90*/  SEL R7, R40, R7, P0 ;  /* 0x0000000728077207 */ /* 0x000fe40000000000 */
[----:B------:R-:W-:-:S13]  /*67da0*/  LOP3.LUT P1, RZ, R6, 0x7, RZ, 0xc0, !PT ;  /* 0x0000000706ff7812 */ /* 0x000fda000782c0ff */
[----:B------:R-:W-:Y:S05]  /*67db0*/  @P1 BRA `(.L_x_1882) ;  /* 0x0000000400741947 */ /* 0x000fea0003800000 */
.L_x_1900:
[----:B------:R-:W-:Y:S01]  /*67dc0*/  LOP3.LUT P0, RZ, R7, 0x7, RZ, 0xc0, !PT ;  /* 0x0000000707ff7812 */ /* 0x000fe2000780c0ff */
[----:B------:R-:W-:Y:S05]  /*67dd0*/  YIELD ;  /* 0x0000000000007946 */ /* 0x000fea0003800000 */
[----:B------:R-:W-:Y:S07]  /*67de0*/  BSSY B1, `(.L_x_1883) ;  /* 0x000001f000017945 */ /* 0x000fee0003800000 */
[----:B--2---:R-:W-:Y:S05]  /*67df0*/  @P0 BRA `(.L_x_1884) ;  /* 0x0000000000740947 */ /* 0x004fea0003800000 */
[----:B------:R-:W0:Y:S01]  /*67e00*/  S2R R3, SR_CgaCtaId ;  /* 0x0000000000037919 */ /* 0x000e220000008800 */
[----:B-12-4-:R-:W-:-:S05]  /*67e10*/  MOV R0, 0x400 ;  /* 0x0000040000007802 */ /* 0x016fca0000000f00 */
[----:B------:R-:W-:-:S05]  /*67e20*/  VIADD R0, R0, 0x410 ;  /* 0x0000041000007836 */ /* 0x000fca0000000000 */
[----:B0-----:R-:W-:-:S07]  /*67e30*/  LEA R8, R3, R0, 0x18 ;  /* 0x0000000003087211 */ /* 0x001fce00078ec0ff */
.L_x_1891:
        /* <DEDUP_REMOVED lines=10> */
.L_x_1886:
[----:B---3--:R-:W-:-:S05]  /*67ee0*/  IMAD.MOV.U32 R9, RZ, RZ, -0x1 ;  /* 0xffffffffff097424 */ /* 0x008fca00078e00ff */
[----:B------:R2:W5:Y:S02]  /*67ef0*/  ATOMG.E.EXCH.STRONG.GPU PT, R0, desc[UR36][R4.64], R9 ;  /* 0x80000009040079a8 */ /* 0x000564000c1ef124 */
.L_x_1887:
[----:B------:R-:W-:Y:S05]  /*67f00*/  BSYNC.RECONVERGENT B2 ;  /* 0x0000000000027941 */ /* 0x000fea0003800200 */
.L_x_1885:
[----:B-123-5:R-:W-:-:S05]  /*67f10*/  VIADD R9, R0, 0x1 ;  /* 0x0000000100097836 */ /* 0x02efca0000000000 */
[----:B------:R-:W-:-:S13]  /*67f20*/  ISETP.GE.U32.AND P1, PT, R9, 0x2, PT ;  /* 0x000000020900780c */ /* 0x000fda0003f26070 */
[----:B------:R-:W-:Y:S05]  /*67f30*/  @!P1 BRA `(.L_x_1884) ;  /* 0x0000000000249947 */ /* 0x000fea0003800000 */
[----:B------:R-:W-:Y:S04]  /*67f40*/  BSSY.RECONVERGENT B2, `(.L_x_1888) ;  /* 0x0000005000027945 */ /* 0x000fe80003800200 */
[----:B------:R-:W-:Y:S05]  /*67f50*/  @P0 BRA `(.L_x_1889) ;  /* 0x0000000000080947 */ /* 0x000fea0003800000 */
[----:B------:R1:W-:Y:S01]  /*67f60*/  ATOMS.EXCH RZ, [R3+0x10000], RZ ;  /* 0x010000ff03ff738c */ /* 0x0003e20004000000 */
[----:B------:R-:W-:Y:S05]  /*67f70*/  BRA `(.L_x_1890) ;  /* 0x0000000000047947 */ /* 0x000fea0003800000 */
.L_x_1889:
[----:B------:R2:W5:Y:S02]  /*67f80*/  ATOMG.E.EXCH.STRONG.GPU PT, RZ, desc[UR36][R4.64], RZ ;  /* 0x800000ff04ff79a8 */ /* 0x000564000c1ef124 */
.L_x_1890:
[----:B------:R-:W-:Y:S05]  /*67f90*/  BSYNC.RECONVERGENT B2 ;  /* 0x0000000000027941 */ /* 0x000fea0003800200 */
.L_x_1888:
[----:B------:R-:W-:Y:S01]  /*67fa0*/  LOP3.LUT P0, RZ, R0, 0x7, RZ, 0xc0, !PT ;  /* 0x0000000700ff7812 */ /* 0x000fe2000780c0ff */
[----:B------:R-:W-:-:S12]  /*67fb0*/  IMAD.MOV.U32 R7, RZ, RZ, R0 ;  /* 0x000000ffff077224 */ /* 0x000fd800078e0000 */
[----:B------:R-:W-:Y:S05]  /*67fc0*/  @!P0 BRA `(.L_x_1891) ;  /* 0xfffffffc009c8947 */ /* 0x000fea000383ffff */
.L_x_1884:
[----:B------:R-:W-:Y:S05]  /*67fd0*/  BSYNC B1 ;  /* 0x0000000000017941 */ /* 0x000fea0003800000 */
.L_x_1883:
        /* <DEDUP_REMOVED lines=10> */
[----:B0-----:R-:W-:-:S10]  /*68080*/  IMAD.MOV.U32 R3, RZ, RZ, R6 ;  /* 0x000000ffff037224 */ /* 0x001fd400078e0006 */
[----:B------:R-:W-:Y:S05]  /*68090*/  @!P0 BRA `(.L_x_1895) ;  /* 0x00000000009c8947 */ /* 0x000fea0003800000 */
[----:B------:R-:W-:-:S13]  /*680a0*/  ISETP.NE.AND P0, PT, R4, RZ, PT ;  /* 0x000000ff0400720c */ /* 0x000fda0003f05270 */
[----:B------:R-:W-:Y:S05]  /*680b0*/  @P0 BREAK.RELIABLE B1 ;  /* 0x0000000000010942 */ /* 0x000fea0003800100 */
[----:B------:R-:W-:Y:S05]  /*680c0*/  @P0 BRA `(.L_x_1896) ;  /* 0x00000004005c0947 */ /* 0x000fea0003800000 */
.L_x_1894:
[----:B------:R-:W-:Y:S02]  /*680d0*/  ISETP.GT.U32.AND P1, PT, R6, 0xffff, PT ;  /* 0x0000ffff0600780c */ /* 0x000fe40003f24070 */
[----:B0-----:R-:W-:-:S11]  /*680e0*/  SHF.R.U32.HI R3, RZ, 0x3, R6 ;  /* 0x00000003ff037819 */ /* 0x001fd60000011606 */
[----:B------:R-:W-:-:S06]  /*680f0*/  @P1 IMAD.WIDE.U32 R4, R3, 0x4, R24 ;  /* 0x0000000403041825 */ /* 0x000fcc00078e0018 */
[----:B------:R-:W2:Y:S01]  /*68100*/  @P1 LDG.E R4, desc[UR36][R4.64] ;  /* 0x0000002404041981 */ /* 0x000ea2000c1e1900 */
[----:B------:R-:W-:Y:S01]  /*68110*/  @!P1 MOV R0, 0x400 ;  /* 0x0000040000009802 */ /* 0x000fe20000000f00 */
[----:B---3--:R-:W0:Y:S04]  /*68120*/  @!P1 S2R R9, SR_CgaCtaId ;  /* 0x0000000000099919 */ /* 0x008e280000008800 */
        /* <DEDUP_REMOVED lines=8> */
.L_x_1893:
[----:B------:R-:W-:Y:S02]  /*681b0*/  ISETP.GT.U32.AND P0, PT, R6, 0xffff, PT ;  /* 0x0000ffff0600780c */ /* 0x000fe40003f04070 */
[----:B-12-4-:R-:W-:-:S11]  /*681c0*/  SHF.R.U32.HI R5, RZ, 0x3, R6 ;  /* 0x00000003ff057819 */ /* 0x016fd60000011606 */
        /* <DEDUP_REMOVED lines=11> */
[----:B0-----:R-:W-:Y:S01]  /*68280*/  IMAD.MOV.U32 R3, RZ, RZ, R7 ;  /* 0x000000ffff037224 */ /* 0x001fe200078e0007 */
[----:B------:R-:W-:Y:S06]  /*68290*/  BRA `(.L_x_1895) ;  /* 0x00000000001c7947 */ /* 0x000fec0003800000 */
.L_x_1898:
[----:B------:R-:W-:-:S05]  /*682a0*/  IMAD.WIDE.U32 R4, R5, 0x4, R24 ;  /* 0x0000000405047825 */ /* 0x000fca00078e0018 */
[----:B------:R-:W2:Y:S02]  /*682b0*/  ATOMG.E.EXCH.STRONG.GPU PT, R0, desc[UR36][R4.64], R7 ;  /* 0x80000007040079a8 */ /* 0x000ea4000c1ef124 */
[----:B--2---:R-:W-:-:S13]  /*682c0*/  ISETP.NE.AND P0, PT, R0, -0x1, PT ;  /* 0xffffffff0000780c */ /* 0x004fda0003f05270 */
[----:B------:R-:W-:Y:S05]  /*682d0*/  @!P0 BREAK.RELIABLE B1 ;  /* 0x0000000000018942 */ /* 0x000fea0003800100 */
[----:B------:R-:W-:Y:S05]  /*682e0*/  @!P0 BRA `(.L_x_1899) ;  /* 0x0000000000e48947 */ /* 0x000fea0003800000 */
[----:B------:R2:W5:Y:S01]  /*682f0*/  ATOMG.E.EXCH.STRONG.GPU PT, RZ, desc[UR36][R4.64], RZ ;  /* 0x800000ff04ff79a8 */ /* 0x000562000c1ef124 */
[----:B0-----:R-:W-:-:S07]  /*68300*/  IMAD.MOV.U32 R3, RZ, RZ, R7 ;  /* 0x000000ffff037224 */ /* 0x001fce00078e0007 */
.L_x_1895:
[----:B------:R-:W-:Y:S05]  /*68310*/  BSYNC.RELIABLE B1 ;  /* 0x0000000000017941 */ /* 0x000fea0003800100 */
.L_x_1892:
[----:B------:R-:W-:Y:S02]  /*68320*/  LOP3.LUT P0, RZ, R0, 0x7, RZ, 0xc0, !PT ;  /* 0x0000000700ff7812 */ /* 0x000fe4000780c0ff */
[----:B------:R-:W-:-:S04]  /*68330*/  LOP3.LUT P1, RZ, R3, 0x7, RZ, 0xc0, !PT ;  /* 0x0000000703ff7812 */ /* 0x000fc8000782c0ff */
[----:B------:R-:W-:-:S04]  /*68340*/  PLOP3.LUT P0, PT, P0, P1, PT, 0x20, 0x2 ;  /* 0x000000000002781c */ /* 0x000fc80000702470 */
[----:B------:R-:W-:Y:S02]  /*68350*/  SEL R6, R3, R0, P0 ;  /* 0x0000000003067207 */ /* 0x000fe40000000000 */
[----:B------:R-:W-:Y:S02]  /*68360*/  SEL R7, R0, R3, P0 ;  /* 0x0000000300077207 */ /* 0x000fe40000000000 */
[----:B------:R-:W-:-:S13]  /*68370*/  LOP3.LUT P1, RZ, R6, 0x7, RZ, 0xc0, !PT ;  /* 0x0000000706ff7812 */ /* 0x000fda000782c0ff */
[----:B------:R-:W-:Y:S05]  /*68380*/  @!P1 BRA `(.L_x_1900) ;  /* 0xfffffff8008c9947 */ /* 0x000fea000383ffff */
.L_x_1882:
[----:B-12-4-:R-:W-:Y:S02]  /*68390*/  IMAD.SHL.U32 R0, R6, 0x8, RZ ;  /* 0x0000000806007824 */ /* 0x016fe400078e00ff */
        /* <DEDUP_REMOVED lines=29> */
.L_x_1897:
        /* <DEDUP_REMOVED lines=13> */
.L_x_1896:
[C---:B------:R-:W-:Y:S02]  /*68640*/  VIADD R0, R23.reuse, 0x1 ;  /* 0x0000000117007836 */ /* 0x040fe40000000000 */
[----:B------:R-:W-:-:S03]  /*68650*/  IMAD R23, R23, 0x8, R2 ;  /* 0x0000000817177824 */ /* 0x000fc600078e0202 */
[----:B------:R0:W-:Y:S04]  /*68660*/  STL [R1+0x238], R0 ;  /* 0x0002380001007387 */ /* 0x0001e80000100800 */
[----:B------:R0:W-:Y:S02]  /*68670*/  STL.64 [R23+0x220], R6 ;  /* 0x0002200617007387 */ /* 0x0001e40000100a00 */
.L_x_1899:
[----:B------:R-:W-:Y:S05]  /*68680*/  BSYNC B0 ;  /* 0x0000000000007941 */ /* 0x000fea0003800000 */
.L_x_1881:
[----:B------:R-:W-:Y:S05]  /*68690*/  BRA `(.L_x_1640) ;  /* 0x000001a000f47947 */ /* 0x000fea0003800000 */
.L_x_1592:
        /* <DEDUP_REMOVED lines=12> */
[----:B------:R-:W-:-:S07]  /*68760*/  CS2R R22, SRZ ;  /* 0x0000000000167805 */ /* 0x000fce000001ff00 */
.L_x_1908:
        /* <DEDUP_REMOVED lines=33> */
.L_x_1907:
[----:B------:R-:W-:Y:S05]  /*68980*/  BSYNC.RECONVERGENT B8 ;  /* 0x0000000000087941 */ /* 0x000fea0003800200 */
.L_x_1906:
[----:B------:R-:W-:-:S13]  /*68990*/  ISETP.GE.U32.AND P0, PT, R22, 0x4, PT ;  /* 0x000000041600780c */ /* 0x000fda0003f06070 */
[----:B------:R-:W-:Y:S05]  /*689a0*/  @!P0 BRA `(.L_x_1908) ;  /* 0xfffffffc00708947 */ /* 0x000fea000383ffff */
[----:B------:R-:W-:Y:S05]  /*689b0*/  BSYNC.RECONVERGENT B7 ;  /* 0x0000000000077941 */ /* 0x000fea0003800200 */
.L_x_1905:
[----:B------:R-:W-:Y:S01]  /*689c0*/  BSSY.RECONVERGENT B7, `(.L_x_1909) ;  /* 0x0000023000077945 */ /* 0x000fe20003800200 */
[----:B------:R-:W-:Y:S02]  /*689d0*/  IMAD.MOV.U32 R32, RZ, RZ, RZ ;  /* 0x000000ffff207224 */ /* 0x000fe400078e00ff */
[----:B------:R-:W-:-:S07]  /*689e0*/  IMAD.MOV.U32 R23, RZ, RZ, RZ ;  /* 0x000000ffff177224 */ /* 0x000fce00078e00ff */
.L_x_1912:
        /* <DEDUP_REMOVED lines=29> */
.L_x_1911:
[----:B------:R-:W-:Y:S05]  /*68bc0*/  BSYNC.RECONVERGENT B8 ;  /* 0x0000000000087941 */ /* 0x000fea0003800200 */
.L_x_1910:
[----:B------:R-:W-:-:S13]  /*68bd0*/  ISETP.GE.U32.AND P0, PT, R23, 0x4, PT ;  /* 0x000000041700780c */ /* 0x000fda0003f06070 */
[----:B------:R-:W-:Y:S05]  /*68be0*/  @!P0 BRA `(.L_x_1912) ;  /* 0xfffffffc00808947 */ /* 0x000fea000383ffff */
[----:B------:R-:W-:Y:S05]  /*68bf0*/  BSYNC.RECONVERGENT B7 ;  /* 0x0000000000077941 */ /* 0x000fea0003800200 */
.L_x_1909:
[----:B------:R-:W-:Y:S01]  /*68c00*/  PLOP3.LUT P0, PT, PT, PT, PT, 0x8, 0x80 ;  /* 0x000000000080781c */ /* 0x000fe20003f0e170 */
[----:B------:R-:W-:-:S12]  /*68c10*/  BRA `(.L_x_1913) ;  /* 0x0000008000507947 */ /* 0x000fd80003800000 */
.L_x_1904:
        /* <DEDUP_REMOVED lines=19> */
[----:B------:R-:W-:Y:S02]  /*68d50*/  IMAD.SHL.U32 R10, R21, 0x8, RZ ;  /* 0x00000008150a7824 */ /* 0x000fe400078e00ff */
[----:B------:R-:W-:Y:S01]  /*68d60*/  IMAD.IADD R9, R38, 0x1, R9 ;  /* 0x0000000126097824 */ /* 0x000fe200078e0209 */
[----:B------:R-:W3:Y:S01]  /*68d70*/  LDS.64 R12, [R7] ;  /* 0x00000000070c7984 */ /* 0x000ee20000000a00 */
[----:B------:R-:W-:Y:S01]  /*68d80*/  IMAD.IADD R8, R8, 0x1, R39 ;  /* 0x0000000108087824 */ /* 0x000fe200078e0227 */
[----:B------:R-:W-:Y:S01]  /*68d90*/  LOP3.LUT R11, R10, 0xfc00, RZ, 0xc0, !PT ;  /* 0x0000fc000a0b7812 */ /* 0x000fe200078ec0ff */
[----:B-1----:R-:W-:Y:S01]  /*68da0*/  IMAD.MOV.U32 R3, RZ, RZ, RZ ;  /* 0x000000ffff037224 */ /* 0x002fe200078e00ff */
[----:B------:R-:W1:Y:S03]  /*68db0*/  LDS.64 R14, [R9] ;  /* 0x00000000090e7984 */ /* 0x000e660000000a00 */
[----:B------:R-:W-:-:S06]  /*68dc0*/  IMAD.IADD R11, R38, 0x1, R11 ;  /* 0x00000001260b7824 */ /* 0x000fcc00078e020b */
[----:B------:R-:W4:Y:S01]  /*68dd0*/  LDS.64 R10, [R11] ;  /* 0x000000000b0a7984 */ /* 0x000f220000000a00 */
[----:B--2---:R-:W-:Y:S02]  /*68de0*/  ISETP.NE.U32.AND P0, PT, R4, RZ, PT ;  /* 0x000000ff0400720c */ /* 0x004fe40003f05070 */
[----:B------:R-:W-:Y:S02]  /*68df0*/  LOP3.LUT R4, R0, 0x1f80, RZ, 0xc0, !PT ;  /* 0x00001f8000047812 */ /* 0x000fe400078ec0ff */
[----:B------:R-:W-:Y:S02]  /*68e00*/  ISETP.NE.AND.EX P0, PT, R5, RZ, PT, P0 ;  /* 0x000000ff0500720c */ /* 0x000fe40003f05300 */
[----:B---3--:R-:W-:Y:S01]  /*68e10*/  ISETP.NE.U32.AND P1, PT, R12, RZ, PT ;  /* 0x000000ff0c00720c */ /* 0x008fe20003f25070 */
[----:B------:R-:W-:Y:S01]  /*68e20*/  IMAD.IADD R4, R4, 0x1, R39 ;  /* 0x0000000104047824 */ /* 0x000fe200078e0227 */
[----:B------:R-:W-:Y:S02]  /*68e30*/  LOP3.LUT R0, R21, 0x1f80, RZ, 0xc0, !PT ;  /* 0x00001f8015007812 */ /* 0x000fe400078ec0ff */
[----:B------:R-:W-:-:S02]  /*68e40*/  ISETP.NE.AND.EX P1, PT, R13, RZ, PT, P1 ;  /* 0x000000ff0d00720c */ /* 0x000fc40003f25310 */
[----:B------:R-:W-:Y:S01]  /*68e50*/  ISETP.EQ.OR P0, PT, R4, RZ, P0 ;  /* 0x000000ff0400720c */ /* 0x000fe20000702670 */
[----:B------:R-:W-:Y:S01]  /*68e60*/  IMAD.IADD R7, R0, 0x1, R39 ;  /* 0x0000000100077824 */ /* 0x000fe200078e0227 */
[----:B-1----:R-:W-:Y:S02]  /*68e70*/  ISETP.NE.U32.AND P2, PT, R14, RZ, PT ;  /* 0x000000ff0e00720c */ /* 0x002fe40003f45070 */
[----:B------:R-:W-:Y:S02]  /*68e80*/  ISETP.EQ.OR P1, PT, R6, RZ, P1 ;  /* 0x000000ff0600720c */ /* 0x000fe40000f22670 */
[----:B------:R-:W-:Y:S02]  /*68e90*/  ISETP.NE.AND.EX P2, PT, R15, RZ, PT, P2 ;  /* 0x000000ff0f00720c */ /* 0x000fe40003f45320 */
[----:B----4-:R-:W-:Y:S02]  /*68ea0*/  ISETP.NE.U32.AND P3, PT, R10, RZ, PT ;  /* 0x000000ff0a00720c */ /* 0x010fe40003f65070 */
[----:B------:R-:W-:-:S02]  /*68eb0*/  ISETP.EQ.OR P2, PT, R8, RZ, P2 ;  /* 0x000000ff0800720c */ /* 0x000fc40001742670 */
        /* <DEDUP_REMOVED lines=1023> */
.L_x_1915:
[----:B------:R-:W-:Y:S05]  /*6ceb0*/  BSYNC.RECONVERGENT B0 ;  /* 0x0000000000007941 */ /* 0x000fea0003800200 */
.L_x_1914:
        /* <DEDUP_REMOVED lines=31> */
[----:B------:R-:W-:Y:S01]  /*6d0b0*/  IMAD.IADD R8, R8, 0x1, R39 ;  /* 0x0000000108087824 */ /* 0x000fe200078e0227 */
[----:B--2---:R-:W-:Y:S02]  /*6d0c0*/  ISETP.NE.AND P1, PT, R5, RZ, PT ;  /* 0x000000ff0500720c */ /* 0x004fe40003f25270 */
[----:B------:R-:W-:Y:S02]  /*6d0d0*/  ISETP.EQ.OR P0, PT, R6, RZ, P0 ;  /* 0x000000ff0600720c */ /* 0x000fe40000702670 */
[----:B------:R-:W-:Y:S02]  /*6d0e0*/  ISETP.EQ.OR P1, PT, R8, RZ, P1 ;  /* 0x000000ff0800720c */ /* 0x000fe40000f22670 */
[----:B---3--:R-:W-:Y:S02]  /*6d0f0*/  ISETP.NE.AND P2, PT, R9, RZ, PT ;  /* 0x000000ff0900720c */ /* 0x008fe40003f45270 */
[----:B------:R-:W-:-:S04]  /*6d100*/  IADD3 R7, PT, PT, R4, R39, RZ ;  /* 0x0000002704077210 */ /* 0x000fc80007ffe0ff */
[----:B------:R-:W-:Y:S02]  /*6d110*/  ISETP.EQ.OR P2, PT, R7, RZ, P2 ;  /* 0x000000ff0700720c */ /* 0x000fe40001742670 */
[----:B----4-:R-:W-:Y:S01]  /*6d120*/  ISETP.NE.AND P3, PT, R11, RZ, PT ;  /* 0x000000ff0b00720c */ /* 0x010fe20003f65270 */
[----:B------:R-:W-:Y:S01]  /*6d130*/  @!P0 IMAD.MOV.U32 R3, RZ, RZ, 0x1 ;  /* 0x00000001ff038424 */ /* 0x000fe200078e00ff */
[----:B------:R1:W-:Y:S01]  /*6d140*/  @!P0 STL [R1+0x138], R6 ;  /* 0x0001380601008387 */ /* 0x0003e20000100800 */
[----:B------:R-:W-:Y:S02]  /*6d150*/  PLOP3.LUT P0, PT, PT, PT, PT, 0x8, 0x80 ;  /* 0x000000000080781c */ /* 0x000fe40003f0e170 */
[C---:B------:R-:W-:Y:S01]  /*6d160*/  @!P1 VIADD R4, R3.reuse, 0x1 ;  /* 0x0000000103049836 */ /* 0x040fe20000000000 */
[----:B------:R-:W-:Y:S01]  /*6d170*/  ISETP.EQ.OR P3, PT, R10, RZ, P3 ;  /* 0x000000ff0a00720c */ /* 0x000fe20001f62670 */
        /* <DEDUP_REMOVED lines=956> */
.L_x_1917:
[----:B------:R-:W-:Y:S05]  /*70d40*/  BSYNC.RECONVERGENT B0 ;  /* 0x0000000000007941 */ /* 0x000fea0003800200 */
.L_x_1916:
[----:B------:R2:W-:Y:S02]  /*70d50*/  STL [R1+0x28], R4 ;  /* 0x0000280401007387 */ /* 0x0005e40000100800 */
.L_x_1913:
[----:B------:R-:W-:Y:S05]  /*70d60*/  BSYNC.RECONVERGENT B6 ;  /* 0x0000000000067941 */ /* 0x000fea0003800200 */
.L_x_1903:
[----:B------:R-:W-:-:S04]  /*70d70*/  VIMNMX.U32 R17, PT, PT, R17, R22, PT ;  /* 0x0000001611117248 */ /* 0x000fc80003fe0000 */
[----:B------:R-:W-:-:S13]  /*70d80*/  ISETP.LT.U32.OR P0, PT, R17, 0x4, P0 ;  /* 0x000000041100780c */ /* 0x000fda0000701470 */
        /* <DEDUP_REMOVED lines=12> */
.L_x_1919:
[----:B--2---:R-:W1:Y:S02]  /*70e50*/  LDC.64 R4, c[0x0][0x380] ;  /* 0x0000e000ff047b82 */ /* 0x004e640000000a00 */
[----:B-1----:R-:W-:-:S03]  /*70e60*/  IMAD.WIDE.U32 R4, R3, 0x8, R4 ;  /* 0x0000000803047825 */ /* 0x002fc600078e0004 */
[----:B------:R-:W-:-:S05]  /*70e70*/  IADD3 R6, P0, PT, R4, 0xc000000, RZ ;  /* 0x0c00000004067810 */ /* 0x000fca0007f1e0ff */
[----:B------:R-:W-:-:S06]  /*70e80*/  IMAD.X R7, RZ, RZ, R5, P0 ;  /* 0x000000ffff077224 */ /* 0x000fcc00000e0605 */
[----:B------:R-:W5:Y:S02]  /*70e90*/  ATOMG.E.EXCH.64.STRONG.GPU PT, R6, desc[UR36][R6.64+0x8], RZ ;  /* 0x800008ff060679a8 */ /* 0x000f64000c1ef524 */
.L_x_1920:
[----:B------:R-:W-:Y:S05]  /*70ea0*/  BSYNC.RECONVERGENT B0 ;  /* 0x0000000000007941 */ /* 0x000fea0003800200 */
.L_x_1918:
        /* <DEDUP_REMOVED lines=9> */
[----:B------:R-:W3:Y:S01]  /*70f40*/  ATOMS.EXCH.64 R8, [R8], RZ ;  /* 0x000000ff0808738c */ /* 0x000ee20004000400 */
[----:B------:R-:W-:Y:S05]  /*70f50*/  BRA `(.L_x_1923) ;  /* 0x0000000000147947 */ /* 0x000fea0003800000 */
.L_x_1922:
[----:B--2---:R-:W2:Y:S02]  /*70f60*/  LDC.64 R4, c[0x0][0x380] ;  /* 0x0000e000ff047b82 */ /* 0x004ea40000000a00 */
[----:B--2---:R-:W-:-:S03]  /*70f70*/  IMAD.WIDE.U32 R4, R3, 0x8, R4 ;  /* 0x0000000803047825 */ /* 0x004fc600078e0004 */
[----:B------:R-:W-:-:S05]  /*70f80*/  IADD3 R8, P0, PT, R4, 0xc000000, RZ ;  /* 0x0c00000004087810 */ /* 0x000fca0007f1e0ff */
[----:B------:R-:W-:-:S06]  /*70f90*/  IMAD.X R9, RZ, RZ, R5, P0 ;  /* 0x000000ffff097224 */ /* 0x000fcc00000e0605 */
[----:B------:R-:W5:Y:S02]  /*70fa0*/  ATOMG.E.EXCH.64.STRONG.GPU PT, R8, desc[UR36][R8.64+0x8], RZ ;  /* 0x800008ff080879a8 */ /* 0x000f64000c1ef524 */
.L_x_1923:
[----:B------:R-:W-:Y:S05]  /*70fb0*/  BSYNC.RECONVERGENT B0 ;  /* 0x0000000000007941 */ /* 0x000fea0003800200 */
.L_x_1921:
[----:B------:R-:W4:Y:S01]  /*70fc0*/  LDL.64 R14, [R1+0x138] ;  /* 0x00013800010e7983 */ /* 0x000f220000100a00 */
[----:B------:R-:W-:Y:S01]  /*70fd0*/  BSSY.RECONVERGENT B0, `(.L_x_1924) ;  /* 0x000000d000007945 */ /* 0x000fe20003800200 */
[----:B------:R-:W-:Y:S01]  /*70fe0*/  IMAD.MOV.U32 R0, RZ, RZ, -0x1 ;  /* 0xffffffffff007424 */ /* 0x000fe200078e00ff */
[----:B----4-:R-:W-:-:S13]  /*70ff0*/  ISETP.GT.U32.AND P0, PT, R14, 0x1fff, PT ;  /* 0x00001fff0e00780c */ /* 0x010fda0003f04070 */
[----:B------:R-:W-:Y:S05]  /*71000*/  @P0 BRA `(.L_x_1925) ;  /* 0x00000000001c0947 */ /* 0x000fea0003800000 */
[----:B------:R-:W4:Y:S01]  /*71010*/  S2UR UR5, SR_CgaCtaId ;  /* 0x00000000000579c3 */ /* 0x000f220000008800 */
[----:B------:R-:W-:Y:S02]  /*71020*/  UMOV UR4, 0x400 ;  /* 0x0000040000047882 */ /* 0x000fe40000000000 */
[----:B------:R-:W-:-:S04]  /*71030*/  UIADD3 UR4, UPT, UPT, UR4, 0x410, URZ ;  /* 0x0000041004047890 */ /* 0x000fc8000fffe0ff */
[----:B----4-:R-:W-:-:S06]  /*71040*/  ULEA UR4, UR5, UR4, 0x18 ;  /* 0x0000000405047291 */ /* 0x010fcc000f8ec0ff */
[----:B------:R-:W-:-:S05]  /*71050*/  LEA R3, R14, UR4, 0x2 ;  /* 0x000000040e037c11 */ /* 0x000fca000f8e10ff */
[----:B------:R4:W-:Y:S01]  /*71060*/  ATOMS.EXCH RZ, [R3+0x10000], R0 ;  /* 0x0100000003ff738c */ /* 0x0009e20004000000 */
[----:B------:R-:W-:Y:S05]  /*71070*/  BRA `(.L_x_1926) ;  /* 0x0000000000087947 */ /* 0x000fea0003800000 */
.L_x_1925:
[----:B--2---:R-:W-:-:S05]  /*71080*/  IMAD.WIDE.U32 R4, R14, 0x4, R24 ;  /* 0x000000040e047825 */ /* 0x004fca00078e0018 */
[----:B------:R2:W5:Y:S02]  /*71090*/  ATOMG.E.EXCH.STRONG.GPU PT, RZ, desc[UR36][R4.64], R0 ;  /* 0x8000000004ff79a8 */ /* 0x000564000c1ef124 */
.L_x_1926:
[----:B------:R-:W-:Y:S05]  /*710a0*/  BSYNC.RECONVERGENT B0 ;  /* 0x0000000000007941 */ /* 0x000fea0003800200 */
.L_x_1924:
        /* <DEDUP_REMOVED lines=10> */
.L_x_1928:
[----:B--2---:R-:W-:-:S05]  /*71150*/  IMAD.WIDE.U32 R4, R15, 0x4, R24 ;  /* 0x000000040f047825 */ /* 0x004fca00078e0018 */
[----:B------:R2:W5:Y:S02]  /*71160*/  ATOMG.E.EXCH.STRONG.GPU PT, RZ, desc[UR36][R4.64], R0 ;  /* 0x8000000004ff79a8 */ /* 0x000564000c1ef124 */
.L_x_1929:
[----:B------:R-:W-:Y:S05]  /*71170*/  BSYNC.RECONVERGENT B0 ;  /* 0x0000000000007941 */ /* 0x000fea0003800200 */
.L_x_1927:
[----:B------:R-:W3:Y:S01]  /*71180*/  LDL.64 R12, [R1+0x140] ;  /* 0x00014000010c7983 */ /* 0x000ee20000100a00 */
[----:B------:R-:W-:Y:S01]  /*71190*/  BSSY.RECONVERGENT B0, `(.L_x_1930) ;  /* 0x000000c000007945 */ /* 0x000fe20003800200 */
[----:B---3--:R-:W-:-:S13]  /*711a0*/  ISETP.GT.U32.AND P0, PT, R12, 0x1fff, PT ;  /* 0x00001fff0c00780c */ /* 0x008fda0003f04070 */
[----:B------:R-:W-:Y:S05]  /*711b0*/  @P0 BRA `(.L_x_1931) ;  /* 0x00000000001c0947 */ /* 0x000fea0003800000 */
[----:B------:R-:W3:Y:S01]  /*711c0*/  S2UR UR5, SR_CgaCtaId ;  /* 0x00000000000579c3 */ /* 0x000ee20000008800 */
[----:B------:R-:W-:Y:S02]  /*711d0*/  UMOV UR4, 0x400 ;  /* 0x0000040000047882 */ /* 0x000fe40000000000 */
[----:B------:R-:W-:-:S04]  /*711e0*/  UIADD3 UR4, UPT, UPT, UR4, 0x410, URZ ;  /* 0x0000041004047890 */ /* 0x000fc8000fffe0ff */
[----:B---3--:R-:W-:-:S06]  /*711f0*/  ULEA UR4, UR5, UR4, 0x18 ;  /* 0x0000000405047291 */ /* 0x008fcc000f8ec0ff */
[----:B0---4-:R-:W-:-:S05]  /*71200*/  LEA R3, R12, UR4, 0x2 ;  /* 0x000000040c037c11 */ /* 0x011fca000f8e10ff */
[----:B------:R3:W-:Y:S01]  /*71210*/  ATOMS.EXCH RZ, [R3+0x10000], R0 ;  /* 0x0100000003ff738c */ /* 0x0007e20004000000 */
[----:B------:R-:W-:Y:S05]  /*71220*/  BRA `(.L_x_1932) ;  /* 0x0000000000087947 */ /* 0x000fea0003800000 */
.L_x_1931:
[----:B--2---:R-:W-:-:S05]  /*71230*/  IMAD.WIDE.U32 R4, R12, 0x4, R24 ;  /* 0x000000040c047825 */ /* 0x004fca00078e0018 */
[----:B------:R2:W5:Y:S02]  /*71240*/  ATOMG.E.EXCH.STRONG.GPU PT, RZ, desc[UR36][R4.64], R0 ;  /* 0x8000000004ff79a8 */ /* 0x000564000c1ef124 */
.L_x_1932:
[----:B------:R-:W-:Y:S05]  /*71250*/  BSYNC.RECONVERGENT B0 ;  /* 0x0000000000007941 */ /* 0x000fea0003800200 */
.L_x_1930:
[----:B------:R-:W-:Y:S01]  /*71260*/  ISETP.GT.U32.AND P0, PT, R13, 0x1fff, PT ;  /* 0x00001fff0d00780c */ /* 0x000fe20003f04070 */
[----:B------:R-:W-:-:S12]  /*71270*/  BSSY.RECONVERGENT B0, `(.L_x_1933) ;  /* 0x000000b000007945 */ /* 0x000fd80003800200 */
[----:B------:R-:W-:Y:S05]  /*71280*/  @P0 BRA `(.L_x_1934) ;  /* 0x00000000001c0947 */ /* 0x000fea0003800000 */
[----:B------:R-:W0:Y:S01]  /*71290*/  S2UR UR5, SR_CgaCtaId ;  /* 0x00000000000579c3 */ /* 0x000e220000008800 */
[----:B------:R-:W-:Y:S02]  /*712a0*/  UMOV UR4, 0x400 ;  /* 0x0000040000047882 */ /* 0x000fe40000000000 */
[----:B------:R-:W-:-:S04]  /*712b0*/  UIADD3 UR4, UPT, UPT, UR4, 0x410, URZ ;  /* 0x0000041004047890 */ /* 0x000fc8000fffe0ff */
[----:B0-----:R-:W-:-:S06]  /*712c0*/  ULEA UR4, UR5, UR4, 0x18 ;  /* 0x0000000405047291 */ /* 0x001fcc000f8ec0ff */
[----:B---34-:R-:W-:-:S05]  /*712d0*/  LEA R3, R13, UR4, 0x2 ;  /* 0x000000040d037c11 */ /* 0x018fca000f8e10ff */
[----:B------:R0:W-:Y:S01]  /*712e0*/  ATOMS.EXCH RZ, [R3+0x10000], R0 ;  /* 0x0100000003ff738c */ /* 0x0001e20004000000 */
[----:B------:R-:W-:Y:S05]  /*712f0*/  BRA `(.L_x_1935) ;  /* 0x0000000000087947 */ /* 0x000fea0003800000 */
.L_x_1934:
[----:B--2---:R-:W-:-:S05]  /*71300*/  IMAD.WIDE.U32 R4, R13, 0x4, R24 ;  /* 0x000000040d047825 */ /* 0x004fca00078e0018 */
[----:B------:R2:W5:Y:S02]  /*71310*/  ATOMG.E.EXCH.STRONG.GPU PT, RZ, desc[UR36][R4.64], R0 ;  /* 0x8000000004ff79a8 */ /* 0x000564000c1ef124 */
.L_x_1935:
[----:B------:R-:W-:Y:S05]  /*71320*/  BSYNC.RECONVERGENT B0 ;  /* 0x0000000000007941 */ /* 0x000fea0003800200 */
.L_x_1933:
[----:B------:R-:W3:Y:S01]  /*71330*/  LDL.64 R10, [R1+0x38] ;  /* 0x00003800010a7983 */ /* 0x000ee20000100a00 */
[----:B------:R-:W-:Y:S01]  /*71340*/  BSSY.RECONVERGENT B0, `(.L_x_1936) ;  /* 0x0000012000007945 */ /* 0x000fe20003800200 */
[----:B--2---:R-:W-:Y:S02]  /*71350*/  IMAD.SHL.U32 R4, R14, 0x8, RZ ;  /* 0x000000080e047824 */ /* 0x004fe400078e00ff */
[C---:B------:R-:W-:Y:S02]  /*71360*/  IMAD.SHL.U32 R5, R15.reuse, 0x8, RZ ;  /* 0x000000080f057824 */ /* 0x040fe400078e00ff */
[----:B0--34-:R-:W-:Y:S01]  /*71370*/  IMAD.SHL.U32 R0, R15, 0x8, RZ ;  /* 0x000000080f007824 */ /* 0x019fe200078e00ff */
        /* <DEDUP_REMOVED lines=9> */
.L_x_1937:
[----:B------:R-:W0:Y:S02]  /*71410*/  LDC.64 R14, c[0x0][0x380] ;  /* 0x0000e000ff0e7b82 */ /* 0x000e240000000a00 */
[----:B0-----:R-:W-:-:S03]  /*71420*/  IMAD.WIDE.U32 R14, R10, 0x8, R14 ;  /* 0x000000080a0e7825 */ /* 0x001fc600078e000e */
[----:B------:R-:W-:-:S05]  /*71430*/  IADD3 R14, P0, PT, R14, 0xc000000, RZ ;  /* 0x0c0000000e0e7810 */ /* 0x000fca0007f1e0ff */
[----:B------:R-:W-:-:S05]  /*71440*/  IMAD.X R15, RZ, RZ, R15, P0 ;  /* 0x000000ffff0f7224 */ /* 0x000fca00000e060f */
[----:B------:R0:W5:Y:S03]  /*71450*/  ATOMG.E.EXCH.64.STRONG.GPU PT, RZ, desc[UR36][R14.64+0x8], R4 ;  /* 0x800008040eff79a8 */ /* 0x000166000c1ef524 */
.L_x_1938:
[----:B------:R-:W-:Y:S05]  /*71460*/  BSYNC.RECONVERGENT B0 ;  /* 0x0000000000007941 */ /* 0x000fea0003800200 */
.L_x_1936:
[----:B------:R-:W-:Y:S01]  /*71470*/  ISETP.GT.U32.AND P0, PT, R11, 0x1fff, PT ;  /* 0x00001fff0b00780c */ /* 0x000fe20003f04070 */
[----:B------:R-:W-:Y:S01]  /*71480*/  IMAD.SHL.U32 R17, R13, 0x8, RZ ;  /* 0x000000080d117824 */ /* 0x000fe200078e00ff */
[----:B------:R-:W-:Y:S01]  /*71490*/  BSSY.RECONVERGENT B0, `(.L_x_1939) ;  /* 0x0000010000007945 */ /* 0x000fe20003800200 */
[----:B0-----:R-:W-:Y:S02]  /*714a0*/  IMAD.SHL.U32 R14, R12, 0x8, RZ ;  /* 0x000000080c0e7824 */ /* 0x001fe400078e00ff */
[----:B------:R-:W-:-:S08]  /*714b0*/  IMAD.MOV.U32 R15, RZ, RZ, R17 ;  /* 0x000000ffff0f7224 */ /* 0x000fd000078e0011 */
[----:B------:R-:W-:Y:S05]  /*714c0*/  @P0 BRA `(.L_x_1940) ;  /* 0x00000000001c0947 */ /* 0x000fea0003800000 */
[----:B------:R-:W0:Y:S01]  /*714d0*/  S2UR UR5, SR_CgaCtaId ;  /* 0x00000000000579c3 */ /* 0x000e220000008800 */
[----:B------:R-:W-:Y:S02]  /*714e0*/  UMOV UR4, 0x400 ;  /* 0x0000040000047882 */ /* 0x000fe40000000000 */
[----:B------:R-:W-:-:S04]  /*714f0*/  UIADD3 UR4, UPT, UPT, UR4, 0x410, URZ ;  /* 0x0000041004047890 */ /* 0x000fc8000fffe0ff */
[----:B0-----:R-:W-:-:S06]  /*71500*/  ULEA UR4, UR5, UR4, 0x18 ;  /* 0x0000000405047291 */ /* 0x001fcc000f8ec0ff */
[----:B--2---:R-:W-:-:S05]  /*71510*/  LEA R3, R11, UR4, 0x3 ;  /* 0x000000040b037c11 */ /* 0x004fca000f8e18ff */
[----:B------:R3:W-:Y:S01]  /*71520*/  ATOMS.EXCH.64 RZ, [R3], R14 ;  /* 0x0000000e03ff738c */ /* 0x0007e20004000400 */
[----:B------:R-:W-:Y:S05]  /*71530*/  BRA `(.L_x_1941) ;  /* 0x0000000000147947 */ /* 0x000fea0003800000 */
.L_x_1940:
[----:B------:R-:W0:Y:S02]  /*71540*/  LDC.64 R12, c[0x0][0x380] ;  /* 0x0000e000ff0c7b82 */ /* 0x000e240000000a00 */
[----:B0-----:R-:W-:-:S03]  /*71550*/  IMAD.WIDE.U32 R12, R11, 0x8, R12 ;  /* 0x000000080b0c7825 */ /* 0x001fc600078e000c */
[----:B------:R-:W-:-:S05]  /*71560*/  IADD3 R12, P0, PT, R12, 0xc000000, RZ ;  /* 0x0c0000000c0c7810 */ /* 0x000fca0007f1e0ff */
[----:B------:R-:W-:-:S05]  /*71570*/  IMAD.X R13, RZ, RZ, R13, P0 ;  /* 0x000000ffff0d7224 */ /* 0x000fca00000e060d */
[----:B------:R0:W5:Y:S03]  /*71580*/  ATOMG.E.EXCH.64.STRONG.GPU PT, RZ, desc[UR36][R12.64+0x8], R14 ;  /* 0x8000080e0cff79a8 */ /* 0x000166000c1ef524 */
.L_x_1941:
[----:B------:R-:W-:Y:S05]  /*71590*/  BSYNC.RECONVERGENT B0 ;  /* 0x0000000000007941 */ /* 0x000fea0003800200 */
.L_x_1939:
        /* <DEDUP_REMOVED lines=12> */
.L_x_1943:
[----:B---3--:R-:W0:Y:S02]  /*71660*/  LDC.64 R14, c[0x0][0x380] ;  /* 0x0000e000ff0e7b82 */ /* 0x008e240000000a00 */
[----:B0-----:R-:W-:-:S03]  /*71670*/  IMAD.WIDE.U32 R14, R12, 0x8, R14 ;  /* 0x000000080c0e7825 */ /* 0x001fc600078e000e */
[----:B------:R-:W-:-:S05]  /*71680*/  IADD3 R14, P0, PT, R14, 0xc000000, RZ ;  /* 0x0c0000000e0e7810 */ /* 0x000fca0007f1e0ff */
[----:B------:R-:W-:-:S05]  /*71690*/  IMAD.X R15, RZ, RZ, R15, P0 ;  /* 0x000000ffff0f7224 */ /* 0x000fca00000e060f */
[----:B------:R0:W5:Y:S03]  /*716a0*/  ATOMG.E.EXCH.64.STRONG.GPU PT, RZ, desc[UR36][R14.64+0x8], R4 ;  /* 0x800008040eff79a8 */ /* 0x000166000c1ef524 */
.L_x_1944:
[----:B------:R-:W-:Y:S05]  /*716b0*/  BSYNC.RECONVERGENT B0 ;  /* 0x0000000000007941 */ /* 0x000fea0003800200 */
.L_x_1942:
        /* <DEDUP_REMOVED lines=12> */
.L_x_1946:
[----:B------:R-:W0:Y:S02]  /*71780*/  LDC.64 R14, c[0x0][0x380] ;  /* 0x0000e000ff0e7b82 */ /* 0x000e240000000a00 */
[----:B0-----:R-:W-:-:S03]  /*71790*/  IMAD.WIDE.U32 R14, R13, 0x8, R14 ;  /* 0x000000080d0e7825 */ /* 0x001fc600078e000e */
[----:B------:R-:W-:-:S05]  /*717a0*/  IADD3 R14, P0, PT, R14, 0xc000000, RZ ;  /* 0x0c0000000e0e7810 */ /* 0x000fca0007f1e0ff */
[----:B------:R-:W-:-:S05]  /*717b0*/  IMAD.X R15, RZ, RZ, R15, P0 ;  /* 0x000000ffff0f7224 */ /* 0x000fca00000e060f */
[----:B------:R0:W5:Y:S03]  /*717c0*/  ATOMG.E.EXCH.64.STRONG.GPU PT, RZ, desc[UR36][R14.64+0x8], R4 ;  /* 0x800008040eff79a8 */ /* 0x000166000c1ef524 */
.L_x_1947:
[----:B------:R-:W-:Y:S05]  /*717d0*/  BSYNC.RECONVERGENT B0 ;  /* 0x0000000000007941 */ /* 0x000fea0003800200 */
.L_x_1945:
        /* <DEDUP_REMOVED lines=9> */
.L_x_1967:
        /* <DEDUP_REMOVED lines=8> */
.L_x_1958:
        /* <DEDUP_REMOVED lines=8> */
[----:B------:R0:W1:Y:S01]  /*71970*/  ATOMS.EXCH R0, [R3+0x10000], R0 ;  /* 0x010000000300738c */ /* 0x0000620004000000 */
[----:B------:R-:W-:Y:S05]  /*71980*/  BRA `(.L_x_1954) ;  /* 0x0000000000087947 */ /* 0x000fea0003800000 */
.L_x_1953:
[----:B------:R-:W-:-:S05]  /*71990*/  IMAD.MOV.U32 R17, RZ, RZ, -0x1 ;  /* 0xffffffffff117424 */ /* 0x000fca00078e00ff */
[----:B------:R2:W5:Y:S02]  /*719a0*/  ATOMG.E.EXCH.STRONG.GPU PT, R0, desc[UR36][R14.64], R17 ;  /* 0x800000110e0079a8 */ /* 0x000564000c1ef124 */
.L_x_1954:
[----:B------:R-:W-:Y:S05]  /*719b0*/  BSYNC.RECONVERGENT B2 ;  /* 0x0000000000027941 */ /* 0x000fea0003800200 */
.L_x_1952:
[----:B-12--5:R-:W-:-:S05]  /*719c0*/  VIADD R17, R0, 0x1 ;  /* 0x0000000100117836 */ /* 0x026fca0000000000 */
[----:B------:R-:W-:-:S13]  /*719d0*/  ISETP.GE.U32.AND P0, PT, R17, 0x2, PT ;  /* 0x000000021100780c */ /* 0x000fda0003f06070 */
[----:B------:R-:W-:Y:S05]  /*719e0*/  @!P0 BRA `(.L_x_1951) ;  /* 0x0000000000248947 */ /* 0x000fea0003800000 */
[----:B------:R-:W-:Y:S04]  /*719f0*/  BSSY.RECONVERGENT B2, `(.L_x_1955) ;  /* 0x0000005000027945 */ /* 0x000fe80003800200 */
[----:B------:R-:W-:Y:S05]  /*71a00*/  @P1 BRA `(.L_x_1956) ;  /* 0x0000000000081947 */ /* 0x000fea0003800000 */
[----:B------:R1:W-:Y:S01]  /*71a10*/  ATOMS.EXCH RZ, [R3+0x10000], RZ ;  /* 0x010000ff03ff738c */ /* 0x0003e20004000000 */
[----:B------:R-:W-:Y:S05]  /*71a20*/  BRA `(.L_x_1957) ;  /* 0x0000000000047947 */ /* 0x000fea0003800000 */
.L_x_1956:
[----:B------:R2:W5:Y:S02]  /*71a30*/  ATOMG.E.EXCH.STRONG.GPU PT, RZ, desc[UR36][R14.64], RZ ;  /* 0x800000ff0eff79a8 */ /* 0x000564000c1ef124 */
.L_x_1957:
[----:B------:R-:W-:Y:S05]  /*71a40*/  BSYNC.RECONVERGENT B2 ;  /* 0x0000000000027941 */ /* 0x000fea0003800200 */
.L_x_1955:
[----:B------:R-:W-:Y:S01]  /*71a50*/  LOP3.LUT P0, RZ, R0, 0x7, RZ, 0xc0, !PT ;  /* 0x0000000700ff7812 */ /* 0x000fe2000780c0ff */
[----:B------:R-:W-:-:S12]  /*71a60*/  IMAD.MOV.U32 R5, RZ, RZ, R0 ;  /* 0x000000ffff057224 */ /* 0x000fd800078e0000 */
[----:B------:R-:W-:Y:S05]  /*71a70*/  @!P0 BRA `(.L_x_1958) ;  /* 0xfffffffc009c8947 */ /* 0x000fea000383ffff */
.L_x_1951:
[----:B------:R-:W-:Y:S05]  /*71a80*/  BSYNC B1 ;  /* 0x0000000000017941 */ /* 0x000fea0003800000 */
.L_x_1950:
        /* <DEDUP_REMOVED lines=14> */
.L_x_1961:
        /* <DEDUP_REMOVED lines=14> */
.L_x_1960:
        /* <DEDUP_REMOVED lines=15> */
.L_x_1965:
[----:B------:R-:W-:-:S05]  /*71d40*/  IMAD.WIDE.U32 R14, R15, 0x4, R24 ;  /* 0x000000040f0e7825 */ /* 0x000fca00078e0018 */
[----:B------:R-:W2:Y:S02]  /*71d50*/  ATOMG.E.EXCH.STRONG.GPU PT, R0, desc[UR36][R14.64], R5 ;  /* 0x800000050e0079a8 */ /* 0x000ea4000c1ef124 */
[----:B--2---:R-:W-:-:S13]  /*71d60*/  ISETP.NE.AND P0, PT, R0, -0x1, PT ;  /* 0xffffffff0000780c */ /* 0x004fda0003f05270 */
[----:B------:R-:W-:Y:S05]  /*71d70*/  @!P0 BREAK.RELIABLE B1 ;  /* 0x0000000000018942 */ /* 0x000fea0003800100 */
[----:B------:R-:W-:Y:S05]  /*71d80*/  @!P0 BRA `(.L_x_1966) ;  /* 0x0000000000f88947 */ /* 0x000fea0003800000 */
[----:B------:R4:W5:Y:S01]  /*71d90*/  ATOMG.E.EXCH.STRONG.GPU PT, RZ, desc[UR36][R14.64], RZ ;  /* 0x800000ff0eff79a8 */ /* 0x000962000c1ef124 */
[----:B01----:R-:W-:-:S07]  /*71da0*/  IMAD.MOV.U32 R3, RZ, RZ, R5 ;  /* 0x000000ffff037224 */ /* 0x003fce00078e0005 */
.L_x_1962:
[----:B------:R-:W-:Y:S05]  /*71db0*/  BSYNC.RELIABLE B1 ;  /* 0x0000000000017941 */ /* 0x000fea0003800100 */
.L_x_1959:
[----:B------:R-:W-:Y:S02]  /*71dc0*/  LOP3.LUT P0, RZ, R0, 0x7, RZ, 0xc0, !PT ;  /* 0x0000000700ff7812 */ /* 0x000fe4000780c0ff */
[----:B------:R-:W-:-:S04]  /*71dd0*/  LOP3.LUT P1, RZ, R3, 0x7, RZ, 0xc0, !PT ;  /* 0x0000000703ff7812 */ /* 0x000fc8000782c0ff */
[----:B------:R-:W-:-:S04]  /*71de0*/  PLOP3.LUT P0, PT, P0, P1, PT, 0x20, 0x2 ;  /* 0x000000000002781c */ /* 0x000fc80000702470 */
[----:B---3--:R-:W-:Y:S02]  /*71df0*/  SEL R4, R3, R0, P0 ;  /* 0x0000000003047207 */ /* 0x008fe40000000000 */
[----:B------:R-:W-:Y:S02]  /*71e00*/  SEL R5, R0, R3, P0 ;  /* 0x0000000300057207 */ /* 0x000fe40000000000 */
[----:B------:R-:W-:-:S13]  /*71e10*/  LOP3.LUT P1, RZ, R4, 0x7, RZ, 0xc0, !PT ;  /* 0x0000000704ff7812 */ /* 0x000fda000782c0ff */
[----:B------:R-:W-:Y:S05]  /*71e20*/  @!P1 BRA `(.L_x_1967) ;  /* 0xfffffff800909947 */ /* 0x000fea000383ffff */
.L_x_1949:
        /* <DEDUP_REMOVED lines=32> */
.L_x_1964:
        /* <DEDUP_REMOVED lines=15> */
.L_x_1963:
[----:B------:R-:W3:Y:S02]  /*72120*/  LDL R3, [R1+0x238] ;  /* 0x0002380001037983 */ /* 0x000ee40000100800 */
[C---:B---3--:R-:W-:Y:S02]  /*72130*/  VIADD R0, R3.reuse, 0x1 ;  /* 0x0000000103007836 */ /* 0x048fe40000000000 */
[----:B------:R-:W-:-:S03]  /*72140*/  IMAD R3, R3, 0x8, R2 ;  /* 0x0000000803037824 */ /* 0x000fc600078e0202 */
[----:B------:R0:W-:Y:S04]  /*72150*/  STL [R1+0x238], R0 ;  /* 0x0002380001007387 */ /* 0x0001e80000100800 */
[----:B------:R0:W-:Y:S02]  /*72160*/  STL.64 [R3+0x220], R4 ;  /* 0x0002200403007387 */ /* 0x0001e40000100a00 */
.L_x_1966:
[----:B------:R-:W-:Y:S05]  /*72170*/  BSYNC B0 ;  /* 0x0000000000007941 */ /* 0x000fea0003800000 */
.L_x_1948:
[----:B------:R-:W-:Y:S01]  /*72180*/  LOP3.LUT P0, RZ, R7, 0x7, RZ, 0xc0, !PT ;  /* 0x0000000707ff7812 */ /* 0x000fe2000780c0ff */
[----:B------:R-:W-:Y:S01]  /*72190*/  IMAD R11, R11, 0x8, R37 ;  /* 0x000000080b0b7824 */ /* 0x000fe200078e0225 */
[----:B------:R-:W-:Y:S02]  /*721a0*/  BSSY B0, `(.L_x_1968) ;  /* 0x0000093000007945 */ /* 0x000fe40003800000 */
[----:B------:R-:W-:-:S04]  /*721b0*/  ISETP.NE.AND P0, PT, R37, RZ, !P0 ;  /* 0x000000ff2500720c */ /* 0x000fc80004705270 */
[----:B------:R-:W-:Y:S02]  /*721c0*/  SEL R6, R7, R11, P0 ;  /* 0x0000000b07067207 */ /* 0x000fe40000000000 */
[----:B------:R-:W-:Y:S02]  /*721d0*/  SEL R7, R11, R7, P0 ;  /* 0x000000070b077207 */ /* 0x000fe40000000000 */
[----:B------:R-:W-:-:S13]  /*721e0*/  LOP3.LUT P1, RZ, R6, 0x7, RZ, 0xc0, !PT ;  /* 0x0000000706ff7812 */ /* 0x000fda000782c0ff */
[----:B------:R-:W-:Y:S05]  /*721f0*/  @P1 BRA `(.L_x_1969) ;  /* 0x0000000400741947 */ /* 0x000fea0003800000 */
.L_x_1987:
[----:B------:R-:W-:Y:S01]  /*72200*/  LOP3.LUT P0, RZ, R7, 0x7, RZ, 0xc0, !PT ;  /* 0x0000000707ff7812 */ /* 0x000fe2000780c0ff */
[----:B------:R-:W-:Y:S05]  /*72210*/  YIELD ;  /* 0x0000000000007946 */ /* 0x000fea0003800000 */
[----:B------:R-:W-:Y:S07]  /*72220*/  BSSY B1, `(.L_x_1970) ;  /* 0x000001f000017945 */ /* 0x000fee0003800000 */
[----:B------:R-:W-:Y:S05]  /*72230*/  @P0 BRA `(.L_x_1971) ;  /* 0x0000000000740947 */ /* 0x000fea0003800000 */
[----:B01-3--:R-:W0:Y:S01]  /*72240*/  S2R R3, SR_CgaCtaId ;  /* 0x0000000000037919 */ /* 0x00be220000008800 */
[----:B------:R-:W-:-:S05]  /*72250*/  MOV R0, 0x400 ;  /* 0x0000040000007802 */ /* 0x000fca0000000f00 */
[----:B------:R-:W-:-:S05]  /*72260*/  VIADD R0, R0, 0x410 ;  /* 0x0000041000007836 */ /* 0x000fca0000000000 */
[----:B0-----:R-:W-:-:S07]  /*72270*/  LEA R10, R3, R0, 0x18 ;  /* 0x00000000030a7211 */ /* 0x001fce00078ec0ff */
.L_x_1978:
[C---:B------:R-:W-:Y:S01]  /*72280*/  ISETP.GT.U32.AND P1, PT, R7.reuse, 0xffff, PT ;  /* 0x0000ffff0700780c */ /* 0x040fe20003f24070 */
[----:B------:R-:W-:Y:S05]  /*72290*/  YIELD ;  /* 0x0000000000007946 */ /* 0x000fea0003800000 */
[----:B0-----:R-:W-:Y:S01]  /*722a0*/  SHF.R.U32.HI R5, RZ, 0x3, R7 ;  /* 0x00000003ff057819 */ /* 0x001fe20000011607 */
[----:B------:R-:W-:Y:S01]  /*722b0*/  BSSY.RECONVERGENT B2, `(.L_x_1972) ;  /* 0x0000009000027945 */ /* 0x000fe20003800200 */
[----:B-1-3--:R-:W-:-:S03]  /*722c0*/  LEA.HI R3, R7, R10, RZ, 0x1f ;  /* 0x0000000a07037211 */ /* 0x00afc600078ff8ff */
[----:B------:R-:W-:Y:S02]  /*722d0*/  IMAD.WIDE.U32 R4, R5, 0x4, R24 ;  /* 0x0000000405047825 */ /* 0x000fe400078e0018 */
[----:B------:R-:W-:Y:S05]  /*722e0*/  @P1 BRA `(.L_x_1973) ;  /* 0x00000000000c1947 */ /* 0x000fea0003800000 */
[----:B------:R-:W-:-:S06]  /*722f0*/  IMAD.MOV.U32 R0, RZ, RZ, -0x1 ;  /* 0xffffffffff007424 */ /* 0x000fcc00078e00ff */
[----:B------:R1:W3:Y:S01]  /*72300*/  ATOMS.EXCH R0, [R3+0x10000], R0 ;  /* 0x010000000300738c */ /* 0x0002e20004000000 */
[----:B------:R-:W-:Y:S05]  /*72310*/  BRA `(.L_x_1974) ;  /* 0x0000000000087947 */ /* 0x000fea0003800000 */
.L_x_1973:
[----:B------:R-:W-:-:S05]  /*72320*/  IMAD.MOV.U32 R11, RZ, RZ, -0x1 ;  /* 0xffffffffff0b7424 */ /* 0x000fca00078e00ff */
[----:B------:R0:W5:Y:S02]  /*72330*/  ATOMG.E.EXCH.STRONG.GPU PT, R0, desc[UR36][R4.64], R11 ;  /* 0x8000000b040079a8 */ /* 0x000164000c1ef124 */
.L_x_1974:
[----:B------:R-:W-:Y:S05]  /*72340*/  BSYNC.RECONVERGENT B2 ;  /* 0x0000000000027941 */ /* 0x000fea0003800200 */
.L_x_1972:
[----:B0--3-5:R-:W-:-:S05]  /*72350*/  VIADD R11, R0, 0x1 ;  /* 0x00000001000b7836 */ /* 0x029fca0000000000 */
[----:B------:R-:W-:-:S13]  /*72360*/  ISETP.GE.U32.AND P0, PT, R11, 0x2, PT ;  /* 0x000000020b00780c */ /* 0x000fda0003f06070 */
[----:B------:R-:W-:Y:S05]  /*72370*/  @!P0 BRA `(.L_x_1971) ;  /* 0x0000000000248947 */ /* 0x000fea0003800000 */
[----:B------:R-:W-:Y:S04]  /*72380*/  BSSY.RECONVERGENT B2, `(.L_x_1975) ;  /* 0x0000005000027945 */ /* 0x000fe80003800200 */
[----:B------:R-:W-:Y:S05]  /*72390*/  @P1 BRA `(.L_x_1976) ;  /* 0x0000000000081947 */ /* 0x000fea0003800000 */
[----:B------:R3:W-:Y:S01]  /*723a0*/  ATOMS.EXCH RZ, [R3+0x10000], RZ ;  /* 0x010000ff03ff738c */ /* 0x0007e20004000000 */
[----:B------:R-:W-:Y:S05]  /*723b0*/  BRA `(.L_x_1977) ;  /* 0x0000000000047947 */ /* 0x000fea0003800000 */
.L_x_1976:
[----:B------:R0:W5:Y:S02]  /*723c0*/  ATOMG.E.EXCH.STRONG.GPU PT, RZ, desc[UR36][R4.64], RZ ;  /* 0x800000ff04ff79a8 */ /* 0x000164000c1ef124 */
.L_x_1977:
[----:B------:R-:W-:Y:S05]  /*723d0*/  BSYNC.RECONVERGENT B2 ;  /* 0x0000000000027941 */ /* 0x000fea0003800200 */
.L_x_1975:
[----:B------:R-:W-:Y:S01]  /*723e0*/  LOP3.LUT P0, RZ, R0, 0x7, RZ, 0xc0, !PT ;  /* 0x0000000700ff7812 */ /* 0x000fe2000780c0ff */
[----:B------:R-:W-:-:S12]  /*723f0*/  IMAD.MOV.U32 R7, RZ, RZ, R0 ;  /* 0x000000ffff077224 */ /* 0x000fd800078e0000 */
[----:B------:R-:W-:Y:S05]  /*72400*/  @!P0 BRA `(.L_x_1978) ;  /* 0xfffffffc009c8947 */ /* 0x000fea000383ffff */
.L_x_1971:
[----:B------:R-:W-:Y:S05]  /*72410*/  BSYNC B1 ;  /* 0x0000000000017941 */ /* 0x000fea0003800000 */
.L_x_1970:
[----:B------:R-:W-:Y:S01]  /*72420*/  ISETP.GE.U32.AND P0, PT, R6, 0xfff9, PT ;  /* 0x0000fff90600780c */ /* 0x000fe20003f06070 */
[----:B------:R-:W-:-:S12]  /*72430*/  BSSY.RELIABLE B1, `(.L_x_1979) ;  /* 0x0000032000017945 */ /* 0x000fd80003800100 */
[----:B------:R-:W-:Y:S05]  /*72440*/  @!P0 BRA `(.L_x_1980) ;  /* 0x0000000000688947 */ /* 0x000fea0003800000 */
[C---:B------:R-:W-:Y:S02]  /*72450*/  LOP3.LUT P0, RZ, R7.reuse, 0x3, RZ, 0xc0, !PT ;  /* 0x0000000307ff7812 */ /* 0x040fe4000780c0ff */
[----:B01-3--:R-:W-:-:S04]  /*72460*/  LOP3.LUT P1, R4, R7, 0x4, RZ, 0xc0, !PT ;  /* 0x0000000407047812 */ /* 0x00bfc8000782c0ff */
        /* <DEDUP_REMOVED lines=10> */
.L_x_1981:
[----:B------:R-:W-:Y:S02]  /*72510*/  ISETP.GT.U32.AND P1, PT, R6, 0xffff, PT ;  /* 0x0000ffff0600780c */ /* 0x000fe40003f24070 */
[----:B------:R-:W-:-:S11]  /*72520*/  SHF.R.U32.HI R3, RZ, 0x3, R6 ;  /* 0x00000003ff037819 */ /* 0x000fd60000011606 */
[----:B------:R-:W-:-:S06]  /*72530*/  @P1 IMAD.WIDE.U32 R4, R3, 0x4, R24 ;  /* 0x0000000403041825 */ /* 0x000fcc00078e0018 */
[----:B------:R-:W3:Y:S01]  /*72540*/  @P1 LDG.E R4, desc[UR36][R4.64] ;  /* 0x0000002404041981 */ /* 0x000ee2000c1e1900 */
[----:B------:R-:W-:Y:S01]  /*72550*/  @!P1 MOV R0, 0x400 ;  /* 0x0000040000009802 */ /* 0x000fe20000000f00 */
[----:B------:R-:W0:Y:S04]  /*72560*/  @!P1 S2R R11, SR_CgaCtaId ;  /* 0x00000000000b9919 */ /* 0x000e280000008800 */
[----:B------:R-:W-:-:S05]  /*72570*/  @!P1 VIADD R0, R0, 0x410 ;  /* 0x0000041000009836 */ /* 0x000fca0000000000 */
[----:B0-----:R-:W-:-:S05]  /*72580*/  @!P1 LEA R0, R11, R0, 0x18 ;  /* 0x000000000b009211 */ /* 0x001fca00078ec0ff */
[----:B------:R-:W-:-:S06]  /*72590*/  @!P1 IMAD R0, R3, 0x4, R0 ;  /* 0x0000000403009824 */ /* 0x000fcc00078e0200 */
[----:B------:R-:W0:Y:S02]  /*725a0*/  @!P1 LDS R0, [R0+0x10000] ;  /* 0x0100000000009984 */ /* 0x000e240000000800 */
[----:B0-----:R-:W-:Y:S02]  /*725b0*/  @!P1 ISETP.NE.AND P0, PT, R0, RZ, PT ;  /* 0x000000ff0000920c */ /* 0x001fe40003f05270 */
[----:B---3--:R-:W-:-:S13]  /*725c0*/  @P1 ISETP.NE.AND P0, PT, R4, RZ, PT ;  /* 0x000000ff0400120c */ /* 0x008fda0003f05270 */
[----:B------:R-:W-:Y:S05]  /*725d0*/  @!P0 BREAK.RELIABLE B1 ;  /* 0x0000000000018942 */ /* 0x000fea0003800100 */
[----:B------:R-:W-:Y:S05]  /*725e0*/  @!P0 BRA `(.L_x_1984) ;  /* 0x0000000000f08947 */ /* 0x000fea0003800000 */
.L_x_1980:
        /* <DEDUP_REMOVED lines=15> */
.L_x_1985:
[----:B------:R-:W-:-:S05]  /*726e0*/  IMAD.WIDE.U32 R4, R5, 0x4, R24 ;  /* 0x0000000405047825 */ /* 0x000fca00078e0018 */
[----:B------:R-:W3:Y:S02]  /*726f0*/  ATOMG.E.EXCH.STRONG.GPU PT, R0, desc[UR36][R4.64], R7 ;  /* 0x80000007040079a8 */ /* 0x000ee4000c1ef124 */
[----:B---3--:R-:W-:-:S13]  /*72700*/  ISETP.NE.AND P0, PT, R0, -0x1, PT ;  /* 0xffffffff0000780c */ /* 0x008fda0003f05270 */
[----:B------:R-:W-:Y:S05]  /*72710*/  @!P0 BREAK.RELIABLE B1 ;  /* 0x0000000000018942 */ /* 0x000fea0003800100 */
[----:B------:R-:W-:Y:S05]  /*72720*/  @!P0 BRA `(.L_x_1986) ;  /* 0x0000000000e88947 */ /* 0x000fea0003800000 */
[----:B------:R1:W5:Y:S01]  /*72730*/  ATOMG.E.EXCH.STRONG.GPU PT, RZ, desc[UR36][R4.64], RZ ;  /* 0x800000ff04ff79a8 */ /* 0x000362000c1ef124 */
[----:B------:R-:W-:-:S07]  /*72740*/  IMAD.MOV.U32 R3, RZ, RZ, R7 ;  /* 0x000000ffff037224 */ /* 0x000fce00078e0007 */
.L_x_1982:
[----:B------:R-:W-:Y:S05]  /*72750*/  BSYNC.RELIABLE B1 ;  /* 0x0000000000017941 */ /* 0x000fea0003800100 */
.L_x_1979:
[----:B------:R-:W-:Y:S02]  /*72760*/  LOP3.LUT P0, RZ, R0, 0x7, RZ, 0xc0, !PT ;  /* 0x0000000700ff7812 */ /* 0x000fe4000780c0ff */
[----:B------:R-:W-:-:S04]  /*72770*/  LOP3.LUT P1, RZ, R3, 0x7, RZ, 0xc0, !PT ;  /* 0x0000000703ff7812 */ /* 0x000fc8000782c0ff */
[----:B------:R-:W-:-:S04]  /*72780*/  PLOP3.LUT P0, PT, P0, P1, PT, 0x20, 0x2 ;  /* 0x000000000002781c */ /* 0x000fc80000702470 */
[----:B------:R-:W-:Y:S02]  /*72790*/  SEL R6, R3, R0, P0 ;  /* 0x0000000003067207 */ /* 0x000fe40000000000 */
[----:B------:R-:W-:Y:S02]  /*727a0*/  SEL R7, R0, R3, P0 ;  /* 0x0000000300077207 */ /* 0x000fe40000000000 */
[----:B------:R-:W-:-:S13]  /*727b0*/  LOP3.LUT P1, RZ, R6, 0x7, RZ, 0xc0, !PT ;  /* 0x0000000706ff7812 */ /* 0x000fda000782c0ff */
[----:B------:R-:W-:Y:S05]  /*727c0*/  @!P1 BRA `(.L_x_1987) ;  /* 0xfffffff8008c9947 */ /* 0x000fea000383ffff */
.L_x_1969:
[----:B01-3--:R-:W-:Y:S02]  /*727d0*/  IMAD.SHL.U32 R0, R6, 0x8, RZ ;  /* 0x0000000806007824 */ /* 0x00bfe400078e00ff */
        /* <DEDUP_REMOVED lines=23> */
[----:B------:R-:W4:Y:S02]  /*72950*/  @!P0 LDL R5, [R1+0xa40] ;  /* 0x000a400001058983 */ /* 0x000f240000100800 */
[----:B----4-:R-:W-:-:S02]  /*72960*/  @!P0 VIADD R4, R5, 0x1 ;  /* 0x0000000105048836 */ /* 0x010fc40000000000 */
[----:B------:R-:W-:-:S03]  /*72970*/  @!P0 IMAD R5, R5, 0x8, R2 ;  /* 0x0000000805058824 */ /* 0x000fc600078e0202 */
[----:B------:R3:W-:Y:S04]  /*72980*/  @!P0 STL [R1+0xa40], R4 ;  /* 0x000a400401008387 */ /* 0x0007e80000100800 */
[----:B------:R3:W-:Y:S01]  /*72990*/  @!P0 STL.64 [R5+0xa28], R6 ;  /* 0x000a280605008387 */ /* 0x0007e20000100a00 */
[----:B------:R-:W-:Y:S05]  /*729a0*/  BRA `(.L_x_1986) ;  /* 0x0000000000487947 */ /* 0x000fea0003800000 */
.L_x_1984:
        /* <DEDUP_REMOVED lines=13> */
.L_x_1983:
[----:B------:R-:W3:Y:S02]  /*72a80*/  LDL R3, [R1+0x238] ;  /* 0x0002380001037983 */ /* 0x000ee40000100800 */
[C---:B---3--:R-:W-:Y:S02]  /*72a90*/  VIADD R0, R3.reuse, 0x1 ;  /* 0x0000000103007836 */ /* 0x048fe40000000000 */
[----:B------:R-:W-:-:S03]  /*72aa0*/  IMAD R3, R3, 0x8, R2 ;  /* 0x0000000803037824 */ /* 0x000fc600078e0202 */
[----:B------:R1:W-:Y:S04]  /*72ab0*/  STL [R1+0x238], R0 ;  /* 0x0002380001007387 */ /* 0x0003e80000100800 */
[----:B------:R1:W-:Y:S02]  /*72ac0*/  STL.64 [R3+0x220], R6 ;  /* 0x0002200603007387 */ /* 0x0003e40000100a00 */
.L_x_1986:
[----:B------:R-:W-:Y:S05]  /*72ad0*/  BSYNC B0 ;  /* 0x0000000000007941 */ /* 0x000fea0003800000 */
.L_x_1968:
[----:B------:R-:W-:Y:S01]  /*72ae0*/  LOP3.LUT P1, R40, R40, 0x7, RZ, 0xc0, !PT ;  /* 0x0000000728287812 */ /* 0x000fe2000782c0ff */
[----:B------:R-:W-:Y:S01]  /*72af0*/  BSSY B0, `(.L_x_1988) ;  /* 0x0000099000007945 */ /* 0x000fe20003800000 */
[----:B------:R-:W-:-:S03]  /*72b00*/  LOP3.LUT P0, RZ, R8, 0x7, RZ, 0xc0, !PT ;  /* 0x0000000708ff7812 */ /* 0x000fc6000780c0ff */
[----:B0--3--:R-:W-:Y:S01]  /*72b10*/  IMAD R5, R12, 0x8, R40 ;  /* 0x000000080c057824 */ /* 0x009fe200078e0228 */
[----:B------:R-:W-:-:S04]  /*72b20*/  PLOP3.LUT P0, PT, P1, P0, PT, 0x20, 0x2 ;  /* 0x000000000002781c */ /* 0x000fc80000f00470 */
[----:B------:R-:W-:Y:S02]  /*72b30*/  SEL R4, R8, R5, P0 ;  /* 0x0000000508047207 */ /* 0x000fe40000000000 */
[----:B------:R-:W-:Y:S02]  /*72b40*/  SEL R5, R5, R8, P0 ;  /* 0x0000000805057207 */ /* 0x000fe40000000000 */
[----:B------:R-:W-:-:S13]  /*72b50*/  LOP3.LUT P1, RZ, R4, 0x7, RZ, 0xc0, !PT ;  /* 0x0000000704ff7812 */ /* 0x000fda000782c0ff */
[----:B------:R-:W-:Y:S05]  /*72b60*/  @P1 BRA `(.L_x_1989) ;  /* 0x0000000400741947 */ /* 0x000fea0003800000 */
.L_x_2007:
[----:B------:R-:W-:Y:S01]  /*72b70*/  LOP3.LUT P0, RZ, R5, 0x7, RZ, 0xc0, !PT ;  /* 0x0000000705ff7812 */ /* 0x000fe2000780c0ff */
[----:B------:R-:W-:Y:S05]  /*72b80*/  YIELD ;  /* 0x0000000000007946 */ /* 0x000fea0003800000 */
[----:B------:R-:W-:Y:S07]  /*72b90*/  BSSY B1, `(.L_x_1990) ;  /* 0x000001f000017945 */ /* 0x000fee0003800000 */
[----:B---3--:R-:W-:Y:S05]  /*72ba0*/  @P0 BRA `(.L_x_1991) ;  /* 0x0000000000740947 */ /* 0x008fea0003800000 */
[----:B-1----:R-:W0:Y:S01]  /*72bb0*/  S2R R3, SR_CgaCtaId ;  /* 0x0000000000037919 */ /* 0x002e220000008800 */
[----:B------:R-:W-:-:S05]  /*72bc0*/  MOV R0, 0x400 ;  /* 0x0000040000007802 */ /* 0x000fca0000000f00 */
[----:B------:R-:W-:-:S05]  /*72bd0*/  VIADD R0, R0, 0x410 ;  /* 0x0000041000007836 */ /* 0x000fca0000000000 */
[----:B0-----:R-:W-:-:S07]  /*72be0*/  LEA R10, R3, R0, 0x18 ;  /* 0x00000000030a7211 */ /* 0x001fce00078ec0ff */
.L_x_1998:
[C---:B------:R-:W-:Y:S01]  /*72bf0*/  ISETP.GT.U32.AND P0, PT, R5.reuse, 0xffff, PT ;  /* 0x0000ffff0500780c */ /* 0x040fe20003f04070 */
[----:B------:R-:W-:Y:S05]  /*72c00*/  YIELD ;  /* 0x0000000000007946 */ /* 0x000fea0003800000 */
[----:B---3--:R-:W-:Y:S01]  /*72c10*/  SHF.R.U32.HI R7, RZ, 0x3, R5 ;  /* 0x00000003ff077819 */ /* 0x008fe20000011605 */
[----:B------:R-:W-:Y:S01]  /*72c20*/  BSSY.RECONVERGENT B2, `(.L_x_1992) ;  /* 0x0000009000027945 */ /* 0x000fe20003800200 */
[----:B01----:R-:W-:-:S03]  /*72c30*/  LEA.HI R3, R5, R10, RZ, 0x1f ;  /* 0x0000000a05037211 */ /* 0x003fc600078ff8ff */
[----:B------:R-:W-:Y:S02]  /*72c40*/  IMAD.WIDE.U32 R6, R7, 0x4, R24 ;  /* 0x0000000407067825 */ /* 0x000fe400078e0018 */
[----:B------:R-:W-:Y:S05]  /*72c50*/  @P0 BRA `(.L_x_1993) ;  /* 0x00000000000c0947 */ /* 0x000fea0003800000 */
[----:B------:R-:W-:-:S06]  /*72c60*/  IMAD.MOV.U32 R0, RZ, RZ, -0x1 ;  /* 0xffffffffff007424 */ /* 0x000fcc00078e00ff */
[----:B------:R1:W3:Y:S01]  /*72c70*/  ATOMS.EXCH R0, [R3+0x10000], R0 ;  /* 0x010000000300738c */ /* 0x0002e20004000000 */
[----:B------:R-:W-:Y:S05]  /*72c80*/  BRA `(.L_x_1994) ;  /* 0x0000000000087947 */ /* 0x000fea0003800000 */
.L_x_1993:
[----:B------:R-:W-:-:S05]  /*72c90*/  IMAD.MOV.U32 R11, RZ, RZ, -0x1 ;  /* 0xffffffffff0b7424 */ /* 0x000fca00078e00ff */
[----:B------:R0:W5:Y:S02]  /*72ca0*/  ATOMG.E.EXCH.STRONG.GPU PT, R0, desc[UR36][R6.64], R11 ;  /* 0x8000000b060079a8 */ /* 0x000164000c1ef124 */
.L_x_1994:
[----:B------:R-:W-:Y:S05]  /*72cb0*/  BSYNC.RECONVERGENT B2 ;  /* 0x0000000000027941 */ /* 0x000fea0003800200 */
.L_x_1992:
[----:B0--3-5:R-:W-:-:S05]  /*72cc0*/  VIADD R11, R0, 0x1 ;  /* 0x00000001000b7836 */ /* 0x029fca0000000000 */
[----:B------:R-:W-:-:S13]  /*72cd0*/  ISETP.GE.U32.AND P1, PT, R11, 0x2, PT ;  /* 0x000000020b00780c */ /* 0x000fda0003f26070 */
[----:B------:R-:W-:Y:S05]  /*72ce0*/  @!P1 BRA `(.L_x_1991) ;  /* 0x0000000000249947 */ /* 0x000fea0003800000 */
[----:B------:R-:W-:Y:S04]  /*72cf0*/  BSSY.RECONVERGENT B2, `(.L_x_1995) ;  /* 0x0000005000027945 */ /* 0x000fe80003800200 */
[----:B------:R-:W-:Y:S05]  /*72d00*/  @P0 BRA `(.L_x_1996) ;  /* 0x0000000000080947 */ /* 0x000fea0003800000 */
[----:B------:R0:W-:Y:S01]  /*72d10*/  ATOMS.EXCH RZ, [R3+0x10000], RZ ;  /* 0x010000ff03ff738c */ /* 0x0001e20004000000 */
[----:B------:R-:W-:Y:S05]  /*72d20*/  BRA `(.L_x_1997) ;  /* 0x0000000000047947 */ /* 0x000fea0003800000 */
.L_x_1996:
[----:B------:R3:W5:Y:S02]  /*72d30*/  ATOMG.E.EXCH.STRONG.GPU PT, RZ, desc[UR36][R6.64], RZ ;  /* 0x800000ff06ff79a8 */ /* 0x000764000c1ef124 */
.L_x_1997:
[----:B------:R-:W-:Y:S05]  /*72d40*/  BSYNC.RECONVERGENT B2 ;  /* 0x0000000000027941 */ /* 0x000fea0003800200 */
.L_x_1995:
[----:B------:R-:W-:Y:S01]  /*72d50*/  LOP3.LUT P0, RZ, R0, 0x7, RZ, 0xc0, !PT ;  /* 0x0000000700ff7812 */ /* 0x000fe2000780c0ff */
[----:B------:R-:W-:-:S12]  /*72d60*/  IMAD.MOV.U32 R5, RZ, RZ, R0 ;  /* 0x000000ffff057224 */ /* 0x000fd800078e0000 */
[----:B------:R-:W-:Y:S05]  /*72d70*/  @!P0 BRA `(.L_x_1998) ;  /* 0xfffffffc009c8947 */ /* 0x000fea000383ffff */
.L_x_1991:
[----:B------:R-:W-:Y:S05]  /*72d80*/  BSYNC B1 ;  /* 0x0000000000017941 */ /* 0x000fea0003800000 */
.L_x_1990:
[----:B------:R-:W-:Y:S01]  /*72d90*/  ISETP.GE.U32.AND P0, PT, R4, 0xfff9, PT ;  /* 0x0000fff90400780c */ /* 0x000fe20003f06070 */
[----:B------:R-:W-:-:S12]  /*72da0*/  BSSY.RELIABLE B1, `(.L_x_1999) ;  /* 0x0000032000017945 */ /* 0x000fd80003800100 */
[----:B------:R-:W-:Y:S05]  /*72db0*/  @!P0 BRA `(.L_x_2000) ;  /* 0x0000000000688947 */ /* 0x000fea0003800000 */
[C---:B------:R-:W-:Y:S02]  /*72dc0*/  LOP3.LUT P0, RZ, R5.reuse, 0x3, RZ, 0xc0, !PT ;  /* 0x0000000305ff7812 */ /* 0x040fe4000780c0ff */
[----:B-1-3--:R-:W-:-:S04]  /*72dd0*/  LOP3.LUT P1, R6, R5, 0x4, RZ, 0xc0, !PT ;  /* 0x0000000405067812 */ /* 0x00afc8000782c0ff */
        /* <DEDUP_REMOVED lines=10> */
.L_x_2001:
[----:B------:R-:W-:Y:S02]  /*72e80*/  ISETP.GT.U32.AND P1, PT, R4, 0xffff, PT ;  /* 0x0000ffff0400780c */ /* 0x000fe40003f24070 */
[----:B0-----:R-:W-:-:S11]  /*72e90*/  SHF.R.U32.HI R3, RZ, 0x3, R4 ;  /* 0x00000003ff037819 */ /* 0x001fd60000011604 */
[----:B------:R-:W-:-:S06]  /*72ea0*/  @P1 IMAD.WIDE.U32 R6, R3, 0x4, R24 ;  /* 0x0000000403061825 */ /* 0x000fcc00078e0018 */
[----:B------:R-:W3:Y:S01]  /*72eb0*/  @P1 LDG.E R6, desc[UR36][R6.64] ;  /* 0x0000002406061981 */ /* 0x000ee2000c1e1900 */
[----:B------:R-:W-:Y:S01]  /*72ec0*/  @!P1 MOV R0, 0x400 ;  /* 0x0000040000009802 */ /* 0x000fe20000000f00 */
[----:B------:R-:W0:Y:S04]  /*72ed0*/  @!P1 S2R R11, SR_CgaCtaId ;  /* 0x00000000000b9919 */ /* 0x000e280000008800 */
[----:B------:R-:W-:-:S05]  /*72ee0*/  @!P1 VIADD R0, R0, 0x410 ;  /* 0x0000041000009836 */ /* 0x000fca0000000000 */
[----:B0-----:R-:W-:-:S04]  /*72ef0*/  @!P1 LEA R0, R11, R0, 0x18 ;  /* 0x000000000b009211 */ /* 0x001fc800078ec0ff */
[----:B------:R-:W-:-:S06]  /*72f00*/  @!P1 LEA R0, R3, R0, 0x2 ;  /* 0x0000000003009211 */ /* 0x000fcc00078e10ff */
[----:B------:R-:W0:Y:S02]  /*72f10*/  @!P1 LDS R0, [R0+0x10000] ;  /* 0x0100000000009984 */ /* 0x000e240000000800 */
[----:B0-----:R-:W-:Y:S02]  /*72f20*/  @!P1 ISETP.NE.AND P0, PT, R0, RZ, PT ;  /* 0x000000ff0000920c */ /* 0x001fe40003f05270 */
[----:B---3--:R-:W-:-:S13]  /*72f30*/  @P1 ISETP.NE.AND P0, PT, R6, RZ, PT ;  /* 0x000000ff0600120c */ /* 0x008fda0003f05270 */
[----:B------:R-:W-:Y:S05]  /*72f40*/  @!P0 BREAK.RELIABLE B1 ;  /* 0x0000000000018942 */ /* 0x000fea0003800100 */
[----:B------:R-:W-:Y:S05]  /*72f50*/  @!P0 BRA `(.L_x_2004) ;  /* 0x0000000000f88947 */ /* 0x000fea0003800000 */
.L_x_2000:
        /* <DEDUP_REMOVED lines=15> */
.L_x_2005:
[----:B------:R-:W-:-:S05]  /*73050*/  IMAD.WIDE.U32 R6, R7, 0x4, R24 ;  /* 0x0000000407067825 */ /* 0x000fca00078e0018 */
[----:B------:R-:W3:Y:S02]  /*73060*/  ATOMG.E.EXCH.STRONG.GPU PT, R0, desc[UR36][R6.64], R5 ;  /* 0x80000005060079a8 */ /* 0x000ee4000c1ef124 */
[----:B---3--:R-:W-:-:S13]  /*73070*/  ISETP.NE.AND P0, PT, R0, -0x1, PT ;  /* 0xffffffff0000780c */ /* 0x008fda0003f05270 */
[----:B------:R-:W-:Y:S05]  /*73080*/  @!P0 BREAK.RELIABLE B1 ;  /* 0x0000000000018942 */ /* 0x000fea0003800100 */
[----:B------:R-:W-:Y:S05]  /*73090*/  @!P0 BRA `(.L_x_2006) ;  /* 0x0000000000f88947 */ /* 0x000fea0003800000 */
[----:B------:R3:W5:Y:S01]  /*730a0*/  ATOMG.E.EXCH.STRONG.GPU PT, RZ, desc[UR36][R6.64], RZ ;  /* 0x800000ff06ff79a8 */ /* 0x000762000c1ef124 */
[----:B0-----:R-:W-:-:S07]  /*730b0*/  IMAD.MOV.U32 R3, RZ, RZ, R5 ;  /* 0x000000ffff037224 */ /* 0x001fce00078e0005 */
.L_x_2002:
[----:B------:R-:W-:Y:S05]  /*730c0*/  BSYNC.RELIABLE B1 ;  /* 0x0000000000017941 */ /* 0x000fea0003800100 */
.L_x_1999:
[----:B------:R-:W-:Y:S02]  /*730d0*/  LOP3.LUT P0, RZ, R0, 0x7, RZ, 0xc0, !PT ;  /* 0x0000000700ff7812 */ /* 0x000fe4000780c0ff */
[----:B------:R-:W-:-:S04]  /*730e0*/  LOP3.LUT P1, RZ, R3, 0x7, RZ, 0xc0, !PT ;  /* 0x0000000703ff7812 */ /* 0x000fc8000782c0ff */
[----:B------:R-:W-:-:S04]  /*730f0*/  PLOP3.LUT P0, PT, P0, P1, PT, 0x20, 0x2 ;  /* 0x000000000002781c */ /* 0x000fc80000702470 */
[----:B-1----:R-:W-:Y:S02]  /*73100*/  SEL R4, R3, R0, P0 ;  /* 0x0000000003047207 */ /* 0x002fe40000000000 */
[----:B------:R-:W-:Y:S02]  /*73110*/  SEL R5, R0, R3, P0 ;  /* 0x0000000300057207 */ /* 0x000fe40000000000 */
[----:B------:R-:W-:-:S13]  /*73120*/  LOP3.LUT P1, RZ, R4, 0x7, RZ, 0xc0, !PT ;  /* 0x0000000704ff7812 */ /* 0x000fda000782c0ff */
[----:B------:R-:W-:Y:S05]  /*73130*/  @!P1 BRA `(.L_x_2007) ;  /* 0xfffffff8008c9947 */ /* 0x000fea000383ffff */
.L_x_1989:
[----:B-1----:R-:W-:Y:S02]  /*73140*/  IMAD.SHL.U32 R0, R4, 0x8, RZ ;  /* 0x0000000804007824 */ /* 0x002fe400078e00ff */
        /* <DEDUP_REMOVED lines=31> */
.L_x_2004:
        /* <DEDUP_REMOVED lines=15> */
.L_x_2003:
[----:B------:R-:W3:Y:S02]  /*73430*/  LDL R3, [R1+0x238] ;  /* 0x0002380001037983 */ /* 0x000ee40000100800 */
[C---:B---3--:R-:W-:Y:S02]  /*73440*/  VIADD R0, R3.reuse, 0x1 ;  /* 0x0000000103007836 */ /* 0x048fe40000000000 */
[----:B------:R-:W-:-:S03]  /*73450*/  IMAD R3, R3, 0x8, R2 ;  /* 0x0000000803037824 */ /* 0x000fc600078e0202 */
[----:B------:R0:W-:Y:S04]  /*73460*/  STL [R1+0x238], R0 ;  /* 0x0002380001007387 */ /* 0x0001e80000100800 */
[----:B------:R0:W-:Y:S02]  /*73470*/  STL.64 [R3+0x220], R4 ;  /* 0x0002200403007387 */ /* 0x0001e40000100a00 */
.L_x_2006:
[----:B------:R-:W-:Y:S05]  /*73480*/  BSYNC B0 ;  /* 0x0000000000007941 */ /* 0x000fea0003800000 */
.L_x_1988:
        /* <DEDUP_REMOVED lines=8> */
.L_x_2027:
        /* <DEDUP_REMOVED lines=8> */
.L_x_2018:
        /* <DEDUP_REMOVED lines=10> */
.L_x_2013:
[----:B------:R-:W-:-:S05]  /*73630*/  IMAD.MOV.U32 R7, RZ, RZ, -0x1 ;  /* 0xffffffffff077424 */ /* 0x000fca00078e00ff */
[----:B------:R0:W5:Y:S02]  /*73640*/  ATOMG.E.EXCH.STRONG.GPU PT, R0, desc[UR36][R4.64], R7 ;  /* 0x80000007040079a8 */ /* 0x000164000c1ef124 */
.L_x_2014:
[----:B------:R-:W-:Y:S05]  /*73650*/  BSYNC.RECONVERGENT B2 ;  /* 0x0000000000027941 */ /* 0x000fea0003800200 */
.L_x_2012:
[----:B0--3-5:R-:W-:-:S05]  /*73660*/  VIADD R7, R0, 0x1 ;  /* 0x0000000100077836 */ /* 0x029fca0000000000 */
[----:B------:R-:W-:-:S13]  /*73670*/  ISETP.GE.U32.AND P1, PT, R7, 0x2, PT ;  /* 0x000000020700780c */ /* 0x000fda0003f26070 */
[----:B------:R-:W-:Y:S05]  /*73680*/  @!P1 BRA `(.L_x_2011) ;  /* 0x0000000000249947 */ /* 0x000fea0003800000 */
[----:B------:R-:W-:Y:S04]  /*73690*/  BSSY.RECONVERGENT B2, `(.L_x_2015) ;  /* 0x0000005000027945 */ /* 0x000fe80003800200 */
[----:B------:R-:W-:Y:S05]  /*736a0*/  @P0 BRA `(.L_x_2016) ;  /* 0x0000000000080947 */ /* 0x000fea0003800000 */
[----:B------:R0:W-:Y:S01]  /*736b0*/  ATOMS.EXCH RZ, [R3+0x10000], RZ ;  /* 0x010000ff03ff738c */ /* 0x0001e20004000000 */
[----:B------:R-:W-:Y:S05]  /*736c0*/  BRA `(.L_x_2017) ;  /* 0x0000000000047947 */ /* 0x000fea0003800000 */
.L_x_2016:
[----:B------:R3:W5:Y:S02]  /*736d0*/  ATOMG.E.EXCH.STRONG.GPU PT, RZ, desc[UR36][R4.64], RZ ;  /* 0x800000ff04ff79a8 */ /* 0x000764000c1ef124 */
.L_x_2017:
[----:B------:R-:W-:Y:S05]  /*736e0*/  BSYNC.RECONVERGENT B2 ;  /* 0x0000000000027941 */ /* 0x000fea0003800200 */
.L_x_2015:
[----:B------:R-:W-:Y:S01]  /*736f0*/  LOP3.LUT P0, RZ, R0, 0x7, RZ, 0xc0, !PT ;  /* 0x0000000700ff7812 */ /* 0x000fe2000780c0ff */
[----:B------:R-:W-:-:S12]  /*73700*/  IMAD.MOV.U32 R9, RZ, RZ, R0 ;  /* 0x000000ffff097224 */ /* 0x000fd800078e0000 */
[----:B------:R-:W-:Y:S05]  /*73710*/  @!P0 BRA `(.L_x_2018) ;  /* 0xfffffffc009c8947 */ /* 0x000fea000383ffff */
.L_x_2011:
[----:B------:R-:W-:Y:S05]  /*73720*/  BSYNC B1 ;  /* 0x0000000000017941 */ /* 0x000fea0003800000 */
.L_x_2010:
        /* <DEDUP_REMOVED lines=15> */
.L_x_2021:
        /* <DEDUP_REMOVED lines=14> */
.L_x_2020:
        /* <DEDUP_REMOVED lines=15> */
.L_x_2025:
[----:B------:R-:W-:-:S05]  /*739f0*/  IMAD.WIDE.U32 R4, R5, 0x4, R24 ;  /* 0x0000000405047825 */ /* 0x000fca00078e0018 */
[----:B------:R-:W3:Y:S02]  /*73a00*/  ATOMG.E.EXCH.STRONG.GPU PT, R0, desc[UR36][R4.64], R9 ;  /* 0x80000009040079a8 */ /* 0x000ee4000c1ef124 */
[----:B---3--:R-:W-:-:S13]  /*73a10*/  ISETP.NE.AND P0, PT, R0, -0x1, PT ;  /* 0xffffffff0000780c */ /* 0x008fda0003f05270 */
[----:B------:R-:W-:Y:S05]  /*73a20*/  @!P0 BREAK.RELIABLE B1 ;  /* 0x0000000000018942 */ /* 0x000fea0003800100 */
[----:B------:R-:W-:Y:S05]  /*73a30*/  @!P0 BRA `(.L_x_2026) ;  /* 0x0000000000e88947 */ /* 0x000fea0003800000 */
[----:B------:R0:W5:Y:S01]  /*73a40*/  ATOMG.E.EXCH.STRONG.GPU PT, RZ, desc[UR36][R4.64], RZ ;  /* 0x800000ff04ff79a8 */ /* 0x000162000c1ef124 */
[----:B------:R-:W-:-:S07]  /*73a50*/  IMAD.MOV.U32 R3, RZ, RZ, R9 ;  /* 0x000000ffff037224 */ /* 0x000fce00078e0009 */
.L_x_2022:
[----:B------:R-:W-:Y:S05]  /*73a60*/  BSYNC.RELIABLE B1 ;  /* 0x0000000000017941 */ /* 0x000fea0003800100 */
.L_x_2019:
[----:B------:R-:W-:Y:S02]  /*73a70*/  LOP3.LUT P0, RZ, R0, 0x7, RZ, 0xc0, !PT ;  /* 0x0000000700ff7812 */ /* 0x000fe4000780c0ff */
[----:B------:R-:W-:-:S04]  /*73a80*/  LOP3.LUT P1, RZ, R3, 0x7, RZ, 0xc0, !PT ;  /* 0x0000000703ff7812 */ /* 0x000fc8000782c0ff */
[----:B------:R-:W-:-:S04]  /*73a90*/  PLOP3.LUT P0, PT, P0, P1, PT, 0x20, 0x2 ;  /* 0x000000000002781c */ /* 0x000fc80000702470 */
[----:B------:R-:W-:Y:S02]  /*73aa0*/  SEL R8, R3, R0, P0 ;  /* 0x0000000003087207 */ /* 0x000fe40000000000 */
[----:B------:R-:W-:Y:S02]  /*73ab0*/  SEL R9, R0, R3, P0 ;  /* 0x0000000300097207 */ /* 0x000fe40000000000 */
[----:B------:R-:W-:-:S13]  /*73ac0*/  LOP3.LUT P1, RZ, R8, 0x7, RZ, 0xc0, !PT ;  /* 0x0000000708ff7812 */ /* 0x000fda000782c0ff */
[----:B------:R-:W-:Y:S05]  /*73ad0*/  @!P1 BRA `(.L_x_2027) ;  /* 0xfffffff8008c9947 */ /* 0x000fea000383ffff */
.L_x_2009:
        /* <DEDUP_REMOVED lines=30> */
.L_x_2024:
        /* <DEDUP_REMOVED lines=13> */
.L_x_2023:
[----:B------:R-:W3:Y:S02]  /*73d90*/  LDL R3, [R1+0x238] ;  /* 0x0002380001037983 */ /* 0x000ee40000100800 */
[C---:B---3--:R-:W-:Y:S02]  /*73da0*/  VIADD R0, R3.reuse, 0x1 ;  /* 0x0000000103007836 */ /* 0x048fe40000000000 */
[----:B------:R-:W-:-:S03]  /*73db0*/  IMAD R3, R3, 0x8, R2 ;  /* 0x0000000803037824 */ /* 0x000fc600078e0202 */
[----:B------:R0:W-:Y:S04]  /*73dc0*/  STL [R1+0x238], R0 ;  /* 0x0002380001007387 */ /* 0x0001e80000100800 */
[----:B------:R0:W-:Y:S02]  /*73dd0*/  STL.64 [R3+0x220], R8 ;  /* 0x0002200803007387 */ /* 0x0001e40000100a00 */
.L_x_2026:
[----:B------:R-:W-:Y:S05]  /*73de0*/  BSYNC B0 ;  /* 0x0000000000007941 */ /* 0x000fea0003800000 */
.L_x_2008:
[----:B------:R-:W-:Y:S05]  /*73df0*/  BRA `(.L_x_1640) ;  /* 0x000000ec001c7947 */ /* 0x000fea0003800000 */
.L_x_1902:
        /* <DEDUP_REMOVED lines=16> */
.L_x_2029:
[----:B------:R-:W1:Y:S02]  /*73f00*/  LDC.64 R4, c[0x0][0x380] ;  /* 0x0000e000ff047b82 */ /* 0x000e640000000a00 */
[----:B-1----:R-:W-:-:S03]  /*73f10*/  IMAD.WIDE.U32 R4, R3, 0x8, R4 ;  /* 0x0000000803047825 */ /* 0x002fc600078e0004 */
[----:B------:R-:W-:-:S05]  /*73f20*/  IADD3 R6, P0, PT, R4, 0xc000000, RZ ;  /* 0x0c00000004067810 */ /* 0x000fca0007f1e0ff */
[----:B------:R-:W-:-:S06]  /*73f30*/  IMAD.X R7, RZ, RZ, R5, P0 ;  /* 0x000000ffff077224 */ /* 0x000fcc00000e0605 */
[----:B------:R-:W5:Y:S02]  /*73f40*/  ATOMG.E.EXCH.64.STRONG.GPU PT, R6, desc[UR36][R6.64+0x8], RZ ;  /* 0x800008ff060679a8 */ /* 0x000f64000c1ef524 */
.L_x_2030:
[----:B------:R-:W-:Y:S05]  /*73f50*/  BSYNC.RECONVERGENT B0 ;  /* 0x0000000000007941 */ /* 0x000fea0003800200 */
.L_x_2028:
        /* <DEDUP_REMOVED lines=11> */
.L_x_2032:
[----:B------:R-:W2:Y:S02]  /*74010*/  LDC.64 R4, c[0x0][0x380] ;  /* 0x0000e000ff047b82 */ /* 0x000ea40000000a00 */
[----:B--2---:R-:W-:-:S03]  /*74020*/  IMAD.WIDE.U32 R4, R37, 0x8, R4 ;  /* 0x0000000825047825 */ /* 0x004fc600078e0004 */
[----:B------:R-:W-:-:S05]  /*74030*/  IADD3 R8, P0, PT, R4, 0xc000000, RZ ;  /* 0x0c00000004087810 */ /* 0x000fca0007f1e0ff */
[----:B------:R-:W-:-:S06]  /*74040*/  IMAD.X R9, RZ, RZ, R5, P0 ;  /* 0x000000ffff097224 */ /* 0x000fcc00000e0605 */
[----:B------:R-:W5:Y:S02]  /*74050*/  ATOMG.E.EXCH.64.STRONG.GPU PT, R8, desc[UR36][R8.64+0x8], RZ ;  /* 0x800008ff080879a8 */ /* 0x000f64000c1ef524 */
.L_x_2033:
[----:B------:R-:W-:Y:S05]  /*74060*/  BSYNC.RECONVERGENT B0 ;  /* 0x0000000000007941 */ /* 0x000fea0003800200 */
.L_x_2031:
        /* <DEDUP_REMOVED lines=8> */
.L_x_2053:
        /* <DEDUP_REMOVED lines=8> */
.L_x_2044:
        /* <DEDUP_REMOVED lines=10> */
.L_x_2039:
[----:B------:R-:W-:-:S05]  /*74210*/  IMAD.MOV.U32 R13, RZ, RZ, -0x1 ;  /* 0xffffffffff0d7424 */ /* 0x000fca00078e00ff */
[----:B------:R1:W5:Y:S02]  /*74220*/  ATOMG.E.EXCH.STRONG.GPU PT, R0, desc[UR36][R4.64], R13 ;  /* 0x8000000d040079a8 */ /* 0x000364000c1ef124 */
.L_x_2040:
[----:B------:R-:W-:Y:S05]  /*74230*/  BSYNC.RECONVERGENT B2 ;  /* 0x0000000000027941 */ /* 0x000fea0003800200 */
.L_x_2038:
[----:B-1-3-5:R-:W-:-:S05]  /*74240*/  VIADD R13, R0, 0x1 ;  /* 0x00000001000d7836 */ /* 0x02afca0000000000 */
[----:B------:R-:W-:-:S13]  /*74250*/  ISETP.GE.U32.AND P0, PT, R13, 0x2, PT ;  /* 0x000000020d00780c */ /* 0x000fda0003f06070 */
[----:B------:R-:W-:Y:S05]  /*74260*/  @!P0 BRA `(.L_x_2037) ;  /* 0x0000000000248947 */ /* 0x000fea0003800000 */
[----:B------:R-:W-:Y:S04]  /*74270*/  BSSY.RECONVERGENT B2, `(.L_x_2041) ;  /* 0x0000005000027945 */ /* 0x000fe80003800200 */
[----:B------:R-:W-:Y:S05]  /*74280*/  @P1 BRA `(.L_x_2042) ;  /* 0x0000000000081947 */ /* 0x000fea0003800000 */
[----:B------:R1:W-:Y:S01]  /*74290*/  ATOMS.EXCH RZ, [R11+0x10000], RZ ;  /* 0x010000ff0bff738c */ /* 0x0003e20004000000 */
[----:B------:R-:W-:Y:S05]  /*742a0*/  BRA `(.L_x_2043) ;  /* 0x0000000000047947 */ /* 0x000fea0003800000 */
.L_x_2042:
[----:B------:R3:W5:Y:S02]  /*742b0*/  ATOMG.E.EXCH.STRONG.GPU PT, RZ, desc[UR36][R4.64], RZ ;  /* 0x800000ff04ff79a8 */ /* 0x000764000c1ef124 */
.L_x_2043:
[----:B------:R-:W-:Y:S05]  /*742c0*/  BSYNC.RECONVERGENT B2 ;  /* 0x0000000000027941 */ /* 0x000fea0003800200 */
.L_x_2041:
[----:B------:R-:W-:Y:S01]  /*742d0*/  LOP3.LUT P0, RZ, R0, 0x7, RZ, 0xc0, !PT ;  /* 0x0000000700ff7812 */ /* 0x000fe2000780c0ff */
[----:B------:R-:W-:-:S12]  /*742e0*/  IMAD.MOV.U32 R3, RZ, RZ, R0 ;  /* 0x000000ffff037224 */ /* 0x000fd800078e0000 */
[----:B------:R-:W-:Y:S05]  /*742f0*/  @!P0 BRA `(.L_x_2044) ;  /* 0xfffffffc009c8947 */ /* 0x000fea000383ffff */
.L_x_2037:
[----:B------:R-:W-:Y:S05]  /*74300*/  BSYNC B1 ;  /* 0x0000000000017941 */ /* 0x000fea0003800000 */
.L_x_2036:
        /* <DEDUP_REMOVED lines=15> */
.L_x_2047:
        /* <DEDUP_REMOVED lines=14> */
.L_x_2046:
        /* <DEDUP_REMOVED lines=15> */
.L_x_2051:
[----:B------:R-:W-:-:S05]  /*745d0*/  IMAD.WIDE.U32 R4, R5, 0x4, R24 ;  /* 0x0000000405047825 */ /* 0x000fca00078e0018 */
[----:B------:R-:W3:Y:S02]  /*745e0*/  ATOMG.E.EXCH.STRONG.GPU PT, R0, desc[UR36][R4.64], R3 ;  /* 0x80000003040079a8 */ /* 0x000ee4000c1ef124 */
[----:B---3--:R-:W-:-:S13]  /*745f0*/  ISETP.NE.AND P0, PT, R0, -0x1, PT ;  /* 0xffffffff0000780c */ /* 0x008fda0003f05270 */
[----:B------:R-:W-:Y:S05]  /*74600*/  @!P0 BREAK.RELIABLE B1 ;  /* 0x0000000000018942 */ /* 0x000fea0003800100 */
[----:B------:R-:W-:Y:S05]  /*74610*/  @!P0 BRA `(.L_x_2052) ;  /* 0x0000000000ec8947 */ /* 0x000fea0003800000 */
[----:B------:R3:W5:Y:S01]  /*74620*/  ATOMG.E.EXCH.STRONG.GPU PT, RZ, desc[UR36][R4.64], RZ ;  /* 0x800000ff04ff79a8 */ /* 0x000762000c1ef124 */
[----:B-12---:R-:W-:-:S07]  /*74630*/  IMAD.MOV.U32 R11, RZ, RZ, R3 ;  /* 0x000000ffff0b7224 */ /* 0x006fce00078e0003 */
.L_x_2048:
[----:B------:R-:W-:Y:S05]  /*74640*/  BSYNC.RELIABLE B1 ;  /* 0x0000000000017941 */ /* 0x000fea0003800100 */
.L_x_2045:
[----:B------:R-:W-:Y:S02]  /*74650*/  LOP3.LUT P0, RZ, R0, 0x7, RZ, 0xc0, !PT ;  /* 0x0000000700ff7812 */ /* 0x000fe4000780c0ff */
[----:B------:R-:W-:-:S04]  /*74660*/  LOP3.LUT P1, RZ, R11, 0x7, RZ, 0xc0, !PT ;  /* 0x000000070bff7812 */ /* 0x000fc8000782c0ff */
[----:B------:R-:W-:-:S04]  /*74670*/  PLOP3.LUT P0, PT, P0, P1, PT, 0x20, 0x2 ;  /* 0x000000000002781c */ /* 0x000fc80000702470 */
[----:B------:R-:W-:Y:S02]  /*74680*/  SEL R10, R11, R0, P0 ;  /* 0x000000000b0a7207 */ /* 0x000fe40000000000 */
[----:B------:R-:W-:Y:S02]  /*74690*/  SEL R3, R0, R11, P0 ;  /* 0x0000000b00037207 */ /* 0x000fe40000000000 */
[----:B------:R-:W-:-:S13]  /*746a0*/  LOP3.LUT P1, RZ, R10, 0x7, RZ, 0xc0, !PT ;  /* 0x000000070aff7812 */ /* 0x000fda000782c0ff */
[----:B------:R-:W-:Y:S05]  /*746b0*/  @!P1 BRA `(.L_x_2053) ;  /* 0xfffffff8008c9947 */ /* 0x000fea000383ffff */
.L_x_2035:
        /* <DEDUP_REMOVED lines=30> */
.L_x_2050:
        /* <DEDUP_REMOVED lines=13> */
.L_x_2049:
[C---:B------:R-:W-:Y:S02]  /*74970*/  VIADD R0, R23.reuse, 0x1 ;  /* 0x0000000117007836 */ /* 0x040fe40000000000 */
[----:B------:R-:W-:Y:S02]  /*74980*/  IMAD R5, R23, 0x8, R2 ;  /* 0x0000000817057824 */ /* 0x000fe400078e0202 */
[----:B------:R-:W-:Y:S01]  /*74990*/  IMAD.MOV.U32 R11, RZ, RZ, R3 ;  /* 0x000000ffff0b7224 */ /* 0x000fe200078e0003 */
[----:B------:R1:W-:Y:S01]  /*749a0*/  STL [R1+0x238], R0 ;  /* 0x0002380001007387 */ /* 0x0003e20000100800 */
[----:B------:R-:W-:-:S03]  /*749b0*/  IMAD.MOV.U32 R23, RZ, RZ, R0 ;  /* 0x000000ffff177224 */ /* 0x000fc600078e0000 */
[----:B------:R1:W-:Y:S04]  /*749c0*/  STL.64 [R5+0x220], R10 ;  /* 0x0002200a05007387 */ /* 0x0003e80000100a00 */
.L_x_2052:
[----:B------:R-:W-:Y:S05]  /*749d0*/  BSYNC B0 ;  /* 0x0000000000007941 */ /* 0x000fea0003800000 */
.L_x_2034:
        /* <DEDUP_REMOVED lines=8> */
.L_x_2073:
        /* <DEDUP_REMOVED lines=8> */
.L_x_2064:
        /* <DEDUP_REMOVED lines=10> */
.L_x_2059:
[----:B------:R-:W-:-:S05]  /*74b80*/  IMAD.MOV.U32 R9, RZ, RZ, -0x1 ;  /* 0xffffffffff097424 */ /* 0x000fca00078e00ff */
[----:B------:R1:W5:Y:S02]  /*74b90*/  ATOMG.E.EXCH.STRONG.GPU PT, R0, desc[UR36][R4.64], R9 ;  /* 0x80000009040079a8 */ /* 0x000364000c1ef124 */
.L_x_2060:
[----:B------:R-:W-:Y:S05]  /*74ba0*/  BSYNC.RECONVERGENT B2 ;  /* 0x0000000000027941 */ /* 0x000fea0003800200 */
.L_x_2058:
[----:B-1-3-5:R-:W-:-:S05]  /*74bb0*/  VIADD R9, R0, 0x1 ;  /* 0x0000000100097836 */ /* 0x02afca0000000000 */
[----:B------:R-:W-:-:S13]  /*74bc0*/  ISETP.GE.U32.AND P1, PT, R9, 0x2, PT ;  /* 0x000000020900780c */ /* 0x000fda0003f26070 */
[----:B------:R-:W-:Y:S05]  /*74bd0*/  @!P1 BRA `(.L_x_2057) ;  /* 0x0000000000249947 */ /* 0x000fea0003800000 */
[----:B------:R-:W-:Y:S04]  /*74be0*/  BSSY.RECONVERGENT B2, `(.L_x_2061) ;  /* 0x0000005000027945 */ /* 0x000fe80003800200 */
[----:B------:R-:W-:Y:S05]  /*74bf0*/  @P0 BRA `(.L_x_2062) ;  /* 0x0000000000080947 */ /* 0x000fea0003800000 */
[----:B------:R1:W-:Y:S01]  /*74c00*/  ATOMS.EXCH RZ, [R3+0x10000], RZ ;  /* 0x010000ff03ff738c */ /* 0x0003e20004000000 */
[----:B------:R-:W-:Y:S05]  /*74c10*/  BRA `(.L_x_2063) ;  /* 0x0000000000047947 */ /* 0x000fea0003800000 */
.L_x_2062:
[----:B------:R3:W5:Y:S02]  /*74c20*/  ATOMG.E.EXCH.STRONG.GPU PT, RZ, desc[UR36][R4.64], RZ ;  /* 0x800000ff04ff79a8 */ /* 0x000764000c1ef124 */
.L_x_2063:
[----:B------:R-:W-:Y:S05]  /*74c30*/  BSYNC.RECONVERGENT B2 ;  /* 0x0000000000027941 */ /* 0x000fea0003800200 */
.L_x_2061:
[----:B------:R-:W-:Y:S01]  /*74c40*/  LOP3.LUT P0, RZ, R0, 0x7, RZ, 0xc0, !PT ;  /* 0x0000000700ff7812 */ /* 0x000fe2000780c0ff */
[----:B------:R-:W-:-:S12]  /*74c50*/  IMAD.MOV.U32 R7, RZ, RZ, R0 ;  /* 0x000000ffff077224 */ /* 0x000fd800078e0000 */
[----:B------:R-:W-:Y:S05]  /*74c60*/  @!P0 BRA `(.L_x_2064) ;  /* 0xfffffffc009c8947 */ /* 0x000fea000383ffff */
.L_x_2057:
[----:B------:R-:W-:Y:S05]  /*74c70*/  BSYNC B1 ;  /* 0x0000000000017941 */ /* 0x000fea0003800000 */
.L_x_2056:
        /* <DEDUP_REMOVED lines=15> */
.L_x_2067:
        /* <DEDUP_REMOVED lines=14> */
.L_x_2066:
        /* <DEDUP_REMOVED lines=15> */
.L_x_2071:
[----:B------:R-:W-:-:S05]  /*74f40*/  IMAD.WIDE.U32 R4, R5, 0x4, R24 ;  /* 0x0000000405047825 */ /* 0x000fca00078e0018 */
[----:B------:R-:W2:Y:S02]  /*74f50*/  ATOMG.E.EXCH.STRONG.GPU PT, R0, desc[UR36][R4.64], R7 ;  /* 0x80000007040079a8 */ /* 0x000ea4000c1ef124 */
[----:B--2---:R-:W-:-:S13]  /*74f60*/  ISETP.NE.AND P0, PT, R0, -0x1, PT ;  /* 0xffffffff0000780c */ /* 0x004fda0003f05270 */
[----:B------:R-:W-:Y:S05]  /*74f70*/  @!P0 BREAK.RELIABLE B1 ;  /* 0x0000000000018942 */ /* 0x000fea0003800100 */
[----:B------:R-:W-:Y:S05]  /*74f80*/  @!P0 BRA `(.L_x_2072) ;  /* 0x0000000000e48947 */ /* 0x000fea0003800000 */
[----:B------:R2:W5:Y:S01]  /*74f90*/  ATOMG.E.EXCH.STRONG.GPU PT, RZ, desc[UR36][R4.64], RZ ;  /* 0x800000ff04ff79a8 */ /* 0x000562000c1ef124 */
[----:B------:R-:W-:-:S07]  /*74fa0*/  IMAD.MOV.U32 R3, RZ, RZ, R7 ;  /* 0x000000ffff037224 */ /* 0x000fce00078e0007 */
.L_x_2068:
[----:B------:R-:W-:Y:S05]  /*74fb0*/  BSYNC.RELIABLE B1 ;  /* 0x0000000000017941 */ /* 0x000fea0003800100 */
.L_x_2065:
[----:B------:R-:W-:Y:S02]  /*74fc0*/  LOP3.LUT P0, RZ, R0, 0x7, RZ, 0xc0, !PT ;  /* 0x0000000700ff7812 */ /* 0x000fe4000780c0ff */
[----:B------:R-:W-:-:S04]  /*74fd0*/  LOP3.LUT P1, RZ, R3, 0x7, RZ, 0xc0, !PT ;  /* 0x0000000703ff7812 */ /* 0x000fc8000782c0ff */
[----:B------:R-:W-:-:S04]  /*74fe0*/  PLOP3.LUT P0, PT, P0, P1, PT, 0x20, 0x2 ;  /* 0x000000000002781c */ /* 0x000fc80000702470 */
[----:B------:R-:W-:Y:S02]  /*74ff0*/  SEL R6, R3, R0, P0 ;  /* 0x0000000003067207 */ /* 0x000fe40000000000 */
[----:B------:R-:W-:Y:S02]  /*75000*/  SEL R7, R0, R3, P0 ;  /* 0x0000000300077207 */ /* 0x000fe40000000000 */
[----:B------:R-:W-:-:S13]  /*75010*/  LOP3.LUT P1, RZ, R6, 0x7, RZ, 0xc0, !PT ;  /* 0x0000000706ff7812 */ /* 0x000fda000782c0ff */
[----:B------:R-:W-:Y:S05]  /*75020*/  @!P1 BRA `(.L_x_2073) ;  /* 0xfffffff8008c9947 */ /* 0x000fea000383ffff */
.L_x_2055:
        /* <DEDUP_REMOVED lines=30> */
.L_x_2070:
        /* <DEDUP_REMOVED lines=13> */
.L_x_2069:
[C---:B------:R-:W-:Y:S02]  /*752e0*/  VIADD R0, R23.reuse, 0x1 ;  /* 0x0000000117007836 */ /* 0x040fe40000000000 */
[----:B------:R-:W-:-:S03]  /*752f0*/  IMAD R23, R23, 0x8, R2 ;  /* 0x0000000817177824 */ /* 0x000fc600078e0202 */
[----:B------:R1:W-:Y:S04]  /*75300*/  STL [R1+0x238], R0 ;  /* 0x0002380001007387 */ /* 0x0003e80000100800 */
[----:B------:R1:W-:Y:S02]  /*75310*/  STL.64 [R23+0x220], R6 ;  /* 0x0002200617007387 */ /* 0x0003e40000100a00 */
.L_x_2072:
[----:B------:R-:W-:Y:S05]  /*75320*/  BSYNC B0 ;  /* 0x0000000000007941 */ /* 0x000fea0003800000 */
.L_x_2054:
[----:B------:R-:W-:Y:S05]  /*75330*/  BRA `(.L_x_1640) ;  /* 0x000000d400cc7947 */ /* 0x000fea0003800000 */
.L_x_1901:
[----:B------:R-:W-:-:S13]  /*75340*/  ISETP.NE.AND P0, PT, R4, 0x6, PT ;  /* 0x000000060400780c */ /* 0x000fda0003f05270 */
[----:B------:R-:W-:Y:S05]  /*75350*/  @!P0 BRA `(.L_x_2074) ;  /* 0x0000005c007c8947 */ /* 0x000fea0003800000 */
[----:B------:R-:W2:Y:S01]  /*75360*/  LDL R0, [R1+0x2c] ;  /* 0x00002c0001007983 */ /* 0x000ea20000100800 */
[----:B------:R-:W-:Y:S01]  /*75370*/  IADD3 R23, PT, PT, -R23, 0x100, RZ ;  /* 0x0000010017177810 */ /* 0x000fe20007ffe1ff */
[----:B------:R-:W-:Y:S01]  /*75380*/  BSSY.RECONVERGENT B6, `(.L_x_2075) ;  /* 0x000045d000067945 */ /* 0x000fe20003800200 */
[----:B--2---:R-:W-:Y:S02]  /*75390*/  ISETP.NE.AND P0, PT, R0, 0x2, PT ;  /* 0x000000020000780c */ /* 0x004fe40003f05270 */
[----:B------:R-:W-:-:S04]  /*753a0*/  IADD3 R0, PT, PT, -R17, RZ, RZ ;  /* 0x000000ff11007210 */ /* 0x000fc80007ffe1ff */
[----:B------:R-:W-:-:S07]  /*753b0*/  VIADDMNMX.U32 R17, R0, 0x100, R23, PT ;  /* 0x0000010000117846 */ /* 0x000fce0003800017 */
[----:B------:R-:W-:Y:S05]  /*753c0*/  @!P0 BRA `(.L_x_2076) ;  /* 0x0000000000a48947 */ /* 0x000fea0003800000 */
[----:B------:R-:W-:Y:S01]  /*753d0*/  BSSY.RECONVERGENT B7, `(.L_x_2077) ;  /* 0x0000026000077945 */ /* 0x000fe20003800200 */
[----:B------:R-:W-:-:S07]  /*753e0*/  CS2R R22, SRZ ;  /* 0x0000000000167805 */ /* 0x000fce000001ff00 */
.L_x_2080:
        /* <DEDUP_REMOVED lines=33> */
.L_x_2079:
[----:B------:R-:W-:Y:S05]  /*75600*/  BSYNC.RECONVERGENT B8 ;  /* 0x0000000000087941 */ /* 0x000fea0003800200 */
.L_x_2078:
[----:B------:R-:W-:-:S13]  /*75610*/  ISETP.GE.U32.AND P0, PT, R23, 0x2, PT ;  /* 0x000000021700780c */ /* 0x000fda0003f06070 */
[----:B------:R-:W-:Y:S05]  /*75620*/  @!P0 BRA `(.L_x_2080) ;  /* 0xfffffffc00708947 */ /* 0x000fea000383ffff */
[----:B------:R-:W-:Y:S05]  /*75630*/  BSYNC.RECONVERGENT B7 ;  /* 0x0000000000077941 */ /* 0x000fea0003800200 */
.L_x_2077:
[----:B------:R-:W-:Y:S01]  /*75640*/  PLOP3.LUT P0, PT, PT, PT, PT, 0x80, 0x8 ;  /* 0x000000000008781c */ /* 0x000fe20003f0f070 */
[----:B------:R-:W-:-:S12]  /*75650*/  BRA `(.L_x_2081) ;  /* 0x0000004000bc7947 */ /* 0x000fd80003800000 */
.L_x_2076:
        /* <DEDUP_REMOVED lines=12> */
[----:B------:R-:W-:-:S05]  /*75720*/  IMAD.IADD R7, R38, 0x1, R7 ;  /* 0x0000000126077824 */ /* 0x000fca00078e0207 */
[----:B------:R-:W3:Y:S01]  /*75730*/  LDS.64 R8, [R7] ;  /* 0x0000000007087984 */ /* 0x000ee20000000a00 */
[----:B-1----:R-:W-:Y:S01]  /*75740*/  IMAD.MOV.U32 R3, RZ, RZ, RZ ;  /* 0x000000ffff037224 */ /* 0x002fe200078e00ff */
[----:B--2---:R-:W-:Y:S02]  /*75750*/  ISETP.NE.U32.AND P0, PT, R4, RZ, PT ;  /* 0x000000ff0400720c */ /* 0x004fe40003f05070 */
[----:B------:R-:W-:Y:S02]  /*75760*/  LOP3.LUT R4, R0, 0x1f80, RZ, 0xc0, !PT ;  /* 0x00001f8000047812 */ /* 0x000fe400078ec0ff */
[----:B------:R-:W-:Y:S02]  /*75770*/  ISETP.NE.AND.EX P0, PT, R5, RZ, PT, P0 ;  /* 0x000000ff0500720c */ /* 0x000fe40003f05300 */
[----:B---3--:R-:W-:Y:S01]  /*75780*/  ISETP.NE.U32.AND P1, PT, R8, RZ, PT ;  /* 0x000000ff0800720c */ /* 0x008fe20003f25070 */
[----:B------:R-:W-:-:S03]  /*75790*/  IMAD.IADD R4, R4, 0x1, R39 ;  /* 0x0000000104047824 */ /* 0x000fc600078e0227 */
[----:B------:R-:W-:Y:S02]  /*757a0*/  ISETP.NE.AND.EX P1, PT, R9, RZ, PT, P1 ;  /* 0x000000ff0900720c */ /* 0x000fe40003f25310 */
[----:B------:R-:W-:Y:S02]  /*757b0*/  ISETP.EQ.OR P0, PT, R4, RZ, P0 ;  /* 0x000000ff0400720c */ /* 0x000fe40000702670 */
[----:B------:R-:W-:-:S11]  /*757c0*/  ISETP.EQ.OR P1, PT, R6, RZ, P1 ;  /* 0x000000ff0600720c */ /* 0x000fd60000f22670 */
[----:B------:R-:W-:Y:S01]  /*757d0*/  @!P0 IMAD.MOV.U32 R3, RZ, RZ, 0x1 ;  /* 0x00000001ff038424 */ /* 0x000fe200078e00ff */
[----:B------:R1:W-:Y:S01]  /*757e0*/  @!P0 STL [R1+0x38], R4 ;  /* 0x0000380401008387 */ /* 0x0003e20000100800 */
[----:B------:R-:W-:Y:S02]  /*757f0*/  PLOP3.LUT P0, PT, PT, PT, PT, 0x80, 0x8 ;  /* 0x000000000008781c */ /* 0x000fe40003f0f070 */
        /* <DEDUP_REMOVED lines=1043> */
.L_x_2083:
[----:B------:R-:W-:Y:S05]  /*79930*/  BSYNC.RECONVERGENT B0 ;  /* 0x0000000000007941 */ /* 0x000fea0003800200 */
.L_x_2082:
[----:B------:R2:W-:Y:S02]  /*79940*/  STL [R1+0x24], R0 ;  /* 0x0000240001007387 */ /* 0x0005e40000100800 */
.L_x_2081:
[----:B------:R-:W-:Y:S05]  /*79950*/  BSYNC.RECONVERGENT B6 ;  /* 0x0000000000067941 */ /* 0x000fea0003800200 */
.L_x_2075:
[----:B------:R-:W-:-:S13]  /*79960*/  ISETP.EQ.OR P0, PT, R17, RZ, !P0 ;  /* 0x000000ff1100720c */ /* 0x000fda0004702670 */
        /* <DEDUP_REMOVED lines=12> */
.L_x_2085:
[----:B-1----:R-:W1:Y:S02]  /*79a30*/  LDC.64 R4, c[0x0][0x380] ;  /* 0x0000e000ff047b82 */ /* 0x002e640000000a00 */
[----:B-1----:R-:W-:-:S03]  /*79a40*/  IMAD.WIDE.U32 R4, R37, 0x8, R4 ;  /* 0x0000000825047825 */ /* 0x002fc600078e0004 */
[----:B------:R-:W-:-:S05]  /*79a50*/  IADD3 R6, P0, PT, R4, 0xc000000, RZ ;  /* 0x0c00000004067810 */ /* 0x000fca0007f1e0ff */
[----:B------:R-:W-:-:S06]  /*79a60*/  IMAD.X R7, RZ, RZ, R5, P0 ;  /* 0x000000ffff077224 */ /* 0x000fcc00000e0605 */
[----:B------:R-:W5:Y:S02]  /*79a70*/  ATOMG.E.EXCH.64.STRONG.GPU PT, R6, desc[UR36][R6.64+0x8], RZ ;  /* 0x800008ff060679a8 */ /* 0x000f64000c1ef524 */
.L_x_2086:
[----:B------:R-:W-:Y:S05]  /*79a80*/  BSYNC.RECONVERGENT B0 ;  /* 0x0000000000007941 */ /* 0x000fea0003800200 */
.L_x_2084:
        /* <DEDUP_REMOVED lines=16> */
.L_x_2090:
[----:B------:R-:W1:Y:S02]  /*79b90*/  LDC.64 R8, c[0x0][0x380] ;  /* 0x0000e000ff087b82 */ /* 0x000e640000000a00 */
[----:B-1----:R-:W-:-:S03]  /*79ba0*/  IMAD.WIDE.U32 R8, R3, 0x8, R8 ;  /* 0x0000000803087825 */ /* 0x002fc600078e0008 */
[----:B------:R-:W-:-:S05]  /*79bb0*/  IADD3 R8, P0, PT, R8, 0xc000000, RZ ;  /* 0x0c00000008087810 */ /* 0x000fca0007f1e0ff */
[----:B------:R-:W-:-:S05]  /*79bc0*/  IMAD.X R9, RZ, RZ, R9, P0 ;  /* 0x000000ffff097224 */ /* 0x000fca00000e0609 */
[----:B------:R3:W5:Y:S03]  /*79bd0*/  ATOMG.E.EXCH.64.STRONG.GPU PT, RZ, desc[UR36][R8.64+0x8], R4 ;  /* 0x8000080408ff79a8 */ /* 0x000766000c1ef524 */
.L_x_2091:
[----:B------:R-:W-:Y:S05]  /*79be0*/  BSYNC.RECONVERGENT B1 ;  /* 0x0000000000017941 */ /* 0x000fea0003800200 */
.L_x_2089:
[----:B------:R-:W-:Y:S02]  /*79bf0*/  LEA R3, R3, 0x4, 0x3 ;  /* 0x0000000403037811 */ /* 0x000fe400078e18ff */
[----:B------:R-:W-:-:S04]  /*79c00*/  LOP3.LUT P1, RZ, R6, 0x7, RZ, 0xc0, !PT ;  /* 0x0000000706ff7812 */ /* 0x000fc8000782c0ff */
[----:B-1-3--:R-:W-:Y:S02]  /*79c10*/  SEL R4, R6, R3, !P1 ;  /* 0x0000000306047207 */ /* 0x00afe40004800000 */
[----:B------:R-:W-:Y:S02]  /*79c20*/  SEL R7, R3, R6, !P1 ;  /* 0x0000000603077207 */ /* 0x000fe40004800000 */
[----:B------:R-:W-:-:S13]  /*79c30*/  LOP3.LUT P0, RZ, R4, 0x7, RZ, 0xc0, !PT ;  /* 0x0000000704ff7812 */ /* 0x000fda000780c0ff */
[----:B------:R-:W-:Y:S05]  /*79c40*/  @P0 BRA `(.L_x_2092) ;  /* 0x0000000400740947 */ /* 0x000fea0003800000 */
.L_x_2110:
[----:B------:R-:W-:Y:S01]  /*79c50*/  LOP3.LUT P0, RZ, R7, 0x7, RZ, 0xc0, !PT ;  /* 0x0000000707ff7812 */ /* 0x000fe2000780c0ff */
[----:B------:R-:W-:Y:S05]  /*79c60*/  YIELD ;  /* 0x0000000000007946 */ /* 0x000fea0003800000 */
[----:B------:R-:W-:Y:S07]  /*79c70*/  BSSY B1, `(.L_x_2093) ;  /* 0x000001f000017945 */ /* 0x000fee0003800000 */
[----:B---3--:R-:W-:Y:S05]  /*79c80*/  @P0 BRA `(.L_x_2094) ;  /* 0x0000000000740947 */ /* 0x008fea0003800000 */
[----:B------:R-:W1:Y:S01]  /*79c90*/  S2R R3, SR_CgaCtaId ;  /* 0x0000000000037919 */ /* 0x000e620000008800 */
[----:B--2---:R-:W-:-:S05]  /*79ca0*/  MOV R0, 0x400 ;  /* 0x0000040000007802 */ /* 0x004fca0000000f00 */
[----:B------:R-:W-:-:S05]  /*79cb0*/  VIADD R0, R0, 0x410 ;  /* 0x0000041000007836 */ /* 0x000fca0000000000 */
[----:B-1----:R-:W-:-:S07]  /*79cc0*/  LEA R6, R3, R0, 0x18 ;  /* 0x0000000003067211 */ /* 0x002fce00078ec0ff */
.L_x_2101:
        /* <DEDUP_REMOVED lines=10> */
.L_x_2096:
[----:B------:R-:W-:-:S05]  /*79d70*/  IMAD.MOV.U32 R5, RZ, RZ, -0x1 ;  /* 0xffffffffff057424 */ /* 0x000fca00078e00ff */
[----:B------:R1:W5:Y:S02]  /*79d80*/  ATOMG.E.EXCH.STRONG.GPU PT, R0, desc[UR36][R8.64], R5 ;  /* 0x80000005080079a8 */ /* 0x000364000c1ef124 */
.L_x_2097:
[----:B------:R-:W-:Y:S05]  /*79d90*/  BSYNC.RECONVERGENT B2 ;  /* 0x0000000000027941 */ /* 0x000fea0003800200 */
.L_x_2095:
[----:B-1-3-5:R-:W-:-:S05]  /*79da0*/  VIADD R5, R0, 0x1 ;  /* 0x0000000100057836 */ /* 0x02afca0000000000 */
[----:B------:R-:W-:-:S13]  /*79db0*/  ISETP.GE.U32.AND P1, PT, R5, 0x2, PT ;  /* 0x000000020500780c */ /* 0x000fda0003f26070 */
[----:B------:R-:W-:Y:S05]  /*79dc0*/  @!P1 BRA `(.L_x_2094) ;  /* 0x0000000000249947 */ /* 0x000fea0003800000 */
[----:B------:R-:W-:Y:S04]  /*79dd0*/  BSSY.RECONVERGENT B2, `(.L_x_2098) ;  /* 0x0000005000027945 */ /* 0x000fe80003800200 */
[----:B------:R-:W-:Y:S05]  /*79de0*/  @P0 BRA `(.L_x_2099) ;  /* 0x0000000000080947 */ /* 0x000fea0003800000 */
[----:B------:R1:W-:Y:S01]  /*79df0*/  ATOMS.EXCH RZ, [R3+0x10000], RZ ;  /* 0x010000ff03ff738c */ /* 0x0003e20004000000 */
[----:B------:R-:W-:Y:S05]  /*79e00*/  BRA `(.L_x_2100) ;  /* 0x0000000000047947 */ /* 0x000fea0003800000 */
.L_x_2099:
[----:B------:R3:W5:Y:S02]  /*79e10*/  ATOMG.E.EXCH.STRONG.GPU PT, RZ, desc[UR36][R8.64], RZ ;  /* 0x800000ff08ff79a8 */ /* 0x000764000c1ef124 */
.L_x_2100:
[----:B------:R-:W-:Y:S05]  /*79e20*/  BSYNC.RECONVERGENT B2 ;  /* 0x0000000000027941 */ /* 0x000fea0003800200 */
.L_x_2098:
[----:B------:R-:W-:Y:S01]  /*79e30*/  LOP3.LUT P0, RZ, R0, 0x7, RZ, 0xc0, !PT ;  /* 0x0000000700ff7812 */ /* 0x000fe2000780c0ff */
[----:B------:R-:W-:-:S12]  /*79e40*/  IMAD.MOV.U32 R7, RZ, RZ, R0 ;  /* 0x000000ffff077224 */ /* 0x000fd800078e0000 */
[----:B------:R-:W-:Y:S05]  /*79e50*/  @!P0 BRA `(.L_x_2101) ;  /* 0xfffffffc009c8947 */ /* 0x000fea000383ffff */
.L_x_2094:
[----:B------:R-:W-:Y:S05]  /*79e60*/  BSYNC B1 ;  /* 0x0000000000017941 */ /* 0x000fea0003800000 */
.L_x_2093:
        /* <DEDUP_REMOVED lines=9> */
[----:B--2---:R-:W-:Y:S02]  /*79f00*/  IMAD.MOV.U32 R0, RZ, RZ, R7 ;  /* 0x000000ffff007224 */ /* 0x004fe400078e0007 */
[----:B-1----:R-:W-:-:S10]  /*79f10*/  IMAD.MOV.U32 R3, RZ, RZ, R4 ;  /* 0x000000ffff037224 */ /* 0x002fd400078e0004 */
[----:B------:R-:W-:Y:S05]  /*79f20*/  @!P0 BRA `(.L_x_2105) ;  /* 0x00000000009c8947 */ /* 0x000fea0003800000 */
[----:B------:R-:W-:-:S13]  /*79f30*/  ISETP.NE.AND P0, PT, R5, RZ, PT ;  /* 0x000000ff0500720c */ /* 0x000fda0003f05270 */
[----:B------:R-:W-:Y:S05]  /*79f40*/  @P0 BREAK.RELIABLE B1 ;  /* 0x0000000000010942 */ /* 0x000fea0003800100 */
[----:B------:R-:W-:Y:S05]  /*79f50*/  @P0 BRA `(.L_x_2106) ;  /* 0x0000000400640947 */ /* 0x000fea0003800000 */
.L_x_2104:
        /* <DEDUP_REMOVED lines=14> */
.L_x_2103:
        /* <DEDUP_REMOVED lines=15> */
.L_x_2108:
[----:B------:R-:W-:-:S05]  /*7a130*/  IMAD.WIDE.U32 R4, R5, 0x4, R24 ;  /* 0x0000000405047825 */ /* 0x000fca00078e0018 */
[----:B--2---:R-:W2:Y:S02]  /*7a140*/  ATOMG.E.EXCH.STRONG.GPU PT, R0, desc[UR36][R4.64], R7 ;  /* 0x80000007040079a8 */ /* 0x004ea4000c1ef124 */
[----:B--2---:R-:W-:-:S13]  /*7a150*/  ISETP.NE.AND P0, PT, R0, -0x1, PT ;  /* 0xffffffff0000780c */ /* 0x004fda0003f05270 */
[----:B------:R-:W-:Y:S05]  /*7a160*/  @!P0 BREAK.RELIABLE B1 ;  /* 0x0000000000018942 */ /* 0x000fea0003800100 */
[----:B------:R-:W-:Y:S05]  /*7a170*/  @!P0 BRA `(.L_x_2109) ;  /* 0x0000000c00ec8947 */ /* 0x000fea0003800000 */
[----:B------:R2:W5:Y:S01]  /*7a180*/  ATOMG.E.EXCH.STRONG.GPU PT, RZ, desc[UR36][R4.64], RZ ;  /* 0x800000ff04ff79a8 */ /* 0x000562000c1ef124 */
[----:B-1----:R-:W-:-:S07]  /*7a190*/  IMAD.MOV.U32 R3, RZ, RZ, R7 ;  /* 0x000000ffff037224 */ /* 0x002fce00078e0007 */
.L_x_2105:
[----:B------:R-:W-:Y:S05]  /*7a1a0*/  BSYNC.RELIABLE B1 ;  /* 0x0000000000017941 */ /* 0x000fea0003800100 */
.L_x_2102:
[----:B------:R-:W-:Y:S02]  /*7a1b0*/  LOP3.LUT P0, RZ, R0, 0x7, RZ, 0xc0, !PT ;  /* 0x0000000700ff7812 */ /* 0x000fe4000780c0ff */
[----:B------:R-:W-:-:S04]  /*7a1c0*/  LOP3.LUT P1, RZ, R3, 0x7, RZ, 0xc0, !PT ;  /* 0x0000000703ff7812 */ /* 0x000fc8000782c0ff */
[----:B------:R-:W-:-:S04]  /*7a1d0*/  PLOP3.LUT P0, PT, P0, P1, PT, 0x20, 0x2 ;  /* 0x000000000002781c */ /* 0x000fc80000702470 */
[----:B--2-4-:R-:W-:Y:S02]  /*7a1e0*/  SEL R4, R3, R0, P0 ;  /* 0x0000000003047207 */ /* 0x014fe40000000000 */
[----:B------:R-:W-:Y:S02]  /*7a1f0*/  SEL R7, R0, R3, P0 ;  /* 0x0000000300077207 */ /* 0x000fe40000000000 */
[----:B------:R-:W-:-:S13]  /*7a200*/  LOP3.LUT P1, RZ, R4, 0x7, RZ, 0xc0, !PT ;  /* 0x0000000704ff7812 */ /* 0x000fda000782c0ff */
[----:B------:R-:W-:Y:S05]  /*7a210*/  @!P1 BRA `(.L_x_2110) ;  /* 0xfffffff8008c9947 */ /* 0x000fea000383ffff */
.L_x_2092:
[----:B--2---:R-:W-:Y:S02]  /*7a220*/  IMAD.SHL.U32 R0, R4, 0x8, RZ ;  /* 0x0000000804007824 */ /* 0x004fe400078e00ff */
        /* <DEDUP_REMOVED lines=30> */
.L_x_2107:
        /* <DEDUP_REMOVED lines=14> */
.L_x_2106:
[----:B------:R-:W2:Y:S01]  /*7a4f0*/  LDL R3, [R1+0x238] ;  /* 0x0002380001037983 */ /* 0x000ea20000100800 */
[----:B------:R-:W-:Y:S02]  /*7a500*/  IMAD.MOV.U32 R5, RZ, RZ, R7 ;  /* 0x000000ffff057224 */ /* 0x000fe400078e0007 */
[C---:B--2---:R-:W-:Y:S02]  /*7a510*/  VIADD R0, R3.reuse, 0x1 ;  /* 0x0000000103007836 */ /* 0x044fe40000000000 */
[----:B------:R-:W-:-:S03]  /*7a520*/  IMAD R3, R3, 0x8, R2 ;  /* 0x0000000803037824 */ /* 0x000fc600078e0202 */
[----:B------:R1:W-:Y:S04]  /*7a530*/  STL [R1+0x238], R0 ;  /* 0x0002380001007387 */ /* 0x0003e80000100800 */
[----:B------:R1:W-:Y:S01]  /*7a540*/  STL.64 [R3+0x220], R4 ;  /* 0x0002200403007387 */ /* 0x0003e20000100a00 */
[----:B------:R-:W-:Y:S05]  /*7a550*/  BRA `(.L_x_2109) ;  /* 0x0000000800f47947 */ /* 0x000fea0003800000 */
.L_x_2088:
        /* <DEDUP_REMOVED lines=14> */
.L_x_2112:
[----:B------:R-:W3:Y:S02]  /*7a640*/  LDC.64 R10, c[0x0][0x380] ;  /* 0x0000e000ff0a7b82 */ /* 0x000ee40000000a00 */
[----:B---3--:R-:W-:-:S03]  /*7a650*/  IMAD.WIDE.U32 R10, R8, 0x8, R10 ;  /* 0x00000008080a7825 */ /* 0x008fc600078e000a */
[----:B------:R-:W-:-:S05]  /*7a660*/  IADD3 R10, P0, PT, R10, 0xc000000, RZ ;  /* 0x0c0000000a0a7810 */ /* 0x000fca0007f1e0ff */
[----:B------:R-:W-:-:S05]  /*7a670*/  IMAD.X R11, RZ, RZ, R11, P0 ;  /* 0x000000ffff0b7224 */ /* 0x000fca00000e060b */
[----:B------:R3:W5:Y:S03]  /*7a680*/  ATOMG.E.EXCH.64.STRONG.GPU PT, RZ, desc[UR36][R10.64+0x8], R4 ;  /* 0x800008040aff79a8 */ /* 0x000766000c1ef524 */
.L_x_2113:
[----:B------:R-:W-:Y:S05]  /*7a690*/  BSYNC.RECONVERGENT B1 ;  /* 0x0000000000017941 */ /* 0x000fea0003800200 */
.L_x_2111:
[----:B------:R-:W-:Y:S01]  /*7a6a0*/  ISETP.GT.U32.AND P0, PT, R9, 0x1fff, PT ;  /* 0x00001fff0900780c */ /* 0x000fe20003f04070 */
[----:B------:R-:W-:Y:S01]  /*7a6b0*/  BSSY.RECONVERGENT B1, `(.L_x_2114) ;  /* 0x0000011000017945 */ /* 0x000fe20003800200 */
[----:B---3--:R-:W-:Y:S01]  /*7a6c0*/  LOP3.LUT R10, R40, 0xffffff00, RZ, 0xc0, !PT ;  /* 0xffffff00280a7812 */ /* 0x008fe200078ec0ff */
        /* <DEDUP_REMOVED lines=10> */
.L_x_2115:
[----:B----4-:R-:W1:Y:S02]  /*7a770*/  LDC.64 R4, c[0x0][0x380] ;  /* 0x0000e000ff047b82 */ /* 0x010e640000000a00 */
[----:B-1----:R-:W-:-:S03]  /*7a780*/  IMAD.WIDE.U32 R4, R9, 0x8, R4 ;  /* 0x0000000809047825 */ /* 0x002fc600078e0004 */
[----:B------:R-:W-:-:S05]  /*7a790*/  IADD3 R4, P0, PT, R4, 0xc000000, RZ ;  /* 0x0c00000004047810 */ /* 0x000fca0007f1e0ff */
[----:B------:R-:W-:-:S05]  /*7a7a0*/  IMAD.X R5, RZ, RZ, R5, P0 ;  /* 0x000000ffff057224 */ /* 0x000fca00000e0605 */
[----:B------:R3:W5:Y:S03]  /*7a7b0*/  ATOMG.E.EXCH.64.STRONG.GPU PT, RZ, desc[UR36][R4.64+0x8], R10 ;  /* 0x8000080a04ff79a8 */ /* 0x000766000c1ef524 */
.L_x_2116:
[----:B------:R-:W-:Y:S05]  /*7a7c0*/  BSYNC.RECONVERGENT B1 ;  /* 0x0000000000017941 */ /* 0x000fea0003800200 */
.L_x_2114:
[----:B------:R-:W-:Y:S02]  /*7a7d0*/  LEA R7, R8, 0x4, 0x3 ;  /* 0x0000000408077811 */ /* 0x000fe400078e18ff */
[----:B------:R-:W-:-:S04]  /*7a7e0*/  LOP3.LUT P1, RZ, R6, 0x7, RZ, 0xc0, !PT ;  /* 0x0000000706ff7812 */ /* 0x000fc8000782c0ff */
[----:B---34-:R-:W-:Y:S02]  /*7a7f0*/  SEL R4, R6, R7, !P1 ;  /* 0x0000000706047207 */ /* 0x018fe40004800000 */
[----:B------:R-:W-:Y:S02]  /*7a800*/  SEL R7, R7, R6, !P1 ;  /* 0x0000000607077207 */ /* 0x000fe40004800000 */
[----:B------:R-:W-:-:S13]  /*7a810*/  LOP3.LUT P0, RZ, R4, 0x7, RZ, 0xc0, !PT ;  /* 0x0000000704ff7812 */ /* 0x000fda000780c0ff */
[----:B------:R-:W-:Y:S05]  /*7a820*/  @P0 BRA `(.L_x_2117) ;  /* 0x0000000400740947 */ /* 0x000fea0003800000 */
.L_x_2134:
[----:B------:R-:W-:Y:S01]  /*7a830*/  LOP3.LUT P0, RZ, R7, 0x7, RZ, 0xc0, !PT ;  /* 0x0000000707ff7812 */ /* 0x000fe2000780c0ff */
[----:B------:R-:W-:Y:S05]  /*7a840*/  YIELD ;  /* 0x0000000000007946 */ /* 0x000fea0003800000 */
[----:B------:R-:W-:Y:S07]  /*7a850*/  BSSY B1, `(.L_x_2118) ;  /* 0x000001f000017945 */ /* 0x000fee0003800000 */
[----:B------:R-:W-:Y:S05]  /*7a860*/  @P0 BRA `(.L_x_2119) ;  /* 0x0000000000740947 */ /* 0x000fea0003800000 */
[----:B------:R-:W3:Y:S01]  /*7a870*/  S2R R3, SR_CgaCtaId ;  /* 0x0000000000037919 */ /* 0x000ee20000008800 */
[----:B--2---:R-:W-:-:S05]  /*7a880*/  MOV R0, 0x400 ;  /* 0x0000040000007802 */ /* 0x004fca0000000f00 */
[----:B------:R-:W-:-:S05]  /*7a890*/  VIADD R0, R0, 0x410 ;  /* 0x0000041000007836 */ /* 0x000fca0000000000 */
[----:B---3--:R-:W-:-:S07]  /*7a8a0*/  LEA R6, R3, R0, 0x18 ;  /* 0x0000000003067211 */ /* 0x008fce00078ec0ff */
.L_x_2126:
        /* <DEDUP_REMOVED lines=10> */
.L_x_2121:
[----:B------:R-:W-:-:S05]  /*7a950*/  IMAD.MOV.U32 R5, RZ, RZ, -0x1 ;  /* 0xffffffffff057424 */ /* 0x000fca00078e00ff */
[----:B------:R3:W5:Y:S02]  /*7a960*/  ATOMG.E.EXCH.STRONG.GPU PT, R0, desc[UR36][R8.64], R5 ;  /* 0x80000005080079a8 */ /* 0x000764000c1ef124 */
.L_x_2122:
[----:B------:R-:W-:Y:S05]  /*7a970*/  BSYNC.RECONVERGENT B2 ;  /* 0x0000000000027941 */ /* 0x000fea0003800200 */
.L_x_2120:
[----:B--23-5:R-:W-:-:S05]  /*7a980*/  VIADD R5, R0, 0x1 ;  /* 0x0000000100057836 */ /* 0x02cfca0000000000 */
[----:B------:R-:W-:-:S13]  /*7a990*/  ISETP.GE.U32.AND P1, PT, R5, 0x2, PT ;  /* 0x000000020500780c */ /* 0x000fda0003f26070 */
[----:B------:R-:W-:Y:S05]  /*7a9a0*/  @!P1 BRA `(.L_x_2119) ;  /* 0x0000000000249947 */ /* 0x000fea0003800000 */
[----:B------:R-:W-:Y:S04]  /*7a9b0*/  BSSY.RECONVERGENT B2, `(.L_x_2123) ;  /* 0x0000005000027945 */ /* 0x000fe80003800200 */
[----:B------:R-:W-:Y:S05]  /*7a9c0*/  @P0 BRA `(.L_x_2124) ;  /* 0x0000000000080947 */ /* 0x000fea0003800000 */
[----:B------:R3:W-:Y:S01]  /*7a9d0*/  ATOMS.EXCH RZ, [R3+0x10000], RZ ;  /* 0x010000ff03ff738c */ /* 0x0007e20004000000 */
[----:B------:R-:W-:Y:S05]  /*7a9e0*/  BRA `(.L_x_2125) ;  /* 0x0000000000047947 */ /* 0x000fea0003800000 */
.L_x_2124:
[----:B------:R2:W5:Y:S02]  /*7a9f0*/  ATOMG.E.EXCH.STRONG.GPU PT, RZ, desc[UR36][R8.64], RZ ;  /* 0x800000ff08ff79a8 */ /* 0x000564000c1ef124 */
.L_x_2125:
[----:B------:R-:W-:Y:S05]  /*7aa00*/  BSYNC.RECONVERGENT B2 ;  /* 0x0000000000027941 */ /* 0x000fea0003800200 */
.L_x_2123:
[----:B------:R-:W-:Y:S01]  /*7aa10*/  LOP3.LUT P0, RZ, R0, 0x7, RZ, 0xc0, !PT ;  /* 0x0000000700ff7812 */ /* 0x000fe2000780c0ff */
[----:B------:R-:W-:-:S12]  /*7aa20*/  IMAD.MOV.U32 R7, RZ, RZ, R0 ;  /* 0x000000ffff077224 */ /* 0x000fd800078e0000 */
[----:B------:R-:W-:Y:S05]  /*7aa30*/  @!P0 BRA `(.L_x_2126) ;  /* 0xfffffffc009c8947 */ /* 0x000fea000383ffff */
.L_x_2119:
[----:B------:R-:W-:Y:S05]  /*7aa40*/  BSYNC B1 ;  /* 0x0000000000017941 */ /* 0x000fea0003800000 */
.L_x_2118:
        /* <DEDUP_REMOVED lines=10> */
[----:B-1-3--:R-:W-:-:S10]  /*7aaf0*/  IMAD.MOV.U32 R3, RZ, RZ, R4 ;  /* 0x000000ffff037224 */ /* 0x00afd400078e0004 */
[----:B------:R-:W-:Y:S05]  /*7ab00*/  @!P0 BRA `(.L_x_2130) ;  /* 0x00000000009c8947 */ /* 0x000fea0003800000 */
[----:B------:R-:W-:-:S13]  /*7ab10*/  ISETP.NE.AND P0, PT, R5, RZ, PT ;  /* 0x000000ff0500720c */ /* 0x000fda0003f05270 */
[----:B------:R-:W-:Y:S05]  /*7ab20*/  @P0 BREAK.RELIABLE B1 ;  /* 0x0000000000010942 */ /* 0x000fea0003800100 */
[----:B------:R-:W-:Y:S05]  /*7ab30*/  @P0 BRA `(.L_x_2131) ;  /* 0x0000000400640947 */ /* 0x000fea0003800000 */
.L_x_2129:
        /* <DEDUP_REMOVED lines=14> */
.L_x_2128:
        /* <DEDUP_REMOVED lines=15> */
.L_x_2133:
[----:B------:R-:W-:-:S05]  /*7ad10*/  IMAD.WIDE.U32 R4, R5, 0x4, R24 ;  /* 0x0000000405047825 */ /* 0x000fca00078e0018 */
[----:B--2---:R-:W2:Y:S02]  /*7ad20*/  ATOMG.E.EXCH.STRONG.GPU PT, R0, desc[UR36][R4.64], R7 ;  /* 0x80000007040079a8 */ /* 0x004ea4000c1ef124 */
[----:B--2---:R-:W-:-:S13]  /*7ad30*/  ISETP.NE.AND P0, PT, R0, -0x1, PT ;  /* 0xffffffff0000780c */ /* 0x004fda0003f05270 */
[----:B------:R-:W-:Y:S05]  /*7ad40*/  @!P0 BREAK.RELIABLE B1 ;  /* 0x0000000000018942 */ /* 0x000fea0003800100 */
[----:B------:R-:W-:Y:S05]  /*7ad50*/  @!P0 BRA `(.L_x_2109) ;  /* 0x0000000000f48947 */ /* 0x000fea0003800000 */
[----:B------:R4:W5:Y:S01]  /*7ad60*/  ATOMG.E.EXCH.STRONG.GPU PT, RZ, desc[UR36][R4.64], RZ ;  /* 0x800000ff04ff79a8 */ /* 0x000962000c1ef124 */
[----:B-1-3--:R-:W-:-:S07]  /*7ad70*/  IMAD.MOV.U32 R3, RZ, RZ, R7 ;  /* 0x000000ffff037224 */ /* 0x00afce00078e0007 */
.L_x_2130:
[----:B------:R-:W-:Y:S05]  /*7ad80*/  BSYNC.RELIABLE B1 ;  /* 0x0000000000017941 */ /* 0x000fea0003800100 */
.L_x_2127:
[----:B------:R-:W-:Y:S02]  /*7ad90*/  LOP3.LUT P0, RZ, R0, 0x7, RZ, 0xc0, !PT ;  /* 0x0000000700ff7812 */ /* 0x000fe4000780c0ff */
[----:B------:R-:W-:-:S04]  /*7ada0*/  LOP3.LUT P1, RZ, R3, 0x7, RZ, 0xc0, !PT ;  /* 0x0000000703ff7812 */ /* 0x000fc8000782c0ff */
[----:B------:R-:W-:-:S04]  /*7adb0*/  PLOP3.LUT P0, PT, P0, P1, PT, 0x20, 0x2 ;  /* 0x000000000002781c */ /* 0x000fc80000702470 */
[----:B--2-4-:R-:W-:Y:S02]  /*7adc0*/  SEL R4, R3, R0, P0 ;  /* 0x0000000003047207 */ /* 0x014fe40000000000 */
[----:B------:R-:W-:Y:S02]  /*7add0*/  SEL R7, R0, R3, P0 ;  /* 0x0000000300077207 */ /* 0x000fe40000000000 */
[----:B------:R-:W-:-:S13]  /*7ade0*/  LOP3.LUT P1, RZ, R4, 0x7, RZ, 0xc0, !PT ;  /* 0x0000000704ff7812 */ /* 0x000fda000782c0ff */
[----:B------:R-:W-:Y:S05]  /*7adf0*/  @!P1 BRA `(.L_x_2134) ;  /* 0xfffffff8008c9947 */ /* 0x000fea000383ffff */
.L_x_2117:
[----:B--2---:R-:W-:Y:S02]  /*7ae00*/  IMAD.SHL.U32 R0, R4, 0x8, RZ ;  /* 0x0000000804007824 */ /* 0x004fe400078e00ff */
        /* <DEDUP_REMOVED lines=30> */
.L_x_2132:
        /* <DEDUP_REMOVED lines=14> */
.L_x_2131:
[----:B------:R-:W2:Y:S01]  /*7b0d0*/  LDL R3, [R1+0x238] ;  /* 0x0002380001037983 */ /* 0x000ea20000100800 */
[----:B------:R-:W-:Y:S02]  /*7b0e0*/  IMAD.MOV.U32 R5, RZ, RZ, R7 ;  /* 0x000000ffff057224 */ /* 0x000fe400078e0007 */
[C---:B--2---:R-:W-:Y:S02]  /*7b0f0*/  VIADD R0, R3.reuse, 0x1 ;  /* 0x0000000103007836 */ /* 0x044fe40000000000 */
[----:B------:R-:W-:-:S03]  /*7b100*/  IMAD R3, R3, 0x8, R2 ;  /* 0x0000000803037824 */ /* 0x000fc600078e0202 */
[----:B------:R1:W-:Y:S04]  /*7b110*/  STL [R1+0x238], R0 ;  /* 0x0002380001007387 */ /* 0x0003e80000100800 */
[----:B------:R1:W-:Y:S02]  /*7b120*/  STL.64 [R3+0x220], R4 ;  /* 0x0002200403007387 */ /* 0x0003e40000100a00 */
.L_x_2109:
[----:B------:R-:W-:Y:S05]  /*7b130*/  BSYNC B0 ;  /* 0x0000000000007941 */ /* 0x000fea0003800000 */
.L_x_2087:
[----:B------:R-:W-:Y:S05]  /*7b140*/  BRA `(.L_x_1640) ;  /* 0x0000007800487947 */ /* 0x000fea0003800000 */
.L_x_2074:
[----:B------:R-:W2:Y:S01]  /*7b150*/  LDL R0, [R1+0x2c] ;  /* 0x00002c0001007983 */ /* 0x000ea20000100800 */
[----:B------:R-:W-:Y:S01]  /*7b160*/  BSSY.RECONVERGENT B6, `(.L_x_2135) ;  /* 0x000009f000067945 */ /* 0x000fe20003800200 */
[----:B--2---:R-:W-:-:S13]  /*7b170*/  ISETP.NE.AND P0, PT, R0, 0x2, PT ;  /* 0x000000020000780c */ /* 0x004fda0003f05270 */
[----:B------:R-:W-:Y:S05]  /*7b180*/  @!P0 BRA `(.L_x_2136) ;  /* 0x0000000000988947 */ /* 0x000fea0003800000 */
[----:B------:R-:W-:Y:S01]  /*7b190*/  BSSY.RECONVERGENT B7, `(.L_x_2137) ;  /* 0x0000023000077945 */ /* 0x000fe20003800200 */
[----:B------:R-:W-:-:S07]  /*7b1a0*/  IMAD.MOV.U32 R32, RZ, RZ, RZ ;  /* 0x000000ffff207224 */ /* 0x000fce00078e00ff */
.L_x_2140:
        /* <DEDUP_REMOVED lines=30> */
.L_x_2139:
[----:B------:R-:W-:Y:S05]  /*7b390*/  BSYNC.RECONVERGENT B8 ;  /* 0x0000000000087941 */ /* 0x000fea0003800200 */
.L_x_2138:
[----:B------:R-:W-:-:S13]  /*7b3a0*/  ISETP.NE.AND P6, PT, R33, RZ, PT ;  /* 0x000000ff2100720c */ /* 0x000fda0003fc5270 */
[----:B------:R-:W-:Y:S05]  /*7b3b0*/  @P6 BRA `(.L_x_2140) ;  /* 0xfffffffc007c6947 */ /* 0x000fea000383ffff */
[----:B------:R-:W-:Y:S05]  /*7b3c0*/  BSYNC.RECONVERGENT B7 ;  /* 0x0000000000077941 */ /* 0x000fea0003800200 */
.L_x_2137:
[----:B------:R-:W-:Y:S01]  /*7b3d0*/  PLOP3.LUT P0, PT, PT, PT, PT, 0x80, 0x8 ;  /* 0x000000000008781c */ /* 0x000fe20003f0f070 */
[----:B------:R-:W-:-:S12]  /*7b3e0*/  BRA `(.L_x_2141) ;  /* 0x0000000400d87947 */ /* 0x000fd80003800000 */
.L_x_2136:
[----:B------:R-:W2:Y:S04]  /*7b3f0*/  LDL R5, [R1+0x24] ;  /* 0x0000240001057983 */ /* 0x000ea80000100800 */
[----:B------:R1:W5:Y:S01]  /*7b400*/  LDL R0, [R1+0x38] ;  /* 0x0000380001007983 */ /* 0x0003620000100800 */
[----:B------:R-:W-:Y:S01]  /*7b410*/  BSSY.RECONVERGENT B0, `(.L_x_2142) ;  /* 0x0000072000007945 */ /* 0x000fe20003800200 */
[----:B------:R-:W-:Y:S02]  /*7b420*/  IMAD.MOV.U32 R3, RZ, RZ, RZ ;  /* 0x000000ffff037224 */ /* 0x000fe400078e00ff */
[----:B-12---:R-:W-:-:S07]  /*7b430*/  VIADD R4, R5, 0x40 ;  /* 0x0000004005047836 */ /* 0x006fce0000000000 */
.L_x_2144:
        /* <DEDUP_REMOVED lines=111> */
.L_x_2143:
[----:B------:R-:W-:Y:S05]  /*7bb30*/  BSYNC.RECONVERGENT B0 ;  /* 0x0000000000007941 */ /* 0x000fea0003800200 */
.L_x_2142:
[----:B------:R1:W-:Y:S02]  /*7bb40*/  STL [R1+0x24], R6 ;  /* 0x0000240601007387 */ /* 0x0003e40000100800 */
.L_x_2141:
[----:B------:R-:W-:Y:S05]  /*7bb50*/  BSYNC.RECONVERGENT B6 ;  /* 0x0000000000067941 */ /* 0x000fea0003800200 */
.L_x_2135:
[----:B------:R-:W-:Y:S01]  /*7bb60*/  IMAD.MOV R3, RZ, RZ, -R17 ;  /* 0x000000ffff037224 */ /* 0x000fe200078e0a11 */
[----:B-----5:R-:W-:Y:S01]  /*7bb70*/  IADD3 R0, PT, PT, -R23, 0x100, RZ ;  /* 0x0000010017007810 */ /* 0x020fe20007ffe1ff */
[----:B------:R3:W-:Y:S03]  /*7bb80*/  STL [R1+0x38], R22 ;  /* 0x0000381601007387 */ /* 0x0007e60000100800 */
[----:B------:R-:W-:-:S04]  /*7bb90*/  VIADDMNMX.U32 R0, R3, 0x100, R0, PT ;  /* 0x0000010003007846 */ /* 0x000fc80003800000 */
[----:B------:R-:W-:-:S13]  /*7bba0*/  ISETP.EQ.OR P0, PT, R0, RZ, !P0 ;  /* 0x000000ff0000720c */ /* 0x000fda0004702670 */
[----:B---3--:R-:W-:Y:S05]  /*7bbb0*/  @P0 BRA `(.L_x_1596) ;  /* 0x0000031800a80947 */ /* 0x008fea0003800000 */
        /* <DEDUP_REMOVED lines=11> */
.L_x_2146:
[----:B------:R-:W2:Y:S02]  /*7bc70*/  LDC.64 R4, c[0x0][0x380] ;  /* 0x0000e000ff047b82 */ /* 0x000ea40000000a00 */
[----:B--2---:R-:W-:-:S03]  /*7bc80*/  IMAD.WIDE.U32 R4, R37, 0x8, R4 ;  /* 0x0000000825047825 */ /* 0x004fc600078e0004 */
[----:B------:R-:W-:-:S05]  /*7bc90*/  IADD3 R4, P0, PT, R4, 0xc000000, RZ ;  /* 0x0c00000004047810 */ /* 0x000fca0007f1e0ff */
[----:B------:R-:W-:-:S06]  /*7bca0*/  IMAD.X R5, RZ, RZ, R5, P0 ;  /* 0x000000ffff057224 */ /* 0x000fcc00000e0605 */
[----:B------:R-:W5:Y:S02]  /*7bcb0*/  ATOMG.E.EXCH.64.STRONG.GPU PT, R4, desc[UR36][R4.64+0x8], RZ ;  /* 0x800008ff040479a8 */ /* 0x000f64000c1ef524 */
.L_x_2147:
[----:B------:R-:W-:Y:S05]  /*7bcc0*/  BSYNC.RECONVERGENT B0 ;  /* 0x0000000000007941 */ /* 0x000fea0003800200 */
.L_x_2145:
        /* <DEDUP_REMOVED lines=11> */
.L_x_2156:
        /* <DEDUP_REMOVED lines=10> */
.L_x_2151:
[----:B------:R-:W-:-:S05]  /*7be20*/  IMAD.MOV.U32 R7, RZ, RZ, -0x1 ;  /* 0xffffffffff077424 */ /* 0x000fca00078e00ff */
[----:B------:R1:W5:Y:S02]  /*7be30*/  ATOMG.E.EXCH.STRONG.GPU PT, R0, desc[UR36][R8.64], R7 ;  /* 0x80000007080079a8 */ /* 0x000364000c1ef124 */
.L_x_2152:
[----:B------:R-:W-:Y:S05]  /*7be40*/  BSYNC.RECONVERGENT B1 ;  /* 0x0000000000017941 */ /* 0x000fea0003800200 */
.L_x_2150:
[----:B-1-3-5:R-:W-:-:S05]  /*7be50*/  VIADD R7, R0, 0x1 ;  /* 0x0000000100077836 */ /* 0x02afca0000000000 */
[----:B------:R-:W-:-:S13]  /*7be60*/  ISETP.GE.U32.AND P0, PT, R7, 0x2, PT ;  /* 0x000000020700780c */ /* 0x000fda0003f06070 */
[----:B------:R-:W-:Y:S05]  /*7be70*/  @!P0 BRA `(.L_x_2149) ;  /* 0x0000000000248947 */ /* 0x000fea0003800000 */
[----:B------:R-:W-:Y:S04]  /*7be80*/  BSSY.RECONVERGENT B1, `(.L_x_2153) ;  /* 0x0000005000017945 */ /* 0x000fe80003800200 */
[----:B------:R-:W-:Y:S05]  /*7be90*/  @P1 BRA `(.L_x_2154) ;  /* 0x0000000000081947 */ /* 0x000fea0003800000 */
[----:B------:R1:W-:Y:S01]  /*7bea0*/  ATOMS.EXCH RZ, [R3+0x10000], RZ ;  /* 0x010000ff03ff738c */ /* 0x0003e20004000000 */
[----:B------:R-:W-:Y:S05]  /*7beb0*/  BRA `(.L_x_2155) ;  /* 0x0000000000047947 */ /* 0x000fea0003800000 */
.L_x_2154:
[----:B------:R3:W5:Y:S02]  /*7bec0*/  ATOMG.E.EXCH.STRONG.GPU PT, RZ, desc[UR36][R8.64], RZ ;  /* 0x800000ff08ff79a8 */ /* 0x000764000c1ef124 */
.L_x_2155:
[----:B------:R-:W-:Y:S05]  /*7bed0*/  BSYNC.RECONVERGENT B1 ;  /* 0x0000000000017941 */ /* 0x000fea0003800200 */
.L_x_2153:
[----:B------:R-:W-:Y:S01]  /*7bee0*/  LOP3.LUT P0, RZ, R0, 0x7, RZ, 0xc0, !PT ;  /* 0x0000000700ff7812 */ /* 0x000fe2000780c0ff */
[----:B------:R-:W-:-:S12]  /*7bef0*/  IMAD.MOV.U32 R15, RZ, RZ, R0 ;  /* 0x000000ffff0f7224 */ /* 0x000fd800078e0000 */
[----:B------:R-:W-:Y:S05]  /*7bf00*/  @!P0 BRA `(.L_x_2156) ;  /* 0xfffffffc009c8947 */ /* 0x000fea000383ffff */
.L_x_2149:
[----:B------:R-:W-:Y:S05]  /*7bf10*/  BSYNC B0 ;  /* 0x0000000000007941 */ /* 0x000fea0003800000 */
.L_x_2148:
[----:B------:R-:W-:Y:S01]  /*7bf20*/  LOP3.LUT R0, R4, 0x7, RZ, 0xc0, !PT ;  /* 0x0000000704007812 */ /* 0x000fe200078ec0ff */
[----:B------:R-:W-:Y:S03]  /*7bf30*/  BSSY B3, `(.L_x_1640) ;  /* 0x00006b3000037945 */ /* 0x000fe60003800000 */
[----:B------:R-:W-:-:S04]  /*7bf40*/  ISETP.NE.U32.AND P0, PT, R0, 0x3, PT ;  /* 0x000000030000780c */ /* 0x000fc80003f05070 */
[----:B------:R-:W-:-:S13]  /*7bf50*/  ISETP.NE.AND.EX P0, PT, RZ, RZ, PT, P0 ;  /* 0x000000ffff00720c */ /* 0x000fda0003f05300 */
[----:B------:R-:W-:Y:S05]  /*7bf60*/  @P0 BRA `(.L_x_2157) ;  /* 0x00000060004c0947 */ /* 0x000fea0003800000 */
[----:B------:R-:W-:Y:S01]  /*7bf70*/  SHF.R.U32.HI R10, RZ, 0x3, R40 ;  /* 0x00000003ff0a7819 */ /* 0x000fe20000011628 */
[----:B------:R-:W-:Y:S01]  /*7bf80*/  BSSY.RECONVERGENT B2, `(.L_x_2158) ;  /* 0x0000582000027945 */ /* 0x000fe20003800200 */
[----:B-12---:R-:W-:Y:S01]  /*7bf90*/  SHF.R.U32.HI R3, RZ, 0x3, R6 ;  /* 0x00000003ff037819 */ /* 0x006fe20000011606 */
[----:B------:R-:W-:-:S03]  /*7bfa0*/  IMAD.MOV.U32 R5, RZ, RZ, 0x1 ;  /* 0x00000001ff057424 */ /* 0x000fc600078e00ff */
[----:B------:R-:W-:-:S13]  /*7bfb0*/  LOP3.LUT P0, RZ, R10, 0x1f, R3, 0xc8, !PT ;  /* 0x0000001f0aff7812 */ /* 0x000fda000780c803 */
[----:B------:R-:W-:Y:S05]  /*7bfc0*/  @!P0 BRA `(.L_x_2159) ;  /* 0x0000005400f48947 */ /* 0x000fea0003800000 */
[----:B------:R-:W-:Y:S02]  /*7bfd0*/  LOP3.LUT R0, R3, 0x1f, RZ, 0xc0, !PT ;  /* 0x0000001f03007812 */ /* 0x000fe400078ec0ff */
[----:B---3--:R-:W-:Y:S02]  /*7bfe0*/  SHF.R.U32.HI R8, RZ, 0x8, R40 ;  /* 0x00000008ff087819 */ /* 0x008fe40000011628 */
        /* <DEDUP_REMOVED lines=14> */
.L_x_3847:
[----:B------:R-:W-:Y:S05]  /*7c0d0*/  BRX R4 -0x7c0e0                                                         (*"BRANCH_TARGETS .L_x_3848,.L_x_3849,.L_x_3850"*) ;  /* 0xfffff83c04c87949 */ /* 0x000fea000383ffff */
.L_x_3850:
        /* <DEDUP_REMOVED lines=12> */
.L_x_2161:
        /* <DEDUP_REMOVED lines=10> */
.L_x_3848:
        /* <DEDUP_REMOVED lines=11> */
.L_x_2163:
        /* <DEDUP_REMOVED lines=9> */
.L_x_3849:
        /* <DEDUP_REMOVED lines=24> */
.L_x_2162:
[----:B------:R-:W-:Y:S01]  /*7c500*/  IMAD.MOV.U32 R5, RZ, RZ, 0x1 ;  /* 0x00000001ff057424 */ /* 0x000fe200078e00ff */
[----:B------:R-:W-:Y:S06]  /*7c510*/  BRA `(.L_x_2159) ;  /* 0x0000005000a07947 */ /* 0x000fec0003800000 */
.L_x_2164:
        /* <DEDUP_REMOVED lines=16> */
.L_x_2160:
        /* <DEDUP_REMOVED lines=16> */
.L_x_3851:
[----:B------:R-:W-:Y:S05]  /*7c720*/  BRX R4 -0x7c730                                                         (*"BRANCH_TARGETS .L_x_3852,.L_x_3853,.L_x_3854"*) ;  /* 0xfffff83804347949 */ /* 0x000fea000383ffff */
.L_x_3854:
        /* <DEDUP_REMOVED lines=11> */
.L_x_2167:
        /* <DEDUP_REMOVED lines=10> */
.L_x_3852:
        /* <DEDUP_REMOVED lines=10> */
.L_x_2169:
        /* <DEDUP_REMOVED lines=9> */
.L_x_3853:
        /* <DEDUP_REMOVED lines=22> */
.L_x_2168:
[----:B------:R-:W-:Y:S01]  /*7cb10*/  IMAD.MOV.U32 R5, RZ, RZ, 0x1 ;  /* 0x00000001ff057424 */ /* 0x000fe200078e00ff */
[----:B------:R-:W-:Y:S06]  /*7cb20*/  BRA `(.L_x_2159) ;  /* 0x0000004c001c7947 */ /* 0x000fec0003800000 */
.L_x_2170:
        /* <DEDUP_REMOVED lines=16> */
.L_x_2166:
        /* <DEDUP_REMOVED lines=23> */
.L_x_2165:
        /* <DEDUP_REMOVED lines=30> */
.L_x_2176:
[----:B------:R-:W-:-:S05]  /*7cf80*/  IMAD.IADD R0, R0, 0x1, R3 ;  /* 0x0000000100007824 */ /* 0x000fca00078e0203 */
[----:B------:R-:W-:Y:S01]  /*7cf90*/  LEA R5, R0, 0x1, 0x5 ;  /* 0x0000000100057811 */ /* 0x000fe200078e28ff */
[----:B------:R-:W-:Y:S06]  /*7cfa0*/  BRA `(.L_x_2159) ;  /* 0x0000004400fc7947 */ /* 0x000fec0003800000 */
.L_x_2175:
        /* <DEDUP_REMOVED lines=8> */
.L_x_2177:
[----:B------:R-:W-:-:S04]  /*7d030*/  IADD3 R0, PT, PT, -R0, R3, RZ ;  /* 0x0000000300007210 */ /* 0x000fc80007ffe1ff */
[----:B------:R-:W-:Y:S01]  /*7d040*/  LEA R5, R0, 0x1, 0x5 ;  /* 0x0000000100057811 */ /* 0x000fe200078e28ff */
[----:B------:R-:W-:Y:S06]  /*7d050*/  BRA `(.L_x_2159) ;  /* 0x0000004400d07947 */ /* 0x000fec0003800000 */
.L_x_2174:
        /* <DEDUP_REMOVED lines=27> */
.L_x_2179:
        /* <DEDUP_REMOVED lines=20> */
.L_x_2178:
        /* <DEDUP_REMOVED lines=11> */
.L_x_2181:
        /* <DEDUP_REMOVED lines=19> */
.L_x_2180:
        /* <DEDUP_REMOVED lines=19> */
.L_x_2173:
        /* <DEDUP_REMOVED lines=13> */
.L_x_2184:
[----:B------:R-:W-:Y:S01]  /*7d730*/  IMAD.MOV.U32 R5, RZ, RZ, 0x1 ;  /* 0x00000001ff057424 */ /* 0x000fe200078e00ff */
[----:B------:R-:W-:-:S04]  /*7d740*/  ISETP.NE.AND P0, PT, R0, R3, PT ;  /* 0x000000030000720c */ /* 0x000fc80003f05270 */
[----:B------:R-:W-:Y:S01]  /*7d750*/  SEL R5, R5, 0x21, !P0 ;  /* 0x0000002105057807 */ /* 0x000fe20004000000 */
[----:B------:R-:W-:Y:S08]  /*7d760*/  BRA `(.L_x_2159) ;  /* 0x00000040000c7947 */ /* 0x000ff00003800000 */
.L_x_2183:
        /* <DEDUP_REMOVED lines=10> */
.L_x_2186:
[----:B------:R-:W-:-:S04]  /*7d810*/  LOP3.LUT R0, R0, R3, RZ, 0xc0, !PT ;  /* 0x0000000300007212 */ /* 0x000fc800078ec0ff */
[----:B------:R-:W-:Y:S01]  /*7d820*/  LEA R5, R0, 0x1, 0x5 ;  /* 0x0000000100057811 */ /* 0x000fe200078e28ff */
[----:B------:R-:W-:Y:S06]  /*7d830*/  BRA `(.L_x_2159) ;  /* 0x0000003c00d87947 */ /* 0x000fec0003800000 */
.L_x_2185:
[----:B------:R-:W-:Y:S01]  /*7d840*/  IMAD.MOV.U32 R5, RZ, RZ, 0x1 ;  /* 0x00000001ff057424 */ /* 0x000fe200078e00ff */
[----:B------:R-:W-:-:S04]  /*7d850*/  ISETP.GT.U32.AND P0, PT, R0, R3, PT ;  /* 0x000000030000720c */ /* 0x000fc80003f04070 */
[----:B------:R-:W-:Y:S01]  /*7d860*/  SEL R5, R5, 0x21, !P0 ;  /* 0x0000002105057807 */ /* 0x000fe20004000000 */
[----:B------:R-:W-:Y:S08]  /*7d870*/  BRA `(.L_x_2159) ;  /* 0x0000003c00c87947 */ /* 0x000ff00003800000 */
.L_x_2182:
        /* <DEDUP_REMOVED lines=10> */
.L_x_2188:
[----:B------:R-:W-:-:S04]  /*7d920*/  LOP3.LUT R0, R0, R3, RZ, 0x3c, !PT ;  /* 0x0000000300007212 */ /* 0x000fc800078e3cff */
[----:B------:R-:W-:Y:S01]  /*7d930*/  LEA R5, R0, 0x1, 0x5 ;  /* 0x0000000100057811 */ /* 0x000fe200078e28ff */
[----:B------:R-:W-:Y:S06]  /*7d940*/  BRA `(.L_x_2159) ;  /* 0x0000003c00947947 */ /* 0x000fec0003800000 */
.L_x_2187:
        /* <DEDUP_REMOVED lines=10> */
.L_x_2190:
[----:B------:R-:W-:-:S04]  /*7d9f0*/  SHF.R.W.U32.HI R0, RZ, R3, R0 ;  /* 0x00000003ff007219 */ /* 0x000fc80000011e00 */
[----:B------:R-:W-:Y:S01]  /*7da00*/  LEA R5, R0, 0x1, 0x5 ;  /* 0x0000000100057811 */ /* 0x000fe200078e28ff */
[----:B------:R-:W-:Y:S06]  /*7da10*/  BRA `(.L_x_2159) ;  /* 0x0000003c00607947 */ /* 0x000fec0003800000 */
.L_x_2189:
[----:B------:R-:W-:-:S04]  /*7da20*/  SHF.L.W.U32 R0, R3, R0, RZ ;  /* 0x0000000003007219 */ /* 0x000fc80000000eff */
[----:B------:R-:W-:Y:S01]  /*7da30*/  LEA R5, R0, 0x1, 0x5 ;  /* 0x0000000100057811 */ /* 0x000fe200078e28ff */
[----:B------:R-:W-:Y:S06]  /*7da40*/  BRA `(.L_x_2159) ;  /* 0x0000003c00547947 */ /* 0x000fec0003800000 */
.L_x_2172:
        /* <DEDUP_REMOVED lines=19> */
.L_x_2194:
[----:B------:R-:W-:-:S05]  /*7db80*/  IMAD.IADD R0, R0, 0x1, -R3 ;  /* 0x0000000100007824 */ /* 0x000fca00078e0a03 */
[----:B------:R-:W-:Y:S01]  /*7db90*/  LEA R5, R0, 0x2, 0x5 ;  /* 0x0000000200057811 */ /* 0x000fe200078e28ff */
[----:B------:R-:W-:Y:S06]  /*7dba0*/  BRA `(.L_x_2159) ;  /* 0x0000003800fc7947 */ /* 0x000fec0003800000 */
.L_x_2193:
[----:B------:R-:W-:-:S05]  /*7dbb0*/  IMAD.IADD R0, R0, 0x1, R3 ;  /* 0x0000000100007824 */ /* 0x000fca00078e0203 */
[----:B------:R-:W-:Y:S01]  /*7dbc0*/  LEA R5, R0, 0x2, 0x5 ;  /* 0x0000000200057811 */ /* 0x000fe200078e28ff */
[----:B------:R-:W-:Y:S06]  /*7dbd0*/  BRA `(.L_x_2159) ;  /* 0x0000003800f07947 */ /* 0x000fec0003800000 */
.L_x_2192:
        /* <DEDUP_REMOVED lines=33> */
.L_x_2196:
[----:B------:R-:W-:-:S05]  /*7ddf0*/  IMAD R0, R0, R3, RZ ;  /* 0x0000000300007224 */ /* 0x000fca00078e02ff */
[----:B------:R-:W-:Y:S01]  /*7de00*/  LEA R5, R0, 0x2, 0x5 ;  /* 0x0000000200057811 */ /* 0x000fe200078e28ff */
[----:B------:R-:W-:Y:S06]  /*7de10*/  BRA `(.L_x_2159) ;  /* 0x0000003800607947 */ /* 0x000fec0003800000 */
.L_x_2195:
        /* <DEDUP_REMOVED lines=29> */
.L_x_2197:
        /* <DEDUP_REMOVED lines=27> */
.L_x_2191:
        /* <DEDUP_REMOVED lines=12> */
.L_x_2200:
        /* <DEDUP_REMOVED lines=25> */
.L_x_2199:
        /* <DEDUP_REMOVED lines=8> */
.L_x_2201:
[----:B------:R-:W-:Y:S01]  /*7e470*/  IMAD.MOV.U32 R5, RZ, RZ, 0x1 ;  /* 0x00000001ff057424 */ /* 0x000fe200078e00ff */
[----:B------:R-:W-:-:S04]  /*7e480*/  ISETP.NE.AND P0, PT, R0, R3, PT ;  /* 0x000000030000720c */ /* 0x000fc80003f05270 */
[----:B------:R-:W-:Y:S01]  /*7e490*/  SEL R5, R5, 0x21, !P0 ;  /* 0x0000002105057807 */ /* 0x000fe20004000000 */
[----:B------:R-:W-:Y:S08]  /*7e4a0*/  BRA `(.L_x_2159) ;  /* 0x0000003000bc7947 */ /* 0x000ff00003800000 */
.L_x_2198:
        /* <DEDUP_REMOVED lines=9> */
.L_x_2203:
[----:B------:R-:W-:Y:S01]  /*7e540*/  IMAD.MOV.U32 R5, RZ, RZ, 0x1 ;  /* 0x00000001ff057424 */ /* 0x000fe200078e00ff */
[----:B------:R-:W-:-:S04]  /*7e550*/  ISETP.GT.AND P0, PT, R0, R3, PT ;  /* 0x000000030000720c */ /* 0x000fc80003f04270 */
[----:B------:R-:W-:Y:S01]  /*7e560*/  SEL R5, R5, 0x21, !P0 ;  /* 0x0000002105057807 */ /* 0x000fe20004000000 */
[----:B------:R-:W-:Y:S08]  /*7e570*/  BRA `(.L_x_2159) ;  /* 0x0000003000887947 */ /* 0x000ff00003800000 */
.L_x_2202:
[----:B------:R-:W-:-:S13]  /*7e580*/  ISETP.NE.AND P0, PT, R4, 0x11, PT ;  /* 0x000000110400780c */ /* 0x000fda0003f05270 */
[----:B------:R-:W-:Y:S05]  /*7e590*/  @!P0 BRA `(.L_x_2204) ;  /* 0x0000000000148947 */ /* 0x000fea0003800000 */
[----:B------:R-:W-:-:S13]  /*7e5a0*/  ISETP.NE.AND P0, PT, R4, 0x12, PT ;  /* 0x000000120400780c */ /* 0x000fda0003f05270 */
[----:B------:R-:W-:Y:S05]  /*7e5b0*/  @P0 BRA `(.L_x_2159) ;  /* 0x0000003000780947 */ /* 0x000fea0003800000 */
[----:B------:R-:W-:-:S04]  /*7e5c0*/  LOP3.LUT R0, R0, R3, RZ, 0x3c, !PT ;  /* 0x0000000300007212 */ /* 0x000fc800078e3cff */
[----:B------:R-:W-:Y:S01]  /*7e5d0*/  LEA R5, R0, 0x2, 0x5 ;  /* 0x0000000200057811 */ /* 0x000fe200078e28ff */
[----:B------:R-:W-:Y:S06]  /*7e5e0*/  BRA `(.L_x_2159) ;  /* 0x00000030006c7947 */ /* 0x000fec0003800000 */
.L_x_2204:
[----:B------:R-:W-:-:S04]  /*7e5f0*/  LOP3.LUT R0, R0, R3, RZ, 0xfc, !PT ;  /* 0x0000000300007212 */ /* 0x000fc800078efcff */
[----:B------:R-:W-:Y:S01]  /*7e600*/  LEA R5, R0, 0x2, 0x5 ;  /* 0x0000000200057811 */ /* 0x000fe200078e28ff */
[----:B------:R-:W-:Y:S06]  /*7e610*/  BRA `(.L_x_2159) ;  /* 0x0000003000607947 */ /* 0x000fec0003800000 */
.L_x_2171:
        /* <DEDUP_REMOVED lines=31> */
.L_x_2208:
        /* <DEDUP_REMOVED lines=15> */
.L_x_2207:
        /* <DEDUP_REMOVED lines=19> */
.L_x_2209:
        /* <DEDUP_REMOVED lines=15> */
.L_x_2206:
        /* <DEDUP_REMOVED lines=19> */
.L_x_2213:
[----:B------:R-:W-:Y:S05]  /*7ec50*/  BSYNC.RECONVERGENT B4 ;  /* 0x0000000000047941 */ /* 0x000fea0003800200 */
.L_x_2212:
        /* <DEDUP_REMOVED lines=14> */
.L_x_2211:
        /* <DEDUP_REMOVED lines=13> */
.L_x_2215:
[----:B------:R-:W-:Y:S05]  /*7ee10*/  BSYNC.RECONVERGENT B4 ;  /* 0x0000000000047941 */ /* 0x000fea0003800200 */
.L_x_2214:
        /* <DEDUP_REMOVED lines=14> */
.L_x_2210:
        /* <DEDUP_REMOVED lines=38> */
.L_x_2221:
[----:B------:R-:W-:Y:S05]  /*7f160*/  BSYNC.RECONVERGENT B1 ;  /* 0x0000000000017941 */ /* 0x000fea0003800200 */
.L_x_2220:
[----:B------:R-:W-:Y:S01]  /*7f170*/  FFMA R0, -|R13|, R3, R0 ;  /* 0x000000030d007223 */ /* 0x000fe20000000300 */
[----:B------:R-:W-:Y:S06]  /*7f180*/  BRA `(.L_x_2218) ;  /* 0x0000000000787947 */ /* 0x000fec0003800000 */
.L_x_2219:
        /* <DEDUP_REMOVED lines=14> */
.L_x_2224:
        /* <DEDUP_REMOVED lines=13> */
.L_x_2223:
[----:B------:R-:W-:Y:S05]  /*7f340*/  BSYNC.RECONVERGENT B1 ;  /* 0x0000000000017941 */ /* 0x000fea0003800200 */
.L_x_2222:
[----:B------:R-:W-:-:S04]  /*7f350*/  FMUL R3, R0, 1.1920928955078125e-07 ;  /* 0x3400000000037820 */ /* 0x000fc80000400000 */
[----:B------:R-:W-:-:S07]  /*7f360*/  FMUL R0, R8, R3 ;  /* 0x0000000308007220 */ /* 0x000fce0000400000 */
.L_x_2218:
[----:B------:R-:W-:Y:S05]  /*7f370*/  BSYNC.RECONVERGENT B0 ;  /* 0x0000000000007941 */ /* 0x000fea0003800200 */
.L_x_2217:
        /* <DEDUP_REMOVED lines=17> */
.L_x_2216:
        /* <DEDUP_REMOVED lines=34> */
.L_x_2229:
[----:B------:R-:W-:Y:S05]  /*7f6b0*/  BSYNC.RECONVERGENT B1 ;  /* 0x0000000000017941 */ /* 0x000fea0003800200 */
.L_x_2228:
[----:B------:R-:W-:Y:S01]  /*7f6c0*/  FFMA R3, -|R4|, R0, R3 ;  /* 0x0000000004037223 */ /* 0x000fe20000000303 */
[----:B------:R-:W-:Y:S06]  /*7f6d0*/  BRA `(.L_x_2226) ;  /* 0x0000000000787947 */ /* 0x000fec0003800000 */
.L_x_2227:
        /* <DEDUP_REMOVED lines=14> */
.L_x_2232:
        /* <DEDUP_REMOVED lines=13> */
.L_x_2231:
[----:B------:R-:W-:Y:S05]  /*7f890*/  BSYNC.RECONVERGENT B1 ;  /* 0x0000000000017941 */ /* 0x000fea0003800200 */
.L_x_2230:
[----:B------:R-:W-:-:S04]  /*7f8a0*/  FMUL R3, R3, 1.1920928955078125e-07 ;  /* 0x3400000003037820 */ /* 0x000fc80000400000 */
[----:B------:R-:W-:-:S07]  /*7f8b0*/  FMUL R3, R6, R3 ;  /* 0x0000000306037220 */ /* 0x000fce0000400000 */
.L_x_2226:
[----:B------:R-:W-:Y:S05]  /*7f8c0*/  BSYNC.RECONVERGENT B0 ;  /* 0x0000000000007941 */ /* 0x000fea0003800200 */
.L_x_2225:
        /* <DEDUP_REMOVED lines=17> */
.L_x_2205:
        /* <DEDUP_REMOVED lines=12> */
.L_x_2235:
[----:B------:R-:W-:Y:S01]  /*7faa0*/  IMAD.MOV.U32 R5, RZ, RZ, 0x1 ;  /* 0x00000001ff057424 */ /* 0x000fe200078e00ff */
[----:B------:R-:W-:-:S04]  /*7fab0*/  FSETP.NEU.AND P0, PT, R13, R4, PT ;  /* 0x000000040d00720b */ /* 0x000fc80003f0d000 */
[----:B------:R-:W-:Y:S01]  /*7fac0*/  SEL R5, R5, 0x21, P0 ;  /* 0x0000002105057807 */ /* 0x000fe20000000000 */
[----:B------:R-:W-:Y:S08]  /*7fad0*/  BRA `(.L_x_2159) ;  /* 0x0000001c00307947 */ /* 0x000ff00003800000 */
.L_x_2234:
[----:B------:R-:W-:-:S13]  /*7fae0*/  ISETP.NE.AND P0, PT, R7, 0xe, PT ;  /* 0x0000000e0700780c */ /* 0x000fda0003f05270 */
[----:B------:R-:W-:Y:S05]  /*7faf0*/  @!P0 BRA `(.L_x_2236) ;  /* 0x0000000000188947 */ /* 0x000fea0003800000 */
[----:B------:R-:W-:-:S13]  /*7fb00*/  ISETP.NE.AND P0, PT, R7, 0xf, PT ;  /* 0x0000000f0700780c */ /* 0x000fda0003f05270 */
[----:B------:R-:W-:Y:S05]  /*7fb10*/  @P0 BRA `(.L_x_2159) ;  /* 0x0000001c00200947 */ /* 0x000fea0003800000 */
[----:B------:R-:W-:Y:S01]  /*7fb20*/  HFMA2 R5, -RZ, RZ, 0, 5.9604644775390625e-08 ;  /* 0x00000001ff057431 */ /* 0x000fe200000001ff */
[----:B------:R-:W-:-:S04]  /*7fb30*/  FSETP.GT.AND P0, PT, R13, R4, PT ;  /* 0x000000040d00720b */ /* 0x000fc80003f04000 */
[----:B------:R-:W-:Y:S01]  /*7fb40*/  SEL R5, R5, 0x21, !P0 ;  /* 0x0000002105057807 */ /* 0x000fe20004000000 */
[----:B------:R-:W-:Y:S08]  /*7fb50*/  BRA `(.L_x_2159) ;  /* 0x0000001c00107947 */ /* 0x000ff00003800000 */
.L_x_2236:
[----:B------:R-:W-:Y:S01]  /*7fb60*/  IMAD.MOV.U32 R5, RZ, RZ, 0x1 ;  /* 0x00000001ff057424 */ /* 0x000fe200078e00ff */
[----:B------:R-:W-:-:S04]  /*7fb70*/  FSETP.GEU.AND P0, PT, R13, R4, PT ;  /* 0x000000040d00720b */ /* 0x000fc80003f0e000 */
[----:B------:R-:W-:Y:S01]  /*7fb80*/  SEL R5, R5, 0x21, P0 ;  /* 0x0000002105057807 */ /* 0x000fe20000000000 */
[----:B------:R-:W-:Y:S08]  /*7fb90*/  BRA `(.L_x_2159) ;  /* 0x0000001c00007947 */ /* 0x000ff00003800000 */
.L_x_2233:
        /* <DEDUP_REMOVED lines=9> */
[----:B------:R-:W-:Y:S01]  /*7fc30*/  IMAD.MOV.U32 R10, RZ, RZ, 0x3e055027 ;  /* 0x3e055027ff0a7424 */ /* 0x000fe200078e00ff */
[----:B------:R-:W-:Y:S01]  /*7fc40*/  FSETP.GEU.AND P1, PT, R4, 1.175494350822287508e-38, PT ;  /* 0x008000000400780b */ /* 0x000fe20003f2e000 */
[----:B------:R-:W-:Y:S01]  /*7fc50*/  BSSY.RECONVERGENT B4, `(.L_x_2239) ;  /* 0x000003c000047945 */ /* 0x000fe20003800200 */
[----:B------:R-:W-:Y:S02]  /*7fc60*/  FSEL R13, R0, R13, !P0 ;  /* 0x0000000d000d7208 */ /* 0x000fe40004000000 */
[----:B------:R-:W-:-:S03]  /*7fc70*/  FSEL R4, R3, R4, !P1 ;  /* 0x0000000403047208 */ /* 0x000fc60004800000 */
[----:B------:R-:W-:-:S05]  /*7fc80*/  VIADD R0, R13, 0xc0d55555 ;  /* 0xc0d555550d007836 */ /* 0x000fca0000000000 */
[----:B------:R-:W-:-:S04]  /*7fc90*/  LOP3.LUT R8, R0, 0xff800000, RZ, 0xc0, !PT ;  /* 0xff80000000087812 */ /* 0x000fc800078ec0ff */
[----:B------:R-:W-:Y:S01]  /*7fca0*/  I2FP.F32.S32 R7, R8 ;  /* 0x0000000800077245 */ /* 0x000fe20000201400 */
[----:B------:R-:W-:Y:S02]  /*7fcb0*/  IMAD.IADD R0, R13, 0x1, -R8 ;  /* 0x000000010d007824 */ /* 0x000fe400078e0a08 */
[----:B------:R-:W-:Y:S02]  /*7fcc0*/  IMAD.MOV.U32 R8, RZ, RZ, 0x7f800000 ;  /* 0x7f800000ff087424 */ /* 0x000fe400078e00ff */
[----:B------:R-:W-:-:S04]  /*7fcd0*/  FADD R9, R0, -1 ;  /* 0xbf80000000097421 */ /* 0x000fc80000000000 */
[----:B------:R-:W-:-:S04]  /*7fce0*/  FFMA R0, R9, -R10, 0.14084610342979431152 ;  /* 0x3e1039f609007423 */ /* 0x000fc8000000080a */
[----:B------:R-:W-:Y:S01]  /*7fcf0*/  FFMA R6, R9, R0, -0.12148627638816833496 ;  /* 0xbdf8cdcc09067423 */ /* 0x000fe20000000000 */
[----:B------:R-:W-:-:S03]  /*7fd00*/  VIADD R0, R4, 0xc0d55555 ;  /* 0xc0d5555504007836 */ /* 0x000fc60000000000 */
[C---:B------:R-:W-:Y:S02]  /*7fd10*/  FFMA R6, R9.reuse, R6, 0.13980610668659210205 ;  /* 0x3e0f295509067423 */ /* 0x040fe40000000006 */
[----:B------:R-:W-:Y:S02]  /*7fd20*/  LOP3.LUT R3, R0, 0xff800000, RZ, 0xc0, !PT ;  /* 0xff80000000037812 */ /* 0x000fe400078ec0ff */
[----:B------:R-:W-:-:S03]  /*7fd30*/  FFMA R6, R9, R6, -0.16684235632419586182 ;  /* 0xbe2ad8b909067423 */ /* 0x000fc60000000006 */
[----:B------:R-:W-:Y:S02]  /*7fd40*/  IMAD.IADD R0, R4, 0x1, -R3 ;  /* 0x0000000104007824 */ /* 0x000fe400078e0a03 */
[C---:B------:R-:W-:Y:S01]  /*7fd50*/  FFMA R6, R9.reuse, R6, 0.20012299716472625732 ;  /* 0x3e4ced0b09067423 */ /* 0x040fe20000000006 */
[----:B------:R-:W-:Y:S01]  /*7fd60*/  I2FP.F32.S32 R3, R3 ;  /* 0x0000000300037245 */ /* 0x000fe20000201400 */
[----:B------:R-:W-:Y:S02]  /*7fd70*/  FADD R5, R0, -1 ;  /* 0xbf80000000057421 */ /* 0x000fe40000000000 */
[----:B------:R-:W-:Y:S02]  /*7fd80*/  FFMA R6, R9, R6, -0.24999669194221496582 ;  /* 0xbe7fff2209067423 */ /* 0x000fe40000000006 */
[----:B------:R-:W-:Y:S02]  /*7fd90*/  FFMA R0, R5, -R10, 0.14084610342979431152 ;  /* 0x3e1039f605007423 */ /* 0x000fe4000000080a */
[----:B------:R-:W-:Y:S01]  /*7fda0*/  FFMA R10, R9, R6, 0.33333182334899902344 ;  /* 0x3eaaaa78090a7423 */ /* 0x000fe20000000006 */
[----:B------:R-:W-:Y:S01]  /*7fdb0*/  FSEL R6, RZ, -23, P0 ;  /* 0xc1b80000ff067808 */ /* 0x000fe20000000000 */
[----:B------:R-:W-:-:S02]  /*7fdc0*/  FFMA R0, R5, R0, -0.12148627638816833496 ;  /* 0xbdf8cdcc05007423 */ /* 0x000fc40000000000 */
[----:B------:R-:W-:Y:S01]  /*7fdd0*/  FFMA R10, R9, R10, -0.5 ;  /* 0xbf000000090a7423 */ /* 0x000fe2000000000a */
[----:B------:R-:W-:Y:S01]  /*7fde0*/  ISETP.GT.U32.AND P0, PT, R13, 0x7f7fffff, PT ;  /* 0x7f7fffff0d00780c */ /* 0x000fe20003f04070 */
[----:B------:R-:W-:Y:S01]  /*7fdf0*/  FFMA R6, R7, 1.1920928955078125e-07, R6 ;  /* 0x3400000007067823 */ /* 0x000fe20000000006 */
[----:B------:R-:W-:Y:S01]  /*7fe00*/  FFMA R0, R5, R0, 0.13980610668659210205 ;  /* 0x3e0f295505007423 */ /* 0x000fe20000000000 */
[----:B------:R-:W-:-:S03]  /*7fe10*/  FMUL R10, R9, R10 ;  /* 0x0000000a090a7220 */ /* 0x000fc60000400000 */
[----:B------:R-:W-:Y:S01]  /*7fe20*/  FFMA R0, R5, R0, -0.16684235632419586182 ;  /* 0xbe2ad8b905007423 */ /* 0x000fe20000000000 */
[----:B------:R-:W-:-:S03]  /*7fe30*/  FFMA R9, R9, R10, R9 ;  /* 0x0000000a09097223 */ /* 0x000fc60000000009 */
[----:B------:R-:W-:Y:S01]  /*7fe40*/  FFMA R0, R5, R0, 0.20012299716472625732 ;  /* 0x3e4ced0b05007423 */ /* 0x000fe20000000000 */
[----:B------:R-:W-:Y:S02]  /*7fe50*/  FFMA R9, R6, 0.69314718246459960938, R9 ;  /* 0x3f31721806097823 */ /* 0x000fe40000000009 */
[----:B------:R-:W-:Y:S01]  /*7fe60*/  @P0 FFMA R9, R13, R8, +INF ;  /* 0x7f8000000d090423 */ /* 0x000fe20000000008 */
[----:B------:R-:W-:Y:S01]  /*7fe70*/  FFMA R0, R5, R0, -0.24999669194221496582 ;  /* 0xbe7fff2205007423 */ /* 0x000fe20000000000 */
[----:B------:R-:W-:-:S03]  /*7fe80*/  FSETP.NEU.AND P0, PT, R13, RZ, PT ;  /* 0x000000ff0d00720b */ /* 0x000fc60003f0d000 */
[----:B------:R-:W-:Y:S01]  /*7fe90*/  FFMA R6, R5, R0, 0.33333182334899902344 ;  /* 0x3eaaaa7805067423 */ /* 0x000fe20000000000 */
[----:B------:R-:W-:Y:S02]  /*7fea0*/  FSEL R9, R9, -INF , P0 ;  /* 0xff80000009097808 */ /* 0x000fe40000000000 */
[----:B------:R-:W-:Y:S01]  /*7feb0*/  ISETP.GT.U32.AND P0, PT, R4, 0x7f7fffff, PT ;  /* 0x7f7fffff0400780c */ /* 0x000fe20003f04070 */
[C---:B------:R-:W-:Y:S01]  /*7fec0*/  FFMA R6, R5.reuse, R6, -0.5 ;  /* 0xbf00000005067423 */ /* 0x040fe20000000006 */
[----:B------:R-:W-:Y:S01]  /*7fed0*/  FSEL R0, RZ, -23, P1 ;  /* 0xc1b80000ff007808 */ /* 0x000fe20000800000 */
[----:B------:R-:W1:Y:S02]  /*7fee0*/  MUFU.RCP R7, R9 ;  /* 0x0000000900077308 */ /* 0x000e640000001000 */
[----:B------:R-:W-:Y:S02]  /*7fef0*/  FMUL R6, R5, R6 ;  /* 0x0000000605067220 */ /* 0x000fe40000400000 */
[----:B------:R-:W-:-:S02]  /*7ff00*/  FFMA R0, R3, 1.1920928955078125e-07, R0 ;  /* 0x3400000003007823 */ /* 0x000fc40000000000 */
        /* <DEDUP_REMOVED lines=16> */
.L_x_2240:
[----:B------:R-:W-:Y:S05]  /*80010*/  BSYNC.RECONVERGENT B4 ;  /* 0x0000000000047941 */ /* 0x000fea0003800200 */
.L_x_2239:
        /* <DEDUP_REMOVED lines=14> */
.L_x_2238:
        /* <DEDUP_REMOVED lines=16> */
.L_x_2242:
[----:B------:R-:W-:Y:S05]  /*80200*/  BSYNC.RECONVERGENT B4 ;  /* 0x0000000000047941 */ /* 0x000fea0003800200 */
.L_x_2241:
[----:B------:R-:W-:Y:S02]  /*80210*/  IMAD.MOV.U32 R7, RZ, RZ, 0x3b33710b ;  /* 0x3b33710bff077424 */ /* 0x000fe400078e00ff */
[----:B------:R-:W-:Y:S01]  /*80220*/  FMUL R0, R5, R5 ;  /* 0x0000000505007220 */ /* 0x000fe20000400000 */
[----:B------:R-:W-:Y:S02]  /*80230*/  ISETP.GE.AND P0, PT, R3, RZ, PT ;  /* 0x000000ff0300720c */ /* 0x000fe40003f06270 */
[----:B------:R-:W-:Y:S01]  /*80240*/  PLOP3.LUT P1, PT, PT, PT, PT, 0x80, 0x8 ;  /* 0x000000000008781c */ /* 0x000fe20003f2f070 */
[----:B------:R-:W-:Y:S01]  /*80250*/  FFMA R7, R0, R7, -0.015681877732276916504 ;  /* 0xbc80774800077423 */ /* 0x000fe20000000007 */
        /* <DEDUP_REMOVED lines=9> */
[----:B------:R-:W-:-:S04]  /*802f0*/  FFMA R7, R0, R7, -0.14207722246646881104 ;  /* 0xbe117cb100077423 */ /* 0x000fc80000000007 */
[----:B------:R-:W-:-:S04]  /*80300*/  FFMA R7, R0, R7, 0.19993925094604492188 ;  /* 0x3e4cbce000077423 */ /* 0x000fc80000000007 */
[----:B------:R-:W-:-:S04]  /*80310*/  FFMA R7, R0, R7, -0.33333197236061096191 ;  /* 0xbeaaaa7d00077423 */ /* 0x000fc80000000007 */
[----:B------:R-:W-:Y:S01]  /*80320*/  FMUL R0, R0, R7 ;  /* 0x0000000700007220 */ /* 0x000fe20000400000 */
[----:B------:R-:W-:-:S03]  /*80330*/  @P4 IMAD.MOV.U32 R7, RZ, RZ, 0x3f6ee581 ;  /* 0x3f6ee581ff074424 */ /* 0x000fc600078e00ff */
[----:B------:R-:W-:Y:S01]  /*80340*/  FFMA R0, R0, R5, R5 ;  /* 0x0000000500007223 */ /* 0x000fe20000000005 */
[----:B------:R-:W-:-:S03]  /*80350*/  @!P4 IMAD.MOV.U32 R5, RZ, RZ, 0x3feee581 ;  /* 0x3feee581ff05c424 */ /* 0x000fc600078e00ff */
[C-C-:B------:R-:W-:Y:S01]  /*80360*/  @P4 FFMA R3, R7.reuse, 1.6832555532455444336, -R0.reuse ;  /* 0x3fd774eb07034823 */ /* 0x140fe20000000800 */
[--C-:B------:R-:W-:Y:S01]  /*80370*/  @!P1 FFMA R3, R7, 1.6832555532455444336, R0.reuse ;  /* 0x3fd774eb07039823 */ /* 0x100fe20000000000 */
[----:B------:R-:W-:Y:S01]  /*80380*/  FSETP.NEU.OR P1, PT, |R4|, |R13|, !P3 ;  /* 0x4000000d0400720b */ /* 0x000fe20005f2d600 */
[----:B------:R-:W-:Y:S01]  /*80390*/  @!P0 FFMA R0, R5, 1.6832555532455444336, -R0 ;  /* 0x3fd774eb05008823 */ /* 0x000fe20000000800 */
[----:B------:R-:W-:Y:S02]  /*803a0*/  @P3 IMAD.MOV.U32 R5, RZ, RZ, 0x4016cbe4 ;  /* 0x4016cbe4ff053424 */ /* 0x000fe400078e00ff */
[----:B------:R-:W-:Y:S01]  /*803b0*/  FADD R4, |R13|, |R4| ;  /* 0x400000040d047221 */ /* 0x000fe20000000200 */
[----:B------:R-:W-:Y:S01]  /*803c0*/  @!P4 IMAD.MOV.U32 R3, RZ, RZ, R0 ;  /* 0x000000ffff03c224 */ /* 0x000fe200078e0000 */
[----:B------:R-:W-:-:S03]  /*803d0*/  @!P3 FSEL R0, RZ, 3.1415927410125732422, P2 ;  /* 0x40490fdbff00b808 */ /* 0x000fc60001000000 */
[----:B------:R-:W-:-:S04]  /*803e0*/  FSETP.NAN.AND P0, PT, R4, R4, PT ;  /* 0x000000040400720b */ /* 0x000fc80003f08000 */
        /* <DEDUP_REMOVED lines=18> */
.L_x_2237:
        /* <DEDUP_REMOVED lines=27> */
.L_x_2248:
        /* <DEDUP_REMOVED lines=12> */
.L_x_2247:
        /* <DEDUP_REMOVED lines=24> */
[----:B------:R-:W2:Y:S01]  /*80900*/  I2F.F64.S64 R8, R8 ;  /* 0x0000000800087312 */ /* 0x000ea20000301c00 */
[----:B------:R-:W-:-:S05]  /*80910*/  LEA.HI R0, R4, R3, RZ, 0x1 ;  /* 0x0000000304007211 */ /* 0x000fca00078f08ff */
[----:B------:R-:W-:-:S04]  /*80920*/  IMAD.MOV R3, RZ, RZ, -R0 ;  /* 0x000000ffff037224 */ /* 0x000fc800078e0a00 */
[----:B------:R-:W-:Y:S01]  /*80930*/  @!P0 IMAD.MOV.U32 R0, RZ, RZ, R3 ;  /* 0x000000ffff008224 */ /* 0x000fe200078e0003 */
[----:B--2---:R-:W-:-:S10]  /*80940*/  DMUL R6, R8, UR4 ;  /* 0x0000000408067c28 */ /* 0x004fd40008000000 */
[----:B------:R-:W1:Y:S02]  /*80950*/  F2F.F32.F64 R6, R6 ;  /* 0x0000000600067310 */ /* 0x000e640000301000 */
[----:B-1----:R-:W-:-:S07]  /*80960*/  FSEL R3, -R6, R6, !P1 ;  /* 0x0000000606037208 */ /* 0x002fce0004800100 */
.L_x_2246:
[----:B------:R-:W-:Y:S05]  /*80970*/  BSYNC.RECONVERGENT B0 ;  /* 0x0000000000007941 */ /* 0x000fea0003800200 */
.L_x_2245:
        /* <DEDUP_REMOVED lines=28> */
.L_x_2244:
        /* <DEDUP_REMOVED lines=20> */
.L_x_2252:
        /* <DEDUP_REMOVED lines=12> */
.L_x_2251:
        /* <DEDUP_REMOVED lines=31> */
.L_x_2250:
[----:B------:R-:W-:Y:S05]  /*80f30*/  BSYNC.RECONVERGENT B0 ;  /* 0x0000000000007941 */ /* 0x000fea0003800200 */
.L_x_2249:
        /* <DEDUP_REMOVED lines=31> */
.L_x_2243:
        /* <DEDUP_REMOVED lines=17> */
[C---:B------:R-:W-:Y:S01]  /*81240*/  FMUL R5, R10.reuse, R10 ;  /* 0x0000000a0a057220 */ /* 0x040fe20000400000 */
[----:B------:R-:W-:Y:S02]  /*81250*/  FFMA R14, R10, 1.4426950216293334961, R3 ;  /* 0x3fb8aa3b0a0e7823 */ /* 0x000fe40000000003 */
[----:B------:R-:W-:Y:S01]  /*81260*/  FADD R6, R6, R6 ;  /* 0x0000000606067221 */ /* 0x000fe20000000000 */
[----:B------:R-:W-:Y:S01]  /*81270*/  FFMA R12, R5, R12, 0.0032181653659790754318 ;  /* 0x3b52e7db050c7423 */ /* 0x000fe2000000000c */
        /* <DEDUP_REMOVED lines=11> */
[----:B------:R-:W-:Y:S01]  /*81330*/  FFMA R5, R10, R5, R6 ;  /* 0x000000050a057223 */ /* 0x000fe20000000006 */
[----:B------:R-:W-:-:S03]  /*81340*/  IMAD.MOV.U32 R10, RZ, RZ, 0x391fcb8e ;  /* 0x391fcb8eff0a7424 */ /* 0x000fc600078e00ff */
[----:B------:R-:W-:-:S04]  /*81350*/  FADD R3, R14, R5 ;  /* 0x000000050e037221 */ /* 0x000fc80000000000 */
[----:B------:R-:W-:Y:S01]  /*81360*/  FMUL R7, R4, R3 ;  /* 0x0000000304077220 */ /* 0x000fe20000400000 */
[----:B------:R-:W-:-:S03]  /*81370*/  FADD R14, -R14, R3 ;  /* 0x000000030e0e7221 */ /* 0x000fc60000000100 */
[----:B------:R-:W1:Y:S01]  /*81380*/  FRND R8, R7 ;  /* 0x0000000700087307 */ /* 0x000e620000201000 */
[----:B------:R-:W-:Y:S01]  /*81390*/  FADD R5, R5, -R14 ;  /* 0x8000000e05057221 */ /* 0x000fe20000000000 */
[C---:B------:R-:W-:Y:S01]  /*813a0*/  FFMA R6, R4.reuse, R3, -R7 ;  /* 0x0000000304067223 */ /* 0x040fe20000000807 */
[C---:B------:R-:W-:Y:S01]  /*813b0*/  FMUL R3, R4.reuse, 0.5 ;  /* 0x3f00000004037820 */ /* 0x040fe20000400000 */
[C---:B------:R-:W-:Y:S02]  /*813c0*/  FSETP.GT.AND P1, PT, |R7|.reuse, 152, PT ;  /* 0x431800000700780b */ /* 0x040fe40003f24200 */
[----:B------:R-:W-:Y:S01]  /*813d0*/  FFMA R5, R4, R5, R6 ;  /* 0x0000000504057223 */ /* 0x000fe20000000006 */
[C---:B------:R-:W-:Y:S01]  /*813e0*/  FSETP.GEU.AND P2, PT, R7.reuse, RZ, PT ;  /* 0x000000ff0700720b */ /* 0x040fe20003f4e000 */
[----:B------:R-:W2:Y:S01]  /*813f0*/  F2I.NTZ R9, R7 ;  /* 0x0000000700097305 */ /* 0x000ea20000203100 */
[----:B-1----:R-:W-:Y:S01]  /*81400*/  FADD R6, R7, -R8 ;  /* 0x8000000807067221 */ /* 0x002fe20000000000 */
[----:B------:R-:W-:-:S06]  /*81410*/  FSETP.GT.AND P0, PT, R8, RZ, PT ;  /* 0x000000ff0800720b */ /* 0x000fcc0003f04000 */
[----:B------:R-:W1:Y:S01]  /*81420*/  FRND.TRUNC R3, R3 ;  /* 0x0000000300037307 */ /* 0x000e62000020d000 */
[----:B------:R-:W-:Y:S01]  /*81430*/  FADD R5, R5, R6 ;  /* 0x0000000605057221 */ /* 0x000fe20000000000 */
[----:B------:R-:W-:Y:S02]  /*81440*/  SEL R8, RZ, 0x83000000, P0 ;  /* 0x83000000ff087807 */ /* 0x000fe40000000000 */
[----:B------:R-:W-:Y:S01]  /*81450*/  FSETP.NEU.AND P0, PT, R4, RZ, PT ;  /* 0x000000ff0400720b */ /* 0x000fe20003f0d000 */
[----:B------:R-:W-:-:S03]  /*81460*/  FFMA R6, R5, R10, 0.0013391353422775864601 ;  /* 0x3aaf85ed05067423 */ /* 0x000fc6000000000a */
[----:B------:R-:W-:Y:S01]  /*81470*/  FSETP.EQ.OR P0, PT, R13, 1, !P0 ;  /* 0x3f8000000d00780b */ /* 0x000fe20004702400 */
[----:B------:R-:W-:-:S04]  /*81480*/  FFMA R6, R5, R6, 0.0096188392490148544312 ;  /* 0x3c1d985605067423 */ /* 0x000fc80000000006 */
[----:B------:R-:W-:-:S04]  /*81490*/  FFMA R6, R5, R6, 0.055503588169813156128 ;  /* 0x3d6357bb05067423 */ /* 0x000fc80000000006 */
[----:B------:R-:W-:-:S04]  /*814a0*/  FFMA R6, R5, R6, 0.24022644758224487305 ;  /* 0x3e75fdec05067423 */ /* 0x000fc80000000006 */
[----:B------:R-:W-:-:S04]  /*814b0*/  FFMA R6, R5, R6, 0.69314718246459960938 ;  /* 0x3f31721805067423 */ /* 0x000fc80000000006 */
[----:B------:R-:W-:Y:S01]  /*814c0*/  FFMA R6, R5, R6, 1 ;  /* 0x3f80000005067423 */ /* 0x000fe20000000006 */
[----:B------:R-:W-:Y:S02]  /*814d0*/  VIADD R5, R8, 0x7f000000 ;  /* 0x7f00000008057836 */ /* 0x000fe40000000000 */
[----:B--2---:R-:W-:Y:S02]  /*814e0*/  IMAD R8, R9, 0x800000, -R8 ;  /* 0x0080000009087824 */ /* 0x004fe400078e0a08 */
[----:B------:R-:W-:-:S04]  /*814f0*/  FMUL R5, R6, R5 ;  /* 0x0000000506057220 */ /* 0x000fc80000400000 */
[----:B------:R-:W-:Y:S01]  /*81500*/  FMUL R8, R5, R8 ;  /* 0x0000000805087220 */ /* 0x000fe20000400000 */
[----:B-1----:R-:W-:Y:S01]  /*81510*/  FADD R5, R3, R3 ;  /* 0x0000000303057221 */ /* 0x002fe20000000000 */
[----:B------:R-:W-:Y:S01]  /*81520*/  @P1 FSEL R8, RZ, +INF , !P2 ;  /* 0x7f800000ff081808 */ /* 0x000fe20005000000 */
        /* <DEDUP_REMOVED lines=25> */
.L_x_2254:
[----:B------:R-:W-:Y:S05]  /*816c0*/  BSYNC.RECONVERGENT B0 ;  /* 0x0000000000007941 */ /* 0x000fea0003800200 */
.L_x_2253:
        /* <DEDUP_REMOVED lines=13> */
.L_x_2159:
[----:B------:R-:W-:Y:S05]  /*817a0*/  BSYNC.RECONVERGENT B2 ;  /* 0x0000000000027941 */ /* 0x000fea0003800200 */
.L_x_2158:
[----:B------:R-:W-:Y:S02]  /*817b0*/  LEA R0, R5, 0x3, 0x3 ;  /* 0x0000000305007811 */ /* 0x000fe400078e18ff */
[----:B------:R-:W-:-:S04]  /*817c0*/  LOP3.LUT P1, RZ, R15, 0x7, RZ, 0xc0, !PT ;  /* 0x000000070fff7812 */ /* 0x000fc8000782c0ff */
[----:B------:R-:W-:Y:S02]  /*817d0*/  SEL R14, R15, R0, !P1 ;  /* 0x000000000f0e7207 */ /* 0x000fe40004800000 */
[----:B------:R-:W-:Y:S02]  /*817e0*/  SEL R15, R0, R15, !P1 ;  /* 0x0000000f000f7207 */ /* 0x000fe40004800000 */
[----:B------:R-:W-:-:S13]  /*817f0*/  LOP3.LUT P0, RZ, R14, 0x7, RZ, 0xc0, !PT ;  /* 0x000000070eff7812 */ /* 0x000fda000780c0ff */
[----:B------:R-:W-:Y:S05]  /*81800*/  @P0 BRA `(.L_x_2255) ;  /* 0x0000000400740947 */ /* 0x000fea0003800000 */
.L_x_2273:
        /* <DEDUP_REMOVED lines=8> */
.L_x_2264:
[C---:B------:R-:W-:Y:S01]  /*81890*/  ISETP.GT.U32.AND P0, PT, R15.reuse, 0xffff, PT ;  /* 0x0000ffff0f00780c */ /* 0x040fe20003f04070 */
[----:B------:R-:W-:Y:S05]  /*818a0*/  YIELD ;  /* 0x0000000000007946 */ /* 0x000fea0003800000 */
[----:B--2---:R-:W-:Y:S01]  /*818b0*/  SHF.R.U32.HI R5, RZ, 0x3, R15 ;  /* 0x00000003ff057819 */ /* 0x004fe2000001160f */
[----:B------:R-:W-:Y:S01]  /*818c0*/  BSSY.RECONVERGENT B1, `(.L_x_2258) ;  /* 0x0000009000017945 */ /* 0x000fe20003800200 */
[----:B----4-:R-:W-:-:S03]  /*818d0*/  LEA.HI R3, R15, R6, RZ, 0x1f ;  /* 0x000000060f037211 */ /* 0x010fc600078ff8ff */
[----:B------:R-:W-:Y:S02]  /*818e0*/  IMAD.WIDE.U32 R4, R5, 0x4, R24 ;  /* 0x0000000405047825 */ /* 0x000fe400078e0018 */
[----:B------:R-:W-:Y:S05]  /*818f0*/  @P0 BRA `(.L_x_2259) ;  /* 0x00000000000c0947 */ /* 0x000fea0003800000 */
[----:B------:R-:W-:-:S06]  /*81900*/  IMAD.MOV.U32 R0, RZ, RZ, -0x1 ;  /* 0xffffffffff007424 */ /* 0x000fcc00078e00ff */
[----:B------:R4:W2:Y:S01]  /*81910*/  ATOMS.EXCH R0, [R3+0x10000], R0 ;  /* 0x010000000300738c */ /* 0x0008a20004000000 */
[----:B------:R-:W-:Y:S05]  /*81920*/  BRA `(.L_x_2260) ;  /* 0x0000000000087947 */ /* 0x000fea0003800000 */
.L_x_2259:
[----:B------:R-:W-:-:S05]  /*81930*/  IMAD.MOV.U32 R7, RZ, RZ, -0x1 ;  /* 0xffffffffff077424 */ /* 0x000fca00078e00ff */
[----:B------:R2:W5:Y:S02]  /*81940*/  ATOMG.E.EXCH.STRONG.GPU PT, R0, desc[UR36][R4.64], R7 ;  /* 0x80000007040079a8 */ /* 0x000564000c1ef124 */
.L_x_2260:
[----:B------:R-:W-:Y:S05]  /*81950*/  BSYNC.RECONVERGENT B1 ;  /* 0x0000000000017941 */ /* 0x000fea0003800200 */
.L_x_2258:
[----:B--2--5:R-:W-:-:S05]  /*81960*/  VIADD R7, R0, 0x1 ;  /* 0x0000000100077836 */ /* 0x024fca0000000000 */
[----:B------:R-:W-:-:S13]  /*81970*/  ISETP.GE.U32.AND P1, PT, R7, 0x2, PT ;  /* 0x000000020700780c */ /* 0x000fda0003f26070 */
[----:B------:R-:W-:Y:S05]  /*81980*/  @!P1 BRA `(.L_x_2257) ;  /* 0x0000000000249947 */ /* 0x000fea0003800000 */
[----:B------:R-:W-:Y:S04]  /*81990*/  BSSY.RECONVERGENT B1, `(.L_x_2261) ;  /* 0x0000005000017945 */ /* 0x000fe80003800200 */
[----:B------:R-:W-:Y:S05]  /*819a0*/  @P0 BRA `(.L_x_2262) ;  /* 0x0000000000080947 */ /* 0x000fea0003800000 */
[----:B------:R2:W-:Y:S01]  /*819b0*/  ATOMS.EXCH RZ, [R3+0x10000], RZ ;  /* 0x010000ff03ff738c */ /* 0x0005e20004000000 */
[----:B------:R-:W-:Y:S05]  /*819c0*/  BRA `(.L_x_2263) ;  /* 0x0000000000047947 */ /* 0x000fea0003800000 */
.L_x_2262:
[----:B------:R2:W5:Y:S02]  /*819d0*/  ATOMG.E.EXCH.STRONG.GPU PT, RZ, desc[UR36][R4.64], RZ ;  /* 0x800000ff04ff79a8 */ /* 0x000564000c1ef124 */
.L_x_2263:
[----:B------:R-:W-:Y:S05]  /*819e0*/  BSYNC.RECONVERGENT B1 ;  /* 0x0000000000017941 */ /* 0x000fea0003800200 */
.L_x_2261:
[----:B------:R-:W-:Y:S01]  /*819f0*/  LOP3.LUT P0, RZ, R0, 0x7, RZ, 0xc0, !PT ;  /* 0x0000000700ff7812 */ /* 0x000fe2000780c0ff */
[----:B------:R-:W-:-:S12]  /*81a00*/  IMAD.MOV.U32 R15, RZ, RZ, R0 ;  /* 0x000000ffff0f7224 */ /* 0x000fd800078e0000 */
[----:B------:R-:W-:Y:S05]  /*81a10*/  @!P0 BRA `(.L_x_2264) ;  /* 0xfffffffc009c8947 */ /* 0x000fea000383ffff */
.L_x_2257:
[----:B------:R-:W-:Y:S05]  /*81a20*/  BSYNC B0 ;  /* 0x0000000000007941 */ /* 0x000fea0003800000 */
.L_x_2256:
        /* <DEDUP_REMOVED lines=10> */
[----:B----4-:R-:W-:-:S10]  /*81ad0*/  IMAD.MOV.U32 R3, RZ, RZ, R14 ;  /* 0x000000ffff037224 */ /* 0x010fd400078e000e */
[----:B------:R-:W-:Y:S05]  /*81ae0*/  @!P0 BRA `(.L_x_2268) ;  /* 0x00000000009c8947 */ /* 0x000fea0003800000 */
[----:B------:R-:W-:-:S13]  /*81af0*/  ISETP.NE.AND P0, PT, R4, RZ, PT ;  /* 0x000000ff0400720c */ /* 0x000fda0003f05270 */
[----:B------:R-:W-:Y:S05]  /*81b00*/  @P0 BREAK.RELIABLE B0 ;  /* 0x0000000000000942 */ /* 0x000fea0003800100 */
[----:B------:R-:W-:Y:S05]  /*81b10*/  @P0 BRA `(.L_x_2269) ;  /* 0x00000004004c0947 */ /* 0x000fea0003800000 */
.L_x_2267:
[----:B------:R-:W-:Y:S02]  /*81b20*/  ISETP.GT.U32.AND P1, PT, R14, 0xffff, PT ;  /* 0x0000ffff0e00780c */ /* 0x000fe40003f24070 */
[----:B----4-:R-:W-:-:S11]  /*81b30*/  SHF.R.U32.HI R3, RZ, 0x3, R14 ;  /* 0x00000003ff037819 */ /* 0x010fd6000001160e */
[----:B------:R-:W-:-:S06]  /*81b40*/  @P1 IMAD.WIDE.U32 R4, R3, 0x4, R24 ;  /* 0x0000000403041825 */ /* 0x000fcc00078e0018 */
[----:B------:R-:W2:Y:S01]  /*81b50*/  @P1 LDG.E R4, desc[UR36][R4.64] ;  /* 0x0000002404041981 */ /* 0x000ea2000c1e1900 */
[----:B------:R-:W-:Y:S01]  /*81b60*/  @!P1 MOV R0, 0x400 ;  /* 0x0000040000009802 */ /* 0x000fe20000000f00 */
[----:B------:R-:W4:Y:S04]  /*81b70*/  @!P1 S2R R7, SR_CgaCtaId ;  /* 0x0000000000079919 */ /* 0x000f280000008800 */
[----:B------:R-:W-:-:S05]  /*81b80*/  @!P1 VIADD R0, R0, 0x410 ;  /* 0x0000041000009836 */ /* 0x000fca0000000000 */
[----:B----4-:R-:W-:-:S05]  /*81b90*/  @!P1 LEA R0, R7, R0, 0x18 ;  /* 0x0000000007009211 */ /* 0x010fca00078ec0ff */
[----:B------:R-:W-:-:S06]  /*81ba0*/  @!P1 IMAD R0, R3, 0x4, R0 ;  /* 0x0000000403009824 */ /* 0x000fcc00078e0200 */
[----:B------:R-:W4:Y:S02]  /*81bb0*/  @!P1 LDS R0, [R0+0x10000] ;  /* 0x0100000000009984 */ /* 0x000f240000000800 */
[----:B----4-:R-:W-:Y:S02]  /*81bc0*/  @!P1 ISETP.NE.AND P0, PT, R0, RZ, PT ;  /* 0x000000ff0000920c */ /* 0x010fe40003f05270 */
[----:B--2---:R-:W-:-:S13]  /*81bd0*/  @P1 ISETP.NE.AND P0, PT, R4, RZ, PT ;  /* 0x000000ff0400120c */ /* 0x004fda0003f05270 */
[----:B------:R-:W-:Y:S05]  /*81be0*/  @!P0 BREAK.RELIABLE B0 ;  /* 0x0000000000008942 */ /* 0x000fea0003800100 */
[----:B------:R-:W-:Y:S05]  /*81bf0*/  @!P0 BRA `(.L_x_2270) ;  /* 0x0000000000e88947 */ /* 0x000fea0003800000 */
.L_x_2266:
        /* <DEDUP_REMOVED lines=13> */
[----:B----4-:R-:W-:Y:S01]  /*81cd0*/  IMAD.MOV.U32 R3, RZ, RZ, R15 ;  /* 0x000000ffff037224 */ /* 0x010fe200078e000f */
[----:B------:R-:W-:Y:S06]  /*81ce0*/  BRA `(.L_x_2268) ;  /* 0x00000000001c7947 */ /* 0x000fec0003800000 */
.L_x_2271:
[----:B------:R-:W-:-:S05]  /*81cf0*/  IMAD.WIDE.U32 R4, R5, 0x4, R24 ;  /* 0x0000000405047825 */ /* 0x000fca00078e0018 */
[----:B------:R-:W2:Y:S02]  /*81d00*/  ATOMG.E.EXCH.STRONG.GPU PT, R0, desc[UR36][R4.64], R15 ;  /* 0x8000000f040079a8 */ /* 0x000ea4000c1ef124 */
[----:B--2---:R-:W-:-:S13]  /*81d10*/  ISETP.NE.AND P0, PT, R0, -0x1, PT ;  /* 0xffffffff0000780c */ /* 0x004fda0003f05270 */
[----:B------:R-:W-:Y:S05]  /*81d20*/  @!P0 BREAK.RELIABLE B0 ;  /* 0x0000000000008942 */ /* 0x000fea0003800100 */
[----:B------:R-:W-:Y:S05]  /*81d30*/  @!P0 BRA `(.L_x_2272) ;  /* 0x0000000c00488947 */ /* 0x000fea0003800000 */
[----:B------:R2:W5:Y:S01]  /*81d40*/  ATOMG.E.EXCH.STRONG.GPU PT, RZ, desc[UR36][R4.64], RZ ;  /* 0x800000ff04ff79a8 */ /* 0x000562000c1ef124 */
[----:B----4-:R-:W-:-:S07]  /*81d50*/  IMAD.MOV.U32 R3, RZ, RZ, R15 ;  /* 0x000000ffff037224 */ /* 0x010fce00078e000f */
.L_x_2268:
[----:B------:R-:W-:Y:S05]  /*81d60*/  BSYNC.RELIABLE B0 ;  /* 0x0000000000007941 */ /* 0x000fea0003800100 */
.L_x_2265:
[----:B------:R-:W-:Y:S02]  /*81d70*/  LOP3.LUT P0, RZ, R0, 0x7, RZ, 0xc0, !PT ;  /* 0x0000000700ff7812 */ /* 0x000fe4000780c0ff */
[----:B------:R-:W-:-:S04]  /*81d80*/  LOP3.LUT P1, RZ, R3, 0x7, RZ, 0xc0, !PT ;  /* 0x0000000703ff7812 */ /* 0x000fc8000782c0ff */
[----:B------:R-:W-:-:S04]  /*81d90*/  PLOP3.LUT P0, PT, P0, P1, PT, 0x20, 0x2 ;  /* 0x000000000002781c */ /* 0x000fc80000702470 */
[----:B------:R-:W-:Y:S02]  /*81da0*/  SEL R14, R3, R0, P0 ;  /* 0x00000000030e7207 */ /* 0x000fe40000000000 */
[----:B------:R-:W-:Y:S02]  /*81db0*/  SEL R15, R0, R3, P0 ;  /* 0x00000003000f7207 */ /* 0x000fe40000000000 */
[----:B------:R-:W-:-:S13]  /*81dc0*/  LOP3.LUT P1, RZ, R14, 0x7, RZ, 0xc0, !PT ;  /* 0x000000070eff7812 */ /* 0x000fda000782c0ff */
[----:B------:R-:W-:Y:S05]  /*81dd0*/  @!P1 BRA `(.L_x_2273) ;  /* 0xfffffff8008c9947 */ /* 0x000fea000383ffff */
.L_x_2255:
        /* <DEDUP_REMOVED lines=28> */
.L_x_2270:
        /* <DEDUP_REMOVED lines=11> */
.L_x_2269:
[C---:B------:R-:W-:Y:S02]  /*82050*/  VIADD R0, R23.reuse, 0x1 ;  /* 0x0000000117007836 */ /* 0x040fe40000000000 */
[----:B------:R-:W-:-:S03]  /*82060*/  IMAD R23, R23, 0x8, R2 ;  /* 0x0000000817177824 */ /* 0x000fc600078e0202 */
[----:B------:R2:W-:Y:S04]  /*82070*/  STL [R1+0x238], R0 ;  /* 0x0002380001007387 */ /* 0x0005e80000100800 */
[----:B------:R2:W-:Y:S01]  /*82080*/  STL.64 [R23+0x220], R14 ;  /* 0x0002200e17007387 */ /* 0x0005e20000100a00 */
[----:B------:R-:W-:Y:S05]  /*82090*/  BRA `(.L_x_2272) ;  /* 0x0000000800707947 */ /* 0x000fea0003800000 */
.L_x_2157:
        /* <DEDUP_REMOVED lines=8> */
[----:B-12---:R-:W-:-:S05]  /*82120*/  LEA R3, R22, UR4, 0x3 ;  /* 0x0000000416037c11 */ /* 0x006fca000f8e18ff */
[----:B------:R1:W-:Y:S01]  /*82130*/  ATOMS.EXCH.64 RZ, [R3], R40 ;  /* 0x0000002803ff738c */ /* 0x0003e20004000400 */
[----:B------:R-:W-:Y:S05]  /*82140*/  BRA `(.L_x_2276) ;  /* 0x0000000000147947 */ /* 0x000fea0003800000 */
.L_x_2275:
[----:B------:R-:W4:Y:S02]  /*82150*/  LDC.64 R4, c[0x0][0x380] ;  /* 0x0000e000ff047b82 */ /* 0x000f240000000a00 */
[----:B----4-:R-:W-:-:S03]  /*82160*/  IMAD.WIDE.U32 R4, R22, 0x8, R4 ;  /* 0x0000000816047825 */ /* 0x010fc600078e0004 */
[----:B------:R-:W-:-:S05]  /*82170*/  IADD3 R4, P0, PT, R4, 0xc000000, RZ ;  /* 0x0c00000004047810 */ /* 0x000fca0007f1e0ff */
[----:B------:R-:W-:-:S05]  /*82180*/  IMAD.X R5, RZ, RZ, R5, P0 ;  /* 0x000000ffff057224 */ /* 0x000fca00000e0605 */
[----:B------:R4:W5:Y:S03]  /*82190*/  ATOMG.E.EXCH.64.STRONG.GPU PT, RZ, desc[UR36][R4.64+0x8], R40 ;  /* 0x8000082804ff79a8 */ /* 0x000966000c1ef524 */
.L_x_2276:
[----:B------:R-:W-:Y:S05]  /*821a0*/  BSYNC.RECONVERGENT B0 ;  /* 0x0000000000007941 */ /* 0x000fea0003800200 */
.L_x_2274:
[----:B------:R-:W-:Y:S02]  /*821b0*/  LOP3.LUT P0, RZ, R6, 0x7, RZ, 0xc0, !PT ;  /* 0x0000000706ff7812 */ /* 0x000fe4000780c0ff */
[----:B------:R-:W-:-:S11]  /*821c0*/  LEA R7, R22, 0x6, 0x3 ;  /* 0x0000000616077811 */ /* 0x000fd600078e18ff */
[----:B------:R-:W-:Y:S05]  /*821d0*/  @P0 BRA `(.L_x_2277) ;  /* 0x0000000400740947 */ /* 0x000fea0003800000 */
.L_x_2294:
[----:B------:R-:W-:Y:S01]  /*821e0*/  LOP3.LUT P0, RZ, R7, 0x7, RZ, 0xc0, !PT ;  /* 0x0000000707ff7812 */ /* 0x000fe2000780c0ff */
[----:B------:R-:W-:Y:S05]  /*821f0*/  YIELD ;  /* 0x0000000000007946 */ /* 0x000fea0003800000 */
[----:B------:R-:W-:Y:S07]  /*82200*/  BSSY B0, `(.L_x_2278) ;  /* 0x000001f000007945 */ /* 0x000fee0003800000 */
[----:B--2---:R-:W-:Y:S05]  /*82210*/  @P0 BRA `(.L_x_2279) ;  /* 0x0000000000740947 */ /* 0x004fea0003800000 */
[----:B-12---:R-:W3:Y:S01]  /*82220*/  S2R R3, SR_CgaCtaId ;  /* 0x0000000000037919 */ /* 0x006ee20000008800 */
[----:B------:R-:W-:-:S05]  /*82230*/  MOV R0, 0x400 ;  /* 0x0000040000007802 */ /* 0x000fca0000000f00 */
[----:B------:R-:W-:-:S05]  /*82240*/  VIADD R0, R0, 0x410 ;  /* 0x0000041000007836 */ /* 0x000fca0000000000 */
[----:B---3--:R-:W-:-:S07]  /*82250*/  LEA R8, R3, R0, 0x18 ;  /* 0x0000000003087211 */ /* 0x008fce00078ec0ff */
.L_x_2286:
[C---:B------:R-:W-:Y:S01]  /*82260*/  ISETP.GT.U32.AND P0, PT, R7.reuse, 0xffff, PT ;  /* 0x0000ffff0700780c */ /* 0x040fe20003f04070 */
[----:B------:R-:W-:Y:S05]  /*82270*/  YIELD ;  /* 0x0000000000007946 */ /* 0x000fea0003800000 */
[----:B--2-4-:R-:W-:Y:S01]  /*82280*/  SHF.R.U32.HI R5, RZ, 0x3, R7 ;  /* 0x00000003ff057819 */ /* 0x014fe20000011607 */
[----:B------:R-:W-:Y:S01]  /*82290*/  BSSY.RECONVERGENT B1, `(.L_x_2280) ;  /* 0x0000009000017945 */ /* 0x000fe20003800200 */
[----:B-1-3--:R-:W-:-:S03]  /*822a0*/  LEA.HI R3, R7, R8, RZ, 0x1f ;  /* 0x0000000807037211 */ /* 0x00afc600078ff8ff */
[----:B------:R-:W-:Y:S02]  /*822b0*/  IMAD.WIDE.U32 R4, R5, 0x4, R24 ;  /* 0x0000000405047825 */ /* 0x000fe400078e0018 */
[----:B------:R-:W-:Y:S05]  /*822c0*/  @P0 BRA `(.L_x_2281) ;  /* 0x00000000000c0947 */ /* 0x000fea0003800000 */
[----:B------:R-:W-:-:S06]  /*822d0*/  IMAD.MOV.U32 R0, RZ, RZ, -0x1 ;  /* 0xffffffffff007424 */ /* 0x000fcc00078e00ff */
[----:B------:R1:W2:Y:S01]  /*822e0*/  ATOMS.EXCH R0, [R3+0x10000], R0 ;  /* 0x010000000300738c */ /* 0x0002a20004000000 */
[----:B------:R-:W-:Y:S05]  /*822f0*/  BRA `(.L_x_2282) ;  /* 0x0000000000087947 */ /* 0x000fea0003800000 */
.L_x_2281:
[----:B------:R-:W-:-:S05]  /*82300*/  IMAD.MOV.U32 R9, RZ, RZ, -0x1 ;  /* 0xffffffffff097424 */ /* 0x000fca00078e00ff */
[----:B------:R3:W5:Y:S02]  /*82310*/  ATOMG.E.EXCH.STRONG.GPU PT, R0, desc[UR36][R4.64], R9 ;  /* 0x80000009040079a8 */ /* 0x000764000c1ef124 */
.L_x_2282:
[----:B------:R-:W-:Y:S05]  /*82320*/  BSYNC.RECONVERGENT B1 ;  /* 0x0000000000017941 */ /* 0x000fea0003800200 */
.L_x_2280:
[----:B--23-5:R-:W-:-:S05]  /*82330*/  VIADD R9, R0, 0x1 ;  /* 0x0000000100097836 */ /* 0x02cfca0000000000 */
[----:B------:R-:W-:-:S13]  /*82340*/  ISETP.GE.U32.AND P1, PT, R9, 0x2, PT ;  /* 0x000000020900780c */ /* 0x000fda0003f26070 */
[----:B------:R-:W-:Y:S05]  /*82350*/  @!P1 BRA `(.L_x_2279) ;  /* 0x0000000000249947 */ /* 0x000fea0003800000 */
[----:B------:R-:W-:Y:S04]  /*82360*/  BSSY.RECONVERGENT B1, `(.L_x_2283) ;  /* 0x0000005000017945 */ /* 0x000fe80003800200 */
[----:B------:R-:W-:Y:S05]  /*82370*/  @P0 BRA `(.L_x_2284) ;  /* 0x0000000000080947 */ /* 0x000fea0003800000 */
[----:B------:R3:W-:Y:S01]  /*82380*/  ATOMS.EXCH RZ, [R3+0x10000], RZ ;  /* 0x010000ff03ff738c */ /* 0x0007e20004000000 */
[----:B------:R-:W-:Y:S05]  /*82390*/  BRA `(.L_x_2285) ;  /* 0x0000000000047947 */ /* 0x000fea0003800000 */
.L_x_2284:
[----:B------:R2:W5:Y:S02]  /*823a0*/  ATOMG.E.EXCH.STRONG.GPU PT, RZ, desc[UR36][R4.64], RZ ;  /* 0x800000ff04ff79a8 */ /* 0x000564000c1ef124 */
.L_x_2285:
[----:B------:R-:W-:Y:S05]  /*823b0*/  BSYNC.RECONVERGENT B1 ;  /* 0x0000000000017941 */ /* 0x000fea0003800200 */
.L_x_2283:
[----:B------:R-:W-:Y:S01]  /*823c0*/  LOP3.LUT P0, RZ, R0, 0x7, RZ, 0xc0, !PT ;  /* 0x0000000700ff7812 */ /* 0x000fe2000780c0ff */
[----:B------:R-:W-:-:S12]  /*823d0*/  IMAD.MOV.U32 R7, RZ, RZ, R0 ;  /* 0x000000ffff077224 */ /* 0x000fd800078e0000 */
[----:B------:R-:W-:Y:S05]  /*823e0*/  @!P0 BRA `(.L_x_2286) ;  /* 0xfffffffc009c8947 */ /* 0x000fea000383ffff */
.L_x_2279:
[----:B------:R-:W-:Y:S05]  /*823f0*/  BSYNC B0 ;  /* 0x0000000000007941 */ /* 0x000fea0003800000 */
.L_x_2278:
[----:B------:R-:W-:Y:S01]  /*82400*/  ISETP.GE.U32.AND P0, PT, R6, 0xfff9, PT ;  /* 0x0000fff90600780c */ /* 0x000fe20003f06070 */
[----:B------:R-:W-:-:S12]  /*82410*/  BSSY.RELIABLE B0, `(.L_x_2287) ;  /* 0x0000032000007945 */ /* 0x000fd80003800100 */
[----:B------:R-:W-:Y:S05]  /*82420*/  @!P0 BRA `(.L_x_2288) ;  /* 0x0000000000688947 */ /* 0x000fea0003800000 */
[C---:B------:R-:W-:Y:S02]  /*82430*/  LOP3.LUT P0, RZ, R7.reuse, 0x3, RZ, 0xc0, !PT ;  /* 0x0000000307ff7812 */ /* 0x040fe4000780c0ff */
[----:B--2-4-:R-:W-:-:S04]  /*82440*/  LOP3.LUT P1, R4, R7, 0x4, RZ, 0xc0, !PT ;  /* 0x0000000407047812 */ /* 0x014fc8000782c0ff */
        /* <DEDUP_REMOVED lines=10> */
.L_x_2289:
        /* <DEDUP_REMOVED lines=14> */
.L_x_2288:
[----:B------:R-:W-:Y:S02]  /*825d0*/  ISETP.GT.U32.AND P0, PT, R6, 0xffff, PT ;  /* 0x0000ffff0600780c */ /* 0x000fe40003f04070 */
[----:B--2-4-:R-:W-:-:S11]  /*825e0*/  SHF.R.U32.HI R5, RZ, 0x3, R6 ;  /* 0x00000003ff057819 */ /* 0x014fd60000011606 */
        /* <DEDUP_REMOVED lines=13> */
.L_x_2293:
[----:B------:R-:W-:-:S05]  /*826c0*/  IMAD.WIDE.U32 R4, R5, 0x4, R24 ;  /* 0x0000000405047825 */ /* 0x000fca00078e0018 */
[----:B------:R-:W2:Y:S02]  /*826d0*/  ATOMG.E.EXCH.STRONG.GPU PT, R0, desc[UR36][R4.64], R7 ;  /* 0x80000007040079a8 */ /* 0x000ea4000c1ef124 */
[----:B--2---:R-:W-:-:S13]  /*826e0*/  ISETP.NE.AND P0, PT, R0, -0x1, PT ;  /* 0xffffffff0000780c */ /* 0x004fda0003f05270 */
[----:B------:R-:W-:Y:S05]  /*826f0*/  @!P0 BREAK.RELIABLE B0 ;  /* 0x0000000000008942 */ /* 0x000fea0003800100 */
[----:B------:R-:W-:Y:S05]  /*82700*/  @!P0 BRA `(.L_x_2272) ;  /* 0x0000000000d48947 */ /* 0x000fea0003800000 */
[----:B------:R4:W5:Y:S01]  /*82710*/  ATOMG.E.EXCH.STRONG.GPU PT, RZ, desc[UR36][R4.64], RZ ;  /* 0x800000ff04ff79a8 */ /* 0x000962000c1ef124 */
[----:B-1-3--:R-:W-:-:S07]  /*82720*/  IMAD.MOV.U32 R3, RZ, RZ, R7 ;  /* 0x000000ffff037224 */ /* 0x00afce00078e0007 */
.L_x_2290:
[----:B------:R-:W-:Y:S05]  /*82730*/  BSYNC.RELIABLE B0 ;  /* 0x0000000000007941 */ /* 0x000fea0003800100 */
.L_x_2287:
[----:B------:R-:W-:Y:S02]  /*82740*/  LOP3.LUT P0, RZ, R0, 0x7, RZ, 0xc0, !PT ;  /* 0x0000000700ff7812 */ /* 0x000fe4000780c0ff */
[----:B------:R-:W-:-:S04]  /*82750*/  LOP3.LUT P1, RZ, R3, 0x7, RZ, 0xc0, !PT ;  /* 0x0000000703ff7812 */ /* 0x000fc8000782c0ff */
[----:B------:R-:W-:-:S04]  /*82760*/  PLOP3.LUT P0, PT, P0, P1, PT, 0x20, 0x2 ;  /* 0x000000000002781c */ /* 0x000fc80000702470 */
[----:B------:R-:W-:Y:S02]  /*82770*/  SEL R6, R3, R0, P0 ;  /* 0x0000000003067207 */ /* 0x000fe40000000000 */
[----:B------:R-:W-:Y:S02]  /*82780*/  SEL R7, R0, R3, P0 ;  /* 0x0000000300077207 */ /* 0x000fe40000000000 */
[----:B------:R-:W-:-:S13]  /*82790*/  LOP3.LUT P1, RZ, R6, 0x7, RZ, 0xc0, !PT ;  /* 0x0000000706ff7812 */ /* 0x000fda000782c0ff */
[----:B------:R-:W-:Y:S05]  /*827a0*/  @!P1 BRA `(.L_x_2294) ;  /* 0xfffffff8008c9947 */ /* 0x000fea000383ffff */
.L_x_2277:
[----:B------:R-:W-:Y:S02]  /*827b0*/  IMAD.SHL.U32 R0, R6, 0x8, RZ ;  /* 0x0000000806007824 */ /* 0x000fe400078e00ff */
[----:B-12---:R-:W-:Y:S02]  /*827c0*/  IMAD.MOV.U32 R3, RZ, RZ, -0x4f0f0efe ;  /* 0xb0f0f102ff037424 */ /* 0x006fe400078e00ff */
[----:B---3--:R-:W-:Y:S01]  /*827d0*/  IMAD.MOV.U32 R9, RZ, RZ, -0x40000000 ;  /* 0xc0000000ff097424 */ /* 0x008fe200078e00ff */
        /* <DEDUP_REMOVED lines=16> */
[----:B------:R-:W-:Y:S01]  /*828e0*/  @P0 VIADD R0, R23, 0x1 ;  /* 0x0000000117000836 */ /* 0x000fe20000000000 */
[----:B------:R-:W-:Y:S01]  /*828f0*/  @!P0 IADD3 R4, PT, PT, R17, 0x1, RZ ;  /* 0x0000000111048810 */ /* 0x000fe20007ffe0ff */
[--C-:B------:R-:W-:Y:S02]  /*82900*/  @P0 IMAD R23, R23, 0x8, R2.reuse ;  /* 0x0000000817170824 */ /* 0x100fe400078e0202 */
[----:B------:R-:W-:Y:S01]  /*82910*/  @!P0 IMAD R17, R17, 0x8, R2 ;  /* 0x0000000811118824 */ /* 0x000fe200078e0202 */
[----:B------:R4:W-:Y:S04]  /*82920*/  @P0 STL [R1+0x238], R0 ;  /* 0x0002380001000387 */ /* 0x0009e80000100800 */
[----:B------:R4:W-:Y:S04]  /*82930*/  @P0 STL.64 [R23+0x220], R6 ;  /* 0x0002200617000387 */ /* 0x0009e80000100a00 */
[----:B------:R4:W-:Y:S04]  /*82940*/  @!P0 STL [R1+0xa40], R4 ;  /* 0x000a400401008387 */ /* 0x0009e80000100800 */
[----:B------:R4:W-:Y:S01]  /*82950*/  @!P0 STL.64 [R17+0xa28], R6 ;  /* 0x000a280611008387 */ /* 0x0009e20000100a00 */
[----:B------:R-:W-:Y:S05]  /*82960*/  BRA `(.L_x_2272) ;  /* 0x00000000003c7947 */ /* 0x000fea0003800000 */
.L_x_2292:
        /* <DEDUP_REMOVED lines=11> */
.L_x_2291:
[C---:B------:R-:W-:Y:S02]  /*82a20*/  VIADD R0, R23.reuse, 0x1 ;  /* 0x0000000117007836 */ /* 0x040fe40000000000 */
[----:B------:R-:W-:-:S03]  /*82a30*/  IMAD R23, R23, 0x8, R2 ;  /* 0x0000000817177824 */ /* 0x000fc600078e0202 */
[----:B------:R1:W-:Y:S04]  /*82a40*/  STL [R1+0x238], R0 ;  /* 0x0002380001007387 */ /* 0x0003e80000100800 */
[----:B------:R1:W-:Y:S02]  /*82a50*/  STL.64 [R23+0x220], R6 ;  /* 0x0002200617007387 */ /* 0x0003e40000100a00 */
.L_x_2272:
[----:B------:R-:W-:Y:S05]  /*82a60*/  BSYNC B3 ;  /* 0x0000000000037941 */ /* 0x000fea0003800000 */
.L_x_1640:
[----:B01234-:R-:W2:Y:S02]  /*82a70*/  LDL R0, [R1+0x30] ;  /* 0x0000300001007983 */ /* 0x01fea40000100800 */
[----:B--2---:R-:W-:-:S05]  /*82a80*/  VIADD R0, R0, 0x1 ;  /* 0x0000000100007836 */ /* 0x004fca0000000000 */
[----:B------:R0:W-:Y:S02]  /*82a90*/  STL [R1+0x30], R0 ;  /* 0x0000300001007387 */ /* 0x0001e40000100800 */
.L_x_1590:
[----:B------:R-:W2:Y:S02]  /*82aa0*/  LDL R22, [R1+0x238] ;  /* 0x0002380001167983 */ /* 0x000ea40000100800 */
[----:B--2---:R-:W-:-:S13]  /*82ab0*/  ISETP.NE.AND P0, PT, R22, RZ, PT ;  /* 0x000000ff1600720c */ /* 0x004fda0003f05270 */
[----:B------:R-:W-:Y:S05]  /*82ac0*/  @!P0 BRA `(.L_x_1586) ;  /* 0x000002ac00288947 */ /* 0x000fea0003800000 */
.L_x_3000:
[----:B-1-3--:R-:W-:-:S04]  /*82ad0*/  VIADD R23, R22, 0xffffffff ;  /* 0xffffffff16177836 */ /* 0x00afc80000000000 */
[----:B0---4-:R-:W-:Y:S01]  /*82ae0*/  IMAD.SHL.U32 R0, R23, 0x8, RZ ;  /* 0x0000000817007824 */ /* 0x011fe200078e00ff */
[----:B------:R0:W-:Y:S04]  /*82af0*/  STL [R1+0x238], R23 ;  /* 0x0002381701007387 */ /* 0x0001e80000100800 */
[----:B------:R-:W-:-:S05]  /*82b00*/  LOP3.LUT R0, R0, 0x7f8, RZ, 0xc0, !PT ;  /* 0x000007f800007812 */ /* 0x000fca00078ec0ff */
[----:B------:R-:W-:-:S06]  /*82b10*/  IMAD.IADD R32, R1, 0x1, R0 ;  /* 0x0000000101207824 */ /* 0x000fcc00078e0200 */
[----:B--2---:R-:W2:Y:S01]  /*82b20*/  LDL.64 R32, [R32+0x240] ;  /* 0x0002400020207983 */ /* 0x004ea20000100a00 */
[----:B------:R-:W-:Y:S01]  /*82b30*/  IMAD.MOV.U32 R4, RZ, RZ, -0x4f0f0efe ;  /* 0xb0f0f102ff047424 */ /* 0x000fe200078e00ff */
[----:B------:R-:W-:Y:S05]  /*82b40*/  YIELD ;  /* 0x0000000000007946 */ /* 0x000fea0003800000 */
[----:B------:R-:W-:Y:S02]  /*82b50*/  IMAD.MOV.U32 R0, RZ, RZ, -0x203a400 ;  /* 0xfdfc5c00ff007424 */ /* 0x000fe400078e00ff */
[----:B------:R-:W-:Y:S02]  /*82b60*/  IMAD.MOV.U32 R6, RZ, RZ, -0x40000000 ;  /* 0xc0000000ff067424 */ /* 0x000fe400078e00ff */
[C---:B--2---:R-:W-:Y:S01]  /*82b70*/  IMAD.SHL.U32 R3, R32.reuse, 0x8, RZ ;  /* 0x0000000820037824 */ /* 0x044fe200078e00ff */
        /* <DEDUP_REMOVED lines=14> */
[--C-:B------:R-:W-:Y:S01]  /*82c60*/  IMAD.MOV.U32 R42, RZ, RZ, R32.reuse ;  /* 0x000000ffff2a7224 */ /* 0x100fe200078e0020 */
[----:B------:R-:W-:Y:S01]  /*82c70*/  ISETP.NE.U32.AND P0, PT, R33, -0x8, PT ;  /* 0xfffffff82100780c */ /* 0x000fe20003f05070 */
[----:B------:R-:W-:Y:S01]  /*82c80*/  IMAD.MOV.U32 R37, RZ, RZ, -0x8 ;  /* 0xfffffff8ff257424 */ /* 0x000fe200078e00ff */
[----:B------:R-:W-:Y:S01]  /*82c90*/  ISETP.EQ.U32.AND P1, PT, R0, 0x1, PT ;  /* 0x000000010000780c */ /* 0x000fe20003f22070 */
[----:B------:R-:W-:Y:S01]  /*82ca0*/  IMAD.MOV.U32 R0, RZ, RZ, R32 ;  /* 0x000000ffff007224 */ /* 0x000fe200078e0020 */
[----:B------:R-:W-:Y:S02]  /*82cb0*/  ISETP.NE.AND.EX P0, PT, RZ, RZ, PT, P0 ;  /* 0x000000ffff00720c */ /* 0x000fe40003f05300 */
        /* <DEDUP_REMOVED lines=16> */
.L_x_2296:
        /* <DEDUP_REMOVED lines=28> */
.L_x_2303:
[----:B------:R-:W0:Y:S02]  /*82f80*/  LDC.64 R4, c[0x0][0x380] ;  /* 0x0000e000ff047b82 */ /* 0x000e240000000a00 */
[----:B0-----:R-:W-:-:S03]  /*82f90*/  IMAD.WIDE.U32 R4, R37, 0x8, R4 ;  /* 0x0000000825047825 */ /* 0x001fc600078e0004 */
[----:B------:R-:W-:-:S05]  /*82fa0*/  IADD3 R4, P0, PT, R4, 0xc000000, RZ ;  /* 0x0c00000004047810 */ /* 0x000fca0007f1e0ff */
[----:B------:R-:W-:-:S06]  /*82fb0*/  IMAD.X R5, RZ, RZ, R5, P0 ;  /* 0x000000ffff057224 */ /* 0x000fcc00000e0605 */
[----:B------:R-:W5:Y:S02]  /*82fc0*/  ATOMG.E.EXCH.64.STRONG.GPU PT, R4, desc[UR36][R4.64+0x8], RZ ;  /* 0x800008ff040479a8 */ /* 0x000f64000c1ef524 */
.L_x_2304:
[----:B------:R-:W-:Y:S05]  /*82fd0*/  BSYNC.RECONVERGENT B0 ;  /* 0x0000000000007941 */ /* 0x000fea0003800200 */
.L_x_2302:
[----:B0----5:R-:W-:Y:S01]  /*82fe0*/  LOP3.LUT P1, RZ, R4, 0x7, RZ, 0xc0, !PT ;  /* 0x0000000704ff7812 */ /* 0x021fe2000782c0ff */
[----:B------:R-:W-:Y:S01]  /*82ff0*/  BSSY B0, `(.L_x_2305) ;  /* 0x0000092000007945 */ /* 0x000fe20003800000 */
[----:B------:R-:W-:-:S04]  /*83000*/  LOP3.LUT P0, R10, R42, 0x7, RZ, 0xc0, !PT ;  /* 0x000000072a0a7812 */ /* 0x000fc8000780c0ff */
[----:B------:R-:W-:-:S04]  /*83010*/  PLOP3.LUT P0, PT, P0, P1, PT, 0x20, 0x2 ;  /* 0x000000000002781c */ /* 0x000fc80000702470 */
[----:B------:R-:W-:Y:S02]  /*83020*/  SEL R6, R4, R42, P0 ;  /* 0x0000002a04067207 */ /* 0x000fe40000000000 */
[----:B------:R-:W-:Y:S02]  /*83030*/  SEL R3, R42, R4, P0 ;  /* 0x000000042a037207 */ /* 0x000fe40000000000 */
[----:B------:R-:W-:-:S13]  /*83040*/  LOP3.LUT P1, RZ, R6, 0x7, RZ, 0xc0, !PT ;  /* 0x0000000706ff7812 */ /* 0x000fda000782c0ff */
[----:B------:R-:W-:Y:S05]  /*83050*/  @P1 BRA `(.L_x_2306) ;  /* 0x0000000400741947 */ /* 0x000fea0003800000 */
.L_x_2324:
[----:B------:R-:W-:Y:S01]  /*83060*/  LOP3.LUT P0, RZ, R3, 0x7, RZ, 0xc0, !PT ;  /* 0x0000000703ff7812 */ /* 0x000fe2000780c0ff */
[----:B------:R-:W-:Y:S05]  /*83070*/  YIELD ;  /* 0x0000000000007946 */ /* 0x000fea0003800000 */
[----:B------:R-:W-:Y:S07]  /*83080*/  BSSY B1, `(.L_x_2307) ;  /* 0x000001f000017945 */ /* 0x000fee0003800000 */
[----:B---3-5:R-:W-:Y:S05]  /*83090*/  @P0 BRA `(.L_x_2308) ;  /* 0x0000000000740947 */ /* 0x028fea0003800000 */
[----:B------:R-:W0:Y:S01]  /*830a0*/  S2R R9, SR_CgaCtaId ;  /* 0x0000000000097919 */ /* 0x000e220000008800 */
[----:B------:R-:W-:-:S05]  /*830b0*/  MOV R0, 0x400 ;  /* 0x0000040000007802 */ /* 0x000fca0000000f00 */
[----:B------:R-:W-:-:S05]  /*830c0*/  VIADD R0, R0, 0x410 ;  /* 0x0000041000007836 */ /* 0x000fca0000000000 */
[----:B0-----:R-:W-:-:S07]  /*830d0*/  LEA R12, R9, R0, 0x18 ;  /* 0x00000000090c7211 */ /* 0x001fce00078ec0ff */
.L_x_2315:
        /* <DEDUP_REMOVED lines=10> */
.L_x_2310:
[----:B------:R-:W-:-:S05]  /*83180*/  IMAD.MOV.U32 R13, RZ, RZ, -0x1 ;  /* 0xffffffffff0d7424 */ /* 0x000fca00078e00ff */
[----:B------:R2:W5:Y:S02]  /*83190*/  ATOMG.E.EXCH.STRONG.GPU PT, R0, desc[UR36][R8.64], R13 ;  /* 0x8000000d080079a8 */ /* 0x000564000c1ef124 */
.L_x_2311:
[----:B------:R-:W-:Y:S05]  /*831a0*/  BSYNC.RECONVERGENT B2 ;  /* 0x0000000000027941 */ /* 0x000fea0003800200 */
.L_x_2309:
[----:B-12--5:R-:W-:-:S05]  /*831b0*/  VIADD R13, R0, 0x1 ;  /* 0x00000001000d7836 */ /* 0x026fca0000000000 */
[----:B------:R-:W-:-:S13]  /*831c0*/  ISETP.GE.U32.AND P0, PT, R13, 0x2, PT ;  /* 0x000000020d00780c */ /* 0x000fda0003f06070 */
[----:B------:R-:W-:Y:S05]  /*831d0*/  @!P0 BRA `(.L_x_2308) ;  /* 0x0000000000248947 */ /* 0x000fea0003800000 */
[----:B------:R-:W-:Y:S04]  /*831e0*/  BSSY.RECONVERGENT B2, `(.L_x_2312) ;  /* 0x0000005000027945 */ /* 0x000fe80003800200 */
[----:B------:R-:W-:Y:S05]  /*831f0*/  @P1 BRA `(.L_x_2313) ;  /* 0x0000000000081947 */ /* 0x000fea0003800000 */
[----:B------:R1:W-:Y:S01]  /*83200*/  ATOMS.EXCH RZ, [R11+0x10000], RZ ;  /* 0x010000ff0bff738c */ /* 0x0003e20004000000 */
[----:B------:R-:W-:Y:S05]  /*83210*/  BRA `(.L_x_2314) ;  /* 0x0000000000047947 */ /* 0x000fea0003800000 */
.L_x_2313:
[----:B------:R2:W5:Y:S02]  /*83220*/  ATOMG.E.EXCH.STRONG.GPU PT, RZ, desc[UR36][R8.64], RZ ;  /* 0x800000ff08ff79a8 */ /* 0x000564000c1ef124 */
.L_x_2314:
[----:B------:R-:W-:Y:S05]  /*83230*/  BSYNC.RECONVERGENT B2 ;  /* 0x0000000000027941 */ /* 0x000fea0003800200 */
.L_x_2312:
[----:B------:R-:W-:Y:S01]  /*83240*/  LOP3.LUT P0, RZ, R0, 0x7, RZ, 0xc0, !PT ;  /* 0x0000000700ff7812 */ /* 0x000fe2000780c0ff */
[----:B------:R-:W-:-:S12]  /*83250*/  IMAD.MOV.U32 R3, RZ, RZ, R0 ;  /* 0x000000ffff037224 */ /* 0x000fd800078e0000 */
[----:B------:R-:W-:Y:S05]  /*83260*/  @!P0 BRA `(.L_x_2315) ;  /* 0xfffffffc009c8947 */ /* 0x000fea000383ffff */
.L_x_2308:
[----:B------:R-:W-:Y:S05]  /*83270*/  BSYNC B1 ;  /* 0x0000000000017941 */ /* 0x000fea0003800000 */
.L_x_2307:
        /* <DEDUP_REMOVED lines=10> */
[----:B01----:R-:W-:-:S10]  /*83320*/  IMAD.MOV.U32 R11, RZ, RZ, R6 ;  /* 0x000000ffff0b7224 */ /* 0x003fd400078e0006 */
[----:B------:R-:W-:Y:S05]  /*83330*/  @!P0 BRA `(.L_x_2319) ;  /* 0x00000000009c8947 */ /* 0x000fea0003800000 */
[----:B------:R-:W-:-:S13]  /*83340*/  ISETP.NE.AND P0, PT, R8, RZ, PT ;  /* 0x000000ff0800720c */ /* 0x000fda0003f05270 */
[----:B------:R-:W-:Y:S05]  /*83350*/  @P0 BREAK.RELIABLE B1 ;  /* 0x0000000000010942 */ /* 0x000fea0003800100 */
[----:B------:R-:W-:Y:S05]  /*83360*/  @P0 BRA `(.L_x_2320) ;  /* 0x0000000400540947 */ /* 0x000fea0003800000 */
.L_x_2318:
[----:B------:R-:W-:Y:S02]  /*83370*/  ISETP.GT.U32.AND P1, PT, R6, 0xffff, PT ;  /* 0x0000ffff0600780c */ /* 0x000fe40003f24070 */
[----:B01----:R-:W-:-:S11]  /*83380*/  SHF.R.U32.HI R11, RZ, 0x3, R6 ;  /* 0x00000003ff0b7819 */ /* 0x003fd60000011606 */
        /* <DEDUP_REMOVED lines=12> */
.L_x_2317:
        /* <DEDUP_REMOVED lines=15> */
.L_x_2322:
[----:B------:R-:W-:-:S05]  /*83540*/  IMAD.WIDE.U32 R8, R9, 0x4, R24 ;  /* 0x0000000409087825 */ /* 0x000fca00078e0018 */
[----:B------:R-:W2:Y:S02]  /*83550*/  ATOMG.E.EXCH.STRONG.GPU PT, R0, desc[UR36][R8.64], R3 ;  /* 0x80000003080079a8 */ /* 0x000ea4000c1ef124 */
[----:B--2---:R-:W-:-:S13]  /*83560*/  ISETP.NE.AND P0, PT, R0, -0x1, PT ;  /* 0xffffffff0000780c */ /* 0x004fda0003f05270 */
[----:B------:R-:W-:Y:S05]  /*83570*/  @!P0 BREAK.RELIABLE B1 ;  /* 0x0000000000018942 */ /* 0x000fea0003800100 */
[----:B------:R-:W-:Y:S05]  /*83580*/  @!P0 BRA `(.L_x_2323) ;  /* 0x0000000000e08947 */ /* 0x000fea0003800000 */
[----:B------:R3:W5:Y:S01]  /*83590*/  ATOMG.E.EXCH.STRONG.GPU PT, RZ, desc[UR36][R8.64], RZ ;  /* 0x800000ff08ff79a8 */ /* 0x000762000c1ef124 */
[----:B01----:R-:W-:-:S07]  /*835a0*/  IMAD.MOV.U32 R11, RZ, RZ, R3 ;  /* 0x000000ffff0b7224 */ /* 0x003fce00078e0003 */
.L_x_2319:
[----:B------:R-:W-:Y:S05]  /*835b0*/  BSYNC.RELIABLE B1 ;  /* 0x0000000000017941 */ /* 0x000fea0003800100 */
.L_x_2316:
[----:B------:R-:W-:Y:S02]  /*835c0*/  LOP3.LUT P0, RZ, R0, 0x7, RZ, 0xc0, !PT ;  /* 0x0000000700ff7812 */ /* 0x000fe4000780c0ff */
[----:B------:R-:W-:-:S04]  /*835d0*/  LOP3.LUT P1, RZ, R11, 0x7, RZ, 0xc0, !PT ;  /* 0x000000070bff7812 */ /* 0x000fc8000782c0ff */
[----:B------:R-:W-:-:S04]  /*835e0*/  PLOP3.LUT P0, PT, P0, P1, PT, 0x20, 0x2 ;  /* 0x000000000002781c */ /* 0x000fc80000702470 */
[----:B--2---:R-:W-:Y:S02]  /*835f0*/  SEL R6, R11, R0, P0 ;  /* 0x000000000b067207 */ /* 0x004fe40000000000 */
[----:B------:R-:W-:Y:S02]  /*83600*/  SEL R3, R0, R11, P0 ;  /* 0x0000000b00037207 */ /* 0x000fe40000000000 */
[----:B------:R-:W-:-:S13]  /*83610*/  LOP3.LUT P1, RZ, R6, 0x7, RZ, 0xc0, !PT ;  /* 0x0000000706ff7812 */ /* 0x000fda000782c0ff */
[----:B------:R-:W-:Y:S05]  /*83620*/  @!P1 BRA `(.L_x_2324) ;  /* 0xfffffff8008c9947 */ /* 0x000fea000383ffff */
.L_x_2306:
[----:B------:R-:W-:Y:S02]  /*83630*/  IMAD.SHL.U32 R0, R6, 0x8, RZ ;  /* 0x0000000806007824 */ /* 0x000fe400078e00ff */
[----:B---3--:R-:W-:Y:S02]  /*83640*/  IMAD.MOV.U32 R9, RZ, RZ, -0x4f0f0efe ;  /* 0xb0f0f102ff097424 */ /* 0x008fe400078e00ff */
        /* <DEDUP_REMOVED lines=27> */
.L_x_2321:
        /* <DEDUP_REMOVED lines=12> */
.L_x_2320:
[----:B------:R-:W-:Y:S01]  /*838c0*/  IMAD R9, R23, 0x8, R2 ;  /* 0x0000000817097824 */ /* 0x000fe200078e0202 */
[----:B------:R0:W-:Y:S01]  /*838d0*/  STL [R1+0x238], R22 ;  /* 0x0002381601007387 */ /* 0x0001e20000100800 */
[----:B------:R-:W-:Y:S02]  /*838e0*/  IMAD.MOV.U32 R7, RZ, RZ, R3 ;  /* 0x000000ffff077224 */ /* 0x000fe400078e0003 */
[----:B------:R-:W-:-:S03]  /*838f0*/  IMAD.MOV.U32 R23, RZ, RZ, R22 ;  /* 0x000000ffff177224 */ /* 0x000fc600078e0016 */
[----:B------:R0:W-:Y:S04]  /*83900*/  STL.64 [R9+0x220], R6 ;  /* 0x0002200609007387 */ /* 0x0001e80000100a00 */
.L_x_2323:
[----:B------:R-:W-:Y:S05]  /*83910*/  BSYNC B0 ;  /* 0x0000000000007941 */ /* 0x000fea0003800000 */
.L_x_2305:
[----:B------:R-:W-:Y:S01]  /*83920*/  LOP3.LUT P0, RZ, R5, 0x7, RZ, 0xc0, !PT ;  /* 0x0000000705ff7812 */ /* 0x000fe2000780c0ff */
[----:B------:R-:W-:Y:S03]  /*83930*/  BSSY B0, `(.L_x_2325) ;  /* 0x0000092000007945 */ /* 0x000fe60003800000 */
[----:B------:R-:W-:-:S04]  /*83940*/  ISETP.NE.AND P0, PT, R10, RZ, !P0 ;  /* 0x000000ff0a00720c */ /* 0x000fc80004705270 */
[----:B------:R-:W-:Y:S02]  /*83950*/  SEL R4, R5, R42, P0 ;  /* 0x0000002a05047207 */ /* 0x000fe40000000000 */
[----:B------:R-:W-:Y:S02]  /*83960*/  SEL R5, R42, R5, P0 ;  /* 0x000000052a057207 */ /* 0x000fe40000000000 */
[----:B------:R-:W-:-:S13]  /*83970*/  LOP3.LUT P1, RZ, R4, 0x7, RZ, 0xc0, !PT ;  /* 0x0000000704ff7812 */ /* 0x000fda000782c0ff */
[----:B------:R-:W-:Y:S05]  /*83980*/  @P1 BRA `(.L_x_2326) ;  /* 0x0000000400741947 */ /* 0x000fea0003800000 */
.L_x_2344:
[----:B------:R-:W-:Y:S01]  /*83990*/  LOP3.LUT P0, RZ, R5, 0x7, RZ, 0xc0, !PT ;  /* 0x0000000705ff7812 */ /* 0x000fe2000780c0ff */
[----:B------:R-:W-:Y:S05]  /*839a0*/  YIELD ;  /* 0x0000000000007946 */ /* 0x000fea0003800000 */
[----:B------:R-:W-:Y:S07]  /*839b0*/  BSSY B1, `(.L_x_2327) ;  /* 0x000001f000017945 */ /* 0x000fee0003800000 */
[----:B------:R-:W-:Y:S05]  /*839c0*/  @P0 BRA `(.L_x_2328) ;  /* 0x0000000000740947 */ /* 0x000fea0003800000 */
[----:B------:R-:W3:Y:S01]  /*839d0*/  S2R R3, SR_CgaCtaId ;  /* 0x0000000000037919 */ /* 0x000ee20000008800 */
[----:B-12---:R-:W-:-:S05]  /*839e0*/  MOV R0, 0x400 ;  /* 0x0000040000007802 */ /* 0x006fca0000000f00 */
[----:B------:R-:W-:-:S05]  /*839f0*/  VIADD R0, R0, 0x410 ;  /* 0x0000041000007836 */ /* 0x000fca0000000000 */
[----:B---3--:R-:W-:-:S07]  /*83a00*/  LEA R8, R3, R0, 0x18 ;  /* 0x0000000003087211 */ /* 0x008fce00078ec0ff */
.L_x_2335:
[C---:B------:R-:W-:Y:S01]  /*83a10*/  ISETP.GT.U32.AND P0, PT, R5.reuse, 0xffff, PT ;  /* 0x0000ffff0500780c */ /* 0x040fe20003f04070 */
[----:B------:R-:W-:Y:S05]  /*83a20*/  YIELD ;  /* 0x0000000000007946 */ /* 0x000fea0003800000 */
[----:B0-2---:R-:W-:Y:S01]  /*83a30*/  SHF.R.U32.HI R7, RZ, 0x3, R5 ;  /* 0x00000003ff077819 */ /* 0x005fe20000011605 */
[----:B------:R-:W-:Y:S01]  /*83a40*/  BSSY.RECONVERGENT B2, `(.L_x_2329) ;  /* 0x0000009000027945 */ /* 0x000fe20003800200 */
[----:B-1----:R-:W-:-:S03]  /*83a50*/  LEA.HI R3, R5, R8, RZ, 0x1f ;  /* 0x0000000805037211 */ /* 0x002fc600078ff8ff */
[----:B------:R-:W-:Y:S02]  /*83a60*/  IMAD.WIDE.U32 R6, R7, 0x4, R24 ;  /* 0x0000000407067825 */ /* 0x000fe400078e0018 */
[----:B------:R-:W-:Y:S05]  /*83a70*/  @P0 BRA `(.L_x_2330) ;  /* 0x00000000000c0947 */ /* 0x000fea0003800000 */
[----:B------:R-:W-:-:S06]  /*83a80*/  IMAD.MOV.U32 R0, RZ, RZ, -0x1 ;  /* 0xffffffffff007424 */ /* 0x000fcc00078e00ff */
[----:B------:R0:W1:Y:S01]  /*83a90*/  ATOMS.EXCH R0, [R3+0x10000], R0 ;  /* 0x010000000300738c */ /* 0x0000620004000000 */
[----:B------:R-:W-:Y:S05]  /*83aa0*/  BRA `(.L_x_2331) ;  /* 0x0000000000087947 */ /* 0x000fea0003800000 */
.L_x_2330:
[----:B------:R-:W-:-:S05]  /*83ab0*/  IMAD.MOV.U32 R9, RZ, RZ, -0x1 ;  /* 0xffffffffff097424 */ /* 0x000fca00078e00ff */
[----:B------:R2:W5:Y:S02]  /*83ac0*/  ATOMG.E.EXCH.STRONG.GPU PT, R0, desc[UR36][R6.64], R9 ;  /* 0x80000009060079a8 */ /* 0x000564000c1ef124 */
.L_x_2331:
[----:B------:R-:W-:Y:S05]  /*83ad0*/  BSYNC.RECONVERGENT B2 ;  /* 0x0000000000027941 */ /* 0x000fea0003800200 */
.L_x_2329:
[----:B-12--5:R-:W-:-:S05]  /*83ae0*/  VIADD R9, R0, 0x1 ;  /* 0x0000000100097836 */ /* 0x026fca0000000000 */
[----:B------:R-:W-:-:S13]  /*83af0*/  ISETP.GE.U32.AND P1, PT, R9, 0x2, PT ;  /* 0x000000020900780c */ /* 0x000fda0003f26070 */
[----:B------:R-:W-:Y:S05]  /*83b00*/  @!P1 BRA `(.L_x_2328) ;  /* 0x0000000000249947 */ /* 0x000fea0003800000 */
[----:B------:R-:W-:Y:S04]  /*83b10*/  BSSY.RECONVERGENT B2, `(.L_x_2332) ;  /* 0x0000005000027945 */ /* 0x000fe80003800200 */
[----:B------:R-:W-:Y:S05]  /*83b20*/  @P0 BRA `(.L_x_2333) ;  /* 0x0000000000080947 */ /* 0x000fea0003800000 */
[----:B------:R1:W-:Y:S01]  /*83b30*/  ATOMS.EXCH RZ, [R3+0x10000], RZ ;  /* 0x010000ff03ff738c */ /* 0x0003e20004000000 */
[----:B------:R-:W-:Y:S05]  /*83b40*/  BRA `(.L_x_2334) ;  /* 0x0000000000047947 */ /* 0x000fea0003800000 */
.L_x_2333:
[----:B------:R2:W5:Y:S02]  /*83b50*/  ATOMG.E.EXCH.STRONG.GPU PT, RZ, desc[UR36][R6.64], RZ ;  /* 0x800000ff06ff79a8 */ /* 0x000564000c1ef124 */
.L_x_2334:
[----:B------:R-:W-:Y:S05]  /*83b60*/  BSYNC.RECONVERGENT B2 ;  /* 0x0000000000027941 */ /* 0x000fea0003800200 */
.L_x_2332:
[----:B------:R-:W-:Y:S01]  /*83b70*/  LOP3.LUT P0, RZ, R0, 0x7, RZ, 0xc0, !PT ;  /* 0x0000000700ff7812 */ /* 0x000fe2000780c0ff */
[----:B------:R-:W-:-:S12]  /*83b80*/  IMAD.MOV.U32 R5, RZ, RZ, R0 ;  /* 0x000000ffff057224 */ /* 0x000fd800078e0000 */
[----:B------:R-:W-:Y:S05]  /*83b90*/  @!P0 BRA `(.L_x_2335) ;  /* 0xfffffffc009c8947 */ /* 0x000fea000383ffff */
.L_x_2328:
[----:B------:R-:W-:Y:S05]  /*83ba0*/  BSYNC B1 ;  /* 0x0000000000017941 */ /* 0x000fea0003800000 */
.L_x_2327:
[----:B------:R-:W-:Y:S01]  /*83bb0*/  ISETP.GE.U32.AND P0, PT, R4, 0xfff9, PT ;  /* 0x0000fff90400780c */ /* 0x000fe20003f06070 */
[----:B------:R-:W-:-:S12]  /*83bc0*/  BSSY.RELIABLE B1, `(.L_x_2336) ;  /* 0x0000032000017945 */ /* 0x000fd80003800100 */
[----:B------:R-:W-:Y:S05]  /*83bd0*/  @!P0 BRA `(.L_x_2337) ;  /* 0x0000000000688947 */ /* 0x000fea0003800000 */
[C---:B------:R-:W-:Y:S02]  /*83be0*/  LOP3.LUT P0, RZ, R5.reuse, 0x3, RZ, 0xc0, !PT ;  /* 0x0000000305ff7812 */ /* 0x040fe4000780c0ff */
[----:B012---:R-:W-:-:S04]  /*83bf0*/  LOP3.LUT P1, R6, R5, 0x4, RZ, 0xc0, !PT ;  /* 0x0000000405067812 */ /* 0x007fc8000782c0ff */
        /* <DEDUP_REMOVED lines=10> */
.L_x_2338:
[----:B------:R-:W-:Y:S02]  /*83ca0*/  ISETP.GT.U32.AND P1, PT, R4, 0xffff, PT ;  /* 0x0000ffff0400780c */ /* 0x000fe40003f24070 */
[----:B------:R-:W-:-:S11]  /*83cb0*/  SHF.R.U32.HI R3, RZ, 0x3, R4 ;  /* 0x00000003ff037819 */ /* 0x000fd60000011604 */
        /* <DEDUP_REMOVED lines=12> */
.L_x_2337:
        /* <DEDUP_REMOVED lines=15> */
.L_x_2342:
[----:B------:R-:W-:-:S05]  /*83e70*/  IMAD.WIDE.U32 R6, R7, 0x4, R24 ;  /* 0x0000000407067825 */ /* 0x000fca00078e0018 */
[----:B------:R-:W2:Y:S02]  /*83e80*/  ATOMG.E.EXCH.STRONG.GPU PT, R0, desc[UR36][R6.64], R5 ;  /* 0x80000005060079a8 */ /* 0x000ea4000c1ef124 */
[----:B--2---:R-:W-:-:S13]  /*83e90*/  ISETP.NE.AND P0, PT, R0, -0x1, PT ;  /* 0xffffffff0000780c */ /* 0x004fda0003f05270 */
[----:B------:R-:W-:Y:S05]  /*83ea0*/  @!P0 BREAK.RELIABLE B1 ;  /* 0x0000000000018942 */ /* 0x000fea0003800100 */
[----:B------:R-:W-:Y:S05]  /*83eb0*/  @!P0 BRA `(.L_x_2343) ;  /* 0x0000000000e48947 */ /* 0x000fea0003800000 */
[----:B------:R0:W5:Y:S01]  /*83ec0*/  ATOMG.E.EXCH.STRONG.GPU PT, RZ, desc[UR36][R6.64], RZ ;  /* 0x800000ff06ff79a8 */ /* 0x000162000c1ef124 */
[----:B------:R-:W-:-:S07]  /*83ed0*/  IMAD.MOV.U32 R3, RZ, RZ, R5 ;  /* 0x000000ffff037224 */ /* 0x000fce00078e0005 */
.L_x_2339:
[----:B------:R-:W-:Y:S05]  /*83ee0*/  BSYNC.RELIABLE B1 ;  /* 0x0000000000017941 */ /* 0x000fea0003800100 */
.L_x_2336:
[----:B------:R-:W-:Y:S02]  /*83ef0*/  LOP3.LUT P0, RZ, R0, 0x7, RZ, 0xc0, !PT ;  /* 0x0000000700ff7812 */ /* 0x000fe4000780c0ff */
[----:B------:R-:W-:-:S04]  /*83f00*/  LOP3.LUT P1, RZ, R3, 0x7, RZ, 0xc0, !PT ;  /* 0x0000000703ff7812 */ /* 0x000fc8000782c0ff */
[----:B------:R-:W-:-:S04]  /*83f10*/  PLOP3.LUT P0, PT, P0, P1, PT, 0x20, 0x2 ;  /* 0x000000000002781c */ /* 0x000fc80000702470 */
[----:B-1----:R-:W-:Y:S02]  /*83f20*/  SEL R4, R3, R0, P0 ;  /* 0x0000000003047207 */ /* 0x002fe40000000000 */
[----:B------:R-:W-:Y:S02]  /*83f30*/  SEL R5, R0, R3, P0 ;  /* 0x0000000300057207 */ /* 0x000fe40000000000 */
[----:B------:R-:W-:-:S13]  /*83f40*/  LOP3.LUT P1, RZ, R4, 0x7, RZ, 0xc0, !PT ;  /* 0x0000000704ff7812 */ /* 0x000fda000782c0ff */
[----:B------:R-:W-:Y:S05]  /*83f50*/  @!P1 BRA `(.L_x_2344) ;  /* 0xfffffff8008c9947 */ /* 0x000fea000383ffff */
.L_x_2326:
[----:B-12---:R-:W-:Y:S02]  /*83f60*/  IMAD.SHL.U32 R0, R4, 0x8, RZ ;  /* 0x0000000804007824 */ /* 0x006fe400078e00ff */
        /* <DEDUP_REMOVED lines=29> */
.L_x_2341:
        /* <DEDUP_REMOVED lines=13> */
.L_x_2340:
[C---:B------:R-:W-:Y:S02]  /*84210*/  VIADD R0, R23.reuse, 0x1 ;  /* 0x0000000117007836 */ /* 0x040fe40000000000 */
[----:B------:R-:W-:-:S03]  /*84220*/  IMAD R23, R23, 0x8, R2 ;  /* 0x0000000817177824 */ /* 0x000fc600078e0202 */
[----:B------:R0:W-:Y:S04]  /*84230*/  STL [R1+0x238], R0 ;  /* 0x0002380001007387 */ /* 0x0001e80000100800 */
[----:B------:R0:W-:Y:S02]  /*84240*/  STL.64 [R23+0x220], R4 ;  /* 0x0002200417007387 */ /* 0x0001e40000100a00 */
.L_x_2343:
[----:B------:R-:W-:Y:S05]  /*84250*/  BSYNC B0 ;  /* 0x0000000000007941 */ /* 0x000fea0003800000 */
.L_x_2325:
[----:B------:R-:W-:Y:S05]  /*84260*/  BRA `(.L_x_2345) ;  /* 0x0000029000987947 */ /* 0x000fea0003800000 */
.L_x_2300:
        /* <DEDUP_REMOVED lines=14> */
[----:B------:R-:W-:Y:S02]  /*84350*/  IMAD.MOV.U32 R46, RZ, RZ, RZ ;  /* 0x000000ffff2e7224 */ /* 0x000fe400078e00ff */
[----:B------:R-:W-:-:S07]  /*84360*/  IMAD.MOV.U32 R23, RZ, RZ, RZ ;  /* 0x000000ffff177224 */ /* 0x000fce00078e00ff */
.L_x_2352:
        /* <DEDUP_REMOVED lines=33> */
.L_x_2351:
[----:B------:R-:W-:Y:S05]  /*84580*/  BSYNC.RECONVERGENT B8 ;  /* 0x0000000000087941 */ /* 0x000fea0003800200 */
.L_x_2350:
[----:B------:R-:W-:-:S13]  /*84590*/  ISETP.GE.U32.AND P0, PT, R23, R42, PT ;  /* 0x0000002a1700720c */ /* 0x000fda0003f06070 */
[----:B------:R-:W-:Y:S05]  /*845a0*/  @!P0 BRA `(.L_x_2352) ;  /* 0xfffffffc00708947 */ /* 0x000fea000383ffff */
.L_x_2349:
[----:B------:R-:W-:Y:S05]  /*845b0*/  BSYNC.RECONVERGENT B7 ;  /* 0x0000000000077941 */ /* 0x000fea0003800200 */
.L_x_2348:
[----:B------:R-:W-:Y:S01]  /*845c0*/  ISETP.NE.AND P0, PT, R43, RZ, PT ;  /* 0x000000ff2b00720c */ /* 0x000fe20003f05270 */
[----:B------:R-:W-:Y:S01]  /*845d0*/  BSSY.RECONVERGENT B7, `(.L_x_2353) ;  /* 0x0000024000077945 */ /* 0x000fe20003800200 */
[----:B------:R-:W-:-:S11]  /*845e0*/  IMAD.MOV.U32 R46, RZ, RZ, RZ ;  /* 0x000000ffff2e7224 */ /* 0x000fd600078e00ff */
[----:B------:R-:W-:Y:S05]  /*845f0*/  @!P0 BRA `(.L_x_2354) ;  /* 0x0000000000848947 */ /* 0x000fea0003800000 */
[----:B------:R-:W-:-:S07]  /*84600*/  CS2R R46, SRZ ;  /* 0x00000000002e7805 */ /* 0x000fce000001ff00 */
.L_x_2357:
        /* <DEDUP_REMOVED lines=29> */
.L_x_2356:
[----:B------:R-:W-:Y:S05]  /*847e0*/  BSYNC.RECONVERGENT B8 ;  /* 0x0000000000087941 */ /* 0x000fea0003800200 */
.L_x_2355:
[----:B------:R-:W-:-:S13]  /*847f0*/  ISETP.GE.U32.AND P0, PT, R46, R43, PT ;  /* 0x0000002b2e00720c */ /* 0x000fda0003f06070 */
[----:B------:R-:W-:Y:S05]  /*84800*/  @!P0 BRA `(.L_x_2357) ;  /* 0xfffffffc00808947 */ /* 0x000fea000383ffff */
.L_x_2354:
[----:B------:R-:W-:Y:S05]  /*84810*/  BSYNC.RECONVERGENT B7 ;  /* 0x0000000000077941 */ /* 0x000fea0003800200 */
.L_x_2353:
[----:B------:R-:W-:Y:S05]  /*84820*/  BRA `(.L_x_2358) ;  /* 0x0000008000bc7947 */ /* 0x000fea0003800000 */
.L_x_2347:
        /* <DEDUP_REMOVED lines=12> */
[----:B------:R-:W0:Y:S02]  /*848f0*/  LDS.64 R4, [R3] ;  /* 0x0000000003047984 */ /* 0x000e240000000a00 */
[----:B0-----:R-:W-:Y:S01]  /*84900*/  ISETP.NE.U32.AND P0, PT, R4, RZ, PT ;  /* 0x000000ff0400720c */ /* 0x001fe20003f05070 */
        /* <DEDUP_REMOVED lines=8> */
[----:B0-----:R-:W-:Y:S05]  /*84990*/  @P0 BRA `(.L_x_2362) ;  /* 0x0000004000780947 */ /* 0x001fea0003800000 */
[C---:B------:R-:W-:Y:S01]  /*849a0*/  SHF.L.U32 R3, R0.reuse, 0xa, RZ ;  /* 0x0000000a00037819 */ /* 0x040fe200000006ff */
[----:B------:R-:W-:Y:S02]  /*849b0*/  IMAD.SHL.U32 R0, R0, 0x80, RZ ;  /* 0x0000008000007824 */ /* 0x000fe400078e00ff */
[----:B------:R-:W-:Y:S01]  /*849c0*/  IMAD.MOV.U32 R23, RZ, RZ, R5 ;  /* 0x000000ffff177224 */ /* 0x000fe200078e0005 */
[----:B------:R-:W-:Y:S02]  /*849d0*/  LOP3.LUT R3, R3, 0xfc00, RZ, 0xc0, !PT ;  /* 0x0000fc0003037812 */ /* 0x000fe400078ec0ff */
[----:B------:R-:W-:-:S03]  /*849e0*/  LOP3.LUT R0, R0, 0x1f80, RZ, 0xc0, !PT ;  /* 0x00001f8000007812 */ /* 0x000fc600078ec0ff */
[----:B------:R-:W-:Y:S02]  /*849f0*/  IMAD.IADD R3, R38, 0x1, R3 ;  /* 0x0000000126037824 */ /* 0x000fe400078e0203 */
[----:B------:R-:W-:Y:S02]  /*84a00*/  IMAD.IADD R9, R0, 0x1, R39 ;  /* 0x0000000100097824 */ /* 0x000fe400078e0227 */
[----:B------:R-:W-:Y:S01]  /*84a10*/  VIADD R0, R8, 0x2 ;  /* 0x0000000208007836 */ /* 0x000fe20000000000 */
        /* <DEDUP_REMOVED lines=15> */
[----:B------:R-:W0:Y:S02]  /*84b10*/  LDS.64 R4, [R4] ;  /* 0x0000000004047984 */ /* 0x000e240000000a00 */
[----:B0-----:R-:W-:-:S04]  /*84b20*/  ISETP.NE.U32.AND P0, PT, R4, RZ, PT ;  /* 0x000000ff0400720c */ /* 0x001fc80003f05070 */
        /* <DEDUP_REMOVED lines=1029> */
.L_x_2362:
[----:B------:R-:W-:Y:S05]  /*88b80*/  BSYNC.RECONVERGENT B1 ;  /* 0x0000000000017941 */ /* 0x000fea0003800200 */
.L_x_2361:
[----:B------:R0:W-:Y:S02]  /*88b90*/  STL [R1+0x24], R0 ;  /* 0x0000240001007387 */ /* 0x0001e40000100800 */
.L_x_2360:
[----:B------:R-:W-:Y:S05]  /*88ba0*/  BSYNC.RECONVERGENT B0 ;  /* 0x0000000000007941 */ /* 0x000fea0003800200 */
.L_x_2359:
        /* <DEDUP_REMOVED lines=1013> */
.L_x_2364:
[----:B------:R-:W-:Y:S05]  /*8cb00*/  BSYNC.RECONVERGENT B0 ;  /* 0x0000000000007941 */ /* 0x000fea0003800200 */
.L_x_2363:
[----:B------:R1:W-:Y:S02]  /*8cb10*/  STL [R1+0x28], R0 ;  /* 0x0000280001007387 */ /* 0x0003e40000100800 */
.L_x_2358:
[----:B------:R-:W-:Y:S05]  /*8cb20*/  BSYNC.RECONVERGENT B6 ;  /* 0x0000000000067941 */ /* 0x000fea0003800200 */
.L_x_2346:
[----:B------:R-:W-:Y:S01]  /*8cb30*/  VIADD R17, R17, 0x1 ;  /* 0x0000000111117836 */ /* 0x000fe20000000000 */
[----:B------:R-:W-:-:S04]  /*8cb40*/  ISETP.GE.U32.AND P0, PT, R23, R42, PT ;  /* 0x0000002a1700720c */ /* 0x000fc80003f06070 */
[----:B------:R-:W-:-:S04]  /*8cb50*/  ISETP.LT.U32.OR P0, PT, R22, R17, !P0 ;  /* 0x000000111600720c */ /* 0x000fc80004701470 */
[----:B------:R-:W-:-:S13]  /*8cb60*/  ISETP.LT.U32.OR P0, PT, R46, R43, P0 ;  /* 0x0000002b2e00720c */ /* 0x000fda0000701470 */
[----:B------:R-:W-:Y:S05]  /*8cb70*/  @P0 BRA `(.L_x_2301) ;  /* 0x0000020800700947 */ /* 0x000fea0003800000 */
[----:B01----:R-:W2:Y:S01]  /*8cb80*/  LDG.E R0, desc[UR36][R40.64+0x114] ;  /* 0x0001142428007981 */ /* 0x003ea2000c1e1900 */
[----:B------:R-:W-:Y:S01]  /*8cb90*/  BSSY B0, `(.L_x_2365) ;  /* 0x000001a000007945 */ /* 0x000fe20003800000 */
[----:B--2---:R-:W-:-:S13]  /*8cba0*/  ISETP.NE.AND P0, PT, R0, RZ, PT ;  /* 0x000000ff0000720c */ /* 0x004fda0003f05270 */
[----:B------:R-:W-:Y:S05]  /*8cbb0*/  @!P0 BRA `(.L_x_2366) ;  /* 0x00000000005c8947 */ /* 0x000fea0003800000 */
[----:B------:R-:W-:-:S07]  /*8cbc0*/  IMAD.MOV.U32 R3, RZ, RZ, RZ ;  /* 0x000000ffff037224 */ /* 0x000fce00078e00ff */
.L_x_2370:
        /* <DEDUP_REMOVED lines=14> */
.L_x_2368:
[----:B------:R-:W-:-:S04]  /*8ccb0*/  IMAD.WIDE.U32 R4, R5, 0x4, R24 ;  /* 0x0000000405047825 */ /* 0x000fc800078e0018 */
[----:B------:R-:W-:-:S05]  /*8ccc0*/  IMAD.MOV.U32 R7, RZ, RZ, -0x1 ;  /* 0xffffffffff077424 */ /* 0x000fca00078e00ff */
[----:B------:R1:W5:Y:S04]  /*8ccd0*/  ATOMG.E.EXCH.STRONG.GPU PT, RZ, desc[UR36][R4.64], R7 ;  /* 0x8000000704ff79a8 */ /* 0x000368000c1ef124 */
[----:B------:R1:W5:Y:S02]  /*8cce0*/  LDG.E R0, desc[UR36][R40.64+0x114] ;  /* 0x0001142428007981 */ /* 0x000364000c1e1900 */
.L_x_2369:
[----:B------:R-:W-:Y:S05]  /*8ccf0*/  BSYNC.RECONVERGENT B1 ;  /* 0x0000000000017941 */ /* 0x000fea0003800200 */
.L_x_2367:
[----:B------:R-:W-:-:S05]  /*8cd00*/  VIADD R3, R3, 0x1 ;  /* 0x0000000103037836 */ /* 0x000fca0000000000 */
[----:B-----5:R-:W-:-:S13]  /*8cd10*/  ISETP.GE.U32.AND P0, PT, R3, R0, PT ;  /* 0x000000000300720c */ /* 0x020fda0003f06070 */
[----:B------:R-:W-:Y:S05]  /*8cd20*/  @!P0 BRA `(.L_x_2370) ;  /* 0xfffffffc00a88947 */ /* 0x000fea000383ffff */
.L_x_2366:
[----:B------:R-:W-:Y:S05]  /*8cd30*/  BSYNC B0 ;  /* 0x0000000000007941 */ /* 0x000fea0003800000 */
.L_x_2365:
[----:B------:R-:W2:Y:S01]  /*8cd40*/  LDG.E R0, desc[UR36][R40.64+0x110] ;  /* 0x0001102428007981 */ /* 0x000ea2000c1e1900 */
[----:B------:R-:W-:Y:S01]  /*8cd50*/  BSSY B0, `(.L_x_2371) ;  /* 0x0000039000007945 */ /* 0x000fe20003800000 */
[----:B--2---:R-:W-:-:S13]  /*8cd60*/  ISETP.NE.AND P0, PT, R0, RZ, PT ;  /* 0x000000ff0000720c */ /* 0x004fda0003f05270 */
[----:B------:R-:W-:Y:S05]  /*8cd70*/  @!P0 BRA `(.L_x_2372) ;  /* 0x0000000000d88947 */ /* 0x000fea0003800000 */
[----:B------:R-:W-:Y:S02]  /*8cd80*/  IMAD.MOV.U32 R3, RZ, RZ, R0 ;  /* 0x000000ffff037224 */ /* 0x000fe400078e0000 */
[----:B------:R-:W-:-:S07]  /*8cd90*/  IMAD.MOV.U32 R9, RZ, RZ, RZ ;  /* 0x000000ffff097224 */ /* 0x000fce00078e00ff */
.L_x_2381:
        /* <DEDUP_REMOVED lines=17> */
.L_x_2374:
[----:B------:R-:W-:Y:S05]  /*8ceb0*/  BSYNC.RECONVERGENT B1 ;  /* 0x0000000000017941 */ /* 0x000fea0003800200 */
.L_x_2373:
[----:B------:R-:W-:Y:S01]  /*8cec0*/  BSSY.RECONVERGENT B1, `(.L_x_2375) ;  /* 0x000000b000017945 */ /* 0x000fe20003800200 */
[----:B0----5:R-:W-:Y:S01]  /*8ced0*/  IMAD R4, R5, 0x8, R8 ;  /* 0x0000000805047824 */ /* 0x021fe200078e0208 */
[----:B------:R-:W-:Y:S02]  /*8cee0*/  SHF.R.U32.HI R0, RZ, 0x3, R7 ;  /* 0x00000003ff007819 */ /* 0x000fe40000011607 */
[----:B------:R-:W-:Y:S05]  /*8cef0*/  @!P1 BRA `(.L_x_2376) ;  /* 0x00000000000c9947 */ /* 0x000fea0003800000 */
[----:B------:R-:W-:-:S06]  /*8cf00*/  IMAD.U32 R0, R0, 0x4, R1 ;  /* 0x0000000400007824 */ /* 0x000fcc00078e0001 */
[----:B------:R-:W5:Y:S01]  /*8cf10*/  LDL R0, [R0+0x38] ;  /* 0x0000380000007983 */ /* 0x000f620000100800 */
[----:B------:R-:W-:Y:S05]  /*8cf20*/  BRA `(.L_x_2377) ;  /* 0x0000000000107947 */ /* 0x000fea0003800000 */
.L_x_2376:
[----:B------:R-:W-:-:S13]  /*8cf30*/  LOP3.LUT P0, RZ, R7, 0x3, RZ, 0xc0, !PT ;  /* 0x0000000307ff7812 */ /* 0x000fda000780c0ff */
[----:B------:R-:W-:Y:S05]  /*8cf40*/  @P0 BRA `(.L_x_2377) ;  /* 0x0000000000080947 */ /* 0x000fea0003800000 */
[----:B------:R-:W-:-:S06]  /*8cf50*/  IMAD.U32 R0, R0, 0x4, R1 ;  /* 0x0000000400007824 */ /* 0x000fcc00078e0001 */
[----:B------:R-:W5:Y:S02]  /*8cf60*/  LDL R0, [R0+0x138] ;  /* 0x0001380000007983 */ /* 0x000f640000100800 */
.L_x_2377:
[----:B------:R-:W-:Y:S05]  /*8cf70*/  BSYNC.RECONVERGENT B1 ;  /* 0x0000000000017941 */ /* 0x000fea0003800200 */
.L_x_2375:
        /* <DEDUP_REMOVED lines=12> */
.L_x_2379:
[----:B------:R-:W0:Y:S02]  /*8d040*/  LDC.64 R6, c[0x0][0x380] ;  /* 0x0000e000ff067b82 */ /* 0x000e240000000a00 */
[----:B0-----:R-:W-:-:S03]  /*8d050*/  IMAD.WIDE.U32 R6, R11, 0x8, R6 ;  /* 0x000000080b067825 */ /* 0x001fc600078e0006 */
[----:B------:R-:W-:-:S05]  /*8d060*/  IADD3 R6, P0, PT, R6, 0xc000000, RZ ;  /* 0x0c00000006067810 */ /* 0x000fca0007f1e0ff */
[----:B------:R-:W-:-:S05]  /*8d070*/  IMAD.X R7, RZ, RZ, R7, P0 ;  /* 0x000000ffff077224 */ /* 0x000fca00000e0607 */
[----:B------:R0:W5:Y:S04]  /*8d080*/  ATOMG.E.EXCH.64.STRONG.GPU PT, RZ, desc[UR36][R6.64+0x8], R4 ;  /* 0x8000080406ff79a8 */ /* 0x000168000c1ef524 */
[----:B------:R0:W5:Y:S02]  /*8d090*/  LDG.E R3, desc[UR36][R40.64+0x110] ;  /* 0x0001102428037981 */ /* 0x000164000c1e1900 */
.L_x_2380:
[----:B------:R-:W-:Y:S05]  /*8d0a0*/  BSYNC.RECONVERGENT B1 ;  /* 0x0000000000017941 */ /* 0x000fea0003800200 */
.L_x_2378:
[----:B------:R-:W-:-:S05]  /*8d0b0*/  VIADD R9, R9, 0x1 ;  /* 0x0000000109097836 */ /* 0x000fca0000000000 */
[----:B-----5:R-:W-:-:S13]  /*8d0c0*/  ISETP.GE.U32.AND P0, PT, R9, R3, PT ;  /* 0x000000030900720c */ /* 0x020fda0003f06070 */
[----:B------:R-:W-:Y:S05]  /*8d0d0*/  @!P0 BRA `(.L_x_2381) ;  /* 0xfffffffc00308947 */ /* 0x000fea000383ffff */
.L_x_2372:
[----:B------:R-:W-:Y:S05]  /*8d0e0*/  BSYNC B0 ;  /* 0x0000000000007941 */ /* 0x000fea0003800000 */
.L_x_2371:
[----:B------:R-:W2:Y:S01]  /*8d0f0*/  LDG.E R0, desc[UR36][R40.64+0x10c] ;  /* 0x00010c2428007981 */ /* 0x000ea2000c1e1900 */
[----:B------:R-:W-:Y:S01]  /*8d100*/  BSSY B0, `(.L_x_2382) ;  /* 0x00000bf000007945 */ /* 0x000fe20003800000 */
[----:B--2---:R-:W-:-:S13]  /*8d110*/  ISETP.NE.AND P0, PT, R0, RZ, PT ;  /* 0x000000ff0000720c */ /* 0x004fda0003f05270 */
[----:B------:R-:W-:Y:S05]  /*8d120*/  @!P0 BRA `(.L_x_2383) ;  /* 0x0000000800f08947 */ /* 0x000fea0003800000 */
[----:B01----:R0:W5:Y:S01]  /*8d130*/  LDL R5, [R1+0x238] ;  /* 0x0002380001057983 */ /* 0x0031620000100800 */
[----:B------:R-:W-:-:S07]  /*8d140*/  IMAD.MOV.U32 R3, RZ, RZ, RZ ;  /* 0x000000ffff037224 */ /* 0x000fce00078e00ff */
.L_x_2410:
        /* <DEDUP_REMOVED lines=9> */
.L_x_2385:
[----:B------:R-:W-:-:S13]  /*8d1e0*/  LOP3.LUT P0, RZ, R6, 0x3, RZ, 0xc0, !PT ;  /* 0x0000000306ff7812 */ /* 0x000fda000780c0ff */
[----:B------:R-:W-:Y:S05]  /*8d1f0*/  @P0 BRA `(.L_x_2386) ;  /* 0x0000000000080947 */ /* 0x000fea0003800000 */
[----:B------:R-:W-:-:S06]  /*8d200*/  IMAD R9, R9, 0x4, R2 ;  /* 0x0000000409097824 */ /* 0x000fcc00078e0202 */
[----:B------:R-:W5:Y:S02]  /*8d210*/  LDL R9, [R9+0x118] ;  /* 0x0001180009097983 */ /* 0x000f640000100800 */
.L_x_2386:
[----:B------:R-:W-:Y:S05]  /*8d220*/  BSYNC.RECONVERGENT B1 ;  /* 0x0000000000017941 */ /* 0x000fea0003800200 */
.L_x_2384:
[----:B------:R-:W-:Y:S01]  /*8d230*/  LOP3.LUT P0, RZ, R7, 0x4, RZ, 0xc0, !PT ;  /* 0x0000000407ff7812 */ /* 0x000fe2000780c0ff */
[----:B------:R-:W-:Y:S01]  /*8d240*/  BSSY.RECONVERGENT B1, `(.L_x_2387) ;  /* 0x000000a000017945 */ /* 0x000fe20003800200 */
[----:B------:R-:W-:-:S11]  /*8d250*/  SHF.R.U32.HI R0, RZ, 0x3, R7 ;  /* 0x00000003ff007819 */ /* 0x000fd60000011607 */
[----:B------:R-:W-:Y:S05]  /*8d260*/  @!P0 BRA `(.L_x_2388) ;  /* 0x00000000000c8947 */ /* 0x000fea0003800000 */
[----:B------:R-:W-:-:S06]  /*8d270*/  IMAD.U32 R0, R0, 0x4, R1 ;  /* 0x0000000400007824 */ /* 0x000fcc00078e0001 */
[----:B------:R-:W5:Y:S01]  /*8d280*/  LDL R0, [R0+0x38] ;  /* 0x0000380000007983 */ /* 0x000f620000100800 */
[----:B------:R-:W-:Y:S05]  /*8d290*/  BRA `(.L_x_2389) ;  /* 0x0000000000107947 */ /* 0x000fea0003800000 */
.L_x_2388:
[----:B------:R-:W-:-:S13]  /*8d2a0*/  LOP3.LUT P0, RZ, R7, 0x3, RZ, 0xc0, !PT ;  /* 0x0000000307ff7812 */ /* 0x000fda000780c0ff */
[----:B------:R-:W-:Y:S05]  /*8d2b0*/  @P0 BRA `(.L_x_2389) ;  /* 0x0000000000080947 */ /* 0x000fea0003800000 */
[----:B------:R-:W-:-:S06]  /*8d2c0*/  IMAD.U32 R0, R0, 0x4, R1 ;  /* 0x0000000400007824 */ /* 0x000fcc00078e0001 */
[----:B------:R-:W5:Y:S02]  /*8d2d0*/  LDL R0, [R0+0x138] ;  /* 0x0001380000007983 */ /* 0x000f640000100800 */
.L_x_2389:
[----:B------:R-:W-:Y:S05]  /*8d2e0*/  BSYNC.RECONVERGENT B1 ;  /* 0x0000000000017941 */ /* 0x000fea0003800200 */
.L_x_2387:
[C---:B------:R-:W-:Y:S01]  /*8d2f0*/  LOP3.LUT R4, R6.reuse, 0x7, RZ, 0xc0, !PT ;  /* 0x0000000706047812 */ /* 0x040fe200078ec0ff */
[----:B------:R-:W-:Y:S01]  /*8d300*/  BSSY B1, `(.L_x_2390) ;  /* 0x000009a000017945 */ /* 0x000fe20003800000 */
[----:B------:R-:W-:Y:S02]  /*8d310*/  LOP3.LUT P0, RZ, R6, 0x7, RZ, 0xc0, !PT ;  /* 0x0000000706ff7812 */ /* 0x000fe4000780c0ff */
[----:B------:R-:W-:Y:S01]  /*8d320*/  LOP3.LUT R11, R7, 0x7, RZ, 0xc0, !PT ;  /* 0x00000007070b7812 */ /* 0x000fe200078ec0ff */
[----:B-----5:R-:W-:Y:S01]  /*8d330*/  IMAD R4, R9, 0x8, R4 ;  /* 0x0000000809047824 */ /* 0x020fe200078e0204 */
[----:B------:R-:W-:Y:S02]  /*8d340*/  LOP3.LUT P1, RZ, R7, 0x7, RZ, 0xc0, !PT ;  /* 0x0000000707ff7812 */ /* 0x000fe4000782c0ff */
[----:B------:R-:W-:Y:S02]  /*8d350*/  LEA R11, R0, R11, 0x3 ;  /* 0x0000000b000b7211 */ /* 0x000fe400078e18ff */
[----:B------:R-:W-:-:S04]  /*8d360*/  PLOP3.LUT P0, PT, P0, P1, PT, 0x20, 0x2 ;  /* 0x000000000002781c */ /* 0x000fc80000702470 */
[----:B------:R-:W-:Y:S02]  /*8d370*/  SEL R6, R11, R4, P0 ;  /* 0x000000040b067207 */ /* 0x000fe40000000000 */
[----:B------:R-:W-:Y:S02]  /*8d380*/  SEL R7, R4, R11, P0 ;  /* 0x0000000b04077207 */ /* 0x000fe40000000000 */
[----:B------:R-:W-:-:S13]  /*8d390*/  LOP3.LUT P1, RZ, R6, 0x7, RZ, 0xc0, !PT ;  /* 0x0000000706ff7812 */ /* 0x000fda000782c0ff */
[----:B------:R-:W-:Y:S05]  /*8d3a0*/  @P1 BRA `(.L_x_2391) ;  /* 0x0000000400741947 */ /* 0x000fea0003800000 */
.L_x_2409:
[----:B------:R-:W-:Y:S01]  /*8d3b0*/  LOP3.LUT P0, RZ, R7, 0x7, RZ, 0xc0, !PT ;  /* 0x0000000707ff7812 */ /* 0x000fe2000780c0ff */
[----:B------:R-:W-:Y:S05]  /*8d3c0*/  YIELD ;  /* 0x0000000000007946 */ /* 0x000fea0003800000 */
[----:B------:R-:W-:Y:S07]  /*8d3d0*/  BSSY B2, `(.L_x_2392) ;  /* 0x000001f000027945 */ /* 0x000fee0003800000 */
[----:B-12345:R-:W-:Y:S05]  /*8d3e0*/  @P0 BRA `(.L_x_2393) ;  /* 0x0000000000740947 */ /* 0x03efea0003800000 */
[----:B------:R-:W1:Y:S01]  /*8d3f0*/  S2R R9, SR_CgaCtaId ;  /* 0x0000000000097919 */ /* 0x000e620000008800 */
[----:B------:R-:W-:-:S05]  /*8d400*/  MOV R0, 0x400 ;  /* 0x0000040000007802 */ /* 0x000fca0000000f00 */
[----:B------:R-:W-:-:S05]  /*8d410*/  VIADD R0, R0, 0x410 ;  /* 0x0000041000007836 */ /* 0x000fca0000000000 */
[----:B-1----:R-:W-:-:S07]  /*8d420*/  LEA R10, R9, R0, 0x18 ;  /* 0x00000000090a7211 */ /* 0x002fce00078ec0ff */
.L_x_2400:
        /* <DEDUP_REMOVED lines=10> */
.L_x_2395:
[----:B------:R-:W-:-:S05]  /*8d4d0*/  IMAD.MOV.U32 R11, RZ, RZ, -0x1 ;  /* 0xffffffffff0b7424 */ /* 0x000fca00078e00ff */
[----:B------:R1:W5:Y:S02]  /*8d4e0*/  ATOMG.E.EXCH.STRONG.GPU PT, R0, desc[UR36][R8.64], R11 ;  /* 0x8000000b080079a8 */ /* 0x000364000c1ef124 */
.L_x_2396:
[----:B------:R-:W-:Y:S05]  /*8d4f0*/  BSYNC.RECONVERGENT B3 ;  /* 0x0000000000037941 */ /* 0x000fea0003800200 */
.L_x_2394:
[----:B-123-5:R-:W-:-:S05]  /*8d500*/  VIADD R11, R0, 0x1 ;  /* 0x00000001000b7836 */ /* 0x02efca0000000000 */
[----:B------:R-:W-:-:S13]  /*8d510*/  ISETP.GE.U32.AND P0, PT, R11, 0x2, PT ;  /* 0x000000020b00780c */ /* 0x000fda0003f06070 */
[----:B------:R-:W-:Y:S05]  /*8d520*/  @!P0 BRA `(.L_x_2393) ;  /* 0x0000000000248947 */ /* 0x000fea0003800000 */
[----:B------:R-:W-:Y:S04]  /*8d530*/  BSSY.RECONVERGENT B3, `(.L_x_2397) ;  /* 0x0000005000037945 */ /* 0x000fe80003800200 */
[----:B------:R-:W-:Y:S05]  /*8d540*/  @P1 BRA `(.L_x_2398) ;  /* 0x0000000000081947 */ /* 0x000fea0003800000 */
[----:B------:R1:W-:Y:S01]  /*8d550*/  ATOMS.EXCH RZ, [R4+0x10000], RZ ;  /* 0x010000ff04ff738c */ /* 0x0003e20004000000 */
[----:B------:R-:W-:Y:S05]  /*8d560*/  BRA `(.L_x_2399) ;  /* 0x0000000000047947 */ /* 0x000fea0003800000 */
.L_x_2398:
[----:B------:R2:W5:Y:S02]  /*8d570*/  ATOMG.E.EXCH.STRONG.GPU PT, RZ, desc[UR36][R8.64], RZ ;  /* 0x800000ff08ff79a8 */ /* 0x000564000c1ef124 */
.L_x_2399:
[----:B------:R-:W-:Y:S05]  /*8d580*/  BSYNC.RECONVERGENT B3 ;  /* 0x0000000000037941 */ /* 0x000fea0003800200 */
.L_x_2397:
[----:B------:R-:W-:Y:S01]  /*8d590*/  LOP3.LUT P0, RZ, R0, 0x7, RZ, 0xc0, !PT ;  /* 0x0000000700ff7812 */ /* 0x000fe2000780c0ff */
[----:B------:R-:W-:-:S12]  /*8d5a0*/  IMAD.MOV.U32 R7, RZ, RZ, R0 ;  /* 0x000000ffff077224 */ /* 0x000fd800078e0000 */
[----:B------:R-:W-:Y:S05]  /*8d5b0*/  @!P0 BRA `(.L_x_2400) ;  /* 0xfffffffc009c8947 */ /* 0x000fea000383ffff */
.L_x_2393:
[----:B------:R-:W-:Y:S05]  /*8d5c0*/  BSYNC B2 ;  /* 0x0000000000027941 */ /* 0x000fea0003800000 */
.L_x_2392:
[----:B------:R-:W-:Y:S01]  /*8d5d0*/  ISETP.GE.U32.AND P0, PT, R6, 0xfff9, PT ;  /* 0x0000fff90600780c */ /* 0x000fe20003f06070 */
[----:B------:R-:W-:-:S12]  /*8d5e0*/  BSSY.RELIABLE B2, `(.L_x_2401) ;  /* 0x0000032000027945 */ /* 0x000fd80003800100 */
[----:B------:R-:W-:Y:S05]  /*8d5f0*/  @!P0 BRA `(.L_x_2402) ;  /* 0x0000000000688947 */ /* 0x000fea0003800000 */
[C---:B------:R-:W-:Y:S02]  /*8d600*/  LOP3.LUT P0, RZ, R7.reuse, 0x3, RZ, 0xc0, !PT ;  /* 0x0000000307ff7812 */ /* 0x040fe4000780c0ff */
[----:B-1----:R-:W-:-:S04]  /*8d610*/  LOP3.LUT P1, R4, R7, 0x4, RZ, 0xc0, !PT ;  /* 0x0000000407047812 */ /* 0x002fc8000782c0ff */
        /* <DEDUP_REMOVED lines=10> */
.L_x_2403:
[----:B------:R-:W-:Y:S02]  /*8d6c0*/  ISETP.GT.U32.AND P1, PT, R6, 0xffff, PT ;  /* 0x0000ffff0600780c */ /* 0x000fe40003f24070 */
[----:B------:R-:W-:-:S11]  /*8d6d0*/  SHF.R.U32.HI R11, RZ, 0x3, R6 ;  /* 0x00000003ff0b7819 */ /* 0x000fd60000011606 */
        /* <DEDUP_REMOVED lines=12> */
.L_x_2402:
[----:B------:R-:W-:Y:S02]  /*8d7a0*/  ISETP.GT.U32.AND P0, PT, R6, 0xffff, PT ;  /* 0x0000ffff0600780c */ /* 0x000fe40003f04070 */
[----:B--2---:R-:W-:-:S11]  /*8d7b0*/  SHF.R.U32.HI R9, RZ, 0x3, R6 ;  /* 0x00000003ff097819 */ /* 0x004fd60000011606 */
[----:B------:R-:W-:Y:S05]  /*8d7c0*/  @P0 BRA `(.L_x_2407) ;  /* 0x0000000000300947 */ /* 0x000fea0003800000 */
[----:B------:R-:W2:Y:S01]  /*8d7d0*/  S2UR UR5, SR_CgaCtaId ;  /* 0x00000000000579c3 */ /* 0x000ea20000008800 */
[----:B------:R-:W-:Y:S02]  /*8d7e0*/  UMOV UR4, 0x400 ;  /* 0x0000040000047882 */ /* 0x000fe40000000000 */
[----:B------:R-:W-:-:S04]  /*8d7f0*/  UIADD3 UR4, UPT, UPT, UR4, 0x410, URZ ;  /* 0x0000041004047890 */ /* 0x000fc8000fffe0ff */
[----:B--2---:R-:W-:-:S06]  /*8d800*/  ULEA UR4, UR5, UR4, 0x18 ;  /* 0x0000000405047291 */ /* 0x004fcc000f8ec0ff */
[----:B-1----:R-:W-:-:S05]  /*8d810*/  LEA R4, R9, UR4, 0x2 ;  /* 0x0000000409047c11 */ /* 0x002fca000f8e10ff */
[----:B------:R-:W1:Y:S02]  /*8d820*/  ATOMS.EXCH R0, [R4+0x10000], R7 ;  /* 0x010000070400738c */ /* 0x000e640004000000 */
[----:B-1----:R-:W-:-:S13]  /*8d830*/  ISETP.NE.AND P0, PT, R0, -0x1, PT ;  /* 0xffffffff0000780c */ /* 0x002fda0003f05270 */
[----:B------:R-:W-:Y:S05]  /*8d840*/  @!P0 BREAK.RELIABLE B2 ;  /* 0x0000000000028942 */ /* 0x000fea0003800100 */
[----:B------:R-:W-:Y:S05]  /*8d850*/  @!P0 BRA `(.L_x_2408) ;  /* 0x0000000400108947 */ /* 0x000fea0003800000 */
[----:B------:R4:W-:Y:S01]  /*8d860*/  ATOMS.EXCH RZ, [R4+0x10000], RZ ;  /* 0x010000ff04ff738c */ /* 0x0009e20004000000 */
[----:B------:R-:W-:Y:S01]  /*8d870*/  IMAD.MOV.U32 R11, RZ, RZ, R7 ;  /* 0x000000ffff0b7224 */ /* 0x000fe200078e0007 */
[----:B------:R-:W-:Y:S06]  /*8d880*/  BRA `(.L_x_2404) ;  /* 0x00000000001c7947 */ /* 0x000fec0003800000 */
.L_x_2407:
[----:B------:R-:W-:-:S05]  /*8d890*/  IMAD.WIDE.U32 R8, R9, 0x4, R24 ;  /* 0x0000000409087825 */ /* 0x000fca00078e0018 */
[----:B------:R-:W2:Y:S02]  /*8d8a0*/  ATOMG.E.EXCH.STRONG.GPU PT, R0, desc[UR36][R8.64], R7 ;  /* 0x80000007080079a8 */ /* 0x000ea4000c1ef124 */
[----:B--2---:R-:W-:-:S13]  /*8d8b0*/  ISETP.NE.AND P0, PT, R0, -0x1, PT ;  /* 0xffffffff0000780c */ /* 0x004fda0003f05270 */
[----:B------:R-:W-:Y:S05]  /*8d8c0*/  @!P0 BREAK.RELIABLE B2 ;  /* 0x0000000000028942 */ /* 0x000fea0003800100 */
[----:B------:R-:W-:Y:S05]  /*8d8d0*/  @!P0 BRA `(.L_x_2408) ;  /* 0x0000000000f08947 */ /* 0x000fea0003800000 */
[----:B------:R3:W5:Y:S01]  /*8d8e0*/  ATOMG.E.EXCH.STRONG.GPU PT, RZ, desc[UR36][R8.64], RZ ;  /* 0x800000ff08ff79a8 */ /* 0x000762000c1ef124 */
[----:B------:R-:W-:-:S07]  /*8d8f0*/  IMAD.MOV.U32 R11, RZ, RZ, R7 ;  /* 0x000000ffff0b7224 */ /* 0x000fce00078e0007 */
.L_x_2404:
[----:B------:R-:W-:Y:S05]  /*8d900*/  BSYNC.RELIABLE B2 ;  /* 0x0000000000027941 */ /* 0x000fea0003800100 */
.L_x_2401:
[----:B------:R-:W-:Y:S02]  /*8d910*/  LOP3.LUT P0, RZ, R0, 0x7, RZ, 0xc0, !PT ;  /* 0x0000000700ff7812 */ /* 0x000fe4000780c0ff */
[----:B------:R-:W-:-:S04]  /*8d920*/  LOP3.LUT P1, RZ, R11, 0x7, RZ, 0xc0, !PT ;  /* 0x000000070bff7812 */ /* 0x000fc8000782c0ff */
[----:B------:R-:W-:-:S04]  /*8d930*/  PLOP3.LUT P0, PT, P0, P1, PT, 0x20, 0x2 ;  /* 0x000000000002781c */ /* 0x000fc80000702470 */
[----:B------:R-:W-:Y:S02]  /*8d940*/  SEL R6, R11, R0, P0 ;  /* 0x000000000b067207 */ /* 0x000fe40000000000 */
[----:B------:R-:W-:Y:S02]  /*8d950*/  SEL R7, R0, R11, P0 ;  /* 0x0000000b00077207 */ /* 0x000fe40000000000 */
[----:B------:R-:W-:-:S13]  /*8d960*/  LOP3.LUT P1, RZ, R6, 0x7, RZ, 0xc0, !PT ;  /* 0x0000000706ff7812 */ /* 0x000fda000782c0ff */
[----:B------:R-:W-:Y:S05]  /*8d970*/  @!P1 BRA `(.L_x_2409) ;  /* 0xfffffff8008c9947 */ /* 0x000fea000383ffff */
.L_x_2391:
[----:B------:R-:W-:Y:S02]  /*8d980*/  IMAD.SHL.U32 R0, R6, 0x8, RZ ;  /* 0x0000000806007824 */ /* 0x000fe400078e00ff */
[----:B--23--:R-:W-:Y:S02]  /*8d990*/  IMAD.MOV.U32 R9, RZ, RZ, -0x4f0f0efe ;  /* 0xb0f0f102ff097424 */ /* 0x00cfe400078e00ff */
[----:B------:R-:W-:Y:S01]  /*8d9a0*/  IMAD.MOV.U32 R13, RZ, RZ, -0x40000000 ;  /* 0xc0000000ff0d7424 */ /* 0x000fe200078e00ff */
[----:B------:R-:W-:Y:S01]  /*8d9b0*/  LOP3.LUT R0, R0, 0x38, RZ, 0xc0, !PT ;  /* 0x0000003800007812 */ /* 0x000fe200078ec0ff */
[----:B------:R-:W-:-:S03]  /*8d9c0*/  IMAD.MOV.U32 R11, RZ, RZ, -0x203a400 ;  /* 0xfdfc5c00ff0b7424 */ /* 0x000fc600078e00ff */
[----:B------:R-:W-:-:S04]  /*8d9d0*/  LOP3.LUT R0, R0, 0x7, R7, 0xf8, !PT ;  /* 0x0000000700007812 */ /* 0x000fc800078ef807 */
[-C--:B-1--4-:R-:W-:Y:S02]  /*8d9e0*/  SHF.R.U64 R4, R9, R0.reuse, 0x7eb6deee ;  /* 0x7eb6deee09047419 */ /* 0x092fe40000001200 */
        /* <DEDUP_REMOVED lines=24> */
.L_x_2406:
        /* <DEDUP_REMOVED lines=14> */
.L_x_2405:
[C---:B------:R-:W-:Y:S02]  /*8dc50*/  VIADD R0, R5.reuse, 0x1 ;  /* 0x0000000105007836 */ /* 0x040fe40000000000 */
[----:B--2---:R-:W-:Y:S02]  /*8dc60*/  IMAD R9, R5, 0x8, R2 ;  /* 0x0000000805097824 */ /* 0x004fe400078e0202 */
[----:B------:R-:W-:Y:S01]  /*8dc70*/  IMAD.MOV.U32 R5, RZ, RZ, R0 ;  /* 0x000000ffff057224 */ /* 0x000fe200078e0000 */
[----:B------:R1:W-:Y:S04]  /*8dc80*/  STL [R1+0x238], R0 ;  /* 0x0002380001007387 */ /* 0x0003e80000100800 */
[----:B------:R1:W-:Y:S02]  /*8dc90*/  STL.64 [R9+0x220], R6 ;  /* 0x0002200609007387 */ /* 0x0003e40000100a00 */
.L_x_2408:
[----:B------:R-:W-:Y:S05]  /*8dca0*/  BSYNC B1 ;  /* 0x0000000000017941 */ /* 0x000fea0003800000 */
.L_x_2390:
[----:B-1234-:R-:W2:Y:S01]  /*8dcb0*/  LDG.E R0, desc[UR36][R40.64+0x10c] ;  /* 0x00010c2428007981 */ /* 0x01eea2000c1e1900 */
[----:B------:R-:W-:-:S05]  /*8dcc0*/  VIADD R3, R3, 0x1 ;  /* 0x0000000103037836 */ /* 0x000fca0000000000 */
[----:B--2---:R-:W-:-:S13]  /*8dcd0*/  ISETP.GE.U32.AND P0, PT, R3, R0, PT ;  /* 0x000000000300720c */ /* 0x004fda0003f06070 */
[----:B------:R-:W-:Y:S05]  /*8dce0*/  @!P0 BRA `(.L_x_2410) ;  /* 0xfffffff400188947 */ /* 0x000fea000383ffff */
.L_x_2383:
[----:B------:R-:W-:Y:S05]  /*8dcf0*/  BSYNC B0 ;  /* 0x0000000000007941 */ /* 0x000fea0003800000 */
.L_x_2382:
        /* <DEDUP_REMOVED lines=8> */
.L_x_2412:
[----:B------:R-:W-:-:S13]  /*8dd80*/  LOP3.LUT P0, RZ, R0, 0x3, RZ, 0xc0, !PT ;  /* 0x0000000300ff7812 */ /* 0x000fda000780c0ff */
[----:B------:R-:W-:Y:S05]  /*8dd90*/  @P0 BRA `(.L_x_2413) ;  /* 0x0000000000080947 */ /* 0x000fea0003800000 */
[----:B------:R-:W-:-:S06]  /*8dda0*/  IMAD R3, R3, 0x4, R2 ;  /* 0x0000000403037824 */ /* 0x000fcc00078e0202 */
[----:B------:R-:W5:Y:S02]  /*8ddb0*/  LDL R3, [R3+0x118] ;  /* 0x0001180003037983 */ /* 0x000f640000100800 */
.L_x_2413:
[----:B------:R-:W-:Y:S05]  /*8ddc0*/  BSYNC.RECONVERGENT B0 ;  /* 0x0000000000007941 */ /* 0x000fea0003800200 */
.L_x_2411:
        /* <DEDUP_REMOVED lines=8> */
.L_x_2433:
        /* <DEDUP_REMOVED lines=8> */
.L_x_2424:
        /* <DEDUP_REMOVED lines=10> */
.L_x_2419:
[----:B------:R-:W-:-:S05]  /*8df70*/  IMAD.MOV.U32 R5, RZ, RZ, -0x1 ;  /* 0xffffffffff057424 */ /* 0x000fca00078e00ff */
[----:B------:R2:W5:Y:S02]  /*8df80*/  ATOMG.E.EXCH.STRONG.GPU PT, R0, desc[UR36][R6.64], R5 ;  /* 0x80000005060079a8 */ /* 0x000564000c1ef124 */
.L_x_2420:
[----:B------:R-:W-:Y:S05]  /*8df90*/  BSYNC.RECONVERGENT B2 ;  /* 0x0000000000027941 */ /* 0x000fea0003800200 */
.L_x_2418:
[----:B-12--5:R-:W-:-:S05]  /*8dfa0*/  VIADD R5, R0, 0x1 ;  /* 0x0000000100057836 */ /* 0x026fca0000000000 */
[----:B------:R-:W-:-:S13]  /*8dfb0*/  ISETP.GE.U32.AND P1, PT, R5, 0x2, PT ;  /* 0x000000020500780c */ /* 0x000fda0003f26070 */
[----:B------:R-:W-:Y:S05]  /*8dfc0*/  @!P1 BRA `(.L_x_2417) ;  /* 0x0000000000249947 */ /* 0x000fea0003800000 */
[----:B------:R-:W-:Y:S04]  /*8dfd0*/  BSSY.RECONVERGENT B2, `(.L_x_2421) ;  /* 0x0000005000027945 */ /* 0x000fe80003800200 */
[----:B------:R-:W-:Y:S05]  /*8dfe0*/  @P0 BRA `(.L_x_2422) ;  /* 0x0000000000080947 */ /* 0x000fea0003800000 */
[----:B------:R2:W-:Y:S01]  /*8dff0*/  ATOMS.EXCH RZ, [R3+0x10000], RZ ;  /* 0x010000ff03ff738c */ /* 0x0005e20004000000 */
[----:B------:R-:W-:Y:S05]  /*8e000*/  BRA `(.L_x_2423) ;  /* 0x0000000000047947 */ /* 0x000fea0003800000 */
.L_x_2422:
[----:B------:R1:W5:Y:S02]  /*8e010*/  ATOMG.E.EXCH.STRONG.GPU PT, RZ, desc[UR36][R6.64], RZ ;  /* 0x800000ff06ff79a8 */ /* 0x000364000c1ef124 */
.L_x_2423:
[----:B------:R-:W-:Y:S05]  /*8e020*/  BSYNC.RECONVERGENT B2 ;  /* 0x0000000000027941 */ /* 0x000fea0003800200 */
.L_x_2421:
[----:B------:R-:W-:Y:S01]  /*8e030*/  LOP3.LUT P0, RZ, R0, 0x7, RZ, 0xc0, !PT ;  /* 0x0000000700ff7812 */ /* 0x000fe2000780c0ff */
[----:B------:R-:W-:-:S12]  /*8e040*/  IMAD.MOV.U32 R37, RZ, RZ, R0 ;  /* 0x000000ffff257224 */ /* 0x000fd800078e0000 */
[----:B------:R-:W-:Y:S05]  /*8e050*/  @!P0 BRA `(.L_x_2424) ;  /* 0xfffffffc009c8947 */ /* 0x000fea000383ffff */
.L_x_2417:
[----:B------:R-:W-:Y:S05]  /*8e060*/  BSYNC B1 ;  /* 0x0000000000017941 */ /* 0x000fea0003800000 */
.L_x_2416:
        /* <DEDUP_REMOVED lines=10> */
[----:B0-2---:R-:W-:-:S10]  /*8e110*/  IMAD.MOV.U32 R3, RZ, RZ, R4 ;  /* 0x000000ffff037224 */ /* 0x005fd400078e0004 */
[----:B------:R-:W-:Y:S05]  /*8e120*/  @!P0 BRA `(.L_x_2428) ;  /* 0x00000000009c8947 */ /* 0x000fea0003800000 */
[----:B------:R-:W-:-:S13]  /*8e130*/  ISETP.NE.AND P0, PT, R5, RZ, PT ;  /* 0x000000ff0500720c */ /* 0x000fda0003f05270 */
[----:B------:R-:W-:Y:S05]  /*8e140*/  @P0 BREAK.RELIABLE B1 ;  /* 0x0000000000010942 */ /* 0x000fea0003800100 */
[----:B------:R-:W-:Y:S05]  /*8e150*/  @P0 BRA `(.L_x_2429) ;  /* 0x00000004006c0947 */ /* 0x000fea0003800000 */
.L_x_2427:
        /* <DEDUP_REMOVED lines=14> */
.L_x_2426:
        /* <DEDUP_REMOVED lines=15> */
.L_x_2431:
[----:B------:R-:W-:-:S05]  /*8e330*/  IMAD.WIDE.U32 R4, R5, 0x4, R24 ;  /* 0x0000000405047825 */ /* 0x000fca00078e0018 */
[----:B------:R-:W3:Y:S02]  /*8e340*/  ATOMG.E.EXCH.STRONG.GPU PT, R0, desc[UR36][R4.64], R37 ;  /* 0x80000025040079a8 */ /* 0x000ee4000c1ef124 */
[----:B---3--:R-:W-:-:S13]  /*8e350*/  ISETP.NE.AND P0, PT, R0, -0x1, PT ;  /* 0xffffffff0000780c */ /* 0x008fda0003f05270 */
[----:B------:R-:W-:Y:S05]  /*8e360*/  @!P0 BREAK.RELIABLE B1 ;  /* 0x0000000000018942 */ /* 0x000fea0003800100 */
[----:B------:R-:W-:Y:S05]  /*8e370*/  @!P0 BRA `(.L_x_2432) ;  /* 0x0000000000fc8947 */ /* 0x000fea0003800000 */
[----:B------:R4:W5:Y:S01]  /*8e380*/  ATOMG.E.EXCH.STRONG.GPU PT, RZ, desc[UR36][R4.64], RZ ;  /* 0x800000ff04ff79a8 */ /* 0x000962000c1ef124 */
[----:B0-2---:R-:W-:-:S07]  /*8e390*/  IMAD.MOV.U32 R3, RZ, RZ, R37 ;  /* 0x000000ffff037224 */ /* 0x005fce00078e0025 */
.L_x_2428:
[----:B------:R-:W-:Y:S05]  /*8e3a0*/  BSYNC.RELIABLE B1 ;  /* 0x0000000000017941 */ /* 0x000fea0003800100 */
.L_x_2425:
[----:B------:R-:W-:Y:S02]  /*8e3b0*/  LOP3.LUT P0, RZ, R0, 0x7, RZ, 0xc0, !PT ;  /* 0x0000000700ff7812 */ /* 0x000fe4000780c0ff */
[----:B------:R-:W-:-:S04]  /*8e3c0*/  LOP3.LUT P1, RZ, R3, 0x7, RZ, 0xc0, !PT ;  /* 0x0000000703ff7812 */ /* 0x000fc8000782c0ff */
[----:B------:R-:W-:-:S04]  /*8e3d0*/  PLOP3.LUT P0, PT, P0, P1, PT, 0x20, 0x2 ;  /* 0x000000000002781c */ /* 0x000fc80000702470 */
[----:B---34-:R-:W-:Y:S02]  /*8e3e0*/  SEL R4, R3, R0, P0 ;  /* 0x0000000003047207 */ /* 0x018fe40000000000 */
[----:B------:R-:W-:Y:S02]  /*8e3f0*/  SEL R37, R0, R3, P0 ;  /* 0x0000000300257207 */ /* 0x000fe40000000000 */
[----:B------:R-:W-:-:S13]  /*8e400*/  LOP3.LUT P1, RZ, R4, 0x7, RZ, 0xc0, !PT ;  /* 0x0000000704ff7812 */ /* 0x000fda000782c0ff */
[----:B------:R-:W-:Y:S05]  /*8e410*/  @!P1 BRA `(.L_x_2433) ;  /* 0xfffffff8008c9947 */ /* 0x000fea000383ffff */
.L_x_2415:
        /* <DEDUP_REMOVED lines=32> */
.L_x_2430:
        /* <DEDUP_REMOVED lines=15> */
.L_x_2429:
[----:B------:R-:W2:Y:S01]  /*8e710*/  LDL R3, [R1+0x238] ;  /* 0x0002380001037983 */ /* 0x000ea20000100800 */
[----:B------:R-:W-:Y:S02]  /*8e720*/  IMAD.MOV.U32 R5, RZ, RZ, R37 ;  /* 0x000000ffff057224 */ /* 0x000fe400078e0025 */
[C---:B--2---:R-:W-:Y:S02]  /*8e730*/  VIADD R0, R3.reuse, 0x1 ;  /* 0x0000000103007836 */ /* 0x044fe40000000000 */
[----:B------:R-:W-:-:S03]  /*8e740*/  IMAD R3, R3, 0x8, R2 ;  /* 0x0000000803037824 */ /* 0x000fc600078e0202 */
[----:B------:R2:W-:Y:S04]  /*8e750*/  STL [R1+0x238], R0 ;  /* 0x0002380001007387 */ /* 0x0005e80000100800 */
[----:B------:R2:W-:Y:S02]  /*8e760*/  STL.64 [R3+0x220], R4 ;  /* 0x0002200403007387 */ /* 0x0005e40000100a00 */
.L_x_2432:
[----:B------:R-:W-:Y:S05]  /*8e770*/  BSYNC B0 ;  /* 0x0000000000007941 */ /* 0x000fea0003800000 */
.L_x_2414:
[----:B------:R-:W-:Y:S05]  /*8e780*/  BRA `(.L_x_2345) ;  /* 0x000001ec00507947 */ /* 0x000fea0003800000 */
.L_x_2299:
        /* <DEDUP_REMOVED lines=27> */
.L_x_2443:
[C---:B------:R-:W-:Y:S01]  /*8e940*/  ISETP.GT.U32.AND P1, PT, R32.reuse, 0xffff, PT ;  /* 0x0000ffff2000780c */ /* 0x040fe20003f24070 */
[----:B------:R-:W-:Y:S05]  /*8e950*/  YIELD ;  /* 0x0000000000007946 */ /* 0x000fea0003800000 */
[----:B-12---:R-:W-:Y:S01]  /*8e960*/  SHF.R.U32.HI R7, RZ, 0x3, R32 ;  /* 0x00000003ff077819 */ /* 0x006fe20000011620 */
[----:B------:R-:W-:Y:S01]  /*8e970*/  BSSY.RECONVERGENT B1, `(.L_x_2437) ;  /* 0x0000009000017945 */ /* 0x000fe20003800200 */
[----:B0--3--:R-:W-:-:S03]  /*8e980*/  LEA.HI R3, R32, R17, RZ, 0x1f ;  /* 0x0000001120037211 */ /* 0x009fc600078ff8ff */
[----:B------:R-:W-:Y:S02]  /*8e990*/  IMAD.WIDE.U32 R6, R7, 0x4, R24 ;  /* 0x0000000407067825 */ /* 0x000fe400078e0018 */
[----:B------:R-:W-:Y:S05]  /*8e9a0*/  @P1 BRA `(.L_x_2438) ;  /* 0x00000000000c1947 */ /* 0x000fea0003800000 */
[----:B0-----:R-:W-:-:S06]  /*8e9b0*/  IMAD.MOV.U32 R0, RZ, RZ, -0x1 ;  /* 0xffffffffff007424 */ /* 0x001fcc00078e00ff */
[----:B------:R0:W1:Y:S01]  /*8e9c0*/  ATOMS.EXCH R0, [R3+0x10000], R0 ;  /* 0x010000000300738c */ /* 0x0000620004000000 */
[----:B------:R-:W-:Y:S05]  /*8e9d0*/  BRA `(.L_x_2439) ;  /* 0x0000000000087947 */ /* 0x000fea0003800000 */
.L_x_2438:
[----:B------:R-:W-:-:S05]  /*8e9e0*/  IMAD.MOV.U32 R9, RZ, RZ, -0x1 ;  /* 0xffffffffff097424 */ /* 0x000fca00078e00ff */
[----:B0-----:R2:W5:Y:S02]  /*8e9f0*/  ATOMG.E.EXCH.STRONG.GPU PT, R0, desc[UR36][R6.64], R9 ;  /* 0x80000009060079a8 */ /* 0x001564000c1ef124 */
.L_x_2439:
[----:B------:R-:W-:Y:S05]  /*8ea00*/  BSYNC.RECONVERGENT B1 ;  /* 0x0000000000017941 */ /* 0x000fea0003800200 */
.L_x_2437:
[----:B-1---5:R-:W-:-:S05]  /*8ea10*/  VIADD R8, R0, 0x1 ;  /* 0x0000000100087836 */ /* 0x022fca0000000000 */
[----:B------:R-:W-:-:S13]  /*8ea20*/  ISETP.GE.U32.AND P0, PT, R8, 0x2, PT ;  /* 0x000000020800780c */ /* 0x000fda0003f06070 */
[----:B------:R-:W-:Y:S05]  /*8ea30*/  @!P0 BRA `(.L_x_2436) ;  /* 0x0000000000248947 */ /* 0x000fea0003800000 */
[----:B------:R-:W-:Y:S04]  /*8ea40*/  BSSY.RECONVERGENT B1, `(.L_x_2440) ;  /* 0x0000005000017945 */ /* 0x000fe80003800200 */
[----:B------:R-:W-:Y:S05]  /*8ea50*/  @P1 BRA `(.L_x_2441) ;  /* 0x0000000000081947 */ /* 0x000fea0003800000 */
[----:B------:R3:W-:Y:S01]  /*8ea60*/  ATOMS.EXCH RZ, [R3+0x10000], RZ ;  /* 0x010000ff03ff738c */ /* 0x0007e20004000000 */
[----:B------:R-:W-:Y:S05]  /*8ea70*/  BRA `(.L_x_2442) ;  /* 0x0000000000047947 */ /* 0x000fea0003800000 */
.L_x_2441:
[----:B------:R1:W5:Y:S02]  /*8ea80*/  ATOMG.E.EXCH.STRONG.GPU PT, RZ, desc[UR36][R6.64], RZ ;  /* 0x800000ff06ff79a8 */ /* 0x000364000c1ef124 */
.L_x_2442:
[----:B------:R-:W-:Y:S05]  /*8ea90*/  BSYNC.RECONVERGENT B1 ;  /* 0x0000000000017941 */ /* 0x000fea0003800200 */
.L_x_2440:
[----:B------:R-:W-:Y:S01]  /*8eaa0*/  LOP3.LUT P0, RZ, R0, 0x7, RZ, 0xc0, !PT ;  /* 0x0000000700ff7812 */ /* 0x000fe2000780c0ff */
[----:B------:R-:W-:-:S12]  /*8eab0*/  IMAD.MOV.U32 R32, RZ, RZ, R0 ;  /* 0x000000ffff207224 */ /* 0x000fd800078e0000 */
[----:B------:R-:W-:Y:S05]  /*8eac0*/  @!P0 BRA `(.L_x_2443) ;  /* 0xfffffffc009c8947 */ /* 0x000fea000383ffff */
.L_x_2436:
[----:B------:R-:W-:Y:S05]  /*8ead0*/  BSYNC B0 ;  /* 0x0000000000007941 */ /* 0x000fea0003800000 */
.L_x_2435:
[----:B------:R-:W-:Y:S01]  /*8eae0*/  LOP3.LUT P0, RZ, R5, 0x7, RZ, 0xc0, !PT ;  /* 0x0000000705ff7812 */ /* 0x000fe2000780c0ff */
[----:B------:R-:W-:Y:S01]  /*8eaf0*/  BSSY B0, `(.L_x_2444) ;  /* 0x000001c000007945 */ /* 0x000fe20003800000 */
[----:B------:R-:W-:-:S11]  /*8eb00*/  IMAD.MOV.U32 R33, RZ, RZ, R5 ;  /* 0x000000ffff217224 */ /* 0x000fd600078e0005 */
[----:B------:R-:W-:Y:S05]  /*8eb10*/  @P0 BRA `(.L_x_2445) ;  /* 0x0000000000640947 */ /* 0x000fea0003800000 */
.L_x_2452:
[C---:B------:R-:W-:Y:S01]  /*8eb20*/  ISETP.GT.U32.AND P1, PT, R33.reuse, 0xffff, PT ;  /* 0x0000ffff2100780c */ /* 0x040fe20003f24070 */
[----:B------:R-:W-:Y:S05]  /*8eb30*/  YIELD ;  /* 0x0000000000007946 */ /* 0x000fea0003800000 */
[----:B01----:R-:W-:Y:S01]  /*8eb40*/  SHF.R.U32.HI R5, RZ, 0x3, R33 ;  /* 0x00000003ff057819 */ /* 0x003fe20000011621 */
[----:B------:R-:W-:Y:S01]  /*8eb50*/  BSSY.RECONVERGENT B1, `(.L_x_2446) ;  /* 0x0000009000017945 */ /* 0x000fe20003800200 */
[----:B0-23--:R-:W-:-:S03]  /*8eb60*/  LEA.HI R3, R33, R17, RZ, 0x1f ;  /* 0x0000001121037211 */ /* 0x00dfc600078ff8ff */
[----:B------:R-:W-:Y:S02]  /*8eb70*/  IMAD.WIDE.U32 R4, R5, 0x4, R24 ;  /* 0x0000000405047825 */ /* 0x000fe400078e0018 */
[----:B------:R-:W-:Y:S05]  /*8eb80*/  @P1 BRA `(.L_x_2447) ;  /* 0x00000000000c1947 */ /* 0x000fea0003800000 */
[----:B------:R-:W-:-:S06]  /*8eb90*/  IMAD.MOV.U32 R0, RZ, RZ, -0x1 ;  /* 0xffffffffff007424 */ /* 0x000fcc00078e00ff */
[----:B------:R3:W4:Y:S01]  /*8eba0*/  ATOMS.EXCH R0, [R3+0x10000], R0 ;  /* 0x010000000300738c */ /* 0x0007220004000000 */
[----:B------:R-:W-:Y:S05]  /*8ebb0*/  BRA `(.L_x_2448) ;  /* 0x0000000000087947 */ /* 0x000fea0003800000 */
.L_x_2447:
[----:B-12---:R-:W-:-:S05]  /*8ebc0*/  IMAD.MOV.U32 R7, RZ, RZ, -0x1 ;  /* 0xffffffffff077424 */ /* 0x006fca00078e00ff */
[----:B------:R0:W5:Y:S02]  /*8ebd0*/  ATOMG.E.EXCH.STRONG.GPU PT, R0, desc[UR36][R4.64], R7 ;  /* 0x80000007040079a8 */ /* 0x000164000c1ef124 */
.L_x_2448:
[----:B------:R-:W-:Y:S05]  /*8ebe0*/  BSYNC.RECONVERGENT B1 ;  /* 0x0000000000017941 */ /* 0x000fea0003800200 */
.L_x_2446:
[----:B-12-45:R-:W-:-:S05]  /*8ebf0*/  VIADD R6, R0, 0x1 ;  /* 0x0000000100067836 */ /* 0x036fca0000000000 */
[----:B------:R-:W-:-:S13]  /*8ec00*/  ISETP.GE.U32.AND P0, PT, R6, 0x2, PT ;  /* 0x000000020600780c */ /* 0x000fda0003f06070 */
[----:B------:R-:W-:Y:S05]  /*8ec10*/  @!P0 BRA `(.L_x_2445) ;  /* 0x0000000000248947 */ /* 0x000fea0003800000 */
[----:B------:R-:W-:Y:S04]  /*8ec20*/  BSSY.RECONVERGENT B1, `(.L_x_2449) ;  /* 0x0000005000017945 */ /* 0x000fe80003800200 */
[----:B------:R-:W-:Y:S05]  /*8ec30*/  @P1 BRA `(.L_x_2450) ;  /* 0x0000000000081947 */ /* 0x000fea0003800000 */
[----:B------:R2:W-:Y:S01]  /*8ec40*/  ATOMS.EXCH RZ, [R3+0x10000], RZ ;  /* 0x010000ff03ff738c */ /* 0x0005e20004000000 */
[----:B------:R-:W-:Y:S05]  /*8ec50*/  BRA `(.L_x_2451) ;  /* 0x0000000000047947 */ /* 0x000fea0003800000 */
.L_x_2450:
[----:B------:R1:W5:Y:S02]  /*8ec60*/  ATOMG.E.EXCH.STRONG.GPU PT, RZ, desc[UR36][R4.64], RZ ;  /* 0x800000ff04ff79a8 */ /* 0x000364000c1ef124 */
.L_x_2451:
[----:B------:R-:W-:Y:S05]  /*8ec70*/  BSYNC.RECONVERGENT B1 ;  /* 0x0000000000017941 */ /* 0x000fea0003800200 */
.L_x_2449:
[----:B------:R-:W-:Y:S01]  /*8ec80*/  LOP3.LUT P0, RZ, R0, 0x7, RZ, 0xc0, !PT ;  /* 0x0000000700ff7812 */ /* 0x000fe2000780c0ff */
[----:B------:R-:W-:-:S12]  /*8ec90*/  IMAD.MOV.U32 R33, RZ, RZ, R0 ;  /* 0x000000ffff217224 */ /* 0x000fd800078e0000 */
[----:B------:R-:W-:Y:S05]  /*8eca0*/  @!P0 BRA `(.L_x_2452) ;  /* 0xfffffffc009c8947 */ /* 0x000fea000383ffff */
.L_x_2445:
[----:B------:R-:W-:Y:S05]  /*8ecb0*/  BSYNC B0 ;  /* 0x0000000000007941 */ /* 0x000fea0003800000 */
.L_x_2444:
[C---:B------:R-:W-:Y:S01]  /*8ecc0*/  LOP3.LUT P1, RZ, R32.reuse, 0x4, RZ, 0xc0, !PT ;  /* 0x0000000420ff7812 */ /* 0x040fe2000782c0ff */
[----:B------:R-:W-:Y:S01]  /*8ecd0*/  BSSY B6, `(.L_x_2453) ;  /* 0x00000cd000067945 */ /* 0x000fe20003800000 */
[----:B------:R-:W-:Y:S01]  /*8ece0*/  LOP3.LUT P0, RZ, R32, 0x3, RZ, 0xc0, !PT ;  /* 0x0000000320ff7812 */ /* 0x000fe2000780c0ff */
[----:B------:R-:W-:-:S03]  /*8ecf0*/  IMAD.MOV.U32 R34, RZ, RZ, R32 ;  /* 0x000000ffff227224 */ /* 0x000fc600078e0020 */
[----:B------:R-:W-:-:S04]  /*8ed00*/  PLOP3.LUT P0, PT, P1, P0, PT, 0x8, 0x80 ;  /* 0x000000000080781c */ /* 0x000fc80000f00170 */
[----:B------:R-:W-:-:S13]  /*8ed10*/  ISETP.GT.U32.OR P0, PT, R32, 0xffff, P0 ;  /* 0x0000ffff2000780c */ /* 0x000fda0000704470 */
[----:B------:R-:W-:Y:S05]  /*8ed20*/  @P0 BRA `(.L_x_2454) ;  /* 0x0000000c001c0947 */ /* 0x000fea0003800000 */
[----:B01----:R-:W-:-:S04]  /*8ed30*/  IADD3 R4, P0, PT, R30, -0x80000000, RZ ;  /* 0x800000001e047810 */ /* 0x003fc80007f1e0ff */
        /* <DEDUP_REMOVED lines=16> */
.L_x_2459:
        /* <DEDUP_REMOVED lines=12> */
.L_x_2458:
[----:B------:R-:W-:Y:S05]  /*8ef00*/  BSYNC.RECONVERGENT B9 ;  /* 0x0000000000097941 */ /* 0x000fea0003800200 */
.L_x_2457:
        /* <DEDUP_REMOVED lines=13> */
[----:B0-----:R-:W-:Y:S05]  /*8efe0*/  @!P0 BRA `(.L_x_2459) ;  /* 0xfffffffc00948947 */ /* 0x001fea000383ffff */
[----:B------:R-:W-:Y:S05]  /*8eff0*/  BSYNC.RECONVERGENT B8 ;  /* 0x0000000000087941 */ /* 0x000fea0003800200 */
.L_x_2456:
[----:B------:R-:W-:Y:S05]  /*8f000*/  BSYNC.RECONVERGENT B7 ;  /* 0x0000000000077941 */ /* 0x000fea0003800200 */
.L_x_2455:
        /* <DEDUP_REMOVED lines=9> */
.L_x_2461:
[----:B------:R-:W-:-:S04]  /*8f0a0*/  IMAD.WIDE.U32 R4, R0, 0x4, R24 ;  /* 0x0000000400047825 */ /* 0x000fc800078e0018 */
[----:B------:R-:W-:-:S05]  /*8f0b0*/  IMAD.MOV.U32 R3, RZ, RZ, -0x1 ;  /* 0xffffffffff037424 */ /* 0x000fca00078e00ff */
[----:B------:R1:W5:Y:S02]  /*8f0c0*/  ATOMG.E.EXCH.STRONG.GPU PT, RZ, desc[UR36][R4.64], R3 ;  /* 0x8000000304ff79a8 */ /* 0x000364000c1ef124 */
.L_x_2462:
[----:B------:R-:W-:Y:S05]  /*8f0d0*/  BSYNC.RECONVERGENT B0 ;  /* 0x0000000000007941 */ /* 0x000fea0003800200 */
.L_x_2460:
[----:B------:R-:W-:Y:S01]  /*8f0e0*/  BSSY B0, `(.L_x_2463) ;  /* 0x000005a000007945 */ /* 0x000fe20003800000 */
[----:B01----:R-:W-:-:S07]  /*8f0f0*/  IMAD.MOV.U32 R3, RZ, RZ, R34 ;  /* 0x000000ffff037224 */ /* 0x003fce00078e0022 */
.L_x_2482:
[----:B------:R-:W-:Y:S01]  /*8f100*/  LOP3.LUT P0, RZ, R32, 0x7, RZ, 0xc0, !PT ;  /* 0x0000000720ff7812 */ /* 0x000fe2000780c0ff */
[----:B------:R-:W-:Y:S05]  /*8f110*/  YIELD ;  /* 0x0000000000007946 */ /* 0x000fea0003800000 */
[----:B------:R-:W-:Y:S07]  /*8f120*/  BSSY B1, `(.L_x_2464) ;  /* 0x000001b000017945 */ /* 0x000fee0003800000 */
[----:B01----:R-:W-:Y:S05]  /*8f130*/  @P0 BRA `(.L_x_2465) ;  /* 0x0000000000640947 */ /* 0x003fea0003800000 */
.L_x_2472:
        /* <DEDUP_REMOVED lines=8> */
[----:B------:R0:W1:Y:S01]  /*8f1c0*/  ATOMS.EXCH R0, [R6+0x10000], R7 ;  /* 0x010000070600738c */ /* 0x0000620004000000 */
[----:B------:R-:W-:Y:S05]  /*8f1d0*/  BRA `(.L_x_2468) ;  /* 0x0000000000087947 */ /* 0x000fea0003800000 */
.L_x_2467:
[----:B------:R-:W-:-:S05]  /*8f1e0*/  IMAD.MOV.U32 R7, RZ, RZ, -0x1 ;  /* 0xffffffffff077424 */ /* 0x000fca00078e00ff */
[----:B------:R2:W5:Y:S02]  /*8f1f0*/  ATOMG.E.EXCH.STRONG.GPU PT, R0, desc[UR36][R4.64], R7 ;  /* 0x80000007040079a8 */ /* 0x000564000c1ef124 */
.L_x_2468:
[----:B------:R-:W-:Y:S05]  /*8f200*/  BSYNC.RECONVERGENT B2 ;  /* 0x0000000000027941 */ /* 0x000fea0003800200 */
.L_x_2466:
[----:B012--5:R-:W-:-:S05]  /*8f210*/  VIADD R7, R0, 0x1 ;  /* 0x0000000100077836 */ /* 0x027fca0000000000 */
[----:B------:R-:W-:-:S13]  /*8f220*/  ISETP.GE.U32.AND P0, PT, R7, 0x2, PT ;  /* 0x000000020700780c */ /* 0x000fda0003f06070 */
[----:B------:R-:W-:Y:S05]  /*8f230*/  @!P0 BRA `(.L_x_2465) ;  /* 0x0000000000248947 */ /* 0x000fea0003800000 */
[----:B------:R-:W-:Y:S04]  /*8f240*/  BSSY.RECONVERGENT B2, `(.L_x_2469) ;  /* 0x0000005000027945 */ /* 0x000fe80003800200 */
[----:B------:R-:W-:Y:S05]  /*8f250*/  @P1 BRA `(.L_x_2470) ;  /* 0x0000000000081947 */ /* 0x000fea0003800000 */
[----:B------:R1:W-:Y:S01]  /*8f260*/  ATOMS.EXCH RZ, [R6+0x10000], RZ ;  /* 0x010000ff06ff738c */ /* 0x0003e20004000000 */
[----:B------:R-:W-:Y:S05]  /*8f270*/  BRA `(.L_x_2471) ;  /* 0x0000000000047947 */ /* 0x000fea0003800000 */
.L_x_2470:
[----:B------:R0:W5:Y:S02]  /*8f280*/  ATOMG.E.EXCH.STRONG.GPU PT, RZ, desc[UR36][R4.64], RZ ;  /* 0x800000ff04ff79a8 */ /* 0x000164000c1ef124 */
.L_x_2471:
[----:B------:R-:W-:Y:S05]  /*8f290*/  BSYNC.RECONVERGENT B2 ;  /* 0x0000000000027941 */ /* 0x000fea0003800200 */
.L_x_2469:
[----:B------:R-:W-:Y:S01]  /*8f2a0*/  LOP3.LUT P0, RZ, R0, 0x7, RZ, 0xc0, !PT ;  /* 0x0000000700ff7812 */ /* 0x000fe2000780c0ff */
[----:B------:R-:W-:-:S12]  /*8f2b0*/  IMAD.MOV.U32 R32, RZ, RZ, R0 ;  /* 0x000000ffff207224 */ /* 0x000fd800078e0000 */
[----:B------:R-:W-:Y:S05]  /*8f2c0*/  @!P0 BRA `(.L_x_2472) ;  /* 0xfffffffc009c8947 */ /* 0x000fea000383ffff */
.L_x_2465:
[----:B------:R-:W-:Y:S05]  /*8f2d0*/  BSYNC B1 ;  /* 0x0000000000017941 */ /* 0x000fea0003800000 */
.L_x_2464:
[----:B------:R-:W-:Y:S01]  /*8f2e0*/  ISETP.GE.U32.AND P0, PT, R3, 0xfff9, PT ;  /* 0x0000fff90300780c */ /* 0x000fe20003f06070 */
[----:B------:R-:W-:-:S12]  /*8f2f0*/  BSSY.RELIABLE B1, `(.L_x_2473) ;  /* 0x0000031000017945 */ /* 0x000fd80003800100 */
[----:B------:R-:W-:Y:S05]  /*8f300*/  @!P0 BRA `(.L_x_2474) ;  /* 0x00000000006c8947 */ /* 0x000fea0003800000 */
[C---:B------:R-:W-:Y:S02]  /*8f310*/  LOP3.LUT P0, RZ, R32.reuse, 0x3, RZ, 0xc0, !PT ;  /* 0x0000000320ff7812 */ /* 0x040fe4000780c0ff */
[----:B0-----:R-:W-:-:S04]  /*8f320*/  LOP3.LUT P1, R4, R32, 0x4, RZ, 0xc0, !PT ;  /* 0x0000000420047812 */ /* 0x001fc8000782c0ff */
        /* <DEDUP_REMOVED lines=9> */
[----:B------:R-:W-:Y:S05]  /*8f3c0*/  @P0 BREAK B0 ;  /* 0x0000000000000942 */ /* 0x000fea0003800000 */
[----:B------:R-:W-:Y:S05]  /*8f3d0*/  @P0 BRA `(.L_x_2477) ;  /* 0x0000000400580947 */ /* 0x000fea0003800000 */
.L_x_2475:
[----:B------:R-:W-:Y:S01]  /*8f3e0*/  ISETP.GT.U32.AND P1, PT, R3, 0xffff, PT ;  /* 0x0000ffff0300780c */ /* 0x000fe20003f24070 */
[----:B------:R-:W-:Y:S01]  /*8f3f0*/  BSSY.RECONVERGENT B2, `(.L_x_2478) ;  /* 0x0000009000027945 */ /* 0x000fe20003800200 */
[----:B------:R-:W-:-:S11]  /*8f400*/  SHF.R.U32.HI R4, RZ, 0x3, R3 ;  /* 0x00000003ff047819 */ /* 0x000fd60000011603 */
[----:B------:R-:W-:-:S06]  /*8f410*/  @!P1 IMAD R0, R4, 0x4, R17 ;  /* 0x0000000404009824 */ /* 0x000fcc00078e0211 */
[----:B------:R-:W0:Y:S02]  /*8f420*/  @!P1 LDS R0, [R0+0x10000] ;  /* 0x0100000000009984 */ /* 0x000e240000000800 */
[----:B0-----:R-:W-:Y:S01]  /*8f430*/  @!P1 ISETP.NE.AND P0, PT, R0, RZ, PT ;  /* 0x000000ff0000920c */ /* 0x001fe20003f05270 */
[----:B------:R-:W-:-:S12]  /*8f440*/  @!P1 BRA `(.L_x_2479) ;  /* 0x00000000000c9947 */ /* 0x000fd80003800000 */
[----:B------:R-:W-:-:S06]  /*8f450*/  IMAD.WIDE.U32 R4, R4, 0x4, R24 ;  /* 0x0000000404047825 */ /* 0x000fcc00078e0018 */
[----:B------:R-:W2:Y:S02]  /*8f460*/  LDG.E R4, desc[UR36][R4.64] ;  /* 0x0000002404047981 */ /* 0x000ea4000c1e1900 */
[----:B--2---:R-:W-:-:S13]  /*8f470*/  ISETP.NE.AND P0, PT, R4, RZ, PT ;  /* 0x000000ff0400720c */ /* 0x004fda0003f05270 */
.L_x_2479:
[----:B------:R-:W-:Y:S05]  /*8f480*/  BSYNC.RECONVERGENT B2 ;  /* 0x0000000000027941 */ /* 0x000fea0003800200 */
.L_x_2478:
[----:B------:R-:W-:Y:S05]  /*8f490*/  @!P0 BREAK.RELIABLE B1 ;  /* 0x0000000000018942 */ /* 0x000fea0003800100 */
[----:B------:R-:W-:Y:S05]  /*8f4a0*/  @!P0 BREAK B0 ;  /* 0x0000000000008942 */ /* 0x000fea0003800000 */
[----:B------:R-:W-:Y:S05]  /*8f4b0*/  @!P0 BRA `(.L_x_2480) ;  /* 0x0000000000ec8947 */ /* 0x000fea0003800000 */
.L_x_2474:
[----:B------:R-:W-:Y:S02]  /*8f4c0*/  ISETP.GT.U32.AND P0, PT, R3, 0xffff, PT ;  /* 0x0000ffff0300780c */ /* 0x000fe40003f04070 */
[----:B------:R-:W-:-:S11]  /*8f4d0*/  SHF.R.U32.HI R3, RZ, 0x3, R3 ;  /* 0x00000003ff037819 */ /* 0x000fd60000011603 */
[----:B------:R-:W-:Y:S05]  /*8f4e0*/  @P0 BRA `(.L_x_2481) ;  /* 0x0000000000240947 */ /* 0x000fea0003800000 */
[----:B------:R-:W-:-:S05]  /*8f4f0*/  IMAD R3, R3, 0x4, R17 ;  /* 0x0000000403037824 */ /* 0x000fca00078e0211 */
[----:B------:R-:W2:Y:S02]  /*8f500*/  ATOMS.EXCH R0, [R3+0x10000], R32 ;  /* 0x010000200300738c */ /* 0x000ea40004000000 */
[----:B--2---:R-:W-:-:S13]  /*8f510*/  ISETP.NE.AND P0, PT, R0, -0x1, PT ;  /* 0xffffffff0000780c */ /* 0x004fda0003f05270 */
[----:B------:R-:W-:Y:S05]  /*8f520*/  @!P0 BREAK.RELIABLE B1 ;  /* 0x0000000000018942 */ /* 0x000fea0003800100 */
[----:B------:R-:W-:Y:S05]  /*8f530*/  @!P0 BREAK B0 ;  /* 0x0000000000008942 */ /* 0x000fea0003800000 */
[----:B------:R-:W-:Y:S05]  /*8f540*/  @!P0 BRA `(.L_x_2454) ;  /* 0x0000000400148947 */ /* 0x000fea0003800000 */
[----:B------:R2:W-:Y:S01]  /*8f550*/  ATOMS.EXCH RZ, [R3+0x10000], RZ ;  /* 0x010000ff03ff738c */ /* 0x0005e20004000000 */
[----:B------:R-:W-:Y:S01]  /*8f560*/  IMAD.MOV.U32 R7, RZ, RZ, R32 ;  /* 0x000000ffff077224 */ /* 0x000fe200078e0020 */
[----:B------:R-:W-:Y:S06]  /*8f570*/  BRA `(.L_x_2476) ;  /* 0x0000000000207947 */ /* 0x000fec0003800000 */
.L_x_2481:
[----:B0-----:R-:W-:-:S05]  /*8f580*/  IMAD.WIDE.U32 R4, R3, 0x4, R24 ;  /* 0x0000000403047825 */ /* 0x001fca00078e0018 */
[----:B------:R-:W2:Y:S02]  /*8f590*/  ATOMG.E.EXCH.STRONG.GPU PT, R0, desc[UR36][R4.64], R32 ;  /* 0x80000020040079a8 */ /* 0x000ea4000c1ef124 */
[----:B--2---:R-:W-:-:S13]  /*8f5a0*/  ISETP.NE.AND P0, PT, R0, -0x1, PT ;  /* 0xffffffff0000780c */ /* 0x004fda0003f05270 */
[----:B------:R-:W-:Y:S05]  /*8f5b0*/  @!P0 BREAK.RELIABLE B1 ;  /* 0x0000000000018942 */ /* 0x000fea0003800100 */
[----:B------:R-:W-:Y:S05]  /*8f5c0*/  @!P0 BREAK B0 ;  /* 0x0000000000008942 */ /* 0x000fea0003800000 */
[----:B------:R-:W-:Y:S05]  /*8f5d0*/  @!P0 BRA `(.L_x_2454) ;  /* 0x0000000000f08947 */ /* 0x000fea0003800000 */
[----:B------:R0:W5:Y:S01]  /*8f5e0*/  ATOMG.E.EXCH.STRONG.GPU PT, RZ, desc[UR36][R4.64], RZ ;  /* 0x800000ff04ff79a8 */ /* 0x000162000c1ef124 */
[----:B------:R-:W-:-:S07]  /*8f5f0*/  IMAD.MOV.U32 R7, RZ, RZ, R32 ;  /* 0x000000ffff077224 */ /* 0x000fce00078e0020 */
.L_x_2476:
[----:B------:R-:W-:Y:S05]  /*8f600*/  BSYNC.RELIABLE B1 ;  /* 0x0000000000017941 */ /* 0x000fea0003800100 */
.L_x_2473:
[----:B------:R-:W-:Y:S02]  /*8f610*/  LOP3.LUT P0, RZ, R0, 0x7, RZ, 0xc0, !PT ;  /* 0x0000000700ff7812 */ /* 0x000fe4000780c0ff */
[----:B------:R-:W-:-:S04]  /*8f620*/  LOP3.LUT P1, RZ, R7, 0x7, RZ, 0xc0, !PT ;  /* 0x0000000707ff7812 */ /* 0x000fc8000782c0ff */
[----:B------:R-:W-:-:S04]  /*8f630*/  PLOP3.LUT P0, PT, P0, P1, PT, 0x20, 0x2 ;  /* 0x000000000002781c */ /* 0x000fc80000702470 */
[----:B--2---:R-:W-:Y:S02]  /*8f640*/  SEL R3, R7, R0, P0 ;  /* 0x0000000007037207 */ /* 0x004fe40000000000 */
[----:B------:R-:W-:Y:S02]  /*8f650*/  SEL R32, R0, R7, P0 ;  /* 0x0000000700207207 */ /* 0x000fe40000000000 */
[----:B------:R-:W-:-:S13]  /*8f660*/  LOP3.LUT P1, RZ, R3, 0x7, RZ, 0xc0, !PT ;  /* 0x0000000703ff7812 */ /* 0x000fda000782c0ff */
[----:B------:R-:W-:Y:S05]  /*8f670*/  @!P1 BRA `(.L_x_2482) ;  /* 0xfffffff800a09947 */ /* 0x000fea000383ffff */
[----:B------:R-:W-:Y:S05]  /*8f680*/  BSYNC B0 ;  /* 0x0000000000007941 */ /* 0x000fea0003800000 */
.L_x_2463:
[----:B------:R-:W-:Y:S02]  /*8f690*/  IMAD.SHL.U32 R0, R3, 0x8, RZ ;  /* 0x0000000803007824 */ /* 0x000fe400078e00ff */
[----:B0-----:R-:W-:Y:S02]  /*8f6a0*/  IMAD.MOV.U32 R4, RZ, RZ, -0x203a400 ;  /* 0xfdfc5c00ff047424 */ /* 0x001fe400078e00ff */
[----:B-1----:R-:W-:Y:S01]  /*8f6b0*/  IMAD.MOV.U32 R6, RZ, RZ, -0x40000000 ;  /* 0xc0000000ff067424 */ /* 0x002fe200078e00ff */
[----:B------:R-:W-:Y:S01]  /*8f6c0*/  LOP3.LUT R5, R0, 0x38, RZ, 0xc0, !PT ;  /* 0x0000003800057812 */ /* 0x000fe200078ec0ff */
[----:B------:R-:W-:-:S03]  /*8f6d0*/  IMAD.MOV.U32 R0, RZ, RZ, -0x4f0f0efe ;  /* 0xb0f0f102ff007424 */ /* 0x000fc600078e00ff */
[----:B------:R-:W-:-:S04]  /*8f6e0*/  LOP3.LUT R5, R5, 0x7, R32, 0xf8, !PT ;  /* 0x0000000705057812 */ /* 0x000fc800078ef820 */
[-C--:B------:R-:W-:Y:S02]  /*8f6f0*/  SHF.R.U64 R0, R0, R5.reuse, 0x7eb6deee ;  /* 0x7eb6deee00007419 */ /* 0x080fe40000001205 */
[-C--:B------:R-:W-:Y:S01]  /*8f700*/  SHF.R.U64 R7, R4, R5.reuse, 0x18181c19 ;  /* 0x18181c1904077419 */ /* 0x080fe20000001205 */
[----:B------:R-:W-:Y:S01]  /*8f710*/  IMAD.MOV.U32 R4, RZ, RZ, R3 ;  /* 0x000000ffff047224 */ /* 0x000fe200078e0003 */
[----:B------:R-:W-:Y:S02]  /*8f720*/  SHF.R.U64 R5, R6, R5, 0xf8f8f0f0 ;  /* 0xf8f8f0f006057419 */ /* 0x000fe40000001205 */
[----:B------:R-:W-:-:S03]  /*8f730*/  LOP3.LUT R0, R0, 0x1, RZ, 0xc0, !PT ;  /* 0x0000000100007812 */ /* 0x000fc600078ec0ff */
[----:B------:R-:W-:Y:S01]  /*8f740*/  IMAD.SHL.U32 R5, R5, 0x4, RZ ;  /* 0x0000000405057824 */ /* 0x000fe200078e00ff */
[----:B------:R-:W-:-:S04]  /*8f750*/  LOP3.LUT R0, R0, 0x2, R7, 0xf8, !PT ;  /* 0x0000000200007812 */ /* 0x000fc800078ef807 */
[----:B------:R-:W-:Y:S01]  /*8f760*/  LOP3.LUT R0, R0, 0x4, R5, 0xf8, !PT ;  /* 0x0000000400007812 */ /* 0x000fe200078ef805 */
[----:B------:R-:W-:-:S03]  /*8f770*/  IMAD.MOV.U32 R5, RZ, RZ, 0x1 ;  /* 0x00000001ff057424 */ /* 0x000fc600078e00ff */
[----:B------:R-:W-:-:S04]  /*8f780*/  ISETP.GT.U32.AND P0, PT, R0, 0xffff, PT ;  /* 0x0000ffff0000780c */ /* 0x000fc80003f04070 */
[----:B------:R-:W-:-:S04]  /*8f790*/  SEL R0, R0, 0xffff, !P0 ;  /* 0x0000ffff00007807 */ /* 0x000fc80004000000 */
[----:B------:R-:W-:-:S04]  /*8f7a0*/  LOP3.LUT R0, R0, 0xffff, RZ, 0xc0, !PT ;  /* 0x0000ffff00007812 */ /* 0x000fc800078ec0ff */
[----:B------:R-:W-:Y:S01]  /*8f7b0*/  SHF.L.U32 R0, R5, R0, RZ ;  /* 0x0000000005007219 */ /* 0x000fe200000006ff */
[----:B------:R-:W-:-:S03]  /*8f7c0*/  IMAD.MOV.U32 R5, RZ, RZ, R32 ;  /* 0x000000ffff057224 */ /* 0x000fc600078e0020 */
[----:B------:R-:W-:-:S13]  /*8f7d0*/  LOP3.LUT P0, RZ, R0, 0x1d, RZ, 0xc0, !PT ;  /* 0x0000001d00ff7812 */ /* 0x000fda000780c0ff */
[--C-:B------:R-:W-:Y:S01]  /*8f7e0*/  @P0 IMAD R7, R23, 0x8, R2.reuse ;  /* 0x0000000817070824 */ /* 0x100fe200078e0202 */
[C---:B------:R-:W-:Y:S01]  /*8f7f0*/  @!P0 IADD3 R0, PT, PT, R35.reuse, 0x1, RZ ;  /* 0x0000000123008810 */ /* 0x040fe20007ffe0ff */
[----:B------:R-:W-:Y:S01]  /*8f800*/  @!P0 IMAD R35, R35, 0x8, R2 ;  /* 0x0000000823238824 */ /* 0x000fe200078e0202 */
[----:B------:R0:W-:Y:S01]  /*8f810*/  @P0 STL [R1+0x238], R22 ;  /* 0x0002381601000387 */ /* 0x0001e20000100800 */
[----:B------:R-:W-:-:S03]  /*8f820*/  @P0 IMAD.MOV.U32 R23, RZ, RZ, R22 ;  /* 0x000000ffff170224 */ /* 0x000fc600078e0016 */
[----:B------:R0:W-:Y:S04]  /*8f830*/  @P0 STL.64 [R7+0x220], R4 ;  /* 0x0002200407000387 */ /* 0x0001e80000100a00 */
[----:B------:R0:W-:Y:S04]  /*8f840*/  @!P0 STL [R1+0xa40], R0 ;  /* 0x000a400001008387 */ /* 0x0001e80000100800 */
[----:B------:R0:W-:Y:S01]  /*8f850*/  @!P0 STL.64 [R35+0xa28], R4 ;  /* 0x000a280423008387 */ /* 0x0001e20000100a00 */
[----:B------:R-:W-:Y:S05]  /*8f860*/  BRA `(.L_x_2454) ;  /* 0x00000000004c7947 */ /* 0x000fea0003800000 */
.L_x_2480:
[----:B------:R-:W-:Y:S01]  /*8f870*/  LOP3.LUT R0, R32, 0x7, RZ, 0xc0, !PT ;  /* 0x0000000720007812 */ /* 0x000fe200078ec0ff */
[----:B------:R-:W-:Y:S02]  /*8f880*/  IMAD.MOV.U32 R4, RZ, RZ, R3 ;  /* 0x000000ffff047224 */ /* 0x000fe400078e0003 */
[----:B------:R-:W-:Y:S01]  /*8f890*/  IMAD.MOV.U32 R5, RZ, RZ, R32 ;  /* 0x000000ffff057224 */ /* 0x000fe200078e0020 */
        /* <DEDUP_REMOVED lines=10> */
.L_x_2477:
[----:B------:R-:W-:Y:S01]  /*8f940*/  IMAD R7, R23, 0x8, R2 ;  /* 0x0000000817077824 */ /* 0x000fe200078e0202 */
[----:B------:R0:W-:Y:S01]  /*8f950*/  STL [R1+0x238], R22 ;  /* 0x0002381601007387 */ /* 0x0001e20000100800 */
[----:B------:R-:W-:Y:S02]  /*8f960*/  IMAD.MOV.U32 R4, RZ, RZ, R3 ;  /* 0x000000ffff047224 */ /* 0x000fe400078e0003 */
[----:B------:R-:W-:Y:S02]  /*8f970*/  IMAD.MOV.U32 R5, RZ, RZ, R32 ;  /* 0x000000ffff057224 */ /* 0x000fe400078e0020 */
[----:B------:R-:W-:-:S03]  /*8f980*/  IMAD.MOV.U32 R23, RZ, RZ, R22 ;  /* 0x000000ffff177224 */ /* 0x000fc600078e0016 */
[----:B------:R0:W-:Y:S04]  /*8f990*/  STL.64 [R7+0x220], R4 ;  /* 0x0002200407007387 */ /* 0x0001e80000100a00 */
.L_x_2454:
[----:B------:R-:W-:Y:S05]  /*8f9a0*/  BSYNC B6 ;  /* 0x0000000000067941 */ /* 0x000fea0003800000 */
.L_x_2453:
[C---:B------:R-:W-:Y:S01]  /*8f9b0*/  LOP3.LUT P1, RZ, R33.reuse, 0x4, RZ, 0xc0, !PT ;  /* 0x0000000421ff7812 */ /* 0x040fe2000782c0ff */
[----:B------:R-:W-:Y:S01]  /*8f9c0*/  BSSY B6, `(.L_x_2483) ;  /* 0x00000ce000067945 */ /* 0x000fe20003800000 */
[----:B------:R-:W-:Y:S01]  /*8f9d0*/  LOP3.LUT P0, RZ, R33, 0x3, RZ, 0xc0, !PT ;  /* 0x0000000321ff7812 */ /* 0x000fe2000780c0ff */
[----:B0---4-:R-:W-:-:S03]  /*8f9e0*/  IMAD.MOV.U32 R35, RZ, RZ, R33 ;  /* 0x000000ffff237224 */ /* 0x011fc600078e0021 */
[----:B------:R-:W-:-:S04]  /*8f9f0*/  PLOP3.LUT P0, PT, P1, P0, PT, 0x8, 0x80 ;  /* 0x000000000080781c */ /* 0x000fc80000f00170 */
[----:B------:R-:W-:-:S13]  /*8fa00*/  ISETP.GT.U32.OR P0, PT, R33, 0xffff, P0 ;  /* 0x0000ffff2100780c */ /* 0x000fda0000704470 */
[----:B------:R-:W-:Y:S05]  /*8fa10*/  @P0 BRA `(.L_x_2484) ;  /* 0x0000000c00200947 */ /* 0x000fea0003800000 */
[----:B-12---:R-:W-:-:S04]  /*8fa20*/  IADD3 R6, P0, PT, R30, -0x80000000, RZ ;  /* 0x800000001e067810 */ /* 0x006fc80007f1e0ff */
[----:B------:R-:W-:Y:S02]  /*8fa30*/  IADD3 R6, P1, PT, R6, 0xc000000, RZ ;  /* 0x0c00000006067810 */ /* 0x000fe40007f3e0ff */
[----:B------:R-:W-:-:S05]  /*8fa40*/  IADD3.X R0, PT, PT, R31, 0x1, RZ, P0, !PT ;  /* 0x000000011f007810 */ /* 0x000fca00007fe4ff */
[----:B------:R-:W-:-:S05]  /*8fa50*/  IMAD.X R7, RZ, RZ, R0, P1 ;  /* 0x000000ffff077224 */ /* 0x000fca00008e0600 */
[----:B------:R-:W3:Y:S02]  /*8fa60*/  LDG.E R0, desc[UR36][R6.64+0x10008] ;  /* 0x0100082406007981 */ /* 0x000ee4000c1e1900 */
[----:B---3--:R-:W-:-:S05]  /*8fa70*/  LOP3.LUT R3, R0, 0x7fff, RZ, 0xc0, !PT ;  /* 0x00007fff00037812 */ /* 0x008fca00078ec0ff */
        /* <DEDUP_REMOVED lines=11> */
.L_x_2489:
        /* <DEDUP_REMOVED lines=12> */
.L_x_2488:
[----:B------:R-:W-:Y:S05]  /*8fbf0*/  BSYNC.RECONVERGENT B9 ;  /* 0x0000000000097941 */ /* 0x000fea0003800200 */
.L_x_2487:
        /* <DEDUP_REMOVED lines=15> */
.L_x_2486:
[----:B------:R-:W-:Y:S05]  /*8fcf0*/  BSYNC.RECONVERGENT B7 ;  /* 0x0000000000077941 */ /* 0x000fea0003800200 */
.L_x_2485:
        /* <DEDUP_REMOVED lines=9> */
.L_x_2491:
[----:B------:R-:W-:-:S04]  /*8fd90*/  IMAD.WIDE.U32 R4, R0, 0x4, R24 ;  /* 0x0000000400047825 */ /* 0x000fc800078e0018 */
[----:B------:R-:W-:-:S05]  /*8fda0*/  IMAD.MOV.U32 R3, RZ, RZ, -0x1 ;  /* 0xffffffffff037424 */ /* 0x000fca00078e00ff */
[----:B------:R1:W5:Y:S02]  /*8fdb0*/  ATOMG.E.EXCH.STRONG.GPU PT, RZ, desc[UR36][R4.64], R3 ;  /* 0x8000000304ff79a8 */ /* 0x000364000c1ef124 */
.L_x_2492:
[----:B------:R-:W-:Y:S05]  /*8fdc0*/  BSYNC.RECONVERGENT B0 ;  /* 0x0000000000007941 */ /* 0x000fea0003800200 */
.L_x_2490:
[----:B------:R-:W-:Y:S01]  /*8fdd0*/  BSSY B0, `(.L_x_2493) ;  /* 0x000005a000007945 */ /* 0x000fe20003800000 */
[----:B------:R-:W-:-:S07]  /*8fde0*/  IMAD.MOV.U32 R32, RZ, RZ, R35 ;  /* 0x000000ffff207224 */ /* 0x000fce00078e0023 */
.L_x_2512:
[----:B------:R-:W-:Y:S01]  /*8fdf0*/  LOP3.LUT P0, RZ, R33, 0x7, RZ, 0xc0, !PT ;  /* 0x0000000721ff7812 */ /* 0x000fe2000780c0ff */
[----:B------:R-:W-:Y:S05]  /*8fe00*/  YIELD ;  /* 0x0000000000007946 */ /* 0x000fea0003800000 */
[----:B------:R-:W-:Y:S07]  /*8fe10*/  BSSY B1, `(.L_x_2494) ;  /* 0x000001b000017945 */ /* 0x000fee0003800000 */
[----:B0-----:R-:W-:Y:S05]  /*8fe20*/  @P0 BRA `(.L_x_2495) ;  /* 0x0000000000640947 */ /* 0x001fea0003800000 */
.L_x_2502:
[C---:B------:R-:W-:Y:S01]  /*8fe30*/  ISETP.GT.U32.AND P1, PT, R33.reuse, 0xffff, PT ;  /* 0x0000ffff2100780c */ /* 0x040fe20003f24070 */
[----:B------:R-:W-:Y:S05]  /*8fe40*/  YIELD ;  /* 0x0000000000007946 */ /* 0x000fea0003800000 */
[----:B-12---:R-:W-:Y:S01]  /*8fe50*/  SHF.R.U32.HI R5, RZ, 0x3, R33 ;  /* 0x00000003ff057819 */ /* 0x006fe20000011621 */
[----:B------:R-:W-:Y:S01]  /*8fe60*/  BSSY.RECONVERGENT B2, `(.L_x_2496) ;  /* 0x0000009000027945 */ /* 0x000fe20003800200 */
[----:B0--3--:R-:W-:-:S03]  /*8fe70*/  LEA.HI R3, R33, R17, RZ, 0x1f ;  /* 0x0000001121037211 */ /* 0x009fc600078ff8ff */
[----:B------:R-:W-:Y:S02]  /*8fe80*/  IMAD.WIDE.U32 R4, R5, 0x4, R24 ;  /* 0x0000000405047825 */ /* 0x000fe400078e0018 */
[----:B------:R-:W-:Y:S05]  /*8fe90*/  @P1 BRA `(.L_x_2497) ;  /* 0x00000000000c1947 */ /* 0x000fea0003800000 */
[----:B------:R-:W-:-:S06]  /*8fea0*/  IMAD.MOV.U32 R0, RZ, RZ, -0x1 ;  /* 0xffffffffff007424 */ /* 0x000fcc00078e00ff */
[----:B------:R0:W1:Y:S01]  /*8feb0*/  ATOMS.EXCH R0, [R3+0x10000], R0 ;  /* 0x010000000300738c */ /* 0x0000620004000000 */
[----:B------:R-:W-:Y:S05]  /*8fec0*/  BRA `(.L_x_2498) ;  /* 0x0000000000087947 */ /* 0x000fea0003800000 */
.L_x_2497:
[----:B------:R-:W-:-:S05]  /*8fed0*/  IMAD.MOV.U32 R7, RZ, RZ, -0x1 ;  /* 0xffffffffff077424 */ /* 0x000fca00078e00ff */
[----:B------:R2:W5:Y:S02]  /*8fee0*/  ATOMG.E.EXCH.STRONG.GPU PT, R0, desc[UR36][R4.64], R7 ;  /* 0x80000007040079a8 */ /* 0x000564000c1ef124 */
.L_x_2498:
[----:B------:R-:W-:Y:S05]  /*8fef0*/  BSYNC.RECONVERGENT B2 ;  /* 0x0000000000027941 */ /* 0x000fea0003800200 */
.L_x_2496:
[----:B-1---5:R-:W-:-:S05]  /*8ff00*/  VIADD R6, R0, 0x1 ;  /* 0x0000000100067836 */ /* 0x022fca0000000000 */
[----:B------:R-:W-:-:S13]  /*8ff10*/  ISETP.GE.U32.AND P0, PT, R6, 0x2, PT ;  /* 0x000000020600780c */ /* 0x000fda0003f06070 */
[----:B------:R-:W-:Y:S05]  /*8ff20*/  @!P0 BRA `(.L_x_2495) ;  /* 0x0000000000248947 */ /* 0x000fea0003800000 */
[----:B------:R-:W-:Y:S04]  /*8ff30*/  BSSY.RECONVERGENT B2, `(.L_x_2499) ;  /* 0x0000005000027945 */ /* 0x000fe80003800200 */
[----:B------:R-:W-:Y:S05]  /*8ff40*/  @P1 BRA `(.L_x_2500) ;  /* 0x0000000000081947 */ /* 0x000fea0003800000 */
[----:B------:R3:W-:Y:S01]  /*8ff50*/  ATOMS.EXCH RZ, [R3+0x10000], RZ ;  /* 0x010000ff03ff738c */ /* 0x0007e20004000000 */
[----:B------:R-:W-:Y:S05]  /*8ff60*/  BRA `(.L_x_2501) ;  /* 0x0000000000047947 */ /* 0x000fea0003800000 */
.L_x_2500:
[----:B------:R1:W5:Y:S02]  /*8ff70*/  ATOMG.E.EXCH.STRONG.GPU PT, RZ, desc[UR36][R4.64], RZ ;  /* 0x800000ff04ff79a8 */ /* 0x000364000c1ef124 */
.L_x_2501:
[----:B------:R-:W-:Y:S05]  /*8ff80*/  BSYNC.RECONVERGENT B2 ;  /* 0x0000000000027941 */ /* 0x000fea0003800200 */
.L_x_2499:
[----:B------:R-:W-:Y:S01]  /*8ff90*/  LOP3.LUT P0, RZ, R0, 0x7, RZ, 0xc0, !PT ;  /* 0x0000000700ff7812 */ /* 0x000fe2000780c0ff */
[----:B------:R-:W-:-:S12]  /*8ffa0*/  IMAD.MOV.U32 R33, RZ, RZ, R0 ;  /* 0x000000ffff217224 */ /* 0x000fd800078e0000 */
[----:B------:R-:W-:Y:S05]  /*8ffb0*/  @!P0 BRA `(.L_x_2502) ;  /* 0xfffffffc009c8947 */ /* 0x000fea000383ffff */
.L_x_2495:
[----:B------:R-:W-:Y:S05]  /*8ffc0*/  BSYNC B1 ;  /* 0x0000000000017941 */ /* 0x000fea0003800000 */
.L_x_2494:
[----:B------:R-:W-:Y:S01]  /*8ffd0*/  ISETP.GE.U32.AND P0, PT, R32, 0xfff9, PT ;  /* 0x0000fff92000780c */ /* 0x000fe20003f06070 */
[----:B------:R-:W-:-:S12]  /*8ffe0*/  BSSY.RELIABLE B1, `(.L_x_2503) ;  /* 0x0000031000017945 */ /* 0x000fd80003800100 */
[----:B------:R-:W-:Y:S05]  /*8fff0*/  @!P0 BRA `(.L_x_2504) ;  /* 0x00000000006c8947 */ /* 0x000fea0003800000 */
[C---:B------:R-:W-:Y:S02]  /*90000*/  LOP3.LUT P0, RZ, R33.reuse, 0x3, RZ, 0xc0, !PT ;  /* 0x0000000321ff7812 */ /* 0x040fe4000780c0ff */
[----:B-12---:R-:W-:-:S04]  /*90010*/  LOP3.LUT P1, R4, R33, 0x4, RZ, 0xc0, !PT ;  /* 0x0000000421047812 */ /* 0x006fc8000782c0ff */
[----:B------:R-:W-:-:S04]  /*90020*/  PLOP3.LUT P0, PT, P1, P0, PT, 0x8, 0x80 ;  /* 0x000000000080781c */ /* 0x000fc80000f00170 */
[----:B------:R-:W-:-:S13]  /*90030*/  ISETP.GT.U32.OR P0, PT, R33, 0xffff, P0 ;  /* 0x0000ffff2100780c */ /* 0x000fda0000704470 */
[----:B------:R-:W-:Y:S05]  /*90040*/  @P0 BRA `(.L_x_2505) ;  /* 0x0000000000200947 */ /* 0x000fea0003800000 */
[----:B------:R-:W-:Y:S01]  /*90050*/  LOP3.LUT P0, RZ, R33, 0x7, RZ, 0xc0, !PT ;  /* 0x0000000721ff7812 */ /* 0x000fe2000780c0ff */
[----:B0-----:R-:W-:Y:S02]  /*90060*/  IMAD.MOV.U32 R0, RZ, RZ, R33 ;  /* 0x000000ffff007224 */ /* 0x001fe400078e0021 */
[----:B---3--:R-:W-:-:S10]  /*90070*/  IMAD.MOV.U32 R3, RZ, RZ, R32 ;  /* 0x000000ffff037224 */ /* 0x008fd400078e0020 */
[----:B------:R-:W-:Y:S05]  /*90080*/  @!P0 BRA `(.L_x_2506) ;  /* 0x0000000000988947 */ /* 0x000fea0003800000 */
[----:B------:R-:W-:-:S13]  /*90090*/  ISETP.NE.AND P0, PT, R4, RZ, PT ;  /* 0x000000ff0400720c */ /* 0x000fda0003f05270 */
[----:B------:R-:W-:Y:S05]  /*900a0*/  @P0 BREAK.RELIABLE B1 ;  /* 0x0000000000010942 */ /* 0x000fea0003800100 */
[----:B------:R-:W-:Y:S05]  /*900b0*/  @P0 BREAK B0 ;  /* 0x0000000000000942 */ /* 0x000fea0003800000 */
[----:B------:R-:W-:Y:S05]  /*900c0*/  @P0 BRA `(.L_x_2507) ;  /* 0x0000000400600947 */ /* 0x000fea0003800000 */
.L_x_2505:
[----:B------:R-:W-:Y:S01]  /*900d0*/  ISETP.GT.U32.AND P1, PT, R32, 0xffff, PT ;  /* 0x0000ffff2000780c */ /* 0x000fe20003f24070 */
[----:B------:R-:W-:Y:S01]  /*900e0*/  BSSY.RECONVERGENT B2, `(.L_x_2508) ;  /* 0x0000009000027945 */ /* 0x000fe20003800200 */
[----:B------:R-:W-:-:S11]  /*900f0*/  SHF.R.U32.HI R4, RZ, 0x3, R32 ;  /* 0x00000003ff047819 */ /* 0x000fd60000011620 */
[----:B0-----:R-:W-:-:S06]  /*90100*/  @!P1 IMAD R0, R4, 0x4, R17 ;  /* 0x0000000404009824 */ /* 0x001fcc00078e0211 */
[----:B------:R-:W0:Y:S02]  /*90110*/  @!P1 LDS R0, [R0+0x10000] ;  /* 0x0100000000009984 */ /* 0x000e240000000800 */
[----:B0-----:R-:W-:Y:S01]  /*90120*/  @!P1 ISETP.NE.AND P0, PT, R0, RZ, PT ;  /* 0x000000ff0000920c */ /* 0x001fe20003f05270 */
[----:B------:R-:W-:-:S12]  /*90130*/  @!P1 BRA `(.L_x_2509) ;  /* 0x00000000000c9947 */ /* 0x000fd80003800000 */
[----:B------:R-:W-:-:S06]  /*90140*/  IMAD.WIDE.U32 R4, R4, 0x4, R24 ;  /* 0x0000000404047825 */ /* 0x000fcc00078e0018 */
[----:B------:R-:W2:Y:S02]  /*90150*/  LDG.E R4, desc[UR36][R4.64] ;  /* 0x0000002404047981 */ /* 0x000ea4000c1e1900 */
[----:B--2---:R-:W-:-:S13]  /*90160*/  ISETP.NE.AND P0, PT, R4, RZ, PT ;  /* 0x000000ff0400720c */ /* 0x004fda0003f05270 */
.L_x_2509:
[----:B------:R-:W-:Y:S05]  /*90170*/  BSYNC.RECONVERGENT B2 ;  /* 0x0000000000027941 */ /* 0x000fea0003800200 */
.L_x_2508:
[----:B------:R-:W-:Y:S05]  /*90180*/  @!P0 BREAK.RELIABLE B1 ;  /* 0x0000000000018942 */ /* 0x000fea0003800100 */
[----:B------:R-:W-:Y:S05]  /*90190*/  @!P0 BREAK B0 ;  /* 0x0000000000008942 */ /* 0x000fea0003800000 */
[----:B------:R-:W-:Y:S05]  /*901a0*/  @!P0 BRA `(.L_x_2510) ;  /* 0x0000000000f08947 */ /* 0x000fea0003800000 */
.L_x_2504:
[----:B------:R-:W-:Y:S02]  /*901b0*/  ISETP.GT.U32.AND P0, PT, R32, 0xffff, PT ;  /* 0x0000ffff2000780c */ /* 0x000fe40003f04070 */
[----:B-12---:R-:W-:-:S11]  /*901c0*/  SHF.R.U32.HI R4, RZ, 0x3, R32 ;  /* 0x00000003ff047819 */ /* 0x006fd60000011620 */
[----:B------:R-:W-:Y:S05]  /*901d0*/  @P0 BRA `(.L_x_2511) ;  /* 0x0000000000240947 */ /* 0x000fea0003800000 */
[----:B------:R-:W-:-:S05]  /*901e0*/  IMAD R4, R4, 0x4, R17 ;  /* 0x0000000404047824 */ /* 0x000fca00078e0211 */
[----:B0-----:R-:W0:Y:S02]  /*901f0*/  ATOMS.EXCH R0, [R4+0x10000], R33 ;  /* 0x010000210400738c */ /* 0x001e240004000000 */
[----:B0-----:R-:W-:-:S13]  /*90200*/  ISETP.NE.AND P0, PT, R0, -0x1, PT ;  /* 0xffffffff0000780c */ /* 0x001fda0003f05270 */
[----:B------:R-:W-:Y:S05]  /*90210*/  @!P0 BREAK.RELIABLE B1 ;  /* 0x0000000000018942 */ /* 0x000fea0003800100 */
[----:B------:R-:W-:Y:S05]  /*90220*/  @!P0 BREAK B0 ;  /* 0x0000000000008942 */ /* 0x000fea0003800000 */
[----:B------:R-:W-:Y:S05]  /*90230*/  @!P0 BRA `(.L_x_2484) ;  /* 0x0000000400188947 */ /* 0x000fea0003800000 */
[----:B------:R1:W-:Y:S01]  /*90240*/  ATOMS.EXCH RZ, [R4+0x10000], RZ ;  /* 0x010000ff04ff738c */ /* 0x0003e20004000000 */
[----:B---3--:R-:W-:Y:S01]  /*90250*/  IMAD.MOV.U32 R3, RZ, RZ, R33 ;  /* 0x000000ffff037224 */ /* 0x008fe200078e0021 */
[----:B------:R-:W-:Y:S06]  /*90260*/  BRA `(.L_x_2506) ;  /* 0x0000000000207947 */ /* 0x000fec0003800000 */
.L_x_2511:
[----:B------:R-:W-:-:S05]  /*90270*/  IMAD.WIDE.U32 R4, R4, 0x4, R24 ;  /* 0x0000000404047825 */ /* 0x000fca00078e0018 */
[----:B0-----:R-:W2:Y:S02]  /*90280*/  ATOMG.E.EXCH.STRONG.GPU PT, R0, desc[UR36][R4.64], R33 ;  /* 0x80000021040079a8 */ /* 0x001ea4000c1ef124 */
[----:B--2---:R-:W-:-:S13]  /*90290*/  ISETP.NE.AND P0, PT, R0, -0x1, PT ;  /* 0xffffffff0000780c */ /* 0x004fda0003f05270 */
[----:B------:R-:W-:Y:S05]  /*902a0*/  @!P0 BREAK.RELIABLE B1 ;  /* 0x0000000000018942 */ /* 0x000fea0003800100 */
[----:B------:R-:W-:Y:S05]  /*902b0*/  @!P0 BREAK B0 ;  /* 0x0000000000008942 */ /* 0x000fea0003800000 */
[----:B------:R-:W-:Y:S05]  /*902c0*/  @!P0 BRA `(.L_x_2484) ;  /* 0x0000000000f48947 */ /* 0x000fea0003800000 */
[----:B------:R0:W5:Y:S01]  /*902d0*/  ATOMG.E.EXCH.STRONG.GPU PT, RZ, desc[UR36][R4.64], RZ ;  /* 0x800000ff04ff79a8 */ /* 0x000162000c1ef124 */
[----:B---3--:R-:W-:-:S07]  /*902e0*/  IMAD.MOV.U32 R3, RZ, RZ, R33 ;  /* 0x000000ffff037224 */ /* 0x008fce00078e0021 */
.L_x_2506:
[----:B------:R-:W-:Y:S05]  /*902f0*/  BSYNC.RELIABLE B1 ;  /* 0x0000000000017941 */ /* 0x000fea0003800100 */
.L_x_2503:
        /* <DEDUP_REMOVED lines=8> */
.L_x_2493:
[----:B------:R-:W-:Y:S02]  /*90380*/  IMAD.SHL.U32 R0, R32, 0x8, RZ ;  /* 0x0000000820007824 */ /* 0x000fe400078e00ff */
[----:B------:R-:W-:Y:S02]  /*90390*/  IMAD.MOV.U32 R3, RZ, RZ, -0x4f0f0efe ;  /* 0xb0f0f102ff037424 */ /* 0x000fe400078e00ff */
[----:B------:R-:W-:Y:S01]  /*903a0*/  IMAD.MOV.U32 R7, RZ, RZ, -0x40000000 ;  /* 0xc0000000ff077424 */ /* 0x000fe200078e00ff */
[----:B------:R-:W-:Y:S01]  /*903b0*/  LOP3.LUT R0, R0, 0x38, RZ, 0xc0, !PT ;  /* 0x0000003800007812 */ /* 0x000fe200078ec0ff */
[----:B0-----:R-:W-:-:S03]  /*903c0*/  IMAD.MOV.U32 R5, RZ, RZ, -0x203a400 ;  /* 0xfdfc5c00ff057424 */ /* 0x001fc600078e00ff */
[----:B------:R-:W-:-:S04]  /*903d0*/  LOP3.LUT R0, R0, 0x7, R33, 0xf8, !PT ;  /* 0x0000000700007812 */ /* 0x000fc800078ef821 */
[-C--:B-1----:R-:W-:Y:S02]  /*903e0*/  SHF.R.U64 R4, R3, R0.reuse, 0x7eb6deee ;  /* 0x7eb6deee03047419 */ /* 0x082fe40000001200 */
        /* <DEDUP_REMOVED lines=18> */
[----:B0-----:R-:W2:Y:S02]  /*90510*/  LDL R3, [R1+0xa40] ;  /* 0x000a400001037983 */ /* 0x001ea40000100800 */
[C---:B--2---:R-:W-:Y:S02]  /*90520*/  VIADD R0, R3.reuse, 0x1 ;  /* 0x0000000103007836 */ /* 0x044fe40000000000 */
[----:B------:R-:W-:-:S03]  /*90530*/  IMAD R3, R3, 0x8, R2 ;  /* 0x0000000803037824 */ /* 0x000fc600078e0202 */
[----:B------:R0:W-:Y:S04]  /*90540*/  STL [R1+0xa40], R0 ;  /* 0x000a400001007387 */ /* 0x0001e80000100800 */
[----:B------:R0:W-:Y:S01]  /*90550*/  STL.64 [R3+0xa28], R32 ;  /* 0x000a282003007387 */ /* 0x0001e20000100a00 */
[----:B------:R-:W-:Y:S05]  /*90560*/  BRA `(.L_x_2484) ;  /* 0x00000000004c7947 */ /* 0x000fea0003800000 */
.L_x_2510:
[----:B------:R-:W-:-:S04]  /*90570*/  LOP3.LUT R0, R33, 0x7, RZ, 0xc0, !PT ;  /* 0x0000000721007812 */ /* 0x000fc800078ec0ff */
[----:B------:R-:W-:-:S13]  /*90580*/  ISETP.NE.AND P0, PT, R0, 0x1, PT ;  /* 0x000000010000780c */ /* 0x000fda0003f05270 */
[C---:B------:R-:W-:Y:S02]  /*90590*/  @P0 VIADD R0, R23.reuse, 0x1 ;  /* 0x0000000117000836 */ /* 0x040fe40000000000 */
[----:B---3--:R-:W-:Y:S02]  /*905a0*/  @P0 IMAD R3, R23, 0x8, R2 ;  /* 0x0000000817030824 */ /* 0x008fe400078e0202 */
        /* <DEDUP_REMOVED lines=10> */
.L_x_2507:
[C---:B------:R-:W-:Y:S02]  /*90650*/  VIADD R0, R23.reuse, 0x1 ;  /* 0x0000000117007836 */ /* 0x040fe40000000000 */
[----:B------:R-:W-:Y:S02]  /*90660*/  IMAD R3, R23, 0x8, R2 ;  /* 0x0000000817037824 */ /* 0x000fe400078e0202 */
[----:B------:R-:W-:Y:S01]  /*90670*/  IMAD.MOV.U32 R23, RZ, RZ, R0 ;  /* 0x000000ffff177224 */ /* 0x000fe200078e0000 */
[----:B------:R0:W-:Y:S04]  /*90680*/  STL [R1+0x238], R0 ;  /* 0x0002380001007387 */ /* 0x0001e80000100800 */
[----:B------:R0:W-:Y:S02]  /*90690*/  STL.64 [R3+0x220], R32 ;  /* 0x0002202003007387 */ /* 0x0001e40000100a00 */
.L_x_2484:
[----:B------:R-:W-:Y:S05]  /*906a0*/  BSYNC B6 ;  /* 0x0000000000067941 */ /* 0x000fea0003800000 */
.L_x_2483:
[----:B-12---:R-:W-:Y:S01]  /*906b0*/  IADD3 R6, P0, PT, R30, -0x80000000, RZ ;  /* 0x800000001e067810 */ /* 0x006fe20007f1e0ff */
[----:B------:R-:W1:Y:S03]  /*906c0*/  LDCU.64 UR4, c[0x0][0x380] ;  /* 0x00007000ff0477ac */ /* 0x000e660008000a00 */
[----:B------:R-:W-:Y:S02]  /*906d0*/  IADD3 R6, P1, PT, R6, 0xc000000, RZ ;  /* 0x0c00000006067810 */ /* 0x000fe40007f3e0ff */
[----:B0---4-:R-:W-:-:S05]  /*906e0*/  IADD3.X R0, PT, PT, R31, 0x1, RZ, P0, !PT ;  /* 0x000000011f007810 */ /* 0x011fca00007fe4ff */
[----:B------:R-:W-:-:S05]  /*906f0*/  IMAD.X R7, RZ, RZ, R0, P1 ;  /* 0x000000ffff077224 */ /* 0x000fca00008e0600 */
[----:B------:R-:W3:Y:S01]  /*90700*/  LDG.E R0, desc[UR36][R6.64+0x8] ;  /* 0x0000082406007981 */ /* 0x000ee2000c1e1900 */
[----:B-1----:R-:W-:Y:S02]  /*90710*/  IMAD.U32 R4, RZ, RZ, UR4 ;  /* 0x00000004ff047e24 */ /* 0x002fe4000f8e00ff */
[----:B------:R-:W-:Y:S01]  /*90720*/  IMAD.U32 R5, RZ, RZ, UR5 ;  /* 0x00000005ff057e24 */ /* 0x000fe2000f8e00ff */
[----:B---3--:R-:W-:-:S05]  /*90730*/  LOP3.LUT R3, R0, 0x7fff, RZ, 0xc0, !PT ;  /* 0x00007fff00037812 */ /* 0x008fca00078ec0ff */
        /* <DEDUP_REMOVED lines=14> */
.L_x_2517:
        /* <DEDUP_REMOVED lines=12> */
.L_x_2516:
[----:B------:R-:W-:Y:S05]  /*908e0*/  BSYNC.RECONVERGENT B8 ;  /* 0x0000000000087941 */ /* 0x000fea0003800200 */
.L_x_2515:
        /* <DEDUP_REMOVED lines=21> */
.L_x_2514:
[----:B------:R-:W-:Y:S05]  /*90a40*/  BSYNC.RECONVERGENT B6 ;  /* 0x0000000000067941 */ /* 0x000fea0003800200 */
.L_x_2513:
        /* <DEDUP_REMOVED lines=9> */
.L_x_2519:
[----:B------:R-:W-:-:S03]  /*90ae0*/  IMAD.WIDE.U32 R4, R3, 0x8, R4 ;  /* 0x0000000803047825 */ /* 0x000fc600078e0004 */
[----:B------:R-:W-:-:S05]  /*90af0*/  IADD3 R4, P0, PT, R4, 0xc000000, RZ ;  /* 0x0c00000004047810 */ /* 0x000fca0007f1e0ff */
[----:B------:R-:W-:-:S05]  /*90b00*/  IMAD.X R5, RZ, RZ, R5, P0 ;  /* 0x000000ffff057224 */ /* 0x000fca00000e0605 */
[----:B------:R0:W5:Y:S03]  /*90b10*/  ATOMG.E.EXCH.64.STRONG.GPU PT, RZ, desc[UR36][R4.64+0x8], R34 ;  /* 0x8000082204ff79a8 */ /* 0x000166000c1ef524 */
.L_x_2520:
[----:B------:R-:W-:Y:S05]  /*90b20*/  BSYNC.RECONVERGENT B0 ;  /* 0x0000000000007941 */ /* 0x000fea0003800200 */
.L_x_2518:
[----:B------:R-:W-:Y:S01]  /*90b30*/  LOP3.LUT P0, RZ, R42, 0x7, RZ, 0xc0, !PT ;  /* 0x000000072aff7812 */ /* 0x000fe2000780c0ff */
[----:B------:R-:W-:-:S12]  /*90b40*/  BSSY B0, `(.L_x_2521) ;  /* 0x0000085000007945 */ /* 0x000fd80003800000 */
[----:B------:R-:W-:Y:S05]  /*90b50*/  @P0 BRA `(.L_x_2522) ;  /* 0x0000000400500947 */ /* 0x000fea0003800000 */
.L_x_2542:
[----:B------:R-:W-:Y:S01]  /*90b60*/  LOP3.LUT P0, RZ, R43, 0x7, RZ, 0xc0, !PT ;  /* 0x000000072bff7812 */ /* 0x000fe2000780c0ff */
[----:B------:R-:W-:Y:S05]  /*90b70*/  YIELD ;  /* 0x0000000000007946 */ /* 0x000fea0003800000 */
[----:B------:R-:W-:Y:S07]  /*90b80*/  BSSY B1, `(.L_x_2523) ;  /* 0x000001b000017945 */ /* 0x000fee0003800000 */
[----:B---3--:R-:W-:Y:S05]  /*90b90*/  @P0 BRA `(.L_x_2524) ;  /* 0x0000000000640947 */ /* 0x008fea0003800000 */
.L_x_2531:
[C---:B------:R-:W-:Y:S01]  /*90ba0*/  ISETP.GT.U32.AND P0, PT, R43.reuse, 0xffff, PT ;  /* 0x0000ffff2b00780c */ /* 0x040fe20003f04070 */
[----:B------:R-:W-:Y:S05]  /*90bb0*/  YIELD ;  /* 0x0000000000007946 */ /* 0x000fea0003800000 */
[----:B0--3--:R-:W-:Y:S01]  /*90bc0*/  SHF.R.U32.HI R5, RZ, 0x3, R43 ;  /* 0x00000003ff057819 */ /* 0x009fe2000001162b */
[----:B------:R-:W-:Y:S01]  /*90bd0*/  BSSY.RECONVERGENT B2, `(.L_x_2525) ;  /* 0x0000009000027945 */ /* 0x000fe20003800200 */
[----:B-12---:R-:W-:-:S03]  /*90be0*/  LEA.HI R3, R43, R17, RZ, 0x1f ;  /* 0x000000112b037211 */ /* 0x006fc600078ff8ff */
[----:B------:R-:W-:Y:S02]  /*90bf0*/  IMAD.WIDE.U32 R4, R5, 0x4, R24 ;  /* 0x0000000405047825 */ /* 0x000fe400078e0018 */
[----:B------:R-:W-:Y:S05]  /*90c00*/  @P0 BRA `(.L_x_2526) ;  /* 0x00000000000c0947 */ /* 0x000fea0003800000 */
[----:B------:R-:W-:-:S06]  /*90c10*/  IMAD.MOV.U32 R0, RZ, RZ, -0x1 ;  /* 0xffffffffff007424 */ /* 0x000fcc00078e00ff */
[----:B------:R1:W2:Y:S01]  /*90c20*/  ATOMS.EXCH R0, [R3+0x10000], R0 ;  /* 0x010000000300738c */ /* 0x0002a20004000000 */
[----:B------:R-:W-:Y:S05]  /*90c30*/  BRA `(.L_x_2527) ;  /* 0x0000000000087947 */ /* 0x000fea0003800000 */
.L_x_2526:
[----:B------:R-:W-:-:S05]  /*90c40*/  IMAD.MOV.U32 R7, RZ, RZ, -0x1 ;  /* 0xffffffffff077424 */ /* 0x000fca00078e00ff */
[----:B------:R0:W5:Y:S02]  /*90c50*/  ATOMG.E.EXCH.STRONG.GPU PT, R0, desc[UR36][R4.64], R7 ;  /* 0x80000007040079a8 */ /* 0x000164000c1ef124 */
.L_x_2527:
[----:B------:R-:W-:Y:S05]  /*90c60*/  BSYNC.RECONVERGENT B2 ;  /* 0x0000000000027941 */ /* 0x000fea0003800200 */
.L_x_2525:
[----:B--2--5:R-:W-:-:S05]  /*90c70*/  VIADD R6, R0, 0x1 ;  /* 0x0000000100067836 */ /* 0x024fca0000000000 */
[----:B------:R-:W-:-:S13]  /*90c80*/  ISETP.GE.U32.AND P1, PT, R6, 0x2, PT ;  /* 0x000000020600780c */ /* 0x000fda0003f26070 */
[----:B------:R-:W-:Y:S05]  /*90c90*/  @!P1 BRA `(.L_x_2524) ;  /* 0x0000000000249947 */ /* 0x000fea0003800000 */
[----:B------:R-:W-:Y:S04]  /*90ca0*/  BSSY.RECONVERGENT B2, `(.L_x_2528) ;  /* 0x0000005000027945 */ /* 0x000fe80003800200 */
[----:B------:R-:W-:Y:S05]  /*90cb0*/  @P0 BRA `(.L_x_2529) ;  /* 0x0000000000080947 */ /* 0x000fea0003800000 */
[----:B------:R2:W-:Y:S01]  /*90cc0*/  ATOMS.EXCH RZ, [R3+0x10000], RZ ;  /* 0x010000ff03ff738c */ /* 0x0005e20004000000 */
[----:B------:R-:W-:Y:S05]  /*90cd0*/  BRA `(.L_x_2530) ;  /* 0x0000000000047947 */ /* 0x000fea0003800000 */
.L_x_2529:
[----:B------:R3:W5:Y:S02]  /*90ce0*/  ATOMG.E.EXCH.STRONG.GPU PT, RZ, desc[UR36][R4.64], RZ ;  /* 0x800000ff04ff79a8 */ /* 0x000764000c1ef124 */
.L_x_2530:
[----:B------:R-:W-:Y:S05]  /*90cf0*/  BSYNC.RECONVERGENT B2 ;  /* 0x0000000000027941 */ /* 0x000fea0003800200 */
.L_x_2528:
[----:B------:R-:W-:Y:S01]  /*90d00*/  LOP3.LUT P0, RZ, R0, 0x7, RZ, 0xc0, !PT ;  /* 0x0000000700ff7812 */ /* 0x000fe2000780c0ff */
[----:B------:R-:W-:-:S12]  /*90d10*/  IMAD.MOV.U32 R43, RZ, RZ, R0 ;  /* 0x000000ffff2b7224 */ /* 0x000fd800078e0000 */
[----:B------:R-:W-:Y:S05]  /*90d20*/  @!P0 BRA `(.L_x_2531) ;  /* 0xfffffffc009c8947 */ /* 0x000fea000383ffff */
.L_x_2524:
[----:B------:R-:W-:Y:S05]  /*90d30*/  BSYNC B1 ;  /* 0x0000000000017941 */ /* 0x000fea0003800000 */
.L_x_2523:
[----:B------:R-:W-:Y:S01]  /*90d40*/  ISETP.GE.U32.AND P0, PT, R42, 0xfff9, PT ;  /* 0x0000fff92a00780c */ /* 0x000fe20003f06070 */
[----:B------:R-:W-:-:S12]  /*90d50*/  BSSY.RELIABLE B1, `(.L_x_2532) ;  /* 0x000002d000017945 */ /* 0x000fd80003800100 */
[----:B------:R-:W-:Y:S05]  /*90d60*/  @!P0 BRA `(.L_x_2533) ;  /* 0x0000000000648947 */ /* 0x000fea0003800000 */
[C---:B------:R-:W-:Y:S02]  /*90d70*/  LOP3.LUT P0, RZ, R43.reuse, 0x3, RZ, 0xc0, !PT ;  /* 0x000000032bff7812 */ /* 0x040fe4000780c0ff */
[----:B0--3--:R-:W-:-:S04]  /*90d80*/  LOP3.LUT P1, R4, R43, 0x4, RZ, 0xc0, !PT ;  /* 0x000000042b047812 */ /* 0x009fc8000782c0ff */
        /* <DEDUP_REMOVED lines=10> */
.L_x_2534:
        /* <DEDUP_REMOVED lines=8> */
[----:B------:R-:W3:Y:S02]  /*90eb0*/  LDG.E R4, desc[UR36][R4.64] ;  /* 0x0000002404047981 */ /* 0x000ee4000c1e1900 */
[----:B---3--:R-:W-:-:S13]  /*90ec0*/  ISETP.NE.AND P0, PT, R4, RZ, PT ;  /* 0x000000ff0400720c */ /* 0x008fda0003f05270 */
.L_x_2538:
[----:B------:R-:W-:Y:S05]  /*90ed0*/  BSYNC.RECONVERGENT B2 ;  /* 0x0000000000027941 */ /* 0x000fea0003800200 */
.L_x_2537:
[----:B------:R-:W-:Y:S05]  /*90ee0*/  @!P0 BREAK.RELIABLE B1 ;  /* 0x0000000000018942 */ /* 0x000fea0003800100 */
[----:B------:R-:W-:Y:S05]  /*90ef0*/  @!P0 BRA `(.L_x_2539) ;  /* 0x0000000000e08947 */ /* 0x000fea0003800000 */
.L_x_2533:
[----:B------:R-:W-:Y:S02]  /*90f00*/  ISETP.GT.U32.AND P0, PT, R42, 0xffff, PT ;  /* 0x0000ffff2a00780c */ /* 0x000fe40003f04070 */
[----:B0--3--:R-:W-:-:S11]  /*90f10*/  SHF.R.U32.HI R4, RZ, 0x3, R42 ;  /* 0x00000003ff047819 */ /* 0x009fd6000001162a */
[----:B------:R-:W-:Y:S05]  /*90f20*/  @P0 BRA `(.L_x_2540) ;  /* 0x0000000000200947 */ /* 0x000fea0003800000 */
[----:B------:R-:W-:-:S05]  /*90f30*/  IMAD R4, R4, 0x4, R17 ;  /* 0x0000000404047824 */ /* 0x000fca00078e0211 */
[----:B------:R-:W0:Y:S02]  /*90f40*/  ATOMS.EXCH R0, [R4+0x10000], R43 ;  /* 0x0100002b0400738c */ /* 0x000e240004000000 */
[----:B0-----:R-:W-:-:S13]  /*90f50*/  ISETP.NE.AND P0, PT, R0, -0x1, PT ;  /* 0xffffffff0000780c */ /* 0x001fda0003f05270 */
[----:B------:R-:W-:Y:S05]  /*90f60*/  @!P0 BREAK.RELIABLE B1 ;  /* 0x0000000000018942 */ /* 0x000fea0003800100 */
[----:B------:R-:W-:Y:S05]  /*90f70*/  @!P0 BRA `(.L_x_2541) ;  /* 0x0000000400048947 */ /* 0x000fea0003800000 */
[----:B------:R3:W-:Y:S01]  /*90f80*/  ATOMS.EXCH RZ, [R4+0x10000], RZ ;  /* 0x010000ff04ff738c */ /* 0x0007e20004000000 */
[----:B-12---:R-:W-:Y:S01]  /*90f90*/  IMAD.MOV.U32 R3, RZ, RZ, R43 ;  /* 0x000000ffff037224 */ /* 0x006fe200078e002b */
[----:B------:R-:W-:Y:S06]  /*90fa0*/  BRA `(.L_x_2535) ;  /* 0x00000000001c7947 */ /* 0x000fec0003800000 */
.L_x_2540:
[----:B------:R-:W-:-:S05]  /*90fb0*/  IMAD.WIDE.U32 R4, R4, 0x4, R24 ;  /* 0x0000000404047825 */ /* 0x000fca00078e0018 */
[----:B------:R-:W3:Y:S02]  /*90fc0*/  ATOMG.E.EXCH.STRONG.GPU PT, R0, desc[UR36][R4.64], R43 ;  /* 0x8000002b040079a8 */ /* 0x000ee4000c1ef124 */
[----:B---3--:R-:W-:-:S13]  /*90fd0*/  ISETP.NE.AND P0, PT, R0, -0x1, PT ;  /* 0xffffffff0000780c */ /* 0x008fda0003f05270 */
[----:B------:R-:W-:Y:S05]  /*90fe0*/  @!P0 BREAK.RELIABLE B1 ;  /* 0x0000000000018942 */ /* 0x000fea0003800100 */
[----:B------:R-:W-:Y:S05]  /*90ff0*/  @!P0 BRA `(.L_x_2541) ;  /* 0x0000000000e48947 */ /* 0x000fea0003800000 */
[----:B------:R0:W5:Y:S01]  /*91000*/  ATOMG.E.EXCH.STRONG.GPU PT, RZ, desc[UR36][R4.64], RZ ;  /* 0x800000ff04ff79a8 */ /* 0x000162000c1ef124 */
[----:B-12---:R-:W-:-:S07]  /*91010*/  IMAD.MOV.U32 R3, RZ, RZ, R43 ;  /* 0x000000ffff037224 */ /* 0x006fce00078e002b */
.L_x_2535:
[----:B------:R-:W-:Y:S05]  /*91020*/  BSYNC.RELIABLE B1 ;  /* 0x0000000000017941 */ /* 0x000fea0003800100 */
.L_x_2532:
[----:B------:R-:W-:Y:S02]  /*91030*/  LOP3.LUT P0, RZ, R0, 0x7, RZ, 0xc0, !PT ;  /* 0x0000000700ff7812 */ /* 0x000fe4000780c0ff */
[----:B------:R-:W-:-:S04]  /*91040*/  LOP3.LUT P1, RZ, R3, 0x7, RZ, 0xc0, !PT ;  /* 0x0000000703ff7812 */ /* 0x000fc8000782c0ff */
[----:B------:R-:W-:-:S04]  /*91050*/  PLOP3.LUT P0, PT, P0, P1, PT, 0x20, 0x2 ;  /* 0x000000000002781c */ /* 0x000fc80000702470 */
[----:B------:R-:W-:Y:S02]  /*91060*/  SEL R42, R3, R0, P0 ;  /* 0x00000000032a7207 */ /* 0x000fe40000000000 */
[----:B------:R-:W-:Y:S02]  /*91070*/  SEL R43, R0, R3, P0 ;  /* 0x00000003002b7207 */ /* 0x000fe40000000000 */
[----:B------:R-:W-:-:S13]  /*91080*/  LOP3.LUT P1, RZ, R42, 0x7, RZ, 0xc0, !PT ;  /* 0x000000072aff7812 */ /* 0x000fda000782c0ff */
[----:B------:R-:W-:Y:S05]  /*91090*/  @!P1 BRA `(.L_x_2542) ;  /* 0xfffffff800b09947 */ /* 0x000fea000383ffff */
.L_x_2522:
[----:B------:R-:W-:Y:S02]  /*910a0*/  IMAD.SHL.U32 R0, R42, 0x8, RZ ;  /* 0x000000082a007824 */ /* 0x000fe400078e00ff */
[----:B-1----:R-:W-:Y:S02]  /*910b0*/  IMAD.MOV.U32 R3, RZ, RZ, -0x4f0f0efe ;  /* 0xb0f0f102ff037424 */ /* 0x002fe400078e00ff */
[----:B------:R-:W-:Y:S01]  /*910c0*/  IMAD.MOV.U32 R7, RZ, RZ, -0x40000000 ;  /* 0xc0000000ff077424 */ /* 0x000fe200078e00ff */
[----:B------:R-:W-:Y:S01]  /*910d0*/  LOP3.LUT R0, R0, 0x38, RZ, 0xc0, !PT ;  /* 0x0000003800007812 */ /* 0x000fe200078ec0ff */
[----:B0-----:R-:W-:-:S03]  /*910e0*/  IMAD.MOV.U32 R5, RZ, RZ, -0x203a400 ;  /* 0xfdfc5c00ff057424 */ /* 0x001fc600078e00ff */
        /* <DEDUP_REMOVED lines=25> */
.L_x_2539:
[----:B------:R-:W-:-:S04]  /*91280*/  LOP3.LUT R0, R43, 0x7, RZ, 0xc0, !PT ;  /* 0x000000072b007812 */ /* 0x000fc800078ec0ff */
[----:B------:R-:W-:-:S13]  /*91290*/  ISETP.NE.AND P0, PT, R0, 0x1, PT ;  /* 0x000000010000780c */ /* 0x000fda0003f05270 */
[C---:B------:R-:W-:Y:S02]  /*912a0*/  @P0 VIADD R0, R23.reuse, 0x1 ;  /* 0x0000000117000836 */ /* 0x040fe40000000000 */
[----:B------:R-:W-:-:S03]  /*912b0*/  @P0 IMAD R23, R23, 0x8, R2 ;  /* 0x0000000817170824 */ /* 0x000fc600078e0202 */
[----:B------:R3:W-:Y:S04]  /*912c0*/  @P0 STL [R1+0x238], R0 ;  /* 0x0002380001000387 */ /* 0x0007e80000100800 */
[----:B------:R3:W-:Y:S01]  /*912d0*/  @P0 STL.64 [R23+0x220], R42 ;  /* 0x0002202a17000387 */ /* 0x0007e20000100a00 */
[----:B------:R-:W-:Y:S05]  /*912e0*/  @P0 BRA `(.L_x_2541) ;  /* 0x0000000000280947 */ /* 0x000fea0003800000 */
[----:B-12---:R-:W3:Y:S02]  /*912f0*/  LDL R3, [R1+0xa40] ;  /* 0x000a400001037983 */ /* 0x006ee40000100800 */
[C---:B---3--:R-:W-:Y:S02]  /*91300*/  VIADD R0, R3.reuse, 0x1 ;  /* 0x0000000103007836 */ /* 0x048fe40000000000 */
[----:B------:R-:W-:-:S03]  /*91310*/  IMAD R3, R3, 0x8, R2 ;  /* 0x0000000803037824 */ /* 0x000fc600078e0202 */
[----:B------:R4:W-:Y:S04]  /*91320*/  STL [R1+0xa40], R0 ;  /* 0x000a400001007387 */ /* 0x0009e80000100800 */
[----:B------:R4:W-:Y:S01]  /*91330*/  STL.64 [R3+0xa28], R42 ;  /* 0x000a282a03007387 */ /* 0x0009e20000100a00 */
[----:B------:R-:W-:Y:S05]  /*91340*/  BRA `(.L_x_2541) ;  /* 0x0000000000107947 */ /* 0x000fea0003800000 */
.L_x_2536:
[C---:B------:R-:W-:Y:S02]  /*91350*/  VIADD R0, R23.reuse, 0x1 ;  /* 0x0000000117007836 */ /* 0x040fe40000000000 */
[----:B------:R-:W-:-:S03]  /*91360*/  IMAD R23, R23, 0x8, R2 ;  /* 0x0000000817177824 */ /* 0x000fc600078e0202 */
[----:B------:R0:W-:Y:S04]  /*91370*/  STL [R1+0x238], R0 ;  /* 0x0002380001007387 */ /* 0x0001e80000100800 */
[----:B------:R0:W-:Y:S02]  /*91380*/  STL.64 [R23+0x220], R42 ;  /* 0x0002202a17007387 */ /* 0x0001e40000100a00 */
.L_x_2541:
[----:B------:R-:W-:Y:S05]  /*91390*/  BSYNC B0 ;  /* 0x0000000000007941 */ /* 0x000fea0003800000 */
.L_x_2521:
[----:B------:R-:W-:Y:S05]  /*913a0*/  BRA `(.L_x_2295) ;  /* 0x000001c000547947 */ /* 0x000fea0003800000 */
.L_x_2434:
[----:B------:R-:W2:Y:S01]  /*913b0*/  LDL R5, [R1+0xa40] ;  /* 0x000a400001057983 */ /* 0x000ea20000100800 */
[----:B------:R-:W-:Y:S01]  /*913c0*/  IADD3 R3, PT, PT, -R22, 0x101, RZ ;  /* 0x0000010116037810 */ /* 0x000fe20007ffe1ff */
[----:B--2---:R-:W-:-:S05]  /*913d0*/  IMAD.MOV R0, RZ, RZ, -R5 ;  /* 0x000000ffff007224 */ /* 0x004fca00078e0a05 */
        /* <DEDUP_REMOVED lines=11> */
.L_x_2562:
[----:B------:R-:W-:Y:S01]  /*91490*/  LOP3.LUT P0, RZ, R37, 0x7, RZ, 0xc0, !PT ;  /* 0x0000000725ff7812 */ /* 0x000fe2000780c0ff */
[----:B------:R-:W-:Y:S05]  /*914a0*/  YIELD ;  /* 0x0000000000007946 */ /* 0x000fea0003800000 */
[----:B------:R-:W-:Y:S07]  /*914b0*/  BSSY B1, `(.L_x_2545) ;  /* 0x000001f000017945 */ /* 0x000fee0003800000 */
[----:B---3--:R-:W-:Y:S05]  /*914c0*/  @P0 BRA `(.L_x_2546) ;  /* 0x0000000000740947 */ /* 0x008fea0003800000 */
[----:B------:R-:W0:Y:S01]  /*914d0*/  S2R R3, SR_CgaCtaId ;  /* 0x0000000000037919 */ /* 0x000e220000008800 */
[----:B------:R-:W-:-:S05]  /*914e0*/  MOV R0, 0x400 ;  /* 0x0000040000007802 */ /* 0x000fca0000000f00 */
[----:B------:R-:W-:-:S05]  /*914f0*/  VIADD R0, R0, 0x410 ;  /* 0x0000041000007836 */ /* 0x000fca0000000000 */
[----:B0-----:R-:W-:-:S07]  /*91500*/  LEA R8, R3, R0, 0x18 ;  /* 0x0000000003087211 */ /* 0x001fce00078ec0ff */
.L_x_2553:
        /* <DEDUP_REMOVED lines=10> */
.L_x_2548:
[----:B------:R-:W-:-:S05]  /*915b0*/  IMAD.MOV.U32 R9, RZ, RZ, -0x1 ;  /* 0xffffffffff097424 */ /* 0x000fca00078e00ff */
[----:B------:R2:W5:Y:S02]  /*915c0*/  ATOMG.E.EXCH.STRONG.GPU PT, R0, desc[UR36][R6.64], R9 ;  /* 0x80000009060079a8 */ /* 0x000564000c1ef124 */
.L_x_2549:
[----:B------:R-:W-:Y:S05]  /*915d0*/  BSYNC.RECONVERGENT B2 ;  /* 0x0000000000027941 */ /* 0x000fea0003800200 */
.L_x_2547:
[----:B-12--5:R-:W-:-:S05]  /*915e0*/  VIADD R9, R0, 0x1 ;  /* 0x0000000100097836 */ /* 0x026fca0000000000 */
[----:B------:R-:W-:-:S13]  /*915f0*/  ISETP.GE.U32.AND P1, PT, R9, 0x2, PT ;  /* 0x000000020900780c */ /* 0x000fda0003f26070 */
[----:B------:R-:W-:Y:S05]  /*91600*/  @!P1 BRA `(.L_x_2546) ;  /* 0x0000000000249947 */ /* 0x000fea0003800000 */
[----:B------:R-:W-:Y:S04]  /*91610*/  BSSY.RECONVERGENT B2, `(.L_x_2550) ;  /* 0x0000005000027945 */ /* 0x000fe80003800200 */
[----:B------:R-:W-:Y:S05]  /*91620*/  @P0 BRA `(.L_x_2551) ;  /* 0x0000000000080947 */ /* 0x000fea0003800000 */
[----:B------:R2:W-:Y:S01]  /*91630*/  ATOMS.EXCH RZ, [R3+0x10000], RZ ;  /* 0x010000ff03ff738c */ /* 0x0005e20004000000 */
[----:B------:R-:W-:Y:S05]  /*91640*/  BRA `(.L_x_2552) ;  /* 0x0000000000047947 */ /* 0x000fea0003800000 */
.L_x_2551:
[----:B------:R1:W5:Y:S02]  /*91650*/  ATOMG.E.EXCH.STRONG.GPU PT, RZ, desc[UR36][R6.64], RZ ;  /* 0x800000ff06ff79a8 */ /* 0x000364000c1ef124 */
.L_x_2552:
[----:B------:R-:W-:Y:S05]  /*91660*/  BSYNC.RECONVERGENT B2 ;  /* 0x0000000000027941 */ /* 0x000fea0003800200 */
.L_x_2550:
[----:B------:R-:W-:Y:S01]  /*91670*/  LOP3.LUT P0, RZ, R0, 0x7, RZ, 0xc0, !PT ;  /* 0x0000000700ff7812 */ /* 0x000fe2000780c0ff */
[----:B------:R-:W-:-:S12]  /*91680*/  IMAD.MOV.U32 R37, RZ, RZ, R0 ;  /* 0x000000ffff257224 */ /* 0x000fd800078e0000 */
[----:B------:R-:W-:Y:S05]  /*91690*/  @!P0 BRA `(.L_x_2553) ;  /* 0xfffffffc009c8947 */ /* 0x000fea000383ffff */
.L_x_2546:
[----:B------:R-:W-:Y:S05]  /*916a0*/  BSYNC B1 ;  /* 0x0000000000017941 */ /* 0x000fea0003800000 */
.L_x_2545:
        /* <DEDUP_REMOVED lines=15> */
.L_x_2556:
[----:B------:R-:W-:Y:S02]  /*917a0*/  ISETP.GT.U32.AND P1, PT, R4, 0xffff, PT ;  /* 0x0000ffff0400780c */ /* 0x000fe40003f24070 */
[----:B0-2---:R-:W-:-:S11]  /*917b0*/  SHF.R.U32.HI R3, RZ, 0x3, R4 ;  /* 0x00000003ff037819 */ /* 0x005fd60000011604 */
[----:B------:R-:W-:-:S06]  /*917c0*/  @P1 IMAD.WIDE.U32 R6, R3, 0x4, R24 ;  /* 0x0000000403061825 */ /* 0x000fcc00078e0018 */
[----:B------:R-:W2:Y:S01]  /*917d0*/  @P1 LDG.E R6, desc[UR36][R6.64] ;  /* 0x0000002406061981 */ /* 0x000ea2000c1e1900 */
[----:B------:R-:W-:Y:S01]  /*917e0*/  @!P1 MOV R0, 0x400 ;  /* 0x0000040000009802 */ /* 0x000fe20000000f00 */
[----:B------:R-:W0:Y:S04]  /*917f0*/  @!P1 S2R R9, SR_CgaCtaId ;  /* 0x0000000000099919 */ /* 0x000e280000008800 */
[----:B------:R-:W-:-:S05]  /*91800*/  @!P1 VIADD R0, R0, 0x410 ;  /* 0x0000041000009836 */ /* 0x000fca0000000000 */
[----:B0-----:R-:W-:-:S04]  /*91810*/  @!P1 LEA R0, R9, R0, 0x18 ;  /* 0x0000000009009211 */ /* 0x001fc800078ec0ff */
[----:B------:R-:W-:-:S06]  /*91820*/  @!P1 LEA R0, R3, R0, 0x2 ;  /* 0x0000000003009211 */ /* 0x000fcc00078e10ff */
[----:B------:R-:W0:Y:S02]  /*91830*/  @!P1 LDS R0, [R0+0x10000] ;  /* 0x0100000000009984 */ /* 0x000e240000000800 */
[----:B0-----:R-:W-:Y:S02]  /*91840*/  @!P1 ISETP.NE.AND P0, PT, R0, RZ, PT ;  /* 0x000000ff0000920c */ /* 0x001fe40003f05270 */
[----:B--2---:R-:W-:-:S13]  /*91850*/  @P1 ISETP.NE.AND P0, PT, R6, RZ, PT ;  /* 0x000000ff0600120c */ /* 0x004fda0003f05270 */
[----:B------:R-:W-:Y:S05]  /*91860*/  @!P0 BREAK.RELIABLE B1 ;  /* 0x0000000000018942 */ /* 0x000fea0003800100 */
[----:B------:R-:W-:Y:S05]  /*91870*/  @!P0 BRA `(.L_x_2559) ;  /* 0x0000000000e88947 */ /* 0x000fea0003800000 */
.L_x_2555:
        /* <DEDUP_REMOVED lines=15> */
.L_x_2560:
[----:B------:R-:W-:-:S05]  /*91970*/  IMAD.WIDE.U32 R6, R7, 0x4, R24 ;  /* 0x0000000407067825 */ /* 0x000fca00078e0018 */
[----:B------:R-:W3:Y:S02]  /*91980*/  ATOMG.E.EXCH.STRONG.GPU PT, R0, desc[UR36][R6.64], R37 ;  /* 0x80000025060079a8 */ /* 0x000ee4000c1ef124 */
[----:B---3--:R-:W-:-:S13]  /*91990*/  ISETP.NE.AND P0, PT, R0, -0x1, PT ;  /* 0xffffffff0000780c */ /* 0x008fda0003f05270 */
[----:B------:R-:W-:Y:S05]  /*919a0*/  @!P0 BREAK.RELIABLE B1 ;  /* 0x0000000000018942 */ /* 0x000fea0003800100 */
[----:B------:R-:W-:Y:S05]  /*919b0*/  @!P0 BRA `(.L_x_2561) ;  /* 0x0000000000d48947 */ /* 0x000fea0003800000 */
[----:B------:R3:W5:Y:S01]  /*919c0*/  ATOMG.E.EXCH.STRONG.GPU PT, RZ, desc[UR36][R6.64], RZ ;  /* 0x800000ff06ff79a8 */ /* 0x000762000c1ef124 */
[----:B0-2---:R-:W-:-:S07]  /*919d0*/  IMAD.MOV.U32 R3, RZ, RZ, R37 ;  /* 0x000000ffff037224 */ /* 0x005fce00078e0025 */
.L_x_2557:
[----:B------:R-:W-:Y:S05]  /*919e0*/  BSYNC.RELIABLE B1 ;  /* 0x0000000000017941 */ /* 0x000fea0003800100 */
.L_x_2554:
[----:B------:R-:W-:Y:S02]  /*919f0*/  LOP3.LUT P0, RZ, R0, 0x7, RZ, 0xc0, !PT ;  /* 0x0000000700ff7812 */ /* 0x000fe4000780c0ff */
[----:B------:R-:W-:-:S04]  /*91a00*/  LOP3.LUT P1, RZ, R3, 0x7, RZ, 0xc0, !PT ;  /* 0x0000000703ff7812 */ /* 0x000fc8000782c0ff */
[----:B------:R-:W-:-:S04]  /*91a10*/  PLOP3.LUT P0, PT, P0, P1, PT, 0x20, 0x2 ;  /* 0x000000000002781c */ /* 0x000fc80000702470 */
[----:B-1----:R-:W-:Y:S02]  /*91a20*/  SEL R4, R3, R0, P0 ;  /* 0x0000000003047207 */ /* 0x002fe40000000000 */
[----:B------:R-:W-:Y:S02]  /*91a30*/  SEL R37, R0, R3, P0 ;  /* 0x0000000300257207 */ /* 0x000fe40000000000 */
[----:B------:R-:W-:-:S13]  /*91a40*/  LOP3.LUT P1, RZ, R4, 0x7, RZ, 0xc0, !PT ;  /* 0x0000000704ff7812 */ /* 0x000fda000782c0ff */
[----:B------:R-:W-:Y:S05]  /*91a50*/  @!P1 BRA `(.L_x_2562) ;  /* 0xfffffff8008c9947 */ /* 0x000fea000383ffff */
.L_x_2544:
        /* <DEDUP_REMOVED lines=28> */
.L_x_2559:
        /* <DEDUP_REMOVED lines=11> */
.L_x_2558:
[----:B------:R-:W-:Y:S01]  /*91cd0*/  IMAD R3, R23, 0x8, R2 ;  /* 0x0000000817037824 */ /* 0x000fe200078e0202 */
[----:B------:R0:W-:Y:S01]  /*91ce0*/  STL [R1+0x238], R22 ;  /* 0x0002381601007387 */ /* 0x0001e20000100800 */
[----:B------:R-:W-:-:S05]  /*91cf0*/  IMAD.MOV.U32 R5, RZ, RZ, R37 ;  /* 0x000000ffff057224 */ /* 0x000fca00078e0025 */
[----:B------:R0:W-:Y:S02]  /*91d00*/  STL.64 [R3+0x220], R4 ;  /* 0x0002200403007387 */ /* 0x0001e40000100a00 */
.L_x_2561:
[----:B------:R-:W-:Y:S05]  /*91d10*/  BSYNC B0 ;  /* 0x0000000000007941 */ /* 0x000fea0003800000 */
.L_x_2543:
[----:B------:R-:W-:Y:S05]  /*91d20*/  BRA `(.L_x_2295) ;  /* 0x000001b400f47947 */ /* 0x000fea0003800000 */
.L_x_2298:
[----:B------:R-:W-:-:S13]  /*91d30*/  ISETP.NE.AND P0, PT, R4, 0x2, PT ;  /* 0x000000020400780c */ /* 0x000fda0003f05270 */
[----:B------:R-:W-:Y:S05]  /*91d40*/  @!P0 BRA `(.L_x_2345) ;  /* 0x000001b400e08947 */ /* 0x000fea0003800000 */
        /* <DEDUP_REMOVED lines=17> */
.L_x_2564:
[----:B------:R-:W0:Y:S02]  /*91e60*/  LDC.64 R4, c[0x0][0x380] ;  /* 0x0000e000ff047b82 */ /* 0x000e240000000a00 */
[----:B0-----:R-:W-:-:S03]  /*91e70*/  IMAD.WIDE.U32 R4, R37, 0x8, R4 ;  /* 0x0000000825047825 */ /* 0x001fc600078e0004 */
[----:B------:R-:W-:-:S05]  /*91e80*/  IADD3 R4, P0, PT, R4, 0xc000000, RZ ;  /* 0x0c00000004047810 */ /* 0x000fca0007f1e0ff */
[----:B------:R-:W-:-:S06]  /*91e90*/  IMAD.X R5, RZ, RZ, R5, P0 ;  /* 0x000000ffff057224 */ /* 0x000fcc00000e0605 */
[----:B------:R-:W5:Y:S02]  /*91ea0*/  ATOMG.E.EXCH.64.STRONG.GPU PT, R4, desc[UR36][R4.64+0x8], RZ ;  /* 0x800008ff040479a8 */ /* 0x000f64000c1ef524 */
.L_x_2565:
[----:B------:R-:W-:Y:S05]  /*91eb0*/  BSYNC.RECONVERGENT B0 ;  /* 0x0000000000007941 */ /* 0x000fea0003800200 */
.L_x_2563:
        /* <DEDUP_REMOVED lines=8> */
.L_x_2585:
[----:B------:R-:W-:Y:S01]  /*91f40*/  LOP3.LUT P0, RZ, R3, 0x7, RZ, 0xc0, !PT ;  /* 0x0000000703ff7812 */ /* 0x000fe2000780c0ff */
[----:B------:R-:W-:Y:S05]  /*91f50*/  YIELD ;  /* 0x0000000000007946 */ /* 0x000fea0003800000 */
[----:B------:R-:W-:Y:S07]  /*91f60*/  BSSY B1, `(.L_x_2568) ;  /* 0x000001f000017945 */ /* 0x000fee0003800000 */
[----:B--2--5:R-:W-:Y:S05]  /*91f70*/  @P0 BRA `(.L_x_2569) ;  /* 0x0000000000740947 */ /* 0x024fea0003800000 */
[----:B------:R-:W0:Y:S01]  /*91f80*/  S2R R9, SR_CgaCtaId ;  /* 0x0000000000097919 */ /* 0x000e220000008800 */
[----:B------:R-:W-:-:S05]  /*91f90*/  MOV R0, 0x400 ;  /* 0x0000040000007802 */ /* 0x000fca0000000f00 */
[----:B------:R-:W-:-:S05]  /*91fa0*/  VIADD R0, R0, 0x410 ;  /* 0x0000041000007836 */ /* 0x000fca0000000000 */
[----:B0-----:R-:W-:-:S07]  /*91fb0*/  LEA R12, R9, R0, 0x18 ;  /* 0x00000000090c7211 */ /* 0x001fce00078ec0ff */
.L_x_2576:
        /* <DEDUP_REMOVED lines=10> */
.L_x_2571:
[----:B------:R-:W-:-:S05]  /*92060*/  IMAD.MOV.U32 R13, RZ, RZ, -0x1 ;  /* 0xffffffffff0d7424 */ /* 0x000fca00078e00ff */
[----:B------:R0:W5:Y:S02]  /*92070*/  ATOMG.E.EXCH.STRONG.GPU PT, R0, desc[UR36][R8.64], R13 ;  /* 0x8000000d080079a8 */ /* 0x000164000c1ef124 */
.L_x_2572:
[----:B------:R-:W-:Y:S05]  /*92080*/  BSYNC.RECONVERGENT B2 ;  /* 0x0000000000027941 */ /* 0x000fea0003800200 */
.L_x_2570:
[----:B0-2--5:R-:W-:-:S05]  /*92090*/  VIADD R13, R0, 0x1 ;  /* 0x00000001000d7836 */ /* 0x025fca0000000000 */
[----:B------:R-:W-:-:S13]  /*920a0*/  ISETP.GE.U32.AND P0, PT, R13, 0x2, PT ;  /* 0x000000020d00780c */ /* 0x000fda0003f06070 */
[----:B------:R-:W-:Y:S05]  /*920b0*/  @!P0 BRA `(.L_x_2569) ;  /* 0x0000000000248947 */ /* 0x000fea0003800000 */
[----:B------:R-:W-:Y:S04]  /*920c0*/  BSSY.RECONVERGENT B2, `(.L_x_2573) ;  /* 0x0000005000027945 */ /* 0x000fe80003800200 */
[----:B------:R-:W-:Y:S05]  /*920d0*/  @P1 BRA `(.L_x_2574) ;  /* 0x0000000000081947 */ /* 0x000fea0003800000 */
[----:B------:R0:W-:Y:S01]  /*920e0*/  ATOMS.EXCH RZ, [R11+0x10000], RZ ;  /* 0x010000ff0bff738c */ /* 0x0001e20004000000 */
[----:B------:R-:W-:Y:S05]  /*920f0*/  BRA `(.L_x_2575) ;  /* 0x0000000000047947 */ /* 0x000fea0003800000 */
.L_x_2574:
[----:B------:R2:W5:Y:S02]  /*92100*/  ATOMG.E.EXCH.STRONG.GPU PT, RZ, desc[UR36][R8.64], RZ ;  /* 0x800000ff08ff79a8 */ /* 0x000564000c1ef124 */
.L_x_2575:
[----:B------:R-:W-:Y:S05]  /*92110*/  BSYNC.RECONVERGENT B2 ;  /* 0x0000000000027941 */ /* 0x000fea0003800200 */
.L_x_2573:
[----:B------:R-:W-:Y:S01]  /*92120*/  LOP3.LUT P0, RZ, R0, 0x7, RZ, 0xc0, !PT ;  /* 0x0000000700ff7812 */ /* 0x000fe2000780c0ff */
[----:B------:R-:W-:-:S12]  /*92130*/  IMAD.MOV.U32 R3, RZ, RZ, R0 ;  /* 0x000000ffff037224 */ /* 0x000fd800078e0000 */
[----:B------:R-:W-:Y:S05]  /*92140*/  @!P0 BRA `(.L_x_2576) ;  /* 0xfffffffc009c8947 */ /* 0x000fea000383ffff */
.L_x_2569:
[----:B------:R-:W-:Y:S05]  /*92150*/  BSYNC B1 ;  /* 0x0000000000017941 */ /* 0x000fea0003800000 */
.L_x_2568:
        /* <DEDUP_REMOVED lines=15> */
.L_x_2579:
        /* <DEDUP_REMOVED lines=14> */
.L_x_2578:
        /* <DEDUP_REMOVED lines=15> */
.L_x_2583:
[----:B------:R-:W-:-:S05]  /*92420*/  IMAD.WIDE.U32 R8, R9, 0x4, R24 ;  /* 0x0000000409087825 */ /* 0x000fca00078e0018 */
[----:B------:R-:W2:Y:S02]  /*92430*/  ATOMG.E.EXCH.STRONG.GPU PT, R0, desc[UR36][R8.64], R3 ;  /* 0x80000003080079a8 */ /* 0x000ea4000c1ef124 */
[----:B--2---:R-:W-:-:S13]  /*92440*/  ISETP.NE.AND P0, PT, R0, -0x1, PT ;  /* 0xffffffff0000780c */ /* 0x004fda0003f05270 */
[----:B------:R-:W-:Y:S05]  /*92450*/  @!P0 BREAK.RELIABLE B1 ;  /* 0x0000000000018942 */ /* 0x000fea0003800100 */
[----:B------:R-:W-:Y:S05]  /*92460*/  @!P0 BRA `(.L_x_2584) ;  /* 0x0000000000e08947 */ /* 0x000fea0003800000 */
[----:B------:R2:W5:Y:S01]  /*92470*/  ATOMG.E.EXCH.STRONG.GPU PT, RZ, desc[UR36][R8.64], RZ ;  /* 0x800000ff08ff79a8 */ /* 0x000562000c1ef124 */
[----:B01----:R-:W-:-:S07]  /*92480*/  IMAD.MOV.U32 R11, RZ, RZ, R3 ;  /* 0x000000ffff0b7224 */ /* 0x003fce00078e0003 */
.L_x_2580:
[----:B------:R-:W-:Y:S05]  /*92490*/  BSYNC.RELIABLE B1 ;  /* 0x0000000000017941 */ /* 0x000fea0003800100 */
.L_x_2577:
[----:B------:R-:W-:Y:S02]  /*924a0*/  LOP3.LUT P0, RZ, R0, 0x7, RZ, 0xc0, !PT ;  /* 0x0000000700ff7812 */ /* 0x000fe4000780c0ff */
[----:B------:R-:W-:-:S04]  /*924b0*/  LOP3.LUT P1, RZ, R11, 0x7, RZ, 0xc0, !PT ;  /* 0x000000070bff7812 */ /* 0x000fc8000782c0ff */
[----:B------:R-:W-:-:S04]  /*924c0*/  PLOP3.LUT P0, PT, P0, P1, PT, 0x20, 0x2 ;  /* 0x000000000002781c */ /* 0x000fc80000702470 */
[----:B---3--:R-:W-:Y:S02]  /*924d0*/  SEL R6, R11, R0, P0 ;  /* 0x000000000b067207 */ /* 0x008fe40000000000 */
[----:B------:R-:W-:Y:S02]  /*924e0*/  SEL R3, R0, R11, P0 ;  /* 0x0000000b00037207 */ /* 0x000fe40000000000 */
[----:B------:R-:W-:-:S13]  /*924f0*/  LOP3.LUT P1, RZ, R6, 0x7, RZ, 0xc0, !PT ;  /* 0x0000000706ff7812 */ /* 0x000fda000782c0ff */
[----:B------:R-:W-:Y:S05]  /*92500*/  @!P1 BRA `(.L_x_2585) ;  /* 0xfffffff8008c9947 */ /* 0x000fea000383ffff */
.L_x_2567:
[----:B------:R-:W-:Y:S02]  /*92510*/  IMAD.SHL.U32 R0, R6, 0x8, RZ ;  /* 0x0000000806007824 */ /* 0x000fe400078e00ff */
[----:B--2---:R-:W-:Y:S02]  /*92520*/  IMAD.MOV.U32 R9, RZ, RZ, -0x4f0f0efe ;  /* 0xb0f0f102ff097424 */ /* 0x004fe400078e00ff */
        /* <DEDUP_REMOVED lines=27> */
.L_x_2582:
        /* <DEDUP_REMOVED lines=12> */
.L_x_2581:
[----:B------:R-:W-:Y:S01]  /*927a0*/  IMAD R9, R23, 0x8, R2 ;  /* 0x0000000817097824 */ /* 0x000fe200078e0202 */
[----:B------:R0:W-:Y:S01]  /*927b0*/  STL [R1+0x238], R22 ;  /* 0x0002381601007387 */ /* 0x0001e20000100800 */
[----:B------:R-:W-:Y:S02]  /*927c0*/  IMAD.MOV.U32 R7, RZ, RZ, R3 ;  /* 0x000000ffff077224 */ /* 0x000fe400078e0003 */
[----:B------:R-:W-:-:S03]  /*927d0*/  IMAD.MOV.U32 R23, RZ, RZ, R22 ;  /* 0x000000ffff177224 */ /* 0x000fc600078e0016 */
[----:B------:R0:W-:Y:S04]  /*927e0*/  STL.64 [R9+0x220], R6 ;  /* 0x0002200609007387 */ /* 0x0001e80000100a00 */
.L_x_2584:
[----:B------:R-:W-:Y:S05]  /*927f0*/  BSYNC B0 ;  /* 0x0000000000007941 */ /* 0x000fea0003800000 */
.L_x_2566:
[----:B------:R-:W-:Y:S01]  /*92800*/  LOP3.LUT P0, RZ, R5, 0x7, RZ, 0xc0, !PT ;  /* 0x0000000705ff7812 */ /* 0x000fe2000780c0ff */
[----:B------:R-:W-:Y:S03]  /*92810*/  BSSY B0, `(.L_x_2586) ;  /* 0x0000092000007945 */ /* 0x000fe60003800000 */
[----:B------:R-:W-:-:S04]  /*92820*/  ISETP.NE.AND P0, PT, R10, RZ, !P0 ;  /* 0x000000ff0a00720c */ /* 0x000fc80004705270 */
[----:B------:R-:W-:Y:S02]  /*92830*/  SEL R4, R5, R42, P0 ;  /* 0x0000002a05047207 */ /* 0x000fe40000000000 */
[----:B------:R-:W-:Y:S02]  /*92840*/  SEL R5, R42, R5, P0 ;  /* 0x000000052a057207 */ /* 0x000fe40000000000 */
[----:B------:R-:W-:-:S13]  /*92850*/  LOP3.LUT P1, RZ, R4, 0x7, RZ, 0xc0, !PT ;  /* 0x0000000704ff7812 */ /* 0x000fda000782c0ff */
[----:B------:R-:W-:Y:S05]  /*92860*/  @P1 BRA `(.L_x_2587) ;  /* 0x0000000400741947 */ /* 0x000fea0003800000 */
.L_x_2605:
        /* <DEDUP_REMOVED lines=8> */
.L_x_2596:
        /* <DEDUP_REMOVED lines=8> */
[----:B------:R1:W2:Y:S01]  /*92970*/  ATOMS.EXCH R0, [R3+0x10000], R0 ;  /* 0x010000000300738c */ /* 0x0002a20004000000 */
[----:B------:R-:W-:Y:S05]  /*92980*/  BRA `(.L_x_2592) ;  /* 0x0000000000087947 */ /* 0x000fea0003800000 */
.L_x_2591:
[----:B------:R-:W-:-:S05]  /*92990*/  IMAD.MOV.U32 R9, RZ, RZ, -0x1 ;  /* 0xffffffffff097424 */ /* 0x000fca00078e00ff */
[----:B------:R0:W5:Y:S02]  /*929a0*/  ATOMG.E.EXCH.STRONG.GPU PT, R0, desc[UR36][R6.64], R9 ;  /* 0x80000009060079a8 */ /* 0x000164000c1ef124 */
.L_x_2592:
[----:B------:R-:W-:Y:S05]  /*929b0*/  BSYNC.RECONVERGENT B2 ;  /* 0x0000000000027941 */ /* 0x000fea0003800200 */
.L_x_2590:
[----:B0-2--5:R-:W-:-:S05]  /*929c0*/  VIADD R9, R0, 0x1 ;  /* 0x0000000100097836 */ /* 0x025fca0000000000 */
[----:B------:R-:W-:-:S13]  /*929d0*/  ISETP.GE.U32.AND P1, PT, R9, 0x2, PT ;  /* 0x000000020900780c */ /* 0x000fda0003f26070 */
[----:B------:R-:W-:Y:S05]  /*929e0*/  @!P1 BRA `(.L_x_2589) ;  /* 0x0000000000249947 */ /* 0x000fea0003800000 */
[----:B------:R-:W-:Y:S04]  /*929f0*/  BSSY.RECONVERGENT B2, `(.L_x_2593) ;  /* 0x0000005000027945 */ /* 0x000fe80003800200 */
[----:B------:R-:W-:Y:S05]  /*92a00*/  @P0 BRA `(.L_x_2594) ;  /* 0x0000000000080947 */ /* 0x000fea0003800000 */
[----:B------:R0:W-:Y:S01]  /*92a10*/  ATOMS.EXCH RZ, [R3+0x10000], RZ ;  /* 0x010000ff03ff738c */ /* 0x0001e20004000000 */
[----:B------:R-:W-:Y:S05]  /*92a20*/  BRA `(.L_x_2595) ;  /* 0x0000000000047947 */ /* 0x000fea0003800000 */
.L_x_2594:
[----:B------:R2:W5:Y:S02]  /*92a30*/  ATOMG.E.EXCH.STRONG.GPU PT, RZ, desc[UR36][R6.64], RZ ;  /* 0x800000ff06ff79a8 */ /* 0x000564000c1ef124 */
.L_x_2595:
[----:B------:R-:W-:Y:S05]  /*92a40*/  BSYNC.RECONVERGENT B2 ;  /* 0x0000000000027941 */ /* 0x000fea0003800200 */
.L_x_2593:
[----:B------:R-:W-:Y:S01]  /*92a50*/  LOP3.LUT P0, RZ, R0, 0x7, RZ, 0xc0, !PT ;  /* 0x0000000700ff7812 */ /* 0x000fe2000780c0ff */
[----:B------:R-:W-:-:S12]  /*92a60*/  IMAD.MOV.U32 R5, RZ, RZ, R0 ;  /* 0x000000ffff057224 */ /* 0x000fd800078e0000 */
[----:B------:R-:W-:Y:S05]  /*92a70*/  @!P0 BRA `(.L_x_2596) ;  /* 0xfffffffc009c8947 */ /* 0x000fea000383ffff */
.L_x_2589:
[----:B------:R-:W-:Y:S05]  /*92a80*/  BSYNC B1 ;  /* 0x0000000000017941 */ /* 0x000fea0003800000 */
.L_x_2588:
        /* <DEDUP_REMOVED lines=15> */
.L_x_2599:
        /* <DEDUP_REMOVED lines=14> */
.L_x_2598:
        /* <DEDUP_REMOVED lines=15> */
.L_x_2603:
[----:B------:R-:W-:-:S05]  /*92d50*/  IMAD.WIDE.U32 R6, R7, 0x4, R24 ;  /* 0x0000000407067825 */ /* 0x000fca00078e0018 */
[----:B------:R-:W2:Y:S02]  /*92d60*/  ATOMG.E.EXCH.STRONG.GPU PT, R0, desc[UR36][R6.64], R5 ;  /* 0x80000005060079a8 */ /* 0x000ea4000c1ef124 */
[----:B--2---:R-:W-:-:S13]  /*92d70*/  ISETP.NE.AND P0, PT, R0, -0x1, PT ;  /* 0xffffffff0000780c */ /* 0x004fda0003f05270 */
[----:B------:R-:W-:Y:S05]  /*92d80*/  @!P0 BREAK.RELIABLE B1 ;  /* 0x0000000000018942 */ /* 0x000fea0003800100 */
[----:B------:R-:W-:Y:S05]  /*92d90*/  @!P0 BRA `(.L_x_2604) ;  /* 0x0000000000e48947 */ /* 0x000fea0003800000 */
[----:B------:R0:W5:Y:S01]  /*92da0*/  ATOMG.E.EXCH.STRONG.GPU PT, RZ, desc[UR36][R6.64], RZ ;  /* 0x800000ff06ff79a8 */ /* 0x000162000c1ef124 */
[----:B------:R-:W-:-:S07]  /*92db0*/  IMAD.MOV.U32 R3, RZ, RZ, R5 ;  /* 0x000000ffff037224 */ /* 0x000fce00078e0005 */
.L_x_2600:
[----:B------:R-:W-:Y:S05]  /*92dc0*/  BSYNC.RELIABLE B1 ;  /* 0x0000000000017941 */ /* 0x000fea0003800100 */
.L_x_2597:
[----:B------:R-:W-:Y:S02]  /*92dd0*/  LOP3.LUT P0, RZ, R0, 0x7, RZ, 0xc0, !PT ;  /* 0x0000000700ff7812 */ /* 0x000fe4000780c0ff */
[----:B------:R-:W-:-:S04]  /*92de0*/  LOP3.LUT P1, RZ, R3, 0x7, RZ, 0xc0, !PT ;  /* 0x0000000703ff7812 */ /* 0x000fc8000782c0ff */
[----:B------:R-:W-:-:S04]  /*92df0*/  PLOP3.LUT P0, PT, P0, P1, PT, 0x20, 0x2 ;  /* 0x000000000002781c */ /* 0x000fc80000702470 */
[----:B-1----:R-:W-:Y:S02]  /*92e00*/  SEL R4, R3, R0, P0 ;  /* 0x0000000003047207 */ /* 0x002fe40000000000 */
[----:B------:R-:W-:Y:S02]  /*92e10*/  SEL R5, R0, R3, P0 ;  /* 0x0000000300057207 */ /* 0x000fe40000000000 */
[----:B------:R-:W-:-:S13]  /*92e20*/  LOP3.LUT P1, RZ, R4, 0x7, RZ, 0xc0, !PT ;  /* 0x0000000704ff7812 */ /* 0x000fda000782c0ff */
[----:B------:R-:W-:Y:S05]  /*92e30*/  @!P1 BRA `(.L_x_2605) ;  /* 0xfffffff8008c9947 */ /* 0x000fea000383ffff */
.L_x_2587:
        /* <DEDUP_REMOVED lines=30> */
.L_x_2602:
        /* <DEDUP_REMOVED lines=13> */
.L_x_2601:
[C---:B------:R-:W-:Y:S02]  /*930f0*/  VIADD R0, R23.reuse, 0x1 ;  /* 0x0000000117007836 */ /* 0x040fe40000000000 */
[----:B------:R-:W-:-:S03]  /*93100*/  IMAD R23, R23, 0x8, R2 ;  /* 0x0000000817177824 */ /* 0x000fc600078e0202 */
[----:B------:R0:W-:Y:S04]  /*93110*/  STL [R1+0x238], R0 ;  /* 0x0002380001007387 */ /* 0x0001e80000100800 */
[----:B------:R0:W-:Y:S02]  /*93120*/  STL.64 [R23+0x220], R4 ;  /* 0x0002200417007387 */ /* 0x0001e40000100a00 */
.L_x_2604:
[----:B------:R-:W-:Y:S05]  /*93130*/  BSYNC B0 ;  /* 0x0000000000007941 */ /* 0x000fea0003800000 */
.L_x_2586:
[----:B------:R-:W-:Y:S05]  /*93140*/  BRA `(.L_x_2345) ;  /* 0x000001a000e07947 */ /* 0x000fea0003800000 */
.L_x_2297:
        /* <DEDUP_REMOVED lines=14> */
.L_x_2613:
        /* <DEDUP_REMOVED lines=33> */
.L_x_2612:
[----:B------:R-:W-:Y:S05]  /*93440*/  BSYNC.RECONVERGENT B8 ;  /* 0x0000000000087941 */ /* 0x000fea0003800200 */
.L_x_2611:
[----:B------:R-:W-:-:S13]  /*93450*/  ISETP.GE.U32.AND P0, PT, R22, 0x4, PT ;  /* 0x000000041600780c */ /* 0x000fda0003f06070 */
[----:B------:R-:W-:Y:S05]  /*93460*/  @!P0 BRA `(.L_x_2613) ;  /* 0xfffffffc00708947 */ /* 0x000fea000383ffff */
[----:B------:R-:W-:Y:S05]  /*93470*/  BSYNC.RECONVERGENT B7 ;  /* 0x0000000000077941 */ /* 0x000fea0003800200 */
.L_x_2610:
[----:B------:R-:W-:Y:S01]  /*93480*/  BSSY.RECONVERGENT B7, `(.L_x_2614) ;  /* 0x0000023000077945 */ /* 0x000fe20003800200 */
[----:B------:R-:W-:Y:S02]  /*93490*/  IMAD.MOV.U32 R34, RZ, RZ, RZ ;  /* 0x000000ffff227224 */ /* 0x000fe400078e00ff */
[----:B------:R-:W-:-:S07]  /*934a0*/  IMAD.MOV.U32 R23, RZ, RZ, RZ ;  /* 0x000000ffff177224 */ /* 0x000fce00078e00ff */
.L_x_2617:
        /* <DEDUP_REMOVED lines=29> */
.L_x_2616:
[----:B------:R-:W-:Y:S05]  /*93680*/  BSYNC.RECONVERGENT B8 ;  /* 0x0000000000087941 */ /* 0x000fea0003800200 */
.L_x_2615:
[----:B------:R-:W-:-:S13]  /*93690*/  ISETP.GE.U32.AND P0, PT, R23, 0x4, PT ;  /* 0x000000041700780c */ /* 0x000fda0003f06070 */
[----:B------:R-:W-:Y:S05]  /*936a0*/  @!P0 BRA `(.L_x_2617) ;  /* 0xfffffffc00808947 */ /* 0x000fea000383ffff */
[----:B------:R-:W-:Y:S05]  /*936b0*/  BSYNC.RECONVERGENT B7 ;  /* 0x0000000000077941 */ /* 0x000fea0003800200 */
.L_x_2614:
[----:B------:R-:W-:Y:S01]  /*936c0*/  PLOP3.LUT P0, PT, PT, PT, PT, 0x8, 0x80 ;  /* 0x000000000080781c */ /* 0x000fe20003f0e170 */
[----:B------:R-:W-:-:S12]  /*936d0*/  BRA `(.L_x_2618) ;  /* 0x0000008000507947 */ /* 0x000fd80003800000 */
.L_x_2609:
        /* <DEDUP_REMOVED lines=17> */
[----:B------:R0:W1:Y:S01]  /*937f0*/  LDS.64 R4, [R3] ;  /* 0x0000000003047984 */ /* 0x0000620000000a00 */
[----:B------:R-:W-:Y:S01]  /*93800*/  IMAD.IADD R7, R38, 0x1, R7 ;  /* 0x0000000126077824 */ /* 0x000fe200078e0207 */
[----:B------:R-:W-:Y:S01]  /*93810*/  IADD3 R8, PT, PT, R8, R39, RZ ;  /* 0x0000002708087210 */ /* 0x000fe20007ffe0ff */
[----:B------:R-:W-:-:S02]  /*93820*/  IMAD.SHL.U32 R10, R21, 0x8, RZ ;  /* 0x00000008150a7824 */ /* 0x000fc400078e00ff */
[----:B------:R-:W-:Y:S01]  /*93830*/  IMAD.IADD R9, R38, 0x1, R9 ;  /* 0x0000000126097824 */ /* 0x000fe200078e0209 */
[----:B------:R-:W2:Y:S02]  /*93840*/  LDS.64 R12, [R7] ;  /* 0x00000000070c7984 */ /* 0x000ea40000000a00 */
[----:B------:R-:W-:Y:S01]  /*93850*/  LOP3.LUT R11, R10, 0xfc00, RZ, 0xc0, !PT ;  /* 0x0000fc000a0b7812 */ /* 0x000fe200078ec0ff */
[----:B0-----:R-:W-:Y:S01]  /*93860*/  IMAD.MOV.U32 R3, RZ, RZ, RZ ;  /* 0x000000ffff037224 */ /* 0x001fe200078e00ff */
[----:B------:R-:W0:Y:S03]  /*93870*/  LDS.64 R14, [R9] ;  /* 0x00000000090e7984 */ /* 0x000e260000000a00 */
[----:B------:R-:W-:-:S06]  /*93880*/  IMAD.IADD R11, R38, 0x1, R11 ;  /* 0x00000001260b7824 */ /* 0x000fcc00078e020b */
[----:B------:R-:W3:Y:S01]  /*93890*/  LDS.64 R10, [R11] ;  /* 0x000000000b0a7984 */ /* 0x000ee20000000a00 */
[----:B-1----:R-:W-:Y:S02]  /*938a0*/  ISETP.NE.U32.AND P0, PT, R4, RZ, PT ;  /* 0x000000ff0400720c */ /* 0x002fe40003f05070 */
[----:B------:R-:W-:Y:S02]  /*938b0*/  LOP3.LUT R4, R0, 0x1f80, RZ, 0xc0, !PT ;  /* 0x00001f8000047812 */ /* 0x000fe400078ec0ff */
[----:B------:R-:W-:Y:S02]  /*938c0*/  ISETP.NE.AND.EX P0, PT, R5, RZ, PT, P0 ;  /* 0x000000ff0500720c */ /* 0x000fe40003f05300 */
[----:B--2---:R-:W-:Y:S01]  /*938d0*/  ISETP.NE.U32.AND P1, PT, R12, RZ, PT ;  /* 0x000000ff0c00720c */ /* 0x004fe20003f25070 */
[----:B------:R-:W-:Y:S01]  /*938e0*/  IMAD.IADD R4, R4, 0x1, R39 ;  /* 0x0000000104047824 */ /* 0x000fe200078e0227 */
[----:B------:R-:W-:Y:S02]  /*938f0*/  LOP3.LUT R0, R21, 0x1f80, RZ, 0xc0, !PT ;  /* 0x00001f8015007812 */ /* 0x000fe400078ec0ff */
[----:B------:R-:W-:-:S02]  /*93900*/  ISETP.NE.AND.EX P1, PT, R13, RZ, PT, P1 ;  /* 0x000000ff0d00720c */ /* 0x000fc40003f25310 */
[----:B------:R-:W-:Y:S01]  /*93910*/  ISETP.EQ.OR P0, PT, R4, RZ, P0 ;  /* 0x000000ff0400720c */ /* 0x000fe20000702670 */
[----:B------:R-:W-:Y:S01]  /*93920*/  IMAD.IADD R7, R0, 0x1, R39 ;  /* 0x0000000100077824 */ /* 0x000fe200078e0227 */
[----:B0-----:R-:W-:Y:S02]  /*93930*/  ISETP.NE.U32.AND P2, PT, R14, RZ, PT ;  /* 0x000000ff0e00720c */ /* 0x001fe40003f45070 */
[----:B------:R-:W-:Y:S02]  /*93940*/  ISETP.EQ.OR P1, PT, R6, RZ, P1 ;  /* 0x000000ff0600720c */ /* 0x000fe40000f22670 */
[----:B------:R-:W-:Y:S02]  /*93950*/  ISETP.NE.AND.EX P2, PT, R15, RZ, PT, P2 ;  /* 0x000000ff0f00720c */ /* 0x000fe40003f45320 */
[----:B---3--:R-:W-:Y:S02]  /*93960*/  ISETP.NE.U32.AND P3, PT, R10, RZ, PT ;  /* 0x000000ff0a00720c */ /* 0x008fe40003f65070 */
        /* <DEDUP_REMOVED lines=1024> */
.L_x_2620:
[----:B------:R-:W-:Y:S05]  /*97970*/  BSYNC.RECONVERGENT B0 ;  /* 0x0000000000007941 */ /* 0x000fea0003800200 */
.L_x_2619:
        /* <DEDUP_REMOVED lines=15> */
[----:B------:R-:W-:Y:S01]  /*97a70*/  LOP3.LUT R9, R4, 0x7e00, RZ, 0xc0, !PT ;  /* 0x00007e0004097812 */ /* 0x000fe200078ec0ff */
[C---:B------:R-:W-:Y:S01]  /*97a80*/  IMAD.SHL.U32 R4, R10.reuse, 0x4, RZ ;  /* 0x000000040a047824 */ /* 0x040fe200078e00ff */
[----:B------:R-:W-:-:S03]  /*97a90*/  LOP3.LUT R10, R10, 0x1f80, RZ, 0xc0, !PT ;  /* 0x00001f800a0a7812 */ /* 0x000fc600078ec0ff */
[----:B------:R-:W1:Y:S01]  /*97aa0*/  LDS R5, [R5+0x10000] ;  /* 0x0100000005057984 */ /* 0x000e620000000800 */
[----:B------:R-:W-:Y:S01]  /*97ab0*/  IMAD.IADD R9, R36, 0x1, R9 ;  /* 0x0000000124097824 */ /* 0x000fe200078e0209 */
[----:B------:R-:W-:Y:S01]  /*97ac0*/  LOP3.LUT R11, R4, 0x7e00, RZ, 0xc0, !PT ;  /* 0x00007e00040b7812 */ /* 0x000fe200078ec0ff */
[----:B------:R-:W-:Y:S01]  /*97ad0*/  IMAD.IADD R10, R10, 0x1, R39 ;  /* 0x000000010a0a7824 */ /* 0x000fe200078e0227 */
[----:B------:R-:W-:Y:S01]  /*97ae0*/  LOP3.LUT R4, R3, 0x1f80, RZ, 0xc0, !PT ;  /* 0x00001f8003047812 */ /* 0x000fe200078ec0ff */
[----:B------:R-:W-:Y:S02]  /*97af0*/  IMAD.MOV.U32 R3, RZ, RZ, RZ ;  /* 0x000000ffff037224 */ /* 0x000fe400078e00ff */
[----:B------:R-:W2:Y:S01]  /*97b00*/  LDS R9, [R9+0x10000] ;  /* 0x0100000009097984 */ /* 0x000ea20000000800 */
[----:B------:R-:W-:-:S06]  /*97b10*/  IMAD.IADD R11, R36, 0x1, R11 ;  /* 0x00000001240b7824 */ /* 0x000fcc00078e020b */
        /* <DEDUP_REMOVED lines=974> */
.L_x_2622:
[----:B------:R-:W-:Y:S05]  /*9b800*/  BSYNC.RECONVERGENT B0 ;  /* 0x0000000000007941 */ /* 0x000fea0003800200 */
.L_x_2621:
[----:B------:R1:W-:Y:S02]  /*9b810*/  STL [R1+0x28], R4 ;  /* 0x0000280401007387 */ /* 0x0003e40000100800 */
.L_x_2618:
[----:B------:R-:W-:Y:S05]  /*9b820*/  BSYNC.RECONVERGENT B6 ;  /* 0x0000000000067941 */ /* 0x000fea0003800200 */
.L_x_2608:
[----:B------:R-:W-:-:S04]  /*9b830*/  VIMNMX.U32 R17, PT, PT, R17, R22, PT ;  /* 0x0000001611117248 */ /* 0x000fc80003fe0000 */
[----:B------:R-:W-:-:S13]  /*9b840*/  ISETP.LT.U32.OR P0, PT, R17, 0x4, P0 ;  /* 0x000000041100780c */ /* 0x000fda0000701470 */
        /* <DEDUP_REMOVED lines=12> */
.L_x_2624:
[----:B-1----:R-:W0:Y:S02]  /*9b910*/  LDC.64 R4, c[0x0][0x380] ;  /* 0x0000e000ff047b82 */ /* 0x002e240000000a00 */
[----:B0-----:R-:W-:-:S03]  /*9b920*/  IMAD.WIDE.U32 R4, R3, 0x8, R4 ;  /* 0x0000000803047825 */ /* 0x001fc600078e0004 */
[----:B------:R-:W-:-:S05]  /*9b930*/  IADD3 R6, P0, PT, R4, 0xc000000, RZ ;  /* 0x0c00000004067810 */ /* 0x000fca0007f1e0ff */
[----:B------:R-:W-:-:S06]  /*9b940*/  IMAD.X R7, RZ, RZ, R5, P0 ;  /* 0x000000ffff077224 */ /* 0x000fcc00000e0605 */
[----:B------:R-:W5:Y:S02]  /*9b950*/  ATOMG.E.EXCH.64.STRONG.GPU PT, R6, desc[UR36][R6.64+0x8], RZ ;  /* 0x800008ff060679a8 */ /* 0x000f64000c1ef524 */
.L_x_2625:
[----:B------:R-:W-:Y:S05]  /*9b960*/  BSYNC.RECONVERGENT B0 ;  /* 0x0000000000007941 */ /* 0x000fea0003800200 */
.L_x_2623:
        /* <DEDUP_REMOVED lines=11> */
.L_x_2627:
[----:B-1----:R-:W1:Y:S02]  /*9ba20*/  LDC.64 R4, c[0x0][0x380] ;  /* 0x0000e000ff047b82 */ /* 0x002e640000000a00 */
[----:B-1----:R-:W-:-:S03]  /*9ba30*/  IMAD.WIDE.U32 R4, R3, 0x8, R4 ;  /* 0x0000000803047825 */ /* 0x002fc600078e0004 */
[----:B------:R-:W-:-:S05]  /*9ba40*/  IADD3 R8, P0, PT, R4, 0xc000000, RZ ;  /* 0x0c00000004087810 */ /* 0x000fca0007f1e0ff */
[----:B------:R-:W-:-:S06]  /*9ba50*/  IMAD.X R9, RZ, RZ, R5, P0 ;  /* 0x000000ffff097224 */ /* 0x000fcc00000e0605 */
[----:B------:R-:W5:Y:S02]  /*9ba60*/  ATOMG.E.EXCH.64.STRONG.GPU PT, R8, desc[UR36][R8.64+0x8], RZ ;  /* 0x800008ff080879a8 */ /* 0x000f64000c1ef524 */
.L_x_2628:
[----:B------:R-:W-:Y:S05]  /*9ba70*/  BSYNC.RECONVERGENT B0 ;  /* 0x0000000000007941 */ /* 0x000fea0003800200 */
.L_x_2626:
        /* <DEDUP_REMOVED lines=12> */
.L_x_2630:
[----:B-1----:R-:W-:-:S05]  /*9bb40*/  IMAD.WIDE.U32 R4, R14, 0x4, R24 ;  /* 0x000000040e047825 */ /* 0x002fca00078e0018 */
[----:B------:R1:W5:Y:S02]  /*9bb50*/  ATOMG.E.EXCH.STRONG.GPU PT, RZ, desc[UR36][R4.64], R0 ;  /* 0x8000000004ff79a8 */ /* 0x000364000c1ef124 */
.L_x_2631:
[----:B------:R-:W-:Y:S05]  /*9bb60*/  BSYNC.RECONVERGENT B0 ;  /* 0x0000000000007941 */ /* 0x000fea0003800200 */
.L_x_2629:
        /* <DEDUP_REMOVED lines=10> */
.L_x_2633:
[----:B-1----:R-:W-:-:S05]  /*9bc10*/  IMAD.WIDE.U32 R4, R15, 0x4, R24 ;  /* 0x000000040f047825 */ /* 0x002fca00078e0018 */
[----:B------:R1:W5:Y:S02]  /*9bc20*/  ATOMG.E.EXCH.STRONG.GPU PT, RZ, desc[UR36][R4.64], R0 ;  /* 0x8000000004ff79a8 */ /* 0x000364000c1ef124 */
.L_x_2634:
[----:B------:R-:W-:Y:S05]  /*9bc30*/  BSYNC.RECONVERGENT B0 ;  /* 0x0000000000007941 */ /* 0x000fea0003800200 */
.L_x_2632:
        /* <DEDUP_REMOVED lines=11> */
.L_x_2636:
[----:B-1----:R-:W-:-:S05]  /*9bcf0*/  IMAD.WIDE.U32 R4, R12, 0x4, R24 ;  /* 0x000000040c047825 */ /* 0x002fca00078e0018 */
[----:B------:R1:W5:Y:S02]  /*9bd00*/  ATOMG.E.EXCH.STRONG.GPU PT, RZ, desc[UR36][R4.64], R0 ;  /* 0x8000000004ff79a8 */ /* 0x000364000c1ef124 */
.L_x_2637:
[----:B------:R-:W-:Y:S05]  /*9bd10*/  BSYNC.RECONVERGENT B0 ;  /* 0x0000000000007941 */ /* 0x000fea0003800200 */
.L_x_2635:
        /* <DEDUP_REMOVED lines=10> */
.L_x_2639:
[----:B-1----:R-:W-:-:S05]  /*9bdc0*/  IMAD.WIDE.U32 R4, R13, 0x4, R24 ;  /* 0x000000040d047825 */ /* 0x002fca00078e0018 */
[----:B------:R1:W5:Y:S02]  /*9bdd0*/  ATOMG.E.EXCH.STRONG.GPU PT, RZ, desc[UR36][R4.64], R0 ;  /* 0x8000000004ff79a8 */ /* 0x000364000c1ef124 */
.L_x_2640:
[----:B------:R-:W-:Y:S05]  /*9bde0*/  BSYNC.RECONVERGENT B0 ;  /* 0x0000000000007941 */ /* 0x000fea0003800200 */
.L_x_2638:
        /* <DEDUP_REMOVED lines=14> */
.L_x_2642:
[----:B------:R-:W0:Y:S02]  /*9bed0*/  LDC.64 R14, c[0x0][0x380] ;  /* 0x0000e000ff0e7b82 */ /* 0x000e240000000a00 */
[----:B0-----:R-:W-:-:S03]  /*9bee0*/  IMAD.WIDE.U32 R14, R10, 0x8, R14 ;  /* 0x000000080a0e7825 */ /* 0x001fc600078e000e */
[----:B------:R-:W-:-:S05]  /*9bef0*/  IADD3 R14, P0, PT, R14, 0xc000000, RZ ;  /* 0x0c0000000e0e7810 */ /* 0x000fca0007f1e0ff */
[----:B------:R-:W-:-:S05]  /*9bf00*/  IMAD.X R15, RZ, RZ, R15, P0 ;  /* 0x000000ffff0f7224 */ /* 0x000fca00000e060f */
[----:B------:R0:W5:Y:S03]  /*9bf10*/  ATOMG.E.EXCH.64.STRONG.GPU PT, RZ, desc[UR36][R14.64+0x8], R4 ;  /* 0x800008040eff79a8 */ /* 0x000166000c1ef524 */
.L_x_2643:
[----:B------:R-:W-:Y:S05]  /*9bf20*/  BSYNC.RECONVERGENT B0 ;  /* 0x0000000000007941 */ /* 0x000fea0003800200 */
.L_x_2641:
        /* <DEDUP_REMOVED lines=10> */
[----:B-1----:R-:W-:-:S05]  /*9bfd0*/  LEA R3, R11, UR4, 0x3 ;  /* 0x000000040b037c11 */ /* 0x002fca000f8e18ff */
[----:B------:R2:W-:Y:S01]  /*9bfe0*/  ATOMS.EXCH.64 RZ, [R3], R14 ;  /* 0x0000000e03ff738c */ /* 0x0005e20004000400 */
[----:B------:R-:W-:Y:S05]  /*9bff0*/  BRA `(.L_x_2646) ;  /* 0x0000000000147947 */ /* 0x000fea0003800000 */
.L_x_2645:
[----:B------:R-:W0:Y:S02]  /*9c000*/  LDC.64 R12, c[0x0][0x380] ;  /* 0x0000e000ff0c7b82 */ /* 0x000e240000000a00 */
[----:B0-----:R-:W-:-:S03]  /*9c010*/  IMAD.WIDE.U32 R12, R11, 0x8, R12 ;  /* 0x000000080b0c7825 */ /* 0x001fc600078e000c */
[----:B------:R-:W-:-:S05]  /*9c020*/  IADD3 R12, P0, PT, R12, 0xc000000, RZ ;  /* 0x0c0000000c0c7810 */ /* 0x000fca0007f1e0ff */
[----:B------:R-:W-:-:S05]  /*9c030*/  IMAD.X R13, RZ, RZ, R13, P0 ;  /* 0x000000ffff0d7224 */ /* 0x000fca00000e060d */
[----:B------:R0:W5:Y:S03]  /*9c040*/  ATOMG.E.EXCH.64.STRONG.GPU PT, RZ, desc[UR36][R12.64+0x8], R14 ;  /* 0x8000080e0cff79a8 */ /* 0x000166000c1ef524 */
.L_x_2646:
[----:B------:R-:W-:Y:S05]  /*9c050*/  BSYNC.RECONVERGENT B0 ;  /* 0x0000000000007941 */ /* 0x000fea0003800200 */
.L_x_2644:
[----:B0-----:R-:W3:Y:S01]  /*9c060*/  LDL.64 R12, [R1+0x40] ;  /* 0x00004000010c7983 */ /* 0x001ee20000100a00 */
[----:B------:R-:W-:Y:S01]  /*9c070*/  BSSY.RECONVERGENT B0, `(.L_x_2647) ;  /* 0x0000010000007945 */ /* 0x000fe20003800200 */
[----:B-1----:R-:W-:Y:S01]  /*9c080*/  IMAD.MOV.U32 R5, RZ, RZ, R14 ;  /* 0x000000ffff057224 */ /* 0x002fe200078e000e */
[----:B---3--:R-:W-:-:S13]  /*9c090*/  ISETP.GT.U32.AND P0, PT, R12, 0x1fff, PT ;  /* 0x00001fff0c00780c */ /* 0x008fda0003f04070 */
        /* <DEDUP_REMOVED lines=8> */
.L_x_2648:
[----:B--2---:R-:W0:Y:S02]  /*9c120*/  LDC.64 R14, c[0x0][0x380] ;  /* 0x0000e000ff0e7b82 */ /* 0x004e240000000a00 */
[----:B0-----:R-:W-:-:S03]  /*9c130*/  IMAD.WIDE.U32 R14, R12, 0x8, R14 ;  /* 0x000000080c0e7825 */ /* 0x001fc600078e000e */
[----:B------:R-:W-:-:S05]  /*9c140*/  IADD3 R14, P0, PT, R14, 0xc000000, RZ ;  /* 0x0c0000000e0e7810 */ /* 0x000fca0007f1e0ff */
[----:B------:R-:W-:-:S05]  /*9c150*/  IMAD.X R15, RZ, RZ, R15, P0 ;  /* 0x000000ffff0f7224 */ /* 0x000fca00000e060f */
[----:B------:R0:W5:Y:S03]  /*9c160*/  ATOMG.E.EXCH.64.STRONG.GPU PT, RZ, desc[UR36][R14.64+0x8], R4 ;  /* 0x800008040eff79a8 */ /* 0x000166000c1ef524 */
.L_x_2649:
[----:B------:R-:W-:Y:S05]  /*9c170*/  BSYNC.RECONVERGENT B0 ;  /* 0x0000000000007941 */ /* 0x000fea0003800200 */
.L_x_2647:
        /* <DEDUP_REMOVED lines=12> */
.L_x_2651:
[----:B------:R-:W0:Y:S02]  /*9c240*/  LDC.64 R14, c[0x0][0x380] ;  /* 0x0000e000ff0e7b82 */ /* 0x000e240000000a00 */
[----:B0-----:R-:W-:-:S03]  /*9c250*/  IMAD.WIDE.U32 R14, R13, 0x8, R14 ;  /* 0x000000080d0e7825 */ /* 0x001fc600078e000e */
[----:B------:R-:W-:-:S05]  /*9c260*/  IADD3 R14, P0, PT, R14, 0xc000000, RZ ;  /* 0x0c0000000e0e7810 */ /* 0x000fca0007f1e0ff */
[----:B------:R-:W-:-:S05]  /*9c270*/  IMAD.X R15, RZ, RZ, R15, P0 ;  /* 0x000000ffff0f7224 */ /* 0x000fca00000e060f */
[----:B------:R0:W5:Y:S03]  /*9c280*/  ATOMG.E.EXCH.64.STRONG.GPU PT, RZ, desc[UR36][R14.64+0x8], R4 ;  /* 0x800008040eff79a8 */ /* 0x000166000c1ef524 */
.L_x_2652:
[----:B------:R-:W-:Y:S05]  /*9c290*/  BSYNC.RECONVERGENT B0 ;  /* 0x0000000000007941 */ /* 0x000fea0003800200 */
.L_x_2650:
[----:B------:R-:W-:Y:S01]  /*9c2a0*/  LOP3.LUT P0, R37, R37, 0x7, RZ, 0xc0, !PT ;  /* 0x0000000725257812 */ /* 0x000fe2000780c0ff */
[----:B------:R-:W-:Y:S01]  /*9c2b0*/  BSSY B0, `(.L_x_2653) ;  /* 0x0000098000007945 */ /* 0x000fe20003800000 */
[----:B-----5:R-:W-:-:S03]  /*9c2c0*/  LOP3.LUT P1, RZ, R6, 0x7, RZ, 0xc0, !PT ;  /* 0x0000000706ff7812 */ /* 0x020fc6000782c0ff */
[----:B01----:R-:W-:Y:S01]  /*9c2d0*/  IMAD R5, R10, 0x8, R37 ;  /* 0x000000080a057824 */ /* 0x003fe200078e0225 */
[----:B------:R-:W-:-:S04]  /*9c2e0*/  PLOP3.LUT P0, PT, P0, P1, PT, 0x20, 0x2 ;  /* 0x000000000002781c */ /* 0x000fc80000702470 */
[----:B------:R-:W-:Y:S02]  /*9c2f0*/  SEL R4, R6, R5, P0 ;  /* 0x0000000506047207 */ /* 0x000fe40000000000 */
[----:B------:R-:W-:Y:S02]  /*9c300*/  SEL R5, R5, R6, P0 ;  /* 0x0000000605057207 */ /* 0x000fe40000000000 */
[----:B------:R-:W-:-:S13]  /*9c310*/  LOP3.LUT P1, RZ, R4, 0x7, RZ, 0xc0, !PT ;  /* 0x0000000704ff7812 */ /* 0x000fda000782c0ff */
[----:B------:R-:W-:Y:S05]  /*9c320*/  @P1 BRA `(.L_x_2654) ;  /* 0x0000000400701947 */ /* 0x000fea0003800000 */
.L_x_2672:
[----:B------:R-:W-:Y:S01]  /*9c330*/  LOP3.LUT P0, RZ, R5, 0x7, RZ, 0xc0, !PT ;  /* 0x0000000705ff7812 */ /* 0x000fe2000780c0ff */
[----:B------:R-:W-:Y:S05]  /*9c340*/  YIELD ;  /* 0x0000000000007946 */ /* 0x000fea0003800000 */
[----:B------:R-:W-:Y:S07]  /*9c350*/  BSSY B1, `(.L_x_2655) ;  /* 0x000001f000017945 */ /* 0x000fee0003800000 */
[----:B-1-3-5:R-:W-:Y:S05]  /*9c360*/  @P0 BRA `(.L_x_2656) ;  /* 0x0000000000740947 */ /* 0x02afea0003800000 */
[----:B------:R-:W0:Y:S01]  /*9c370*/  S2R R3, SR_CgaCtaId ;  /* 0x0000000000037919 */ /* 0x000e220000008800 */
[----:B------:R-:W-:-:S05]  /*9c380*/  MOV R0, 0x400 ;  /* 0x0000040000007802 */ /* 0x000fca0000000f00 */
[----:B------:R-:W-:-:S05]  /*9c390*/  VIADD R0, R0, 0x410 ;  /* 0x0000041000007836 */ /* 0x000fca0000000000 */
[----:B0-----:R-:W-:-:S07]  /*9c3a0*/  LEA R10, R3, R0, 0x18 ;  /* 0x00000000030a7211 */ /* 0x001fce00078ec0ff */
.L_x_2663:
        /* <DEDUP_REMOVED lines=10> */
.L_x_2658:
[----:B------:R-:W-:-:S05]  /*9c450*/  IMAD.MOV.U32 R17, RZ, RZ, -0x1 ;  /* 0xffffffffff117424 */ /* 0x000fca00078e00ff */
[----:B------:R2:W5:Y:S02]  /*9c460*/  ATOMG.E.EXCH.STRONG.GPU PT, R0, desc[UR36][R14.64], R17 ;  /* 0x800000110e0079a8 */ /* 0x000564000c1ef124 */
.L_x_2659:
[----:B------:R-:W-:Y:S05]  /*9c470*/  BSYNC.RECONVERGENT B2 ;  /* 0x0000000000027941 */ /* 0x000fea0003800200 */
.L_x_2657:
[----:B-12--5:R-:W-:-:S05]  /*9c480*/  VIADD R17, R0, 0x1 ;  /* 0x0000000100117836 */ /* 0x026fca0000000000 */
[----:B------:R-:W-:-:S13]  /*9c490*/  ISETP.GE.U32.AND P0, PT, R17, 0x2, PT ;  /* 0x000000021100780c */ /* 0x000fda0003f06070 */
[----:B------:R-:W-:Y:S05]  /*9c4a0*/  @!P0 BRA `(.L_x_2656) ;  /* 0x0000000000248947 */ /* 0x000fea0003800000 */
[----:B------:R-:W-:Y:S04]  /*9c4b0*/  BSSY.RECONVERGENT B2, `(.L_x_2660) ;  /* 0x0000005000027945 */ /* 0x000fe80003800200 */
[----:B------:R-:W-:Y:S05]  /*9c4c0*/  @P1 BRA `(.L_x_2661) ;  /* 0x0000000000081947 */ /* 0x000fea0003800000 */
[----:B------:R2:W-:Y:S01]  /*9c4d0*/  ATOMS.EXCH RZ, [R3+0x10000], RZ ;  /* 0x010000ff03ff738c */ /* 0x0005e20004000000 */
[----:B------:R-:W-:Y:S05]  /*9c4e0*/  BRA `(.L_x_2662) ;  /* 0x0000000000047947 */ /* 0x000fea0003800000 */
.L_x_2661:
[----:B------:R1:W5:Y:S02]  /*9c4f0*/  ATOMG.E.EXCH.STRONG.GPU PT, RZ, desc[UR36][R14.64], RZ ;  /* 0x800000ff0eff79a8 */ /* 0x000364000c1ef124 */
.L_x_2662:
[----:B------:R-:W-:Y:S05]  /*9c500*/  BSYNC.RECONVERGENT B2 ;  /* 0x0000000000027941 */ /* 0x000fea0003800200 */
.L_x_2660:
[----:B------:R-:W-:Y:S01]  /*9c510*/  LOP3.LUT P0, RZ, R0, 0x7, RZ, 0xc0, !PT ;  /* 0x0000000700ff7812 */ /* 0x000fe2000780c0ff */
[----:B------:R-:W-:-:S12]  /*9c520*/  IMAD.MOV.U32 R5, RZ, RZ, R0 ;  /* 0x000000ffff057224 */ /* 0x000fd800078e0000 */
[----:B------:R-:W-:Y:S05]  /*9c530*/  @!P0 BRA `(.L_x_2663) ;  /* 0xfffffffc009c8947 */ /* 0x000fea000383ffff */
.L_x_2656:
[----:B------:R-:W-:Y:S05]  /*9c540*/  BSYNC B1 ;  /* 0x0000000000017941 */ /* 0x000fea0003800000 */
.L_x_2655:
        /* <DEDUP_REMOVED lines=14> */
.L_x_2666:
        /* <DEDUP_REMOVED lines=14> */
.L_x_2665:
        /* <DEDUP_REMOVED lines=15> */
.L_x_2670:
[----:B------:R-:W-:-:S05]  /*9c800*/  IMAD.WIDE.U32 R14, R15, 0x4, R24 ;  /* 0x000000040f0e7825 */ /* 0x000fca00078e0018 */
[----:B------:R-:W3:Y:S02]  /*9c810*/  ATOMG.E.EXCH.STRONG.GPU PT, R0, desc[UR36][R14.64], R5 ;  /* 0x800000050e0079a8 */ /* 0x000ee4000c1ef124 */
[----:B---3--:R-:W-:-:S13]  /*9c820*/  ISETP.NE.AND P0, PT, R0, -0x1, PT ;  /* 0xffffffff0000780c */ /* 0x008fda0003f05270 */
[----:B------:R-:W-:Y:S05]  /*9c830*/  @!P0 BREAK.RELIABLE B1 ;  /* 0x0000000000018942 */ /* 0x000fea0003800100 */
[----:B------:R-:W-:Y:S05]  /*9c840*/  @!P0 BRA `(.L_x_2671) ;  /* 0x0000000000f88947 */ /* 0x000fea0003800000 */
[----:B------:R3:W5:Y:S01]  /*9c850*/  ATOMG.E.EXCH.STRONG.GPU PT, RZ, desc[UR36][R14.64], RZ ;  /* 0x800000ff0eff79a8 */ /* 0x000762000c1ef124 */
[----:B0-2---:R-:W-:-:S07]  /*9c860*/  IMAD.MOV.U32 R3, RZ, RZ, R5 ;  /* 0x000000ffff037224 */ /* 0x005fce00078e0005 */
.L_x_2667:
[----:B------:R-:W-:Y:S05]  /*9c870*/  BSYNC.RELIABLE B1 ;  /* 0x0000000000017941 */ /* 0x000fea0003800100 */
.L_x_2664:
[----:B------:R-:W-:Y:S02]  /*9c880*/  LOP3.LUT P0, RZ, R0, 0x7, RZ, 0xc0, !PT ;  /* 0x0000000700ff7812 */ /* 0x000fe4000780c0ff */
[----:B------:R-:W-:-:S04]  /*9c890*/  LOP3.LUT P1, RZ, R3, 0x7, RZ, 0xc0, !PT ;  /* 0x0000000703ff7812 */ /* 0x000fc8000782c0ff */
[----:B------:R-:W-:-:S04]  /*9c8a0*/  PLOP3.LUT P0, PT, P0, P1, PT, 0x20, 0x2 ;  /* 0x000000000002781c */ /* 0x000fc80000702470 */
[----:B----4-:R-:W-:Y:S02]  /*9c8b0*/  SEL R4, R3, R0, P0 ;  /* 0x0000000003047207 */ /* 0x010fe40000000000 */
[----:B------:R-:W-:Y:S02]  /*9c8c0*/  SEL R5, R0, R3, P0 ;  /* 0x0000000300057207 */ /* 0x000fe40000000000 */
[----:B------:R-:W-:-:S13]  /*9c8d0*/  LOP3.LUT P1, RZ, R4, 0x7, RZ, 0xc0, !PT ;  /* 0x0000000704ff7812 */ /* 0x000fda000782c0ff */
[----:B------:R-:W-:Y:S05]  /*9c8e0*/  @!P1 BRA `(.L_x_2672) ;  /* 0xfffffff800909947 */ /* 0x000fea000383ffff */
.L_x_2654:
        /* <DEDUP_REMOVED lines=27> */
[C---:B--2---:R-:W-:Y:S01]  /*9caa0*/  @!P0 IADD3 R4, PT, PT, R5.reuse, 0x1, RZ ;  /* 0x0000000105048810 */ /* 0x044fe20007ffe0ff */
[----:B------:R-:W-:-:S04]  /*9cab0*/  @!P0 IMAD R5, R5, 0x8, R2 ;  /* 0x0000000805058824 */ /* 0x000fc800078e0202 */
[----:B------:R3:W-:Y:S04]  /*9cac0*/  @!P0 STL [R1+0xa40], R4 ;  /* 0x000a400401008387 */ /* 0x0007e80000100800 */
[----:B------:R3:W-:Y:S01]  /*9cad0*/  @!P0 STL.64 [R5+0xa28], R14 ;  /* 0x000a280e05008387 */ /* 0x0007e20000100a00 */
[----:B------:R-:W-:Y:S05]  /*9cae0*/  BRA `(.L_x_2671) ;  /* 0x0000000000507947 */ /* 0x000fea0003800000 */
.L_x_2669:
        /* <DEDUP_REMOVED lines=15> */
.L_x_2668:
[----:B------:R-:W2:Y:S02]  /*9cbe0*/  LDL R3, [R1+0x238] ;  /* 0x0002380001037983 */ /* 0x000ea40000100800 */
[C---:B--2---:R-:W-:Y:S02]  /*9cbf0*/  VIADD R0, R3.reuse, 0x1 ;  /* 0x0000000103007836 */ /* 0x044fe40000000000 */
[----:B------:R-:W-:-:S03]  /*9cc00*/  IMAD R3, R3, 0x8, R2 ;  /* 0x0000000803037824 */ /* 0x000fc600078e0202 */
[----:B------:R0:W-:Y:S04]  /*9cc10*/  STL [R1+0x238], R0 ;  /* 0x0002380001007387 */ /* 0x0001e80000100800 */
[----:B------:R0:W-:Y:S02]  /*9cc20*/  STL.64 [R3+0x220], R4 ;  /* 0x0002200403007387 */ /* 0x0001e40000100a00 */
.L_x_2671:
[----:B------:R-:W-:Y:S05]  /*9cc30*/  BSYNC B0 ;  /* 0x0000000000007941 */ /* 0x000fea0003800000 */
.L_x_2653:
        /* <DEDUP_REMOVED lines=8> */
.L_x_2692:
        /* <DEDUP_REMOVED lines=8> */
.L_x_2683:
[C---:B------:R-:W-:Y:S01]  /*9cd40*/  ISETP.GT.U32.AND P1, PT, R7.reuse, 0xffff, PT ;  /* 0x0000ffff0700780c */ /* 0x040fe20003f24070 */
[----:B------:R-:W-:Y:S05]  /*9cd50*/  YIELD ;  /* 0x0000000000007946 */ /* 0x000fea0003800000 */
[----:B---3--:R-:W-:Y:S01]  /*9cd60*/  SHF.R.U32.HI R5, RZ, 0x3, R7 ;  /* 0x00000003ff057819 */ /* 0x008fe20000011607 */
[----:B------:R-:W-:Y:S01]  /*9cd70*/  BSSY.RECONVERGENT B2, `(.L_x_2677) ;  /* 0x0000009000027945 */ /* 0x000fe20003800200 */
[----:B0-2---:R-:W-:-:S03]  /*9cd80*/  LEA.HI R3, R7, R10, RZ, 0x1f ;  /* 0x0000000a07037211 */ /* 0x005fc600078ff8ff */
[----:B------:R-:W-:Y:S02]  /*9cd90*/  IMAD.WIDE.U32 R4, R5, 0x4, R24 ;  /* 0x0000000405047825 */ /* 0x000fe400078e0018 */
[----:B------:R-:W-:Y:S05]  /*9cda0*/  @P1 BRA `(.L_x_2678) ;  /* 0x00000000000c1947 */ /* 0x000fea0003800000 */
[----:B------:R-:W-:-:S06]  /*9cdb0*/  IMAD.MOV.U32 R0, RZ, RZ, -0x1 ;  /* 0xffffffffff007424 */ /* 0x000fcc00078e00ff */
[----:B------:R0:W2:Y:S01]  /*9cdc0*/  ATOMS.EXCH R0, [R3+0x10000], R0 ;  /* 0x010000000300738c */ /* 0x0000a20004000000 */
[----:B------:R-:W-:Y:S05]  /*9cdd0*/  BRA `(.L_x_2679) ;  /* 0x0000000000087947 */ /* 0x000fea0003800000 */
.L_x_2678:
[----:B------:R-:W-:-:S05]  /*9cde0*/  IMAD.MOV.U32 R11, RZ, RZ, -0x1 ;  /* 0xffffffffff0b7424 */ /* 0x000fca00078e00ff */
[----:B------:R3:W5:Y:S02]  /*9cdf0*/  ATOMG.E.EXCH.STRONG.GPU PT, R0, desc[UR36][R4.64], R11 ;  /* 0x8000000b040079a8 */ /* 0x000764000c1ef124 */
.L_x_2679:
[----:B------:R-:W-:Y:S05]  /*9ce00*/  BSYNC.RECONVERGENT B2 ;  /* 0x0000000000027941 */ /* 0x000fea0003800200 */
.L_x_2677:
[----:B--23-5:R-:W-:-:S05]  /*9ce10*/  VIADD R11, R0, 0x1 ;  /* 0x00000001000b7836 */ /* 0x02cfca0000000000 */
[----:B------:R-:W-:-:S13]  /*9ce20*/  ISETP.GE.U32.AND P0, PT, R11, 0x2, PT ;  /* 0x000000020b00780c */ /* 0x000fda0003f06070 */
[----:B------:R-:W-:Y:S05]  /*9ce30*/  @!P0 BRA `(.L_x_2676) ;  /* 0x0000000000248947 */ /* 0x000fea0003800000 */
[----:B------:R-:W-:Y:S04]  /*9ce40*/  BSSY.RECONVERGENT B2, `(.L_x_2680) ;  /* 0x0000005000027945 */ /* 0x000fe80003800200 */
[----:B------:R-:W-:Y:S05]  /*9ce50*/  @P1 BRA `(.L_x_2681) ;  /* 0x0000000000081947 */ /* 0x000fea0003800000 */
[----:B------:R2:W-:Y:S01]  /*9ce60*/  ATOMS.EXCH RZ, [R3+0x10000], RZ ;  /* 0x010000ff03ff738c */ /* 0x0005e20004000000 */
[----:B------:R-:W-:Y:S05]  /*9ce70*/  BRA `(.L_x_2682) ;  /* 0x0000000000047947 */ /* 0x000fea0003800000 */
.L_x_2681:
[----:B------:R3:W5:Y:S02]  /*9ce80*/  ATOMG.E.EXCH.STRONG.GPU PT, RZ, desc[UR36][R4.64], RZ ;  /* 0x800000ff04ff79a8 */ /* 0x000764000c1ef124 */
.L_x_2682:
[----:B------:R-:W-:Y:S05]  /*9ce90*/  BSYNC.RECONVERGENT B2 ;  /* 0x0000000000027941 */ /* 0x000fea0003800200 */
.L_x_2680:
[----:B------:R-:W-:Y:S01]  /*9cea0*/  LOP3.LUT P0, RZ, R0, 0x7, RZ, 0xc0, !PT ;  /* 0x0000000700ff7812 */ /* 0x000fe2000780c0ff */
[----:B------:R-:W-:-:S12]  /*9ceb0*/  IMAD.MOV.U32 R7, RZ, RZ, R0 ;  /* 0x000000ffff077224 */ /* 0x000fd800078e0000 */
[----:B------:R-:W-:Y:S05]  /*9cec0*/  @!P0 BRA `(.L_x_2683) ;  /* 0xfffffffc009c8947 */ /* 0x000fea000383ffff */
.L_x_2676:
[----:B------:R-:W-:Y:S05]  /*9ced0*/  BSYNC B1 ;  /* 0x0000000000017941 */ /* 0x000fea0003800000 */
.L_x_2675:
        /* <DEDUP_REMOVED lines=15> */
.L_x_2686:
        /* <DEDUP_REMOVED lines=14> */
.L_x_2685:
        /* <DEDUP_REMOVED lines=15> */
.L_x_2690:
[----:B------:R-:W-:-:S05]  /*9d1a0*/  IMAD.WIDE.U32 R4, R5, 0x4, R24 ;  /* 0x0000000405047825 */ /* 0x000fca00078e0018 */
[----:B------:R-:W2:Y:S02]  /*9d1b0*/  ATOMG.E.EXCH.STRONG.GPU PT, R0, desc[UR36][R4.64], R7 ;  /* 0x80000007040079a8 */ /* 0x000ea4000c1ef124 */
[----:B--2---:R-:W-:-:S13]  /*9d1c0*/  ISETP.NE.AND P0, PT, R0, -0x1, PT ;  /* 0xffffffff0000780c */ /* 0x004fda0003f05270 */
[----:B------:R-:W-:Y:S05]  /*9d1d0*/  @!P0 BREAK.RELIABLE B1 ;  /* 0x0000000000018942 */ /* 0x000fea0003800100 */
[----:B------:R-:W-:Y:S05]  /*9d1e0*/  @!P0 BRA `(.L_x_2691) ;  /* 0x0000000000e88947 */ /* 0x000fea0003800000 */
[----:B------:R0:W5:Y:S01]  /*9d1f0*/  ATOMG.E.EXCH.STRONG.GPU PT, RZ, desc[UR36][R4.64], RZ ;  /* 0x800000ff04ff79a8 */ /* 0x000162000c1ef124 */
[----:B------:R-:W-:-:S07]  /*9d200*/  IMAD.MOV.U32 R3, RZ, RZ, R7 ;  /* 0x000000ffff037224 */ /* 0x000fce00078e0007 */
.L_x_2687:
[----:B------:R-:W-:Y:S05]  /*9d210*/  BSYNC.RELIABLE B1 ;  /* 0x0000000000017941 */ /* 0x000fea0003800100 */
.L_x_2684:
[----:B------:R-:W-:Y:S02]  /*9d220*/  LOP3.LUT P0, RZ, R0, 0x7, RZ, 0xc0, !PT ;  /* 0x0000000700ff7812 */ /* 0x000fe4000780c0ff */
[----:B------:R-:W-:-:S04]  /*9d230*/  LOP3.LUT P1, RZ, R3, 0x7, RZ, 0xc0, !PT ;  /* 0x0000000703ff7812 */ /* 0x000fc8000782c0ff */
[----:B------:R-:W-:-:S04]  /*9d240*/  PLOP3.LUT P0, PT, P0, P1, PT, 0x20, 0x2 ;  /* 0x000000000002781c */ /* 0x000fc80000702470 */
[----:B------:R-:W-:Y:S02]  /*9d250*/  SEL R6, R3, R0, P0 ;  /* 0x0000000003067207 */ /* 0x000fe40000000000 */
[----:B------:R-:W-:Y:S02]  /*9d260*/  SEL R7, R0, R3, P0 ;  /* 0x0000000300077207 */ /* 0x000fe40000000000 */
[----:B------:R-:W-:-:S13]  /*9d270*/  LOP3.LUT P1, RZ, R6, 0x7, RZ, 0xc0, !PT ;  /* 0x0000000706ff7812 */ /* 0x000fda000782c0ff */
[----:B------:R-:W-:Y:S05]  /*9d280*/  @!P1 BRA `(.L_x_2692) ;  /* 0xfffffff8008c9947 */ /* 0x000fea000383ffff */
.L_x_2674:
        /* <DEDUP_REMOVED lines=30> */
.L_x_2689:
        /* <DEDUP_REMOVED lines=13> */
.L_x_2688:
[----:B------:R-:W2:Y:S02]  /*9d540*/  LDL R3, [R1+0x238] ;  /* 0x0002380001037983 */ /* 0x000ea40000100800 */
[C---:B--2---:R-:W-:Y:S02]  /*9d550*/  VIADD R0, R3.reuse, 0x1 ;  /* 0x0000000103007836 */ /* 0x044fe40000000000 */
[----:B------:R-:W-:-:S03]  /*9d560*/  IMAD R3, R3, 0x8, R2 ;  /* 0x0000000803037824 */ /* 0x000fc600078e0202 */
[----:B------:R0:W-:Y:S04]  /*9d570*/  STL [R1+0x238], R0 ;  /* 0x0002380001007387 */ /* 0x0001e80000100800 */
[----:B------:R0:W-:Y:S02]  /*9d580*/  STL.64 [R3+0x220], R6 ;  /* 0x0002200603007387 */ /* 0x0001e40000100a00 */
.L_x_2691:
[----:B------:R-:W-:Y:S05]  /*9d590*/  BSYNC B0 ;  /* 0x0000000000007941 */ /* 0x000fea0003800000 */
.L_x_2673:
[----:B------:R-:W-:Y:S01]  /*9d5a0*/  LOP3.LUT P1, R42, R42, 0x7, RZ, 0xc0, !PT ;  /* 0x000000072a2a7812 */ /* 0x000fe2000782c0ff */
[----:B------:R-:W-:Y:S01]  /*9d5b0*/  BSSY B0, `(.L_x_2693) ;  /* 0x0000099000007945 */ /* 0x000fe20003800000 */
[----:B------:R-:W-:-:S03]  /*9d5c0*/  LOP3.LUT P0, RZ, R8, 0x7, RZ, 0xc0, !PT ;  /* 0x0000000708ff7812 */ /* 0x000fc6000780c0ff */
[----:B--23--:R-:W-:Y:S01]  /*9d5d0*/  IMAD R5, R12, 0x8, R42 ;  /* 0x000000080c057824 */ /* 0x00cfe200078e022a */
[----:B------:R-:W-:-:S04]  /*9d5e0*/  PLOP3.LUT P0, PT, P1, P0, PT, 0x20, 0x2 ;  /* 0x000000000002781c */ /* 0x000fc80000f00470 */
[----:B------:R-:W-:Y:S02]  /*9d5f0*/  SEL R4, R8, R5, P0 ;  /* 0x0000000508047207 */ /* 0x000fe40000000000 */
[----:B------:R-:W-:Y:S02]  /*9d600*/  SEL R5, R5, R8, P0 ;  /* 0x0000000805057207 */ /* 0x000fe40000000000 */
[----:B------:R-:W-:-:S13]  /*9d610*/  LOP3.LUT P1, RZ, R4, 0x7, RZ, 0xc0, !PT ;  /* 0x0000000704ff7812 */ /* 0x000fda000782c0ff */
[----:B------:R-:W-:Y:S05]  /*9d620*/  @P1 BRA `(.L_x_2694) ;  /* 0x0000000400741947 */ /* 0x000fea0003800000 */
.L_x_2712:
[----:B------:R-:W-:Y:S01]  /*9d630*/  LOP3.LUT P0, RZ, R5, 0x7, RZ, 0xc0, !PT ;  /* 0x0000000705ff7812 */ /* 0x000fe2000780c0ff */
[----:B------:R-:W-:Y:S05]  /*9d640*/  YIELD ;  /* 0x0000000000007946 */ /* 0x000fea0003800000 */
[----:B------:R-:W-:Y:S07]  /*9d650*/  BSSY B1, `(.L_x_2695) ;  /* 0x000001f000017945 */ /* 0x000fee0003800000 */
[----:B---3--:R-:W-:Y:S05]  /*9d660*/  @P0 BRA `(.L_x_2696) ;  /* 0x0000000000740947 */ /* 0x008fea0003800000 */
[----:B0-----:R-:W0:Y:S01]  /*9d670*/  S2R R3, SR_CgaCtaId ;  /* 0x0000000000037919 */ /* 0x001e220000008800 */
[----:B------:R-:W-:-:S05]  /*9d680*/  MOV R0, 0x400 ;  /* 0x0000040000007802 */ /* 0x000fca0000000f00 */
[----:B------:R-:W-:-:S05]  /*9d690*/  VIADD R0, R0, 0x410 ;  /* 0x0000041000007836 */ /* 0x000fca0000000000 */
[----:B0-----:R-:W-:-:S07]  /*9d6a0*/  LEA R10, R3, R0, 0x18 ;  /* 0x00000000030a7211 */ /* 0x001fce00078ec0ff */
.L_x_2703:
        /* <DEDUP_REMOVED lines=10> */
.L_x_2698:
[----:B------:R-:W-:-:S05]  /*9d750*/  IMAD.MOV.U32 R11, RZ, RZ, -0x1 ;  /* 0xffffffffff0b7424 */ /* 0x000fca00078e00ff */
[----:B------:R3:W5:Y:S02]  /*9d760*/  ATOMG.E.EXCH.STRONG.GPU PT, R0, desc[UR36][R6.64], R11 ;  /* 0x8000000b060079a8 */ /* 0x000764000c1ef124 */
.L_x_2699:
[----:B------:R-:W-:Y:S05]  /*9d770*/  BSYNC.RECONVERGENT B2 ;  /* 0x0000000000027941 */ /* 0x000fea0003800200 */
.L_x_2697:
[----:B--23-5:R-:W-:-:S05]  /*9d780*/  VIADD R11, R0, 0x1 ;  /* 0x00000001000b7836 */ /* 0x02cfca0000000000 */
[----:B------:R-:W-:-:S13]  /*9d790*/  ISETP.GE.U32.AND P1, PT, R11, 0x2, PT ;  /* 0x000000020b00780c */ /* 0x000fda0003f26070 */
[----:B------:R-:W-:Y:S05]  /*9d7a0*/  @!P1 BRA `(.L_x_2696) ;  /* 0x0000000000249947 */ /* 0x000fea0003800000 */
[----:B------:R-:W-:Y:S04]  /*9d7b0*/  BSSY.RECONVERGENT B2, `(.L_x_2700) ;  /* 0x0000005000027945 */ /* 0x000fe80003800200 */
[----:B------:R-:W-:Y:S05]  /*9d7c0*/  @P0 BRA `(.L_x_2701) ;  /* 0x0000000000080947 */ /* 0x000fea0003800000 */
[----:B------:R2:W-:Y:S01]  /*9d7d0*/  ATOMS.EXCH RZ, [R3+0x10000], RZ ;  /* 0x010000ff03ff738c */ /* 0x0005e20004000000 */
[----:B------:R-:W-:Y:S05]  /*9d7e0*/  BRA `(.L_x_2702) ;  /* 0x0000000000047947 */ /* 0x000fea0003800000 */
.L_x_2701:
[----:B------:R3:W5:Y:S02]  /*9d7f0*/  ATOMG.E.EXCH.STRONG.GPU PT, RZ, desc[UR36][R6.64], RZ ;  /* 0x800000ff06ff79a8 */ /* 0x000764000c1ef124 */
.L_x_2702:
[----:B------:R-:W-:Y:S05]  /*9d800*/  BSYNC.RECONVERGENT B2 ;  /* 0x0000000000027941 */ /* 0x000fea0003800200 */
.L_x_2700:
[----:B------:R-:W-:Y:S01]  /*9d810*/  LOP3.LUT P0, RZ, R0, 0x7, RZ, 0xc0, !PT ;  /* 0x0000000700ff7812 */ /* 0x000fe2000780c0ff */
[----:B------:R-:W-:-:S12]  /*9d820*/  IMAD.MOV.U32 R5, RZ, RZ, R0 ;  /* 0x000000ffff057224 */ /* 0x000fd800078e0000 */
[----:B------:R-:W-:Y:S05]  /*9d830*/  @!P0 BRA `(.L_x_2703) ;  /* 0xfffffffc009c8947 */ /* 0x000fea000383ffff */
.L_x_2696:
[----:B------:R-:W-:Y:S05]  /*9d840*/  BSYNC B1 ;  /* 0x0000000000017941 */ /* 0x000fea0003800000 */
.L_x_2695:
        /* <DEDUP_REMOVED lines=10> */
[----:B--2---:R-:W-:-:S10]  /*9d8f0*/  IMAD.MOV.U32 R3, RZ, RZ, R4 ;  /* 0x000000ffff037224 */ /* 0x004fd400078e0004 */
[----:B------:R-:W-:Y:S05]  /*9d900*/  @!P0 BRA `(.L_x_2707) ;  /* 0x00000000009c8947 */ /* 0x000fea0003800000 */
[----:B------:R-:W-:-:S13]  /*9d910*/  ISETP.NE.AND P0, PT, R6, RZ, PT ;  /* 0x000000ff0600720c */ /* 0x000fda0003f05270 */
[----:B------:R-:W-:Y:S05]  /*9d920*/  @P0 BREAK.RELIABLE B1 ;  /* 0x0000000000010942 */ /* 0x000fea0003800100 */
[----:B------:R-:W-:Y:S05]  /*9d930*/  @P0 BRA `(.L_x_2708) ;  /* 0x00000004006c0947 */ /* 0x000fea0003800000 */
.L_x_2706:
[----:B------:R-:W-:Y:S02]  /*9d940*/  ISETP.GT.U32.AND P1, PT, R4, 0xffff, PT ;  /* 0x0000ffff0400780c */ /* 0x000fe40003f24070 */
[----:B--2---:R-:W-:-:S11]  /*9d950*/  SHF.R.U32.HI R3, RZ, 0x3, R4 ;  /* 0x00000003ff037819 */ /* 0x004fd60000011604 */
        /* <DEDUP_REMOVED lines=12> */
.L_x_2705:
[----:B------:R-:W-:Y:S02]  /*9da20*/  ISETP.GT.U32.AND P0, PT, R4, 0xffff, PT ;  /* 0x0000ffff0400780c */ /* 0x000fe40003f04070 */
[----:B0--3--:R-:W-:-:S11]  /*9da30*/  SHF.R.U32.HI R7, RZ, 0x3, R4 ;  /* 0x00000003ff077819 */ /* 0x009fd60000011604 */
        /* <DEDUP_REMOVED lines=13> */
.L_x_2710:
[----:B------:R-:W-:-:S05]  /*9db10*/  IMAD.WIDE.U32 R6, R7, 0x4, R24 ;  /* 0x0000000407067825 */ /* 0x000fca00078e0018 */
[----:B------:R-:W3:Y:S02]  /*9db20*/  ATOMG.E.EXCH.STRONG.GPU PT, R0, desc[UR36][R6.64], R5 ;  /* 0x80000005060079a8 */ /* 0x000ee4000c1ef124 */
[----:B---3--:R-:W-:-:S13]  /*9db30*/  ISETP.NE.AND P0, PT, R0, -0x1, PT ;  /* 0xffffffff0000780c */ /* 0x008fda0003f05270 */
[----:B------:R-:W-:Y:S05]  /*9db40*/  @!P0 BREAK.RELIABLE B1 ;  /* 0x0000000000018942 */ /* 0x000fea0003800100 */
[----:B------:R-:W-:Y:S05]  /*9db50*/  @!P0 BRA `(.L_x_2711) ;  /* 0x0000000000f88947 */ /* 0x000fea0003800000 */
[----:B------:R3:W5:Y:S01]  /*9db60*/  ATOMG.E.EXCH.STRONG.GPU PT, RZ, desc[UR36][R6.64], RZ ;  /* 0x800000ff06ff79a8 */ /* 0x000762000c1ef124 */
[----:B--2---:R-:W-:-:S07]  /*9db70*/  IMAD.MOV.U32 R3, RZ, RZ, R5 ;  /* 0x000000ffff037224 */ /* 0x004fce00078e0005 */
.L_x_2707:
[----:B------:R-:W-:Y:S05]  /*9db80*/  BSYNC.RELIABLE B1 ;  /* 0x0000000000017941 */ /* 0x000fea0003800100 */
.L_x_2704:
[----:B------:R-:W-:Y:S02]  /*9db90*/  LOP3.LUT P0, RZ, R0, 0x7, RZ, 0xc0, !PT ;  /* 0x0000000700ff7812 */ /* 0x000fe4000780c0ff */
[----:B------:R-:W-:-:S04]  /*9dba0*/  LOP3.LUT P1, RZ, R3, 0x7, RZ, 0xc0, !PT ;  /* 0x0000000703ff7812 */ /* 0x000fc8000782c0ff */
[----:B------:R-:W-:-:S04]  /*9dbb0*/  PLOP3.LUT P0, PT, P0, P1, PT, 0x20, 0x2 ;  /* 0x000000000002781c */ /* 0x000fc80000702470 */
[----:B0-----:R-:W-:Y:S02]  /*9dbc0*/  SEL R4, R3, R0, P0 ;  /* 0x0000000003047207 */ /* 0x001fe40000000000 */
[----:B------:R-:W-:Y:S02]  /*9dbd0*/  SEL R5, R0, R3, P0 ;  /* 0x0000000300057207 */ /* 0x000fe40000000000 */
[----:B------:R-:W-:-:S13]  /*9dbe0*/  LOP3.LUT P1, RZ, R4, 0x7, RZ, 0xc0, !PT ;  /* 0x0000000704ff7812 */ /* 0x000fda000782c0ff */
[----:B------:R-:W-:Y:S05]  /*9dbf0*/  @!P1 BRA `(.L_x_2712) ;  /* 0xfffffff8008c9947 */ /* 0x000fea000383ffff */
.L_x_2694:
[----:B0-----:R-:W-:Y:S02]  /*9dc00*/  IMAD.SHL.U32 R0, R4, 0x8, RZ ;  /* 0x0000000804007824 */ /* 0x001fe400078e00ff */
        /* <DEDUP_REMOVED lines=31> */
.L_x_2709:
        /* <DEDUP_REMOVED lines=15> */
.L_x_2708:
[----:B------:R-:W2:Y:S02]  /*9def0*/  LDL R3, [R1+0x238] ;  /* 0x0002380001037983 */ /* 0x000ea40000100800 */
[C---:B--2---:R-:W-:Y:S02]  /*9df00*/  VIADD R0, R3.reuse, 0x1 ;  /* 0x0000000103007836 */ /* 0x044fe40000000000 */
[----:B------:R-:W-:-:S03]  /*9df10*/  IMAD R3, R3, 0x8, R2 ;  /* 0x0000000803037824 */ /* 0x000fc600078e0202 */
[----:B------:R0:W-:Y:S04]  /*9df20*/  STL [R1+0x238], R0 ;  /* 0x0002380001007387 */ /* 0x0001e80000100800 */
[----:B------:R0:W-:Y:S02]  /*9df30*/  STL.64 [R3+0x220], R4 ;  /* 0x0002200403007387 */ /* 0x0001e40000100a00 */
.L_x_2711:
[----:B------:R-:W-:Y:S05]  /*9df40*/  BSYNC B0 ;  /* 0x0000000000007941 */ /* 0x000fea0003800000 */
.L_x_2693:
        /* <DEDUP_REMOVED lines=8> */
.L_x_2732:
        /* <DEDUP_REMOVED lines=8> */
.L_x_2723:
        /* <DEDUP_REMOVED lines=10> */
.L_x_2718:
[----:B------:R-:W-:-:S05]  /*9e0f0*/  IMAD.MOV.U32 R7, RZ, RZ, -0x1 ;  /* 0xffffffffff077424 */ /* 0x000fca00078e00ff */
[----:B------:R3:W5:Y:S02]  /*9e100*/  ATOMG.E.EXCH.STRONG.GPU PT, R0, desc[UR36][R4.64], R7 ;  /* 0x80000007040079a8 */ /* 0x000764000c1ef124 */
.L_x_2719:
[----:B------:R-:W-:Y:S05]  /*9e110*/  BSYNC.RECONVERGENT B2 ;  /* 0x0000000000027941 */ /* 0x000fea0003800200 */
.L_x_2717:
[----:B--23-5:R-:W-:-:S05]  /*9e120*/  VIADD R7, R0, 0x1 ;  /* 0x0000000100077836 */ /* 0x02cfca0000000000 */
[----:B------:R-:W-:-:S13]  /*9e130*/  ISETP.GE.U32.AND P1, PT, R7, 0x2, PT ;  /* 0x000000020700780c */ /* 0x000fda0003f26070 */
[----:B------:R-:W-:Y:S05]  /*9e140*/  @!P1 BRA `(.L_x_2716) ;  /* 0x0000000000249947 */ /* 0x000fea0003800000 */
[----:B------:R-:W-:Y:S04]  /*9e150*/  BSSY.RECONVERGENT B2, `(.L_x_2720) ;  /* 0x0000005000027945 */ /* 0x000fe80003800200 */
[----:B------:R-:W-:Y:S05]  /*9e160*/  @P0 BRA `(.L_x_2721) ;  /* 0x0000000000080947 */ /* 0x000fea0003800000 */
[----:B------:R2:W-:Y:S01]  /*9e170*/  ATOMS.EXCH RZ, [R3+0x10000], RZ ;  /* 0x010000ff03ff738c */ /* 0x0005e20004000000 */
[----:B------:R-:W-:Y:S05]  /*9e180*/  BRA `(.L_x_2722) ;  /* 0x0000000000047947 */ /* 0x000fea0003800000 */
.L_x_2721:
[----:B------:R3:W5:Y:S02]  /*9e190*/  ATOMG.E.EXCH.STRONG.GPU PT, RZ, desc[UR36][R4.64], RZ ;  /* 0x800000ff04ff79a8 */ /* 0x000764000c1ef124 */
.L_x_2722:
[----:B------:R-:W-:Y:S05]  /*9e1a0*/  BSYNC.RECONVERGENT B2 ;  /* 0x0000000000027941 */ /* 0x000fea0003800200 */
.L_x_2720:
[----:B------:R-:W-:Y:S01]  /*9e1b0*/  LOP3.LUT P0, RZ, R0, 0x7, RZ, 0xc0, !PT ;  /* 0x0000000700ff7812 */ /* 0x000fe2000780c0ff */
[----:B------:R-:W-:-:S12]  /*9e1c0*/  IMAD.MOV.U32 R9, RZ, RZ, R0 ;  /* 0x000000ffff097224 */ /* 0x000fd800078e0000 */
[----:B------:R-:W-:Y:S05]  /*9e1d0*/  @!P0 BRA `(.L_x_2723) ;  /* 0xfffffffc009c8947 */ /* 0x000fea000383ffff */
.L_x_2716:
[----:B------:R-:W-:Y:S05]  /*9e1e0*/  BSYNC B1 ;  /* 0x0000000000017941 */ /* 0x000fea0003800000 */
.L_x_2715:
        /* <DEDUP_REMOVED lines=15> */
.L_x_2726:
        /* <DEDUP_REMOVED lines=14> */
.L_x_2725:
        /* <DEDUP_REMOVED lines=15> */
.L_x_2730:
[----:B------:R-:W-:-:S05]  /*9e4b0*/  IMAD.WIDE.U32 R4, R5, 0x4, R24 ;  /* 0x0000000405047825 */ /* 0x000fca00078e0018 */
[----:B------:R-:W2:Y:S02]  /*9e4c0*/  ATOMG.E.EXCH.STRONG.GPU PT, R0, desc[UR36][R4.64], R9 ;  /* 0x80000009040079a8 */ /* 0x000ea4000c1ef124 */
[----:B--2---:R-:W-:-:S13]  /*9e4d0*/  ISETP.NE.AND P0, PT, R0, -0x1, PT ;  /* 0xffffffff0000780c */ /* 0x004fda0003f05270 */
[----:B------:R-:W-:Y:S05]  /*9e4e0*/  @!P0 BREAK.RELIABLE B1 ;  /* 0x0000000000018942 */ /* 0x000fea0003800100 */
[----:B------:R-:W-:Y:S05]  /*9e4f0*/  @!P0 BRA `(.L_x_2731) ;  /* 0x0000000000e88947 */ /* 0x000fea0003800000 */
[----:B------:R0:W5:Y:S01]  /*9e500*/  ATOMG.E.EXCH.STRONG.GPU PT, RZ, desc[UR36][R4.64], RZ ;  /* 0x800000ff04ff79a8 */ /* 0x000162000c1ef124 */
[----:B------:R-:W-:-:S07]  /*9e510*/  IMAD.MOV.U32 R3, RZ, RZ, R9 ;  /* 0x000000ffff037224 */ /* 0x000fce00078e0009 */
.L_x_2727:
[----:B------:R-:W-:Y:S05]  /*9e520*/  BSYNC.RELIABLE B1 ;  /* 0x0000000000017941 */ /* 0x000fea0003800100 */
.L_x_2724:
[----:B------:R-:W-:Y:S02]  /*9e530*/  LOP3.LUT P0, RZ, R0, 0x7, RZ, 0xc0, !PT ;  /* 0x0000000700ff7812 */ /* 0x000fe4000780c0ff */
[----:B------:R-:W-:-:S04]  /*9e540*/  LOP3.LUT P1, RZ, R3, 0x7, RZ, 0xc0, !PT ;  /* 0x0000000703ff7812 */ /* 0x000fc8000782c0ff */
[----:B------:R-:W-:-:S04]  /*9e550*/  PLOP3.LUT P0, PT, P0, P1, PT, 0x20, 0x2 ;  /* 0x000000000002781c */ /* 0x000fc80000702470 */
[----:B------:R-:W-:Y:S02]  /*9e560*/  SEL R8, R3, R0, P0 ;  /* 0x0000000003087207 */ /* 0x000fe40000000000 */
[----:B------:R-:W-:Y:S02]  /*9e570*/  SEL R9, R0, R3, P0 ;  /* 0x0000000300097207 */ /* 0x000fe40000000000 */
[----:B------:R-:W-:-:S13]  /*9e580*/  LOP3.LUT P1, RZ, R8, 0x7, RZ, 0xc0, !PT ;  /* 0x0000000708ff7812 */ /* 0x000fda000782c0ff */
[----:B------:R-:W-:Y:S05]  /*9e590*/  @!P1 BRA `(.L_x_2732) ;  /* 0xfffffff8008c9947 */ /* 0x000fea000383ffff */
.L_x_2714:
        /* <DEDUP_REMOVED lines=30> */
.L_x_2729:
        /* <DEDUP_REMOVED lines=13> */
.L_x_2728:
[----:B------:R-:W2:Y:S02]  /*9e850*/  LDL R3, [R1+0x238] ;  /* 0x0002380001037983 */ /* 0x000ea40000100800 */
[C---:B--2---:R-:W-:Y:S02]  /*9e860*/  VIADD R0, R3.reuse, 0x1 ;  /* 0x0000000103007836 */ /* 0x044fe40000000000 */
[----:B------:R-:W-:-:S03]  /*9e870*/  IMAD R3, R3, 0x8, R2 ;  /* 0x0000000803037824 */ /* 0x000fc600078e0202 */
[----:B------:R0:W-:Y:S04]  /*9e880*/  STL [R1+0x238], R0 ;  /* 0x0002380001007387 */ /* 0x0001e80000100800 */
[----:B------:R0:W-:Y:S02]  /*9e890*/  STL.64 [R3+0x220], R8 ;  /* 0x0002200803007387 */ /* 0x0001e40000100a00 */
.L_x_2731:
[----:B------:R-:W-:Y:S05]  /*9e8a0*/  BSYNC B0 ;  /* 0x0000000000007941 */ /* 0x000fea0003800000 */
.L_x_2713:
[----:B------:R-:W-:Y:S05]  /*9e8b0*/  BRA `(.L_x_2345) ;  /* 0x000000ec00047947 */ /* 0x000fea0003800000 */
.L_x_2607:
        /* <DEDUP_REMOVED lines=17> */
.L_x_2734:
[----:B------:R-:W0:Y:S02]  /*9e9d0*/  LDC.64 R4, c[0x0][0x380] ;  /* 0x0000e000ff047b82 */ /* 0x000e240000000a00 */
[----:B0-----:R-:W-:-:S03]  /*9e9e0*/  IMAD.WIDE.U32 R4, R3, 0x8, R4 ;  /* 0x0000000803047825 */ /* 0x001fc600078e0004 */
[----:B------:R-:W-:-:S05]  /*9e9f0*/  IADD3 R4, P0, PT, R4, 0xc000000, RZ ;  /* 0x0c00000004047810 */ /* 0x000fca0007f1e0ff */
[----:B------:R-:W-:-:S06]  /*9ea00*/  IMAD.X R5, RZ, RZ, R5, P0 ;  /* 0x000000ffff057224 */ /* 0x000fcc00000e0605 */
[----:B------:R-:W5:Y:S02]  /*9ea10*/  ATOMG.E.EXCH.64.STRONG.GPU PT, R4, desc[UR36][R4.64+0x8], RZ ;  /* 0x800008ff040479a8 */ /* 0x000f64000c1ef524 */
.L_x_2735:
[----:B------:R-:W-:Y:S05]  /*9ea20*/  BSYNC.RECONVERGENT B0 ;  /* 0x0000000000007941 */ /* 0x000fea0003800200 */
.L_x_2733:
        /* <DEDUP_REMOVED lines=11> */
.L_x_2737:
[----:B------:R-:W1:Y:S02]  /*9eae0*/  LDC.64 R6, c[0x0][0x380] ;  /* 0x0000e000ff067b82 */ /* 0x000e640000000a00 */
[----:B-1----:R-:W-:-:S03]  /*9eaf0*/  IMAD.WIDE.U32 R6, R37, 0x8, R6 ;  /* 0x0000000825067825 */ /* 0x002fc600078e0006 */
[----:B------:R-:W-:-:S05]  /*9eb00*/  IADD3 R6, P0, PT, R6, 0xc000000, RZ ;  /* 0x0c00000006067810 */ /* 0x000fca0007f1e0ff */
[----:B------:R-:W-:-:S06]  /*9eb10*/  IMAD.X R7, RZ, RZ, R7, P0 ;  /* 0x000000ffff077224 */ /* 0x000fcc00000e0607 */
[----:B------:R-:W5:Y:S02]  /*9eb20*/  ATOMG.E.EXCH.64.STRONG.GPU PT, R6, desc[UR36][R6.64+0x8], RZ ;  /* 0x800008ff060679a8 */ /* 0x000f64000c1ef524 */
.L_x_2738:
[----:B------:R-:W-:Y:S05]  /*9eb30*/  BSYNC.RECONVERGENT B0 ;  /* 0x0000000000007941 */ /* 0x000fea0003800200 */
.L_x_2736:
        /* <DEDUP_REMOVED lines=8> */
.L_x_2758:
[----:B------:R-:W-:Y:S01]  /*9ebc0*/  LOP3.LUT P0, RZ, R3, 0x7, RZ, 0xc0, !PT ;  /* 0x0000000703ff7812 */ /* 0x000fe2000780c0ff */
[----:B------:R-:W-:Y:S05]  /*9ebd0*/  YIELD ;  /* 0x0000000000007946 */ /* 0x000fea0003800000 */
[----:B------:R-:W-:Y:S07]  /*9ebe0*/  BSSY B1, `(.L_x_2741) ;  /* 0x000001f000017945 */ /* 0x000fee0003800000 */
[----:B01---5:R-:W-:Y:S05]  /*9ebf0*/  @P0 BRA `(.L_x_2742) ;  /* 0x0000000000740947 */ /* 0x023fea0003800000 */
[----:B------:R-:W0:Y:S01]  /*9ec00*/  S2R R11, SR_CgaCtaId ;  /* 0x00000000000b7919 */ /* 0x000e220000008800 */
[----:B------:R-:W-:-:S05]  /*9ec10*/  MOV R0, 0x400 ;  /* 0x0000040000007802 */ /* 0x000fca0000000f00 */
[----:B------:R-:W-:-:S05]  /*9ec20*/  VIADD R0, R0, 0x410 ;  /* 0x0000041000007836 */ /* 0x000fca0000000000 */
[----:B0-----:R-:W-:-:S07]  /*9ec30*/  LEA R14, R11, R0, 0x18 ;  /* 0x000000000b0e7211 */ /* 0x001fce00078ec0ff */
.L_x_2749:
        /* <DEDUP_REMOVED lines=10> */
.L_x_2744:
[----:B------:R-:W-:-:S05]  /*9ece0*/  IMAD.MOV.U32 R13, RZ, RZ, -0x1 ;  /* 0xffffffffff0d7424 */ /* 0x000fca00078e00ff */
[----:B------:R2:W5:Y:S02]  /*9ecf0*/  ATOMG.E.EXCH.STRONG.GPU PT, R0, desc[UR36][R10.64], R13 ;  /* 0x8000000d0a0079a8 */ /* 0x000564000c1ef124 */
.L_x_2745:
[----:B------:R-:W-:Y:S05]  /*9ed00*/  BSYNC.RECONVERGENT B2 ;  /* 0x0000000000027941 */ /* 0x000fea0003800200 */
.L_x_2743:
[----:B012--5:R-:W-:-:S05]  /*9ed10*/  VIADD R13, R0, 0x1 ;  /* 0x00000001000d7836 */ /* 0x027fca0000000000 */
[----:B------:R-:W-:-:S13]  /*9ed20*/  ISETP.GE.U32.AND P0, PT, R13, 0x2, PT ;  /* 0x000000020d00780c */ /* 0x000fda0003f06070 */
[----:B------:R-:W-:Y:S05]  /*9ed30*/  @!P0 BRA `(.L_x_2742) ;  /* 0x0000000000248947 */ /* 0x000fea0003800000 */
[----:B------:R-:W-:Y:S04]  /*9ed40*/  BSSY.RECONVERGENT B2, `(.L_x_2746) ;  /* 0x0000005000027945 */ /* 0x000fe80003800200 */
[----:B------:R-:W-:Y:S05]  /*9ed50*/  @P1 BRA `(.L_x_2747) ;  /* 0x0000000000081947 */ /* 0x000fea0003800000 */
[----:B------:R0:W-:Y:S01]  /*9ed60*/  ATOMS.EXCH RZ, [R12+0x10000], RZ ;  /* 0x010000ff0cff738c */ /* 0x0001e20004000000 */
[----:B------:R-:W-:Y:S05]  /*9ed70*/  BRA `(.L_x_2748) ;  /* 0x0000000000047947 */ /* 0x000fea0003800000 */
.L_x_2747:
[----:B------:R1:W5:Y:S02]  /*9ed80*/  ATOMG.E.EXCH.STRONG.GPU PT, RZ, desc[UR36][R10.64], RZ ;  /* 0x800000ff0aff79a8 */ /* 0x000364000c1ef124 */
.L_x_2748:
[----:B------:R-:W-:Y:S05]  /*9ed90*/  BSYNC.RECONVERGENT B2 ;  /* 0x0000000000027941 */ /* 0x000fea0003800200 */
.L_x_2746:
[----:B------:R-:W-:Y:S01]  /*9eda0*/  LOP3.LUT P0, RZ, R0, 0x7, RZ, 0xc0, !PT ;  /* 0x0000000700ff7812 */ /* 0x000fe2000780c0ff */
[----:B------:R-:W-:-:S12]  /*9edb0*/  IMAD.MOV.U32 R3, RZ, RZ, R0 ;  /* 0x000000ffff037224 */ /* 0x000fd800078e0000 */
[----:B------:R-:W-:Y:S05]  /*9edc0*/  @!P0 BRA `(.L_x_2749) ;  /* 0xfffffffc009c8947 */ /* 0x000fea000383ffff */
.L_x_2742:
[----:B------:R-:W-:Y:S05]  /*9edd0*/  BSYNC B1 ;  /* 0x0000000000017941 */ /* 0x000fea0003800000 */
.L_x_2741:
        /* <DEDUP_REMOVED lines=15> */
.L_x_2752:
[----:B------:R-:W-:Y:S02]  /*9eed0*/  ISETP.GT.U32.AND P1, PT, R8, 0xffff, PT ;  /* 0x0000ffff0800780c */ /* 0x000fe40003f24070 */
[----:B------:R-:W-:-:S11]  /*9eee0*/  SHF.R.U32.HI R13, RZ, 0x3, R8 ;  /* 0x00000003ff0d7819 */ /* 0x000fd60000011608 */
        /* <DEDUP_REMOVED lines=12> */
.L_x_2751:
        /* <DEDUP_REMOVED lines=15> */
.L_x_2756:
[----:B------:R-:W-:-:S05]  /*9f0a0*/  IMAD.WIDE.U32 R10, R11, 0x4, R24 ;  /* 0x000000040b0a7825 */ /* 0x000fca00078e0018 */
[----:B------:R-:W2:Y:S02]  /*9f0b0*/  ATOMG.E.EXCH.STRONG.GPU PT, R0, desc[UR36][R10.64], R3 ;  /* 0x800000030a0079a8 */ /* 0x000ea4000c1ef124 */
[----:B--2---:R-:W-:-:S13]  /*9f0c0*/  ISETP.NE.AND P0, PT, R0, -0x1, PT ;  /* 0xffffffff0000780c */ /* 0x004fda0003f05270 */
[----:B------:R-:W-:Y:S05]  /*9f0d0*/  @!P0 BREAK.RELIABLE B1 ;  /* 0x0000000000018942 */ /* 0x000fea0003800100 */
[----:B------:R-:W-:Y:S05]  /*9f0e0*/  @!P0 BRA `(.L_x_2757) ;  /* 0x0000000000e08947 */ /* 0x000fea0003800000 */
[----:B------:R1:W5:Y:S01]  /*9f0f0*/  ATOMG.E.EXCH.STRONG.GPU PT, RZ, desc[UR36][R10.64], RZ ;  /* 0x800000ff0aff79a8 */ /* 0x000362000c1ef124 */
[----:B------:R-:W-:-:S07]  /*9f100*/  IMAD.MOV.U32 R13, RZ, RZ, R3 ;  /* 0x000000ffff0d7224 */ /* 0x000fce00078e0003 */
.L_x_2753:
[----:B------:R-:W-:Y:S05]  /*9f110*/  BSYNC.RELIABLE B1 ;  /* 0x0000000000017941 */ /* 0x000fea0003800100 */
.L_x_2750:
[----:B------:R-:W-:Y:S02]  /*9f120*/  LOP3.LUT P0, RZ, R0, 0x7, RZ, 0xc0, !PT ;  /* 0x0000000700ff7812 */ /* 0x000fe4000780c0ff */
[----:B------:R-:W-:-:S04]  /*9f130*/  LOP3.LUT P1, RZ, R13, 0x7, RZ, 0xc0, !PT ;  /* 0x000000070dff7812 */ /* 0x000fc8000782c0ff */
[----:B------:R-:W-:-:S04]  /*9f140*/  PLOP3.LUT P0, PT, P0, P1, PT, 0x20, 0x2 ;  /* 0x000000000002781c */ /* 0x000fc80000702470 */
[----:B--2---:R-:W-:Y:S02]  /*9f150*/  SEL R8, R13, R0, P0 ;  /* 0x000000000d087207 */ /* 0x004fe40000000000 */
[----:B------:R-:W-:Y:S02]  /*9f160*/  SEL R3, R0, R13, P0 ;  /* 0x0000000d00037207 */ /* 0x000fe40000000000 */
[----:B------:R-:W-:-:S13]  /*9f170*/  LOP3.LUT P1, RZ, R8, 0x7, RZ, 0xc0, !PT ;  /* 0x0000000708ff7812 */ /* 0x000fda000782c0ff */
[----:B------:R-:W-:Y:S05]  /*9f180*/  @!P1 BRA `(.L_x_2758) ;  /* 0xfffffff8008c9947 */ /* 0x000fea000383ffff */
.L_x_2740:
[----:B------:R-:W-:Y:S01]  /*9f190*/  IMAD.SHL.U32 R0, R8, 0x8, RZ ;  /* 0x0000000808007824 */ /* 0x000fe200078e00ff */
[----:B------:R-:W-:Y:S01]  /*9f1a0*/  MOV R13, 0xfdfc5c00 ;  /* 0xfdfc5c00000d7802 */ /* 0x000fe20000000f00 */
[----:B-1----:R-:W-:Y:S02]  /*9f1b0*/  IMAD.MOV.U32 R11, RZ, RZ, -0x4f0f0efe ;  /* 0xb0f0f102ff0b7424 */ /* 0x002fe400078e00ff */
[----:B------:R-:W-:Y:S01]  /*9f1c0*/  IMAD.MOV.U32 R15, RZ, RZ, -0x40000000 ;  /* 0xc0000000ff0f7424 */ /* 0x000fe200078e00ff */
        /* <DEDUP_REMOVED lines=25> */
.L_x_2755:
        /* <DEDUP_REMOVED lines=12> */
.L_x_2754:
[----:B------:R-:W-:Y:S01]  /*9f420*/  IMAD R11, R23, 0x8, R2 ;  /* 0x00000008170b7824 */ /* 0x000fe200078e0202 */
[----:B------:R1:W-:Y:S01]  /*9f430*/  STL [R1+0x238], R22 ;  /* 0x0002381601007387 */ /* 0x0003e20000100800 */
[----:B------:R-:W-:Y:S02]  /*9f440*/  IMAD.MOV.U32 R9, RZ, RZ, R3 ;  /* 0x000000ffff097224 */ /* 0x000fe400078e0003 */
[----:B------:R-:W-:-:S03]  /*9f450*/  IMAD.MOV.U32 R23, RZ, RZ, R22 ;  /* 0x000000ffff177224 */ /* 0x000fc600078e0016 */
[----:B------:R1:W-:Y:S04]  /*9f460*/  STL.64 [R11+0x220], R8 ;  /* 0x000220080b007387 */ /* 0x0003e80000100a00 */
.L_x_2757:
[----:B------:R-:W-:Y:S05]  /*9f470*/  BSYNC B0 ;  /* 0x0000000000007941 */ /* 0x000fea0003800000 */
.L_x_2739:
        /* <DEDUP_REMOVED lines=8> */
.L_x_2778:
        /* <DEDUP_REMOVED lines=8> */
.L_x_2769:
        /* <DEDUP_REMOVED lines=10> */
.L_x_2764:
[----:B------:R-:W-:-:S05]  /*9f620*/  IMAD.MOV.U32 R9, RZ, RZ, -0x1 ;  /* 0xffffffffff097424 */ /* 0x000fca00078e00ff */
[----:B------:R1:W5:Y:S02]  /*9f630*/  ATOMG.E.EXCH.STRONG.GPU PT, R0, desc[UR36][R6.64], R9 ;  /* 0x80000009060079a8 */ /* 0x000364000c1ef124 */
.L_x_2765:
[----:B------:R-:W-:Y:S05]  /*9f640*/  BSYNC.RECONVERGENT B2 ;  /* 0x0000000000027941 */ /* 0x000fea0003800200 */
.L_x_2763:
[----:B-1-3-5:R-:W-:-:S05]  /*9f650*/  VIADD R9, R0, 0x1 ;  /* 0x0000000100097836 */ /* 0x02afca0000000000 */
[----:B------:R-:W-:-:S13]  /*9f660*/  ISETP.GE.U32.AND P1, PT, R9, 0x2, PT ;  /* 0x000000020900780c */ /* 0x000fda0003f26070 */
[----:B------:R-:W-:Y:S05]  /*9f670*/  @!P1 BRA `(.L_x_2762) ;  /* 0x0000000000249947 */ /* 0x000fea0003800000 */
[----:B------:R-:W-:Y:S04]  /*9f680*/  BSSY.RECONVERGENT B2, `(.L_x_2766) ;  /* 0x0000005000027945 */ /* 0x000fe80003800200 */
[----:B------:R-:W-:Y:S05]  /*9f690*/  @P0 BRA `(.L_x_2767) ;  /* 0x0000000000080947 */ /* 0x000fea0003800000 */
[----:B------:R1:W-:Y:S01]  /*9f6a0*/  ATOMS.EXCH RZ, [R3+0x10000], RZ ;  /* 0x010000ff03ff738c */ /* 0x0003e20004000000 */
[----:B------:R-:W-:Y:S05]  /*9f6b0*/  BRA `(.L_x_2768) ;  /* 0x0000000000047947 */ /* 0x000fea0003800000 */
.L_x_2767:
[----:B------:R3:W5:Y:S02]  /*9f6c0*/  ATOMG.E.EXCH.STRONG.GPU PT, RZ, desc[UR36][R6.64], RZ ;  /* 0x800000ff06ff79a8 */ /* 0x000764000c1ef124 */
.L_x_2768:
[----:B------:R-:W-:Y:S05]  /*9f6d0*/  BSYNC.RECONVERGENT B2 ;  /* 0x0000000000027941 */ /* 0x000fea0003800200 */
.L_x_2766:
[----:B------:R-:W-:Y:S01]  /*9f6e0*/  LOP3.LUT P0, RZ, R0, 0x7, RZ, 0xc0, !PT ;  /* 0x0000000700ff7812 */ /* 0x000fe2000780c0ff */
[----:B------:R-:W-:-:S12]  /*9f6f0*/  IMAD.MOV.U32 R5, RZ, RZ, R0 ;  /* 0x000000ffff057224 */ /* 0x000fd800078e0000 */
[----:B------:R-:W-:Y:S05]  /*9f700*/  @!P0 BRA `(.L_x_2769) ;  /* 0xfffffffc009c8947 */ /* 0x000fea000383ffff */
.L_x_2762:
[----:B------:R-:W-:Y:S05]  /*9f710*/  BSYNC B1 ;  /* 0x0000000000017941 */ /* 0x000fea0003800000 */
.L_x_2761:
        /* <DEDUP_REMOVED lines=15> */
.L_x_2772:
        /* <DEDUP_REMOVED lines=14> */
.L_x_2771:
        /* <DEDUP_REMOVED lines=15> */
.L_x_2776:
[----:B------:R-:W-:-:S05]  /*9f9e0*/  IMAD.WIDE.U32 R6, R7, 0x4, R24 ;  /* 0x0000000407067825 */ /* 0x000fca00078e0018 */
[----:B--2---:R-:W2:Y:S02]  /*9f9f0*/  ATOMG.E.EXCH.STRONG.GPU PT, R0, desc[UR36][R6.64], R5 ;  /* 0x80000005060079a8 */ /* 0x004ea4000c1ef124 */
[----:B--2---:R-:W-:-:S13]  /*9fa00*/  ISETP.NE.AND P0, PT, R0, -0x1, PT ;  /* 0xffffffff0000780c */ /* 0x004fda0003f05270 */
[----:B------:R-:W-:Y:S05]  /*9fa10*/  @!P0 BREAK.RELIABLE B1 ;  /* 0x0000000000018942 */ /* 0x000fea0003800100 */
[----:B------:R-:W-:Y:S05]  /*9fa20*/  @!P0 BRA `(.L_x_2777) ;  /* 0x0000000000e48947 */ /* 0x000fea0003800000 */
[----:B------:R2:W5:Y:S01]  /*9fa30*/  ATOMG.E.EXCH.STRONG.GPU PT, RZ, desc[UR36][R6.64], RZ ;  /* 0x800000ff06ff79a8 */ /* 0x000562000c1ef124 */
[----:B-1----:R-:W-:-:S07]  /*9fa40*/  IMAD.MOV.U32 R3, RZ, RZ, R5 ;  /* 0x000000ffff037224 */ /* 0x002fce00078e0005 */
.L_x_2773:
[----:B------:R-:W-:Y:S05]  /*9fa50*/  BSYNC.RELIABLE B1 ;  /* 0x0000000000017941 */ /* 0x000fea0003800100 */
.L_x_2770:
[----:B------:R-:W-:Y:S02]  /*9fa60*/  LOP3.LUT P0, RZ, R0, 0x7, RZ, 0xc0, !PT ;  /* 0x0000000700ff7812 */ /* 0x000fe4000780c0ff */
[----:B------:R-:W-:-:S04]  /*9fa70*/  LOP3.LUT P1, RZ, R3, 0x7, RZ, 0xc0, !PT ;  /* 0x0000000703ff7812 */ /* 0x000fc8000782c0ff */
[----:B------:R-:W-:-:S04]  /*9fa80*/  PLOP3.LUT P0, PT, P0, P1, PT, 0x20, 0x2 ;  /* 0x000000000002781c */ /* 0x000fc80000702470 */
[----:B---3--:R-:W-:Y:S02]  /*9fa90*/  SEL R4, R3, R0, P0 ;  /* 0x0000000003047207 */ /* 0x008fe40000000000 */
[----:B------:R-:W-:Y:S02]  /*9faa0*/  SEL R5, R0, R3, P0 ;  /* 0x0000000300057207 */ /* 0x000fe40000000000 */
[----:B------:R-:W-:-:S13]  /*9fab0*/  LOP3.LUT P1, RZ, R4, 0x7, RZ, 0xc0, !PT ;  /* 0x0000000704ff7812 */ /* 0x000fda000782c0ff */
[----:B------:R-:W-:Y:S05]  /*9fac0*/  @!P1 BRA `(.L_x_2778) ;  /* 0xfffffff8008c9947 */ /* 0x000fea000383ffff */
.L_x_2760:
        /* <DEDUP_REMOVED lines=30> */
.L_x_2775:
        /* <DEDUP_REMOVED lines=13> */
.L_x_2774:
[C---:B------:R-:W-:Y:S02]  /*9fd80*/  VIADD R0, R23.reuse, 0x1 ;  /* 0x0000000117007836 */ /* 0x040fe40000000000 */
[----:B------:R-:W-:-:S03]  /*9fd90*/  IMAD R23, R23, 0x8, R2 ;  /* 0x0000000817177824 */ /* 0x000fc600078e0202 */
[----:B------:R1:W-:Y:S04]  /*9fda0*/  STL [R1+0x238], R0 ;  /* 0x0002380001007387 */ /* 0x0003e80000100800 */
[----:B------:R1:W-:Y:S02]  /*9fdb0*/  STL.64 [R23+0x220], R4 ;  /* 0x0002200417007387 */ /* 0x0003e40000100a00 */
.L_x_2777:
[----:B------:R-:W-:Y:S05]  /*9fdc0*/  BSYNC B0 ;  /* 0x0000000000007941 */ /* 0x000fea0003800000 */
.L_x_2759:
[----:B------:R-:W-:Y:S05]  /*9fdd0*/  BRA `(.L_x_2345) ;  /* 0x000000d400bc7947 */ /* 0x000fea0003800000 */
.L_x_2606:
        /* <DEDUP_REMOVED lines=12> */
.L_x_2785:
        /* <DEDUP_REMOVED lines=33> */
.L_x_2784:
[----:B------:R-:W-:Y:S05]  /*a00b0*/  BSYNC.RECONVERGENT B8 ;  /* 0x0000000000087941 */ /* 0x000fea0003800200 */
.L_x_2783:
[----:B------:R-:W-:-:S13]  /*a00c0*/  ISETP.GE.U32.AND P0, PT, R23, 0x2, PT ;  /* 0x000000021700780c */ /* 0x000fda0003f06070 */
[----:B------:R-:W-:Y:S05]  /*a00d0*/  @!P0 BRA `(.L_x_2785) ;  /* 0xfffffffc00708947 */ /* 0x000fea000383ffff */
[----:B------:R-:W-:Y:S05]  /*a00e0*/  BSYNC.RECONVERGENT B7 ;  /* 0x0000000000077941 */ /* 0x000fea0003800200 */
.L_x_2782:
[----:B------:R-:W-:Y:S01]  /*a00f0*/  PLOP3.LUT P0, PT, PT, PT, PT, 0x80, 0x8 ;  /* 0x000000000008781c */ /* 0x000fe20003f0f070 */
[----:B------:R-:W-:-:S12]  /*a0100*/  BRA `(.L_x_2786) ;  /* 0x0000004000bc7947 */ /* 0x000fd80003800000 */
.L_x_2781:
        /* <DEDUP_REMOVED lines=12> */
[----:B------:R-:W-:-:S05]  /*a01d0*/  IMAD.IADD R7, R38, 0x1, R7 ;  /* 0x0000000126077824 */ /* 0x000fca00078e0207 */
[----:B------:R-:W2:Y:S01]  /*a01e0*/  LDS.64 R8, [R7] ;  /* 0x0000000007087984 */ /* 0x000ea20000000a00 */
[----:B0-----:R-:W-:Y:S01]  /*a01f0*/  IMAD.MOV.U32 R3, RZ, RZ, RZ ;  /* 0x000000ffff037224 */ /* 0x001fe200078e00ff */
[----:B-1----:R-:W-:Y:S02]  /*a0200*/  ISETP.NE.U32.AND P0, PT, R4, RZ, PT ;  /* 0x000000ff0400720c */ /* 0x002fe40003f05070 */
[----:B------:R-:W-:Y:S02]  /*a0210*/  LOP3.LUT R4, R0, 0x1f80, RZ, 0xc0, !PT ;  /* 0x00001f8000047812 */ /* 0x000fe400078ec0ff */
[----:B------:R-:W-:Y:S02]  /*a0220*/  ISETP.NE.AND.EX P0, PT, R5, RZ, PT, P0 ;  /* 0x000000ff0500720c */ /* 0x000fe40003f05300 */
[----:B--2---:R-:W-:Y:S01]  /*a0230*/  ISETP.NE.U32.AND P1, PT, R8, RZ, PT ;  /* 0x000000ff0800720c */ /* 0x004fe20003f25070 */
        /* <DEDUP_REMOVED lines=1050> */
.L_x_2788:
[----:B------:R-:W-:Y:S05]  /*a43e0*/  BSYNC.RECONVERGENT B0 ;  /* 0x0000000000007941 */ /* 0x000fea0003800200 */
.L_x_2787:
[----:B------:R1:W-:Y:S02]  /*a43f0*/  STL [R1+0x24], R0 ;  /* 0x0000240001007387 */ /* 0x0003e40000100800 */
.L_x_2786:
[----:B------:R-:W-:Y:S05]  /*a4400*/  BSYNC.RECONVERGENT B6 ;  /* 0x0000000000067941 */ /* 0x000fea0003800200 */
.L_x_2780:
[----:B------:R-:W-:-:S13]  /*a4410*/  ISETP.EQ.OR P0, PT, R17, RZ, !P0 ;  /* 0x000000ff1100720c */ /* 0x000fda0004702670 */
        /* <DEDUP_REMOVED lines=12> */
.L_x_2790:
[----:B0-----:R-:W0:Y:S02]  /*a44e0*/  LDC.64 R4, c[0x0][0x380] ;  /* 0x0000e000ff047b82 */ /* 0x001e240000000a00 */
[----:B0-----:R-:W-:-:S03]  /*a44f0*/  IMAD.WIDE.U32 R4, R37, 0x8, R4 ;  /* 0x0000000825047825 */ /* 0x001fc600078e0004 */
[----:B------:R-:W-:-:S05]  /*a4500*/  IADD3 R6, P0, PT, R4, 0xc000000, RZ ;  /* 0x0c00000004067810 */ /* 0x000fca0007f1e0ff */
[----:B------:R-:W-:-:S06]  /*a4510*/  IMAD.X R7, RZ, RZ, R5, P0 ;  /* 0x000000ffff077224 */ /* 0x000fcc00000e0605 */
[----:B------:R-:W5:Y:S02]  /*a4520*/  ATOMG.E.EXCH.64.STRONG.GPU PT, R6, desc[UR36][R6.64+0x8], RZ ;  /* 0x800008ff060679a8 */ /* 0x000f64000c1ef524 */
.L_x_2791:
[----:B------:R-:W-:Y:S05]  /*a4530*/  BSYNC.RECONVERGENT B0 ;  /* 0x0000000000007941 */ /* 0x000fea0003800200 */
.L_x_2789:
        /* <DEDUP_REMOVED lines=16> */
.L_x_2795:
[----:B------:R-:W0:Y:S02]  /*a4640*/  LDC.64 R8, c[0x0][0x380] ;  /* 0x0000e000ff087b82 */ /* 0x000e240000000a00 */
[----:B0-----:R-:W-:-:S03]  /*a4650*/  IMAD.WIDE.U32 R8, R3, 0x8, R8 ;  /* 0x0000000803087825 */ /* 0x001fc600078e0008 */
[----:B------:R-:W-:-:S05]  /*a4660*/  IADD3 R8, P0, PT, R8, 0xc000000, RZ ;  /* 0x0c00000008087810 */ /* 0x000fca0007f1e0ff */
[----:B------:R-:W-:-:S05]  /*a4670*/  IMAD.X R9, RZ, RZ, R9, P0 ;  /* 0x000000ffff097224 */ /* 0x000fca00000e0609 */
[----:B------:R0:W5:Y:S03]  /*a4680*/  ATOMG.E.EXCH.64.STRONG.GPU PT, RZ, desc[UR36][R8.64+0x8], R4 ;  /* 0x8000080408ff79a8 */ /* 0x000166000c1ef524 */
.L_x_2796:
[----:B------:R-:W-:Y:S05]  /*a4690*/  BSYNC.RECONVERGENT B1 ;  /* 0x0000000000017941 */ /* 0x000fea0003800200 */
.L_x_2794:
[----:B------:R-:W-:Y:S02]  /*a46a0*/  LEA R3, R3, 0x4, 0x3 ;  /* 0x0000000403037811 */ /* 0x000fe400078e18ff */
[----:B------:R-:W-:-:S04]  /*a46b0*/  LOP3.LUT P1, RZ, R6, 0x7, RZ, 0xc0, !PT ;  /* 0x0000000706ff7812 */ /* 0x000fc8000782c0ff */
[----:B0-2---:R-:W-:Y:S02]  /*a46c0*/  SEL R4, R6, R3, !P1 ;  /* 0x0000000306047207 */ /* 0x005fe40004800000 */
[----:B------:R-:W-:Y:S02]  /*a46d0*/  SEL R7, R3, R6, !P1 ;  /* 0x0000000603077207 */ /* 0x000fe40004800000 */
[----:B------:R-:W-:-:S13]  /*a46e0*/  LOP3.LUT P0, RZ, R4, 0x7, RZ, 0xc0, !PT ;  /* 0x0000000704ff7812 */ /* 0x000fda000780c0ff */
[----:B------:R-:W-:Y:S05]  /*a46f0*/  @P0 BRA `(.L_x_2797) ;  /* 0x0000000400740947 */ /* 0x000fea0003800000 */
.L_x_2815:
[----:B------:R-:W-:Y:S01]  /*a4700*/  LOP3.LUT P0, RZ, R7, 0x7, RZ, 0xc0, !PT ;  /* 0x0000000707ff7812 */ /* 0x000fe2000780c0ff */
[----:B------:R-:W-:Y:S05]  /*a4710*/  YIELD ;  /* 0x0000000000007946 */ /* 0x000fea0003800000 */
[----:B------:R-:W-:Y:S07]  /*a4720*/  BSSY B1, `(.L_x_2798) ;  /* 0x000001f000017945 */ /* 0x000fee0003800000 */
[----:B--2---:R-:W-:Y:S05]  /*a4730*/  @P0 BRA `(.L_x_2799) ;  /* 0x0000000000740947 */ /* 0x004fea0003800000 */
[----:B------:R-:W0:Y:S01]  /*a4740*/  S2R R3, SR_CgaCtaId ;  /* 0x0000000000037919 */ /* 0x000e220000008800 */
[----:B-1----:R-:W-:-:S05]  /*a4750*/  MOV R0, 0x400 ;  /* 0x0000040000007802 */ /* 0x002fca0000000f00 */
[----:B------:R-:W-:-:S05]  /*a4760*/  VIADD R0, R0, 0x410 ;  /* 0x0000041000007836 */ /* 0x000fca0000000000 */
[----:B0-----:R-:W-:-:S07]  /*a4770*/  LEA R6, R3, R0, 0x18 ;  /* 0x0000000003067211 */ /* 0x001fce00078ec0ff */
.L_x_2806:
        /* <DEDUP_REMOVED lines=10> */
.L_x_2801:
[----:B------:R-:W-:-:S05]  /*a4820*/  IMAD.MOV.U32 R5, RZ, RZ, -0x1 ;  /* 0xffffffffff057424 */ /* 0x000fca00078e00ff */
[----:B------:R2:W5:Y:S02]  /*a4830*/  ATOMG.E.EXCH.STRONG.GPU PT, R0, desc[UR36][R8.64], R5 ;  /* 0x80000005080079a8 */ /* 0x000564000c1ef124 */
.L_x_2802:
[----:B------:R-:W-:Y:S05]  /*a4840*/  BSYNC.RECONVERGENT B2 ;  /* 0x0000000000027941 */ /* 0x000fea0003800200 */
.L_x_2800:
[----:B-12--5:R-:W-:-:S05]  /*a4850*/  VIADD R5, R0, 0x1 ;  /* 0x0000000100057836 */ /* 0x026fca0000000000 */
[----:B------:R-:W-:-:S13]  /*a4860*/  ISETP.GE.U32.AND P1, PT, R5, 0x2, PT ;  /* 0x000000020500780c */ /* 0x000fda0003f26070 */
[----:B------:R-:W-:Y:S05]  /*a4870*/  @!P1 BRA `(.L_x_2799) ;  /* 0x0000000000249947 */ /* 0x000fea0003800000 */
[----:B------:R-:W-:Y:S04]  /*a4880*/  BSSY.RECONVERGENT B2, `(.L_x_2803) ;  /* 0x0000005000027945 */ /* 0x000fe80003800200 */
[----:B------:R-:W-:Y:S05]  /*a4890*/  @P0 BRA `(.L_x_2804) ;  /* 0x0000000000080947 */ /* 0x000fea0003800000 */
[----:B------:R1:W-:Y:S01]  /*a48a0*/  ATOMS.EXCH RZ, [R3+0x10000], RZ ;  /* 0x010000ff03ff738c */ /* 0x0003e20004000000 */
[----:B------:R-:W-:Y:S05]  /*a48b0*/  BRA `(.L_x_2805) ;  /* 0x0000000000047947 */ /* 0x000fea0003800000 */
.L_x_2804:
[----:B------:R2:W5:Y:S02]  /*a48c0*/  ATOMG.E.EXCH.STRONG.GPU PT, RZ, desc[UR36][R8.64], RZ ;  /* 0x800000ff08ff79a8 */ /* 0x000564000c1ef124 */
.L_x_2805:
[----:B------:R-:W-:Y:S05]  /*a48d0*/  BSYNC.RECONVERGENT B2 ;  /* 0x0000000000027941 */ /* 0x000fea0003800200 */
.L_x_2803:
[----:B------:R-:W-:Y:S01]  /*a48e0*/  LOP3.LUT P0, RZ, R0, 0x7, RZ, 0xc0, !PT ;  /* 0x0000000700ff7812 */ /* 0x000fe2000780c0ff */
[----:B------:R-:W-:-:S12]  /*a48f0*/  IMAD.MOV.U32 R7, RZ, RZ, R0 ;  /* 0x000000ffff077224 */ /* 0x000fd800078e0000 */
[----:B------:R-:W-:Y:S05]  /*a4900*/  @!P0 BRA `(.L_x_2806) ;  /* 0xfffffffc009c8947 */ /* 0x000fea000383ffff */
.L_x_2799:
[----:B------:R-:W-:Y:S05]  /*a4910*/  BSYNC B1 ;  /* 0x0000000000017941 */ /* 0x000fea0003800000 */
.L_x_2798:
        /* <DEDUP_REMOVED lines=9> */
[----:B-1----:R-:W-:Y:S02]  /*a49b0*/  IMAD.MOV.U32 R0, RZ, RZ, R7 ;  /* 0x000000ffff007224 */ /* 0x002fe400078e0007 */
[----:B0-----:R-:W-:-:S10]  /*a49c0*/  IMAD.MOV.U32 R3, RZ, RZ, R4 ;  /* 0x000000ffff037224 */ /* 0x001fd400078e0004 */
[----:B------:R-:W-:Y:S05]  /*a49d0*/  @!P0 BRA `(.L_x_2810) ;  /* 0x00000000009c8947 */ /* 0x000fea0003800000 */
[----:B------:R-:W-:-:S13]  /*a49e0*/  ISETP.NE.AND P0, PT, R5, RZ, PT ;  /* 0x000000ff0500720c */ /* 0x000fda0003f05270 */
[----:B------:R-:W-:Y:S05]  /*a49f0*/  @P0 BREAK.RELIABLE B1 ;  /* 0x0000000000010942 */ /* 0x000fea0003800100 */
[----:B------:R-:W-:Y:S05]  /*a4a00*/  @P0 BRA `(.L_x_2811) ;  /* 0x0000000400640947 */ /* 0x000fea0003800000 */
.L_x_2809:
        /* <DEDUP_REMOVED lines=14> */
.L_x_2808:
        /* <DEDUP_REMOVED lines=13> */
[----:B0-----:R-:W-:Y:S01]  /*a4bc0*/  IMAD.MOV.U32 R3, RZ, RZ, R7 ;  /* 0x000000ffff037224 */ /* 0x001fe200078e0007 */
[----:B------:R-:W-:Y:S06]  /*a4bd0*/  BRA `(.L_x_2810) ;  /* 0x00000000001c7947 */ /* 0x000fec0003800000 */
.L_x_2813:
[----:B------:R-:W-:-:S05]  /*a4be0*/  IMAD.WIDE.U32 R4, R5, 0x4, R24 ;  /* 0x0000000405047825 */ /* 0x000fca00078e0018 */
[----:B-1----:R-:W3:Y:S02]  /*a4bf0*/  ATOMG.E.EXCH.STRONG.GPU PT, R0, desc[UR36][R4.64], R7 ;  /* 0x80000007040079a8 */ /* 0x002ee4000c1ef124 */
[----:B---3--:R-:W-:-:S13]  /*a4c00*/  ISETP.NE.AND P0, PT, R0, -0x1, PT ;  /* 0xffffffff0000780c */ /* 0x008fda0003f05270 */
[----:B------:R-:W-:Y:S05]  /*a4c10*/  @!P0 BREAK.RELIABLE B1 ;  /* 0x0000000000018942 */ /* 0x000fea0003800100 */
[----:B------:R-:W-:Y:S05]  /*a4c20*/  @!P0 BRA `(.L_x_2814) ;  /* 0x0000000c00ec8947 */ /* 0x000fea0003800000 */
[----:B------:R1:W5:Y:S01]  /*a4c30*/  ATOMG.E.EXCH.STRONG.GPU PT, RZ, desc[UR36][R4.64], RZ ;  /* 0x800000ff04ff79a8 */ /* 0x000362000c1ef124 */
[----:B0-----:R-:W-:-:S07]  /*a4c40*/  MOV R3, R7 ;  /* 0x0000000700037202 */ /* 0x001fce0000000f00 */
.L_x_2810:
[----:B------:R-:W-:Y:S05]  /*a4c50*/  BSYNC.RELIABLE B1 ;  /* 0x0000000000017941 */ /* 0x000fea0003800100 */
.L_x_2807:
[----:B------:R-:W-:Y:S02]  /*a4c60*/  LOP3.LUT P0, RZ, R0, 0x7, RZ, 0xc0, !PT ;  /* 0x0000000700ff7812 */ /* 0x000fe4000780c0ff */
[----:B------:R-:W-:-:S04]  /*a4c70*/  LOP3.LUT P1, RZ, R3, 0x7, RZ, 0xc0, !PT ;  /* 0x0000000703ff7812 */ /* 0x000fc8000782c0ff */
[----:B------:R-:W-:-:S04]  /*a4c80*/  PLOP3.LUT P0, PT, P0, P1, PT, 0x20, 0x2 ;  /* 0x000000000002781c */ /* 0x000fc80000702470 */
[----:B-1-3--:R-:W-:Y:S02]  /*a4c90*/  SEL R4, R3, R0, P0 ;  /* 0x0000000003047207 */ /* 0x00afe40000000000 */
[----:B------:R-:W-:Y:S02]  /*a4ca0*/  SEL R7, R0, R3, P0 ;  /* 0x0000000300077207 */ /* 0x000fe40000000000 */
[----:B------:R-:W-:-:S13]  /*a4cb0*/  LOP3.LUT P1, RZ, R4, 0x7, RZ, 0xc0, !PT ;  /* 0x0000000704ff7812 */ /* 0x000fda000782c0ff */
[----:B------:R-:W-:Y:S05]  /*a4cc0*/  @!P1 BRA `(.L_x_2815) ;  /* 0xfffffff8008c9947 */ /* 0x000fea000383ffff */
.L_x_2797:
[----:B-1----:R-:W-:Y:S02]  /*a4cd0*/  IMAD.SHL.U32 R0, R4, 0x8, RZ ;  /* 0x0000000804007824 */ /* 0x002fe400078e00ff */
[----:B------:R-:W-:Y:S02]  /*a4ce0*/  IMAD.MOV.U32 R3, RZ, RZ, -0x4f0f0efe ;  /* 0xb0f0f102ff037424 */ /* 0x000fe400078e00ff */
[----:B--2---:R-:W-:Y:S01]  /*a4cf0*/  IMAD.MOV.U32 R9, RZ, RZ, -0x40000000 ;  /* 0xc0000000ff097424 */ /* 0x004fe200078e00ff */
        /* <DEDUP_REMOVED lines=28> */
.L_x_2812:
        /* <DEDUP_REMOVED lines=14> */
.L_x_2811:
[----:B------:R-:W3:Y:S01]  /*a4fa0*/  LDL R3, [R1+0x238] ;  /* 0x0002380001037983 */ /* 0x000ee20000100800 */
[----:B------:R-:W-:Y:S02]  /*a4fb0*/  IMAD.MOV.U32 R5, RZ, RZ, R7 ;  /* 0x000000ffff057224 */ /* 0x000fe400078e0007 */
[C---:B---3--:R-:W-:Y:S02]  /*a4fc0*/  VIADD R0, R3.reuse, 0x1 ;  /* 0x0000000103007836 */ /* 0x048fe40000000000 */
[----:B------:R-:W-:-:S03]  /*a4fd0*/  IMAD R3, R3, 0x8, R2 ;  /* 0x0000000803037824 */ /* 0x000fc600078e0202 */
[----:B------:R0:W-:Y:S04]  /*a4fe0*/  STL [R1+0x238], R0 ;  /* 0x0002380001007387 */ /* 0x0001e80000100800 */
[----:B------:R0:W-:Y:S01]  /*a4ff0*/  STL.64 [R3+0x220], R4 ;  /* 0x0002200403007387 */ /* 0x0001e20000100a00 */
[----:B------:R-:W-:Y:S05]  /*a5000*/  BRA `(.L_x_2814) ;  /* 0x0000000800f47947 */ /* 0x000fea0003800000 */
.L_x_2793:
        /* <DEDUP_REMOVED lines=14> */
.L_x_2817:
[----:B------:R-:W2:Y:S02]  /*a50f0*/  LDC.64 R10, c[0x0][0x380] ;  /* 0x0000e000ff0a7b82 */ /* 0x000ea40000000a00 */
[----:B--2---:R-:W-:-:S03]  /*a5100*/  IMAD.WIDE.U32 R10, R8, 0x8, R10 ;  /* 0x00000008080a7825 */ /* 0x004fc600078e000a */
[----:B------:R-:W-:-:S05]  /*a5110*/  IADD3 R10, P0, PT, R10, 0xc000000, RZ ;  /* 0x0c0000000a0a7810 */ /* 0x000fca0007f1e0ff */
[----:B------:R-:W-:-:S05]  /*a5120*/  IMAD.X R11, RZ, RZ, R11, P0 ;  /* 0x000000ffff0b7224 */ /* 0x000fca00000e060b */
[----:B------:R3:W5:Y:S03]  /*a5130*/  ATOMG.E.EXCH.64.STRONG.GPU PT, RZ, desc[UR36][R10.64+0x8], R4 ;  /* 0x800008040aff79a8 */ /* 0x000766000c1ef524 */
.L_x_2818:
[----:B------:R-:W-:Y:S05]  /*a5140*/  BSYNC.RECONVERGENT B1 ;  /* 0x0000000000017941 */ /* 0x000fea0003800200 */
.L_x_2816:
[----:B------:R-:W-:Y:S01]  /*a5150*/  ISETP.GT.U32.AND P0, PT, R9, 0x1fff, PT ;  /* 0x00001fff0900780c */ /* 0x000fe20003f04070 */
[----:B------:R-:W-:Y:S01]  /*a5160*/  BSSY.RECONVERGENT B1, `(.L_x_2819) ;  /* 0x0000011000017945 */ /* 0x000fe20003800200 */
[----:B---3--:R-:W-:Y:S01]  /*a5170*/  LOP3.LUT R10, R42, 0xffffff00, RZ, 0xc0, !PT ;  /* 0xffffff002a0a7812 */ /* 0x008fe200078ec0ff */
        /* <DEDUP_REMOVED lines=10> */
.L_x_2820:
[----:B--2---:R-:W0:Y:S02]  /*a5220*/  LDC.64 R4, c[0x0][0x380] ;  /* 0x0000e000ff047b82 */ /* 0x004e240000000a00 */
[----:B0-----:R-:W-:-:S03]  /*a5230*/  IMAD.WIDE.U32 R4, R9, 0x8, R4 ;  /* 0x0000000809047825 */ /* 0x001fc600078e0004 */
[----:B------:R-:W-:-:S05]  /*a5240*/  IADD3 R4, P0, PT, R4, 0xc000000, RZ ;  /* 0x0c00000004047810 */ /* 0x000fca0007f1e0ff */
[----:B------:R-:W-:-:S05]  /*a5250*/  IMAD.X R5, RZ, RZ, R5, P0 ;  /* 0x000000ffff057224 */ /* 0x000fca00000e0605 */
[----:B------:R3:W5:Y:S03]  /*a5260*/  ATOMG.E.EXCH.64.STRONG.GPU PT, RZ, desc[UR36][R4.64+0x8], R10 ;  /* 0x8000080a04ff79a8 */ /* 0x000766000c1ef524 */
.L_x_2821:
[----:B------:R-:W-:Y:S05]  /*a5270*/  BSYNC.RECONVERGENT B1 ;  /* 0x0000000000017941 */ /* 0x000fea0003800200 */
.L_x_2819:
[----:B------:R-:W-:Y:S02]  /*a5280*/  LEA R7, R8, 0x4, 0x3 ;  /* 0x0000000408077811 */ /* 0x000fe400078e18ff */
[----:B------:R-:W-:-:S04]  /*a5290*/  LOP3.LUT P1, RZ, R6, 0x7, RZ, 0xc0, !PT ;  /* 0x0000000706ff7812 */ /* 0x000fc8000782c0ff */
[----:B--23--:R-:W-:Y:S02]  /*a52a0*/  SEL R4, R6, R7, !P1 ;  /* 0x0000000706047207 */ /* 0x00cfe40004800000 */
[----:B------:R-:W-:Y:S02]  /*a52b0*/  SEL R7, R7, R6, !P1 ;  /* 0x0000000607077207 */ /* 0x000fe40004800000 */
[----:B------:R-:W-:-:S13]  /*a52c0*/  LOP3.LUT P0, RZ, R4, 0x7, RZ, 0xc0, !PT ;  /* 0x0000000704ff7812 */ /* 0x000fda000780c0ff */
[----:B------:R-:W-:Y:S05]  /*a52d0*/  @P0 BRA `(.L_x_2822) ;  /* 0x0000000400740947 */ /* 0x000fea0003800000 */
.L_x_2839:
        /* <DEDUP_REMOVED lines=8> */
.L_x_2831:
        /* <DEDUP_REMOVED lines=10> */
.L_x_2826:
[----:B------:R-:W-:-:S05]  /*a5400*/  IMAD.MOV.U32 R5, RZ, RZ, -0x1 ;  /* 0xffffffffff057424 */ /* 0x000fca00078e00ff */
[----:B------:R0:W5:Y:S02]  /*a5410*/  ATOMG.E.EXCH.STRONG.GPU PT, R0, desc[UR36][R8.64], R5 ;  /* 0x80000005080079a8 */ /* 0x000164000c1ef124 */
.L_x_2827:
[----:B------:R-:W-:Y:S05]  /*a5420*/  BSYNC.RECONVERGENT B2 ;  /* 0x0000000000027941 */ /* 0x000fea0003800200 */
.L_x_2825:
[----:B0-2--5:R-:W-:-:S05]  /*a5430*/  VIADD R5, R0, 0x1 ;  /* 0x0000000100057836 */ /* 0x025fca0000000000 */
[----:B------:R-:W-:-:S13]  /*a5440*/  ISETP.GE.U32.AND P1, PT, R5, 0x2, PT ;  /* 0x000000020500780c */ /* 0x000fda0003f26070 */
[----:B------:R-:W-:Y:S05]  /*a5450*/  @!P1 BRA `(.L_x_2824) ;  /* 0x0000000000249947 */ /* 0x000fea0003800000 */
[----:B------:R-:W-:Y:S04]  /*a5460*/  BSSY.RECONVERGENT B2, `(.L_x_2828) ;  /* 0x0000005000027945 */ /* 0x000fe80003800200 */
[----:B------:R-:W-:Y:S05]  /*a5470*/  @P0 BRA `(.L_x_2829) ;  /* 0x0000000000080947 */ /* 0x000fea0003800000 */
[----:B------:R2:W-:Y:S01]  /*a5480*/  ATOMS.EXCH RZ, [R3+0x10000], RZ ;  /* 0x010000ff03ff738c */ /* 0x0005e20004000000 */
[----:B------:R-:W-:Y:S05]  /*a5490*/  BRA `(.L_x_2830) ;  /* 0x0000000000047947 */ /* 0x000fea0003800000 */
.L_x_2829:
[----:B------:R0:W5:Y:S02]  /*a54a0*/  ATOMG.E.EXCH.STRONG.GPU PT, RZ, desc[UR36][R8.64], RZ ;  /* 0x800000ff08ff79a8 */ /* 0x000164000c1ef124 */
.L_x_2830:
[----:B------:R-:W-:Y:S05]  /*a54b0*/  BSYNC.RECONVERGENT B2 ;  /* 0x0000000000027941 */ /* 0x000fea0003800200 */
.L_x_2828:
[----:B------:R-:W-:Y:S01]  /*a54c0*/  LOP3.LUT P0, RZ, R0, 0x7, RZ, 0xc0, !PT ;  /* 0x0000000700ff7812 */ /* 0x000fe2000780c0ff */
[----:B------:R-:W-:-:S12]  /*a54d0*/  IMAD.MOV.U32 R7, RZ, RZ, R0 ;  /* 0x000000ffff077224 */ /* 0x000fd800078e0000 */
[----:B------:R-:W-:Y:S05]  /*a54e0*/  @!P0 BRA `(.L_x_2831) ;  /* 0xfffffffc009c8947 */ /* 0x000fea000383ffff */
.L_x_2824:
[----:B------:R-:W-:Y:S05]  /*a54f0*/  BSYNC B1 ;  /* 0x0000000000017941 */ /* 0x000fea0003800000 */
.L_x_2823:
        /* <DEDUP_REMOVED lines=10> */
[----:B--2---:R-:W-:-:S10]  /*a55a0*/  IMAD.MOV.U32 R3, RZ, RZ, R4 ;  /* 0x000000ffff037224 */ /* 0x004fd400078e0004 */
[----:B------:R-:W-:Y:S05]  /*a55b0*/  @!P0 BRA `(.L_x_2835) ;  /* 0x00000000009c8947 */ /* 0x000fea0003800000 */
[----:B------:R-:W-:-:S13]  /*a55c0*/  ISETP.NE.AND P0, PT, R5, RZ, PT ;  /* 0x000000ff0500720c */ /* 0x000fda0003f05270 */
[----:B------:R-:W-:Y:S05]  /*a55d0*/  @P0 BREAK.RELIABLE B1 ;  /* 0x0000000000010942 */ /* 0x000fea0003800100 */
[----:B------:R-:W-:Y:S05]  /*a55e0*/  @P0 BRA `(.L_x_2836) ;  /* 0x0000000400640947 */ /* 0x000fea0003800000 */
.L_x_2834:
        /* <DEDUP_REMOVED lines=14> */
.L_x_2833:
        /* <DEDUP_REMOVED lines=15> */
.L_x_2838:
[----:B------:R-:W-:-:S05]  /*a57c0*/  IMAD.WIDE.U32 R4, R5, 0x4, R24 ;  /* 0x0000000405047825 */ /* 0x000fca00078e0018 */
[----:B-1----:R-:W3:Y:S02]  /*a57d0*/  ATOMG.E.EXCH.STRONG.GPU PT, R0, desc[UR36][R4.64], R7 ;  /* 0x80000007040079a8 */ /* 0x002ee4000c1ef124 */
[----:B---3--:R-:W-:-:S13]  /*a57e0*/  ISETP.NE.AND P0, PT, R0, -0x1, PT ;  /* 0xffffffff0000780c */ /* 0x008fda0003f05270 */
[----:B------:R-:W-:Y:S05]  /*a57f0*/  @!P0 BREAK.RELIABLE B1 ;  /* 0x0000000000018942 */ /* 0x000fea0003800100 */
[----:B------:R-:W-:Y:S05]  /*a5800*/  @!P0 BRA `(.L_x_2814) ;  /* 0x0000000000f48947 */ /* 0x000fea0003800000 */
[----:B------:R3:W5:Y:S01]  /*a5810*/  ATOMG.E.EXCH.STRONG.GPU PT, RZ, desc[UR36][R4.64], RZ ;  /* 0x800000ff04ff79a8 */ /* 0x000762000c1ef124 */
[----:B--2---:R-:W-:-:S07]  /*a5820*/  IMAD.MOV.U32 R3, RZ, RZ, R7 ;  /* 0x000000ffff037224 */ /* 0x004fce00078e0007 */
.L_x_2835:
[----:B------:R-:W-:Y:S05]  /*a5830*/  BSYNC.RELIABLE B1 ;  /* 0x0000000000017941 */ /* 0x000fea0003800100 */
.L_x_2832:
[----:B------:R-:W-:Y:S02]  /*a5840*/  LOP3.LUT P0, RZ, R0, 0x7, RZ, 0xc0, !PT ;  /* 0x0000000700ff7812 */ /* 0x000fe4000780c0ff */
[----:B------:R-:W-:-:S04]  /*a5850*/  LOP3.LUT P1, RZ, R3, 0x7, RZ, 0xc0, !PT ;  /* 0x0000000703ff7812 */ /* 0x000fc8000782c0ff */
[----:B------:R-:W-:-:S04]  /*a5860*/  PLOP3.LUT P0, PT, P0, P1, PT, 0x20, 0x2 ;  /* 0x000000000002781c */ /* 0x000fc80000702470 */
[----:B-1-3--:R-:W-:Y:S02]  /*a5870*/  SEL R4, R3, R0, P0 ;  /* 0x0000000003047207 */ /* 0x00afe40000000000 */
[----:B------:R-:W-:Y:S02]  /*a5880*/  SEL R7, R0, R3, P0 ;  /* 0x0000000300077207 */ /* 0x000fe40000000000 */
[----:B------:R-:W-:-:S13]  /*a5890*/  LOP3.LUT P1, RZ, R4, 0x7, RZ, 0xc0, !PT ;  /* 0x0000000704ff7812 */ /* 0x000fda000782c0ff */
[----:B------:R-:W-:Y:S05]  /*a58a0*/  @!P1 BRA `(.L_x_2839) ;  /* 0xfffffff8008c9947 */ /* 0x000fea000383ffff */
.L_x_2822:
        /* <DEDUP_REMOVED lines=31> */
.L_x_2837:
        /* <DEDUP_REMOVED lines=14> */
.L_x_2836:
[----:B------:R-:W2:Y:S01]  /*a5b80*/  LDL R3, [R1+0x238] ;  /* 0x0002380001037983 */ /* 0x000ea20000100800 */
[----:B------:R-:W-:Y:S02]  /*a5b90*/  IMAD.MOV.U32 R5, RZ, RZ, R7 ;  /* 0x000000ffff057224 */ /* 0x000fe400078e0007 */
[C---:B--2---:R-:W-:Y:S02]  /*a5ba0*/  VIADD R0, R3.reuse, 0x1 ;  /* 0x0000000103007836 */ /* 0x044fe40000000000 */
[----:B------:R-:W-:-:S03]  /*a5bb0*/  IMAD R3, R3, 0x8, R2 ;  /* 0x0000000803037824 */ /* 0x000fc600078e0202 */
[----:B------:R4:W-:Y:S04]  /*a5bc0*/  STL [R1+0x238], R0 ;  /* 0x0002380001007387 */ /* 0x0009e80000100800 */
[----:B------:R4:W-:Y:S02]  /*a5bd0*/  STL.64 [R3+0x220], R4 ;  /* 0x0002200403007387 */ /* 0x0009e40000100a00 */
.L_x_2814:
[----:B------:R-:W-:Y:S05]  /*a5be0*/  BSYNC B0 ;  /* 0x0000000000007941 */ /* 0x000fea0003800000 */
.L_x_2792:
[----:B------:R-:W-:Y:S05]  /*a5bf0*/  BRA `(.L_x_2345) ;  /* 0x0000007800347947 */ /* 0x000fea0003800000 */
.L_x_2779:
[----:B------:R-:W2:Y:S04]  /*a5c00*/  LDL R0, [R1+0x2c] ;  /* 0x00002c0001007983 */ /* 0x000ea80000100800 */
[----:B------:R0:W5:Y:S01]  /*a5c10*/  LDL R17, [R1+0xa40] ;  /* 0x000a400001117983 */ /* 0x0001620000100800 */
[----:B------:R-:W-:Y:S01]  /*a5c20*/  BSSY.RECONVERGENT B6, `(.L_x_2840) ;  /* 0x000009f000067945 */ /* 0x000fe20003800200 */
[----:B--2---:R-:W-:-:S13]  /*a5c30*/  ISETP.NE.AND P0, PT, R0, 0x2, PT ;  /* 0x000000020000780c */ /* 0x004fda0003f05270 */
[----:B0-----:R-:W-:Y:S05]  /*a5c40*/  @!P0 BRA `(.L_x_2841) ;  /* 0x0000000000988947 */ /* 0x001fea0003800000 */
[----:B------:R-:W-:Y:S01]  /*a5c50*/  BSSY.RECONVERGENT B7, `(.L_x_2842) ;  /* 0x0000023000077945 */ /* 0x000fe20003800200 */
[----:B------:R-:W-:-:S07]  /*a5c60*/  IMAD.MOV.U32 R35, RZ, RZ, RZ ;  /* 0x000000ffff237224 */ /* 0x000fce00078e00ff */
.L_x_2845:
        /* <DEDUP_REMOVED lines=30> */
.L_x_2844:
[----:B------:R-:W-:Y:S05]  /*a5e50*/  BSYNC.RECONVERGENT B8 ;  /* 0x0000000000087941 */ /* 0x000fea0003800200 */
.L_x_2843:
[----:B------:R-:W-:-:S13]  /*a5e60*/  ISETP.NE.AND P6, PT, R40, RZ, PT ;  /* 0x000000ff2800720c */ /* 0x000fda0003fc5270 */
[----:B------:R-:W-:Y:S05]  /*a5e70*/  @P6 BRA `(.L_x_2845) ;  /* 0xfffffffc007c6947 */ /* 0x000fea000383ffff */
[----:B------:R-:W-:Y:S05]  /*a5e80*/  BSYNC.RECONVERGENT B7 ;  /* 0x0000000000077941 */ /* 0x000fea0003800200 */
.L_x_2842:
[----:B------:R-:W-:Y:S01]  /*a5e90*/  PLOP3.LUT P0, PT, PT, PT, PT, 0x80, 0x8 ;  /* 0x000000000008781c */ /* 0x000fe20003f0f070 */
[----:B------:R-:W-:-:S12]  /*a5ea0*/  BRA `(.L_x_2846) ;  /* 0x0000000400d87947 */ /* 0x000fd80003800000 */
.L_x_2841:
[----:B------:R-:W2:Y:S04]  /*a5eb0*/  LDL R5, [R1+0x24] ;  /* 0x0000240001057983 */ /* 0x000ea80000100800 */
[----:B------:R0:W5:Y:S01]  /*a5ec0*/  LDL R0, [R1+0x38] ;  /* 0x0000380001007983 */ /* 0x0001620000100800 */
[----:B------:R-:W-:Y:S01]  /*a5ed0*/  BSSY.RECONVERGENT B0, `(.L_x_2847) ;  /* 0x0000072000007945 */ /* 0x000fe20003800200 */
[----:B------:R-:W-:Y:S02]  /*a5ee0*/  IMAD.MOV.U32 R3, RZ, RZ, RZ ;  /* 0x000000ffff037224 */ /* 0x000fe400078e00ff */
[----:B0-2---:R-:W-:-:S07]  /*a5ef0*/  VIADD R4, R5, 0x40 ;  /* 0x0000004005047836 */ /* 0x005fce0000000000 */
.L_x_2849:
[C---:B------:R-:W-:Y:S01]  /*a5f00*/  IMAD.SHL.U32 R6, R5.reuse, 0x400, RZ ;  /* 0x0000040005067824 */ /* 0x040fe200078e00ff */
[----:B------:R-:W-:Y:S01]  /*a5f10*/  PLOP3.LUT P0, PT, PT, PT, PT, 0x80, 0x8 ;  /* 0x000000000008781c */ /* 0x000fe20003f0f070 */
[----:B------:R-:W-:-:S03]  /*a5f20*/  IMAD.SHL.U32 R8, R5, 0x80, RZ ;  /* 0x0000008005087824 */ /* 0x000fc600078e00ff */
[----:B------:R-:W-:Y:S02]  /*a5f30*/  LOP3.LUT R7, R6, 0xfc00, RZ, 0xc0, !PT ;  /* 0x0000fc0006077812 */ /* 0x000fe400078ec0ff */
[----:B------:R-:W-:-:S03]  /*a5f40*/  LOP3.LUT R8, R8, 0x1f80, RZ, 0xc0, !PT ;  /* 0x00001f8008087812 */ /* 0x000fc600078ec0ff */
[----:B------:R-:W-:Y:S02]  /*a5f50*/  IMAD.IADD R7, R38, 0x1, R7 ;  /* 0x0000000126077824 */ /* 0x000fe400078e0207 */
[----:B------:R-:W-:-:S04]  /*a5f60*/  IMAD.IADD R34, R8, 0x1, R39 ;  /* 0x0000000108227824 */ /* 0x000fc800078e0227 */
[----:B------:R-:W0:Y:S01]  /*a5f70*/  LDS.64 R6, [R7] ;  /* 0x0000000007067984 */ /* 0x000e220000000a00 */
[----:B------:R-:W-:Y:S02]  /*a5f80*/  ISETP.NE.AND P2, PT, R34, RZ, PT ;  /* 0x000000ff2200720c */ /* 0x000fe40003f45270 */
[----:B0-----:R-:W-:Y:S01]  /*a5f90*/  ISETP.NE.U32.AND P1, PT, R6, RZ, PT ;  /* 0x000000ff0600720c */ /* 0x001fe20003f25070 */
        /* <DEDUP_REMOVED lines=9> */
[----:B------:R-:W0:Y:S02]  /*a6030*/  LDS.64 R8, [R7] ;  /* 0x0000000007087984 */ /* 0x000e240000000a00 */
[----:B------:R-:W-:Y:S02]  /*a6040*/  ISETP.NE.AND P2, PT, R34, RZ, PT ;  /* 0x000000ff2200720c */ /* 0x000fe40003f45270 */
[----:B0-----:R-:W-:Y:S01]  /*a6050*/  ISETP.NE.U32.AND P1, PT, R8, RZ, PT ;  /* 0x000000ff0800720c */ /* 0x001fe20003f25070 */
        /* <DEDUP_REMOVED lines=89> */
.L_x_2848:
[----:B------:R-:W-:Y:S05]  /*a65f0*/  BSYNC.RECONVERGENT B0 ;  /* 0x0000000000007941 */ /* 0x000fea0003800200 */
.L_x_2847:
[----:B------:R0:W-:Y:S02]  /*a6600*/  STL [R1+0x24], R6 ;  /* 0x0000240601007387 */ /* 0x0001e40000100800 */
.L_x_2846:
[----:B------:R-:W-:Y:S05]  /*a6610*/  BSYNC.RECONVERGENT B6 ;  /* 0x0000000000067941 */ /* 0x000fea0003800200 */
.L_x_2840:
[----:B-----5:R-:W-:Y:S01]  /*a6620*/  IMAD.MOV R0, RZ, RZ, -R17 ;  /* 0x000000ffff007224 */ /* 0x020fe200078e0a11 */
[----:B------:R-:W-:Y:S01]  /*a6630*/  IADD3 R3, PT, PT, -R22, 0x101, RZ ;  /* 0x0000010116037810 */ /* 0x000fe20007ffe1ff */
[----:B------:R1:W-:Y:S03]  /*a6640*/  STL [R1+0x38], R34 ;  /* 0x0000382201007387 */ /* 0x0003e60000100800 */
[----:B------:R-:W-:-:S04]  /*a6650*/  VIADDMNMX.U32 R0, R0, 0x100, R3, PT ;  /* 0x0000010000007846 */ /* 0x000fc80003800003 */
[----:B------:R-:W-:-:S13]  /*a6660*/  ISETP.EQ.OR P0, PT, R0, RZ, !P0 ;  /* 0x000000ff0000720c */ /* 0x000fda0004702670 */
        /* <DEDUP_REMOVED lines=12> */
.L_x_2851:
[----:B------:R-:W1:Y:S02]  /*a6730*/  LDC.64 R4, c[0x0][0x380] ;  /* 0x0000e000ff047b82 */ /* 0x000e640000000a00 */
[----:B-1----:R-:W-:-:S03]  /*a6740*/  IMAD.WIDE.U32 R4, R37, 0x8, R4 ;  /* 0x0000000825047825 */ /* 0x002fc600078e0004 */
[----:B------:R-:W-:-:S05]  /*a6750*/  IADD3 R4, P0, PT, R4, 0xc000000, RZ ;  /* 0x0c00000004047810 */ /* 0x000fca0007f1e0ff */
[----:B------:R-:W-:-:S06]  /*a6760*/  IMAD.X R5, RZ, RZ, R5, P0 ;  /* 0x000000ffff057224 */ /* 0x000fcc00000e0605 */
[----:B------:R-:W5:Y:S02]  /*a6770*/  ATOMG.E.EXCH.64.STRONG.GPU PT, R4, desc[UR36][R4.64+0x8], RZ ;  /* 0x800008ff040479a8 */ /* 0x000f64000c1ef524 */
.L_x_2852:
[----:B------:R-:W-:Y:S05]  /*a6780*/  BSYNC.RECONVERGENT B0 ;  /* 0x0000000000007941 */ /* 0x000fea0003800200 */
.L_x_2850:
[----:B-1---5:R-:W-:Y:S01]  /*a6790*/  LOP3.LUT P0, RZ, R5, 0x7, RZ, 0xc0, !PT ;  /* 0x0000000705ff7812 */ /* 0x022fe2000780c0ff */
[----:B------:R-:W-:Y:S01]  /*a67a0*/  BSSY B0, `(.L_x_2853) ;  /* 0x0000023000007945 */ /* 0x000fe20003800000 */
[----:B------:R-:W-:Y:S01]  /*a67b0*/  MOV R0, R4 ;  /* 0x0000000400007202 */ /* 0x000fe20000000f00 */
[----:B0-----:R-:W-:Y:S02]  /*a67c0*/  IMAD.MOV.U32 R6, RZ, RZ, R4 ;  /* 0x000000ffff067224 */ /* 0x001fe400078e0004 */
[----:B------:R-:W-:Y:S01]  /*a67d0*/  IMAD.MOV.U32 R15, RZ, RZ, R5 ;  /* 0x000000ffff0f7224 */ /* 0x000fe200078e0005 */
[----:B------:R-:W-:-:S07]  /*a67e0*/  PRMT R11, R0, 0x7610, R11 ;  /* 0x00007610000b7816 */ /* 0x000fce000000000b */
[----:B------:R-:W-:Y:S05]  /*a67f0*/  @P0 BRA `(.L_x_2854) ;  /* 0x0000000000740947 */ /* 0x000fea0003800000 */
[----:B------:R-:W0:Y:S01]  /*a6800*/  S2R R3, SR_CgaCtaId ;  /* 0x0000000000037919 */ /* 0x000e220000008800 */
[----:B------:R-:W-:-:S05]  /*a6810*/  MOV R0, 0x400 ;  /* 0x0000040000007802 */ /* 0x000fca0000000f00 */
[----:B------:R-:W-:-:S05]  /*a6820*/  VIADD R0, R0, 0x410 ;  /* 0x0000041000007836 */ /* 0x000fca0000000000 */
[----:B0-----:R-:W-:-:S07]  /*a6830*/  LEA R10, R3, R0, 0x18 ;  /* 0x00000000030a7211 */ /* 0x001fce00078ec0ff */
.L_x_2861:
[C---:B------:R-:W-:Y:S01]  /*a6840*/  ISETP.GT.U32.AND P1, PT, R15.reuse, 0xffff, PT ;  /* 0x0000ffff0f00780c */ /* 0x040fe20003f24070 */
[----:B------:R-:W-:Y:S05]  /*a6850*/  YIELD ;  /* 0x0000000000007946 */ /* 0x000fea0003800000 */
[----:B0-----:R-:W-:Y:S01]  /*a6860*/  SHF.R.U32.HI R9, RZ, 0x3, R15 ;  /* 0x00000003ff097819 */ /* 0x001fe2000001160f */
[----:B------:R-:W-:Y:S01]  /*a6870*/  BSSY.RECONVERGENT B1, `(.L_x_2855) ;  /* 0x0000009000017945 */ /* 0x000fe20003800200 */
[----:B-12---:R-:W-:-:S03]  /*a6880*/  LEA.HI R3, R15, R10, RZ, 0x1f ;  /* 0x0000000a0f037211 */ /* 0x006fc600078ff8ff */
[----:B------:R-:W-:Y:S02]  /*a6890*/  IMAD.WIDE.U32 R8, R9, 0x4, R24 ;  /* 0x0000000409087825 */ /* 0x000fe400078e0018 */
[----:B-----5:R-:W-:Y:S05]  /*a68a0*/  @P1 BRA `(.L_x_2856) ;  /* 0x00000000000c1947 */ /* 0x020fea0003800000 */
[----:B------:R-:W-:-:S06]  /*a68b0*/  IMAD.MOV.U32 R0, RZ, RZ, -0x1 ;  /* 0xffffffffff007424 */ /* 0x000fcc00078e00ff */
[----:B------:R1:W2:Y:S01]  /*a68c0*/  ATOMS.EXCH R0, [R3+0x10000], R0 ;  /* 0x010000000300738c */ /* 0x0002a20004000000 */
[----:B------:R-:W-:Y:S05]  /*a68d0*/  BRA `(.L_x_2857) ;  /* 0x0000000000087947 */ /* 0x000fea0003800000 */
.L_x_2856:
[----:B------:R-:W-:-:S05]  /*a68e0*/  IMAD.MOV.U32 R7, RZ, RZ, -0x1 ;  /* 0xffffffffff077424 */ /* 0x000fca00078e00ff */
[----:B------:R0:W5:Y:S02]  /*a68f0*/  ATOMG.E.EXCH.STRONG.GPU PT, R0, desc[UR36][R8.64], R7 ;  /* 0x80000007080079a8 */ /* 0x000164000c1ef124 */
.L_x_2857:
[----:B------:R-:W-:Y:S05]  /*a6900*/  BSYNC.RECONVERGENT B1 ;  /* 0x0000000000017941 */ /* 0x000fea0003800200 */
.L_x_2855:
[----:B0-2--5:R-:W-:-:S05]  /*a6910*/  VIADD R7, R0, 0x1 ;  /* 0x0000000100077836 */ /* 0x025fca0000000000 */
[----:B------:R-:W-:-:S13]  /*a6920*/  ISETP.GE.U32.AND P0, PT, R7, 0x2, PT ;  /* 0x000000020700780c */ /* 0x000fda0003f06070 */
[----:B------:R-:W-:Y:S05]  /*a6930*/  @!P0 BRA `(.L_x_2854) ;  /* 0x0000000000248947 */ /* 0x000fea0003800000 */
[----:B------:R-:W-:Y:S04]  /*a6940*/  BSSY.RECONVERGENT B1, `(.L_x_2858) ;  /* 0x0000005000017945 */ /* 0x000fe80003800200 */
[----:B------:R-:W-:Y:S05]  /*a6950*/  @P1 BRA `(.L_x_2859) ;  /* 0x0000000000081947 */ /* 0x000fea0003800000 */
[----:B------:R2:W-:Y:S01]  /*a6960*/  ATOMS.EXCH RZ, [R3+0x10000], RZ ;  /* 0x010000ff03ff738c */ /* 0x0005e20004000000 */
[----:B------:R-:W-:Y:S05]  /*a6970*/  BRA `(.L_x_2860) ;  /* 0x0000000000047947 */ /* 0x000fea0003800000 */
.L_x_2859:
[----:B------:R0:W5:Y:S02]  /*a6980*/  ATOMG.E.EXCH.STRONG.GPU PT, RZ, desc[UR36][R8.64], RZ ;  /* 0x800000ff08ff79a8 */ /* 0x000164000c1ef124 */
.L_x_2860:
[----:B------:R-:W-:Y:S05]  /*a6990*/  BSYNC.RECONVERGENT B1 ;  /* 0x0000000000017941 */ /* 0x000fea0003800200 */
.L_x_2858:
[----:B------:R-:W-:Y:S01]  /*a69a0*/  LOP3.LUT P0, RZ, R0, 0x7, RZ, 0xc0, !PT ;  /* 0x0000000700ff7812 */ /* 0x000fe2000780c0ff */
[----:B------:R-:W-:-:S12]  /*a69b0*/  IMAD.MOV.U32 R15, RZ, RZ, R0 ;  /* 0x000000ffff0f7224 */ /* 0x000fd800078e0000 */
[----:B------:R-:W-:Y:S05]  /*a69c0*/  @!P0 BRA `(.L_x_2861) ;  /* 0xfffffffc009c8947 */ /* 0x000fea000383ffff */
.L_x_2854:
[----:B------:R-:W-:Y:S05]  /*a69d0*/  BSYNC B0 ;  /* 0x0000000000007941 */ /* 0x000fea0003800000 */
.L_x_2853:
        /* <DEDUP_REMOVED lines=12> */
[----:B0-----:R-:W-:Y:S02]  /*a6aa0*/  SHF.R.U32.HI R8, RZ, 0x8, R42 ;  /* 0x00000008ff087819 */ /* 0x001fe4000001162a */
        /* <DEDUP_REMOVED lines=14> */
.L_x_3855:
[----:B------:R-:W-:Y:S05]  /*a6b90*/  BRX R4 -0xa6ba0                                                         (*"BRANCH_TARGETS .L_x_3856,.L_x_3857,.L_x_3858"*) ;  /* 0xfffff59404187949 */ /* 0x000fea000383ffff */
.L_x_3858:
        /* <DEDUP_REMOVED lines=12> */
.L_x_2866:
        /* <DEDUP_REMOVED lines=10> */
.L_x_3856:
        /* <DEDUP_REMOVED lines=11> */
.L_x_2868:
        /* <DEDUP_REMOVED lines=9> */
.L_x_3857:
        /* <DEDUP_REMOVED lines=24> */
.L_x_2867:
[----:B------:R-:W-:Y:S01]  /*a6fc0*/  IMAD.MOV.U32 R5, RZ, RZ, 0x1 ;  /* 0x00000001ff057424 */ /* 0x000fe200078e00ff */
[----:B------:R-:W-:Y:S06]  /*a6fd0*/  BRA `(.L_x_2864) ;  /* 0x0000005000a07947 */ /* 0x000fec0003800000 */
.L_x_2869:
        /* <DEDUP_REMOVED lines=16> */
.L_x_2865:
        /* <DEDUP_REMOVED lines=16> */
.L_x_3859:
[----:B------:R-:W-:Y:S05]  /*a71e0*/  BRX R4 -0xa71f0                                                         (*"BRANCH_TARGETS .L_x_3860,.L_x_3861,.L_x_3862"*) ;  /* 0xfffff58c04847949 */ /* 0x000fea000383ffff */
.L_x_3862:
        /* <DEDUP_REMOVED lines=11> */
.L_x_2872:
        /* <DEDUP_REMOVED lines=10> */
.L_x_3860:
        /* <DEDUP_REMOVED lines=10> */
.L_x_2874:
        /* <DEDUP_REMOVED lines=9> */
.L_x_3861:
        /* <DEDUP_REMOVED lines=22> */
.L_x_2873:
[----:B------:R-:W-:Y:S01]  /*a75d0*/  IMAD.MOV.U32 R5, RZ, RZ, 0x1 ;  /* 0x00000001ff057424 */ /* 0x000fe200078e00ff */
[----:B------:R-:W-:Y:S06]  /*a75e0*/  BRA `(.L_x_2864) ;  /* 0x0000004c001c7947 */ /* 0x000fec0003800000 */
.L_x_2875:
        /* <DEDUP_REMOVED lines=16> */
.L_x_2871:
        /* <DEDUP_REMOVED lines=23> */
.L_x_2870:
        /* <DEDUP_REMOVED lines=30> */
.L_x_2881:
[----:B------:R-:W-:-:S05]  /*a7a40*/  IMAD.IADD R0, R0, 0x1, R3 ;  /* 0x0000000100007824 */ /* 0x000fca00078e0203 */
[----:B------:R-:W-:Y:S01]  /*a7a50*/  LEA R5, R0, 0x1, 0x5 ;  /* 0x0000000100057811 */ /* 0x000fe200078e28ff */
[----:B------:R-:W-:Y:S06]  /*a7a60*/  BRA `(.L_x_2864) ;  /* 0x0000004400fc7947 */ /* 0x000fec0003800000 */
.L_x_2880:
        /* <DEDUP_REMOVED lines=8> */
.L_x_2882:
[----:B------:R-:W-:-:S05]  /*a7af0*/  IMAD.IADD R0, R3, 0x1, -R0 ;  /* 0x0000000103007824 */ /* 0x000fca00078e0a00 */
[----:B------:R-:W-:Y:S01]  /*a7b00*/  LEA R5, R0, 0x1, 0x5 ;  /* 0x0000000100057811 */ /* 0x000fe200078e28ff */
[----:B------:R-:W-:Y:S06]  /*a7b10*/  BRA `(.L_x_2864) ;  /* 0x0000004400d07947 */ /* 0x000fec0003800000 */
.L_x_2879:
[----:B------:R-:W-:-:S13]  /*a7b20*/  ISETP.GT.AND P0, PT, R4, 0x9, PT ;  /* 0x000000090400780c */ /* 0x000fda0003f04270 */
[----:B------:R-:W-:Y:S05]  /*a7b30*/  @P0 BRA `(.L_x_2883) ;  /* 0x0000000000b40947 */ /* 0x000fea0003800000 */
[----:B------:R-:W-:-:S13]  /*a7b40*/  ISETP.NE.AND P0, PT, R4, 0x8, PT ;  /* 0x000000080400780c */ /* 0x000fda0003f05270 */
[----:B------:R-:W-:Y:S05]  /*a7b50*/  @!P0 BRA `(.L_x_2884) ;  /* 0x00000000005c8947 */ /* 0x000fea0003800000 */
[----:B------:R-:W-:Y:S01]  /*a7b60*/  ISETP.NE.AND P0, PT, R4, 0x9, PT ;  /* 0x000000090400780c */ /* 0x000fe20003f05270 */
[----:B------:R-:W-:-:S12]  /*a7b70*/  IMAD.MOV.U32 R5, RZ, RZ, 0x1 ;  /* 0x00000001ff057424 */ /* 0x000fd800078e00ff */
        /* <DEDUP_REMOVED lines=21> */
.L_x_2884:
        /* <DEDUP_REMOVED lines=20> */
.L_x_2883:
        /* <DEDUP_REMOVED lines=11> */
.L_x_2886:
        /* <DEDUP_REMOVED lines=19> */
.L_x_2885:
        /* <DEDUP_REMOVED lines=19> */
.L_x_2878:
        /* <DEDUP_REMOVED lines=13> */
.L_x_2889:
[----:B------:R-:W-:Y:S01]  /*a81f0*/  IMAD.MOV.U32 R5, RZ, RZ, 0x1 ;  /* 0x00000001ff057424 */ /* 0x000fe200078e00ff */
[----:B------:R-:W-:-:S04]  /*a8200*/  ISETP.NE.AND P0, PT, R0, R3, PT ;  /* 0x000000030000720c */ /* 0x000fc80003f05270 */
[----:B------:R-:W-:Y:S01]  /*a8210*/  SEL R5, R5, 0x21, !P0 ;  /* 0x0000002105057807 */ /* 0x000fe20004000000 */
[----:B------:R-:W-:Y:S08]  /*a8220*/  BRA `(.L_x_2864) ;  /* 0x00000040000c7947 */ /* 0x000ff00003800000 */
.L_x_2888:
        /* <DEDUP_REMOVED lines=10> */
.L_x_2891:
[----:B------:R-:W-:-:S04]  /*a82d0*/  LOP3.LUT R0, R0, R3, RZ, 0xc0, !PT ;  /* 0x0000000300007212 */ /* 0x000fc800078ec0ff */
[----:B------:R-:W-:Y:S01]  /*a82e0*/  LEA R5, R0, 0x1, 0x5 ;  /* 0x0000000100057811 */ /* 0x000fe200078e28ff */
[----:B------:R-:W-:Y:S06]  /*a82f0*/  BRA `(.L_x_2864) ;  /* 0x0000003c00d87947 */ /* 0x000fec0003800000 */
.L_x_2890:
[----:B------:R-:W-:Y:S01]  /*a8300*/  IMAD.MOV.U32 R5, RZ, RZ, 0x1 ;  /* 0x00000001ff057424 */ /* 0x000fe200078e00ff */
[----:B------:R-:W-:-:S04]  /*a8310*/  ISETP.GT.U32.AND P0, PT, R0, R3, PT ;  /* 0x000000030000720c */ /* 0x000fc80003f04070 */
[----:B------:R-:W-:Y:S01]  /*a8320*/  SEL R5, R5, 0x21, !P0 ;  /* 0x0000002105057807 */ /* 0x000fe20004000000 */
[----:B------:R-:W-:Y:S08]  /*a8330*/  BRA `(.L_x_2864) ;  /* 0x0000003c00c87947 */ /* 0x000ff00003800000 */
.L_x_2887:
        /* <DEDUP_REMOVED lines=10> */
.L_x_2893:
[----:B------:R-:W-:-:S04]  /*a83e0*/  LOP3.LUT R0, R0, R3, RZ, 0x3c, !PT ;  /* 0x0000000300007212 */ /* 0x000fc800078e3cff */
[----:B------:R-:W-:Y:S01]  /*a83f0*/  LEA R5, R0, 0x1, 0x5 ;  /* 0x0000000100057811 */ /* 0x000fe200078e28ff */
[----:B------:R-:W-:Y:S06]  /*a8400*/  BRA `(.L_x_2864) ;  /* 0x0000003c00947947 */ /* 0x000fec0003800000 */
.L_x_2892:
        /* <DEDUP_REMOVED lines=10> */
.L_x_2895:
[----:B------:R-:W-:-:S04]  /*a84b0*/  SHF.R.W.U32.HI R0, RZ, R3, R0 ;  /* 0x00000003ff007219 */ /* 0x000fc80000011e00 */
[----:B------:R-:W-:Y:S01]  /*a84c0*/  LEA R5, R0, 0x1, 0x5 ;  /* 0x0000000100057811 */ /* 0x000fe200078e28ff */
[----:B------:R-:W-:Y:S06]  /*a84d0*/  BRA `(.L_x_2864) ;  /* 0x0000003c00607947 */ /* 0x000fec0003800000 */
.L_x_2894:
[----:B------:R-:W-:-:S04]  /*a84e0*/  SHF.L.W.U32 R0, R3, R0, RZ ;  /* 0x0000000003007219 */ /* 0x000fc80000000eff */
[----:B------:R-:W-:Y:S01]  /*a84f0*/  LEA R5, R0, 0x1, 0x5 ;  /* 0x0000000100057811 */ /* 0x000fe200078e28ff */
[----:B------:R-:W-:Y:S06]  /*a8500*/  BRA `(.L_x_2864) ;  /* 0x0000003c00547947 */ /* 0x000fec0003800000 */
.L_x_2877:
        /* <DEDUP_REMOVED lines=19> */
.L_x_2899:
[----:B------:R-:W-:-:S05]  /*a8640*/  IMAD.IADD R0, R0, 0x1, -R3 ;  /* 0x0000000100007824 */ /* 0x000fca00078e0a03 */
[----:B------:R-:W-:Y:S01]  /*a8650*/  LEA R5, R0, 0x2, 0x5 ;  /* 0x0000000200057811 */ /* 0x000fe200078e28ff */
[----:B------:R-:W-:Y:S06]  /*a8660*/  BRA `(.L_x_2864) ;  /* 0x0000003800fc7947 */ /* 0x000fec0003800000 */
.L_x_2898:
[----:B------:R-:W-:-:S05]  /*a8670*/  IMAD.IADD R0, R0, 0x1, R3 ;  /* 0x0000000100007824 */ /* 0x000fca00078e0203 */
[----:B------:R-:W-:Y:S01]  /*a8680*/  LEA R5, R0, 0x2, 0x5 ;  /* 0x0000000200057811 */ /* 0x000fe200078e28ff */
[----:B------:R-:W-:Y:S06]  /*a8690*/  BRA `(.L_x_2864) ;  /* 0x0000003800f07947 */ /* 0x000fec0003800000 */
.L_x_2897:
        /* <DEDUP_REMOVED lines=33> */
.L_x_2901:
[----:B------:R-:W-:-:S05]  /*a88b0*/  IMAD R0, R0, R3, RZ ;  /* 0x0000000300007224 */ /* 0x000fca00078e02ff */
[----:B------:R-:W-:Y:S01]  /*a88c0*/  LEA R5, R0, 0x2, 0x5 ;  /* 0x0000000200057811 */ /* 0x000fe200078e28ff */
[----:B------:R-:W-:Y:S06]  /*a88d0*/  BRA `(.L_x_2864) ;  /* 0x0000003800607947 */ /* 0x000fec0003800000 */
.L_x_2900:
        /* <DEDUP_REMOVED lines=29> */
.L_x_2902:
        /* <DEDUP_REMOVED lines=27> */
.L_x_2896:
        /* <DEDUP_REMOVED lines=12> */
.L_x_2905:
        /* <DEDUP_REMOVED lines=8> */
[----:B0-----:R-:W-:-:S06]  /*a8da0*/  IADD3 R4, PT, PT, R7, 0xffffffe, RZ ;  /* 0x0ffffffe07047810 */ /* 0x001fcc0007ffe0ff */
        /* <DEDUP_REMOVED lines=16> */
.L_x_2904:
        /* <DEDUP_REMOVED lines=8> */
.L_x_2906:
[----:B------:R-:W-:Y:S01]  /*a8f30*/  IMAD.MOV.U32 R5, RZ, RZ, 0x1 ;  /* 0x00000001ff057424 */ /* 0x000fe200078e00ff */
[----:B------:R-:W-:-:S04]  /*a8f40*/  ISETP.NE.AND P0, PT, R0, R3, PT ;  /* 0x000000030000720c */ /* 0x000fc80003f05270 */
[----:B------:R-:W-:Y:S01]  /*a8f50*/  SEL R5, R5, 0x21, !P0 ;  /* 0x0000002105057807 */ /* 0x000fe20004000000 */
[----:B------:R-:W-:Y:S08]  /*a8f60*/  BRA `(.L_x_2864) ;  /* 0x0000003000bc7947 */ /* 0x000ff00003800000 */
.L_x_2903:
        /* <DEDUP_REMOVED lines=9> */
.L_x_2908:
[----:B------:R-:W-:Y:S01]  /*a9000*/  IMAD.MOV.U32 R5, RZ, RZ, 0x1 ;  /* 0x00000001ff057424 */ /* 0x000fe200078e00ff */
[----:B------:R-:W-:-:S04]  /*a9010*/  ISETP.GT.AND P0, PT, R0, R3, PT ;  /* 0x000000030000720c */ /* 0x000fc80003f04270 */
[----:B------:R-:W-:Y:S01]  /*a9020*/  SEL R5, R5, 0x21, !P0 ;  /* 0x0000002105057807 */ /* 0x000fe20004000000 */
[----:B------:R-:W-:Y:S08]  /*a9030*/  BRA `(.L_x_2864) ;  /* 0x0000003000887947 */ /* 0x000ff00003800000 */
.L_x_2907:
[----:B------:R-:W-:-:S13]  /*a9040*/  ISETP.NE.AND P0, PT, R4, 0x11, PT ;  /* 0x000000110400780c */ /* 0x000fda0003f05270 */
[----:B------:R-:W-:Y:S05]  /*a9050*/  @!P0 BRA `(.L_x_2909) ;  /* 0x0000000000148947 */ /* 0x000fea0003800000 */
[----:B------:R-:W-:-:S13]  /*a9060*/  ISETP.NE.AND P0, PT, R4, 0x12, PT ;  /* 0x000000120400780c */ /* 0x000fda0003f05270 */
[----:B------:R-:W-:Y:S05]  /*a9070*/  @P0 BRA `(.L_x_2864) ;  /* 0x0000003000780947 */ /* 0x000fea0003800000 */
[----:B------:R-:W-:-:S04]  /*a9080*/  LOP3.LUT R0, R0, R3, RZ, 0x3c, !PT ;  /* 0x0000000300007212 */ /* 0x000fc800078e3cff */
[----:B------:R-:W-:Y:S01]  /*a9090*/  LEA R5, R0, 0x2, 0x5 ;  /* 0x0000000200057811 */ /* 0x000fe200078e28ff */
[----:B------:R-:W-:Y:S06]  /*a90a0*/  BRA `(.L_x_2864) ;  /* 0x00000030006c7947 */ /* 0x000fec0003800000 */
.L_x_2909:
[----:B------:R-:W-:-:S04]  /*a90b0*/  LOP3.LUT R0, R0, R3, RZ, 0xfc, !PT ;  /* 0x0000000300007212 */ /* 0x000fc800078efcff */
[----:B------:R-:W-:Y:S01]  /*a90c0*/  LEA R5, R0, 0x2, 0x5 ;  /* 0x0000000200057811 */ /* 0x000fe200078e28ff */
[----:B------:R-:W-:Y:S06]  /*a90d0*/  BRA `(.L_x_2864) ;  /* 0x0000003000607947 */ /* 0x000fec0003800000 */
.L_x_2876:
        /* <DEDUP_REMOVED lines=31> */
.L_x_2913:
        /* <DEDUP_REMOVED lines=15> */
.L_x_2912:
        /* <DEDUP_REMOVED lines=19> */
.L_x_2914:
        /* <DEDUP_REMOVED lines=15> */
.L_x_2911:
        /* <DEDUP_REMOVED lines=19> */
.L_x_2918:
[----:B------:R-:W-:Y:S05]  /*a9710*/  BSYNC.RECONVERGENT B4 ;  /* 0x0000000000047941 */ /* 0x000fea0003800200 */
.L_x_2917:
        /* <DEDUP_REMOVED lines=14> */
.L_x_2916:
        /* <DEDUP_REMOVED lines=13> */
.L_x_2920:
[----:B------:R-:W-:Y:S05]  /*a98d0*/  BSYNC.RECONVERGENT B4 ;  /* 0x0000000000047941 */ /* 0x000fea0003800200 */
.L_x_2919:
        /* <DEDUP_REMOVED lines=14> */
.L_x_2915:
        /* <DEDUP_REMOVED lines=38> */
.L_x_2926:
[----:B------:R-:W-:Y:S05]  /*a9c20*/  BSYNC.RECONVERGENT B1 ;  /* 0x0000000000017941 */ /* 0x000fea0003800200 */
.L_x_2925:
[----:B------:R-:W-:Y:S01]  /*a9c30*/  FFMA R0, -|R13|, R3, R0 ;  /* 0x000000030d007223 */ /* 0x000fe20000000300 */
[----:B------:R-:W-:Y:S06]  /*a9c40*/  BRA `(.L_x_2923) ;  /* 0x0000000000787947 */ /* 0x000fec0003800000 */
.L_x_2924:
        /* <DEDUP_REMOVED lines=14> */
.L_x_2929:
        /* <DEDUP_REMOVED lines=13> */
.L_x_2928:
[----:B------:R-:W-:Y:S05]  /*a9e00*/  BSYNC.RECONVERGENT B1 ;  /* 0x0000000000017941 */ /* 0x000fea0003800200 */
.L_x_2927:
[----:B------:R-:W-:-:S04]  /*a9e10*/  FMUL R3, R0, 1.1920928955078125e-07 ;  /* 0x3400000000037820 */ /* 0x000fc80000400000 */
[----:B------:R-:W-:-:S07]  /*a9e20*/  FMUL R0, R8, R3 ;  /* 0x0000000308007220 */ /* 0x000fce0000400000 */
.L_x_2923:
[----:B------:R-:W-:Y:S05]  /*a9e30*/  BSYNC.RECONVERGENT B0 ;  /* 0x0000000000007941 */ /* 0x000fea0003800200 */
.L_x_2922:
        /* <DEDUP_REMOVED lines=17> */
.L_x_2921:
        /* <DEDUP_REMOVED lines=34> */
.L_x_2934:
[----:B------:R-:W-:Y:S05]  /*aa170*/  BSYNC.RECONVERGENT B1 ;  /* 0x0000000000017941 */ /* 0x000fea0003800200 */
.L_x_2933:
[----:B------:R-:W-:Y:S01]  /*aa180*/  FFMA R3, -|R4|, R0, R3 ;  /* 0x0000000004037223 */ /* 0x000fe20000000303 */
[----:B------:R-:W-:Y:S06]  /*aa190*/  BRA `(.L_x_2931) ;  /* 0x0000000000787947 */ /* 0x000fec0003800000 */
.L_x_2932:
        /* <DEDUP_REMOVED lines=14> */
.L_x_2937:
        /* <DEDUP_REMOVED lines=13> */
.L_x_2936:
[----:B------:R-:W-:Y:S05]  /*aa350*/  BSYNC.RECONVERGENT B1 ;  /* 0x0000000000017941 */ /* 0x000fea0003800200 */
.L_x_2935:
[----:B------:R-:W-:-:S04]  /*aa360*/  FMUL R3, R3, 1.1920928955078125e-07 ;  /* 0x3400000003037820 */ /* 0x000fc80000400000 */
[----:B------:R-:W-:-:S07]  /*aa370*/  FMUL R3, R6, R3 ;  /* 0x0000000306037220 */ /* 0x000fce0000400000 */
.L_x_2931:
[----:B------:R-:W-:Y:S05]  /*aa380*/  BSYNC.RECONVERGENT B0 ;  /* 0x0000000000007941 */ /* 0x000fea0003800200 */
.L_x_2930:
        /* <DEDUP_REMOVED lines=17> */
.L_x_2910:
        /* <DEDUP_REMOVED lines=12> */
.L_x_2940:
[----:B------:R-:W-:Y:S01]  /*aa560*/  IMAD.MOV.U32 R5, RZ, RZ, 0x1 ;  /* 0x00000001ff057424 */ /* 0x000fe200078e00ff */
[----:B------:R-:W-:-:S04]  /*aa570*/  FSETP.NEU.AND P0, PT, R13, R4, PT ;  /* 0x000000040d00720b */ /* 0x000fc80003f0d000 */
[----:B------:R-:W-:Y:S01]  /*aa580*/  SEL R5, R5, 0x21, P0 ;  /* 0x0000002105057807 */ /* 0x000fe20000000000 */
[----:B------:R-:W-:Y:S08]  /*aa590*/  BRA `(.L_x_2864) ;  /* 0x0000001c00307947 */ /* 0x000ff00003800000 */
.L_x_2939:
        /* <DEDUP_REMOVED lines=8> */
.L_x_2941:
[----:B------:R-:W-:Y:S01]  /*aa620*/  IMAD.MOV.U32 R5, RZ, RZ, 0x1 ;  /* 0x00000001ff057424 */ /* 0x000fe200078e00ff */
[----:B------:R-:W-:-:S04]  /*aa630*/  FSETP.GEU.AND P0, PT, R13, R4, PT ;  /* 0x000000040d00720b */ /* 0x000fc80003f0e000 */
[----:B------:R-:W-:Y:S01]  /*aa640*/  SEL R5, R5, 0x21, P0 ;  /* 0x0000002105057807 */ /* 0x000fe20000000000 */
[----:B------:R-:W-:Y:S08]  /*aa650*/  BRA `(.L_x_2864) ;  /* 0x0000001c00007947 */ /* 0x000ff00003800000 */
.L_x_2938:
        /* <DEDUP_REMOVED lines=52> */
[----:B------:R-:W0:Y:S02]  /*aa9a0*/  MUFU.RCP R7, R9 ;  /* 0x0000000900077308 */ /* 0x000e240000001000 */
[----:B------:R-:W-:Y:S02]  /*aa9b0*/  FMUL R6, R5, R6 ;  /* 0x0000000605067220 */ /* 0x000fe40000400000 */
[----:B------:R-:W-:-:S02]  /*aa9c0*/  FFMA R0, R3, 1.1920928955078125e-07, R0 ;  /* 0x3400000003007823 */ /* 0x000fc40000000000 */
        /* <DEDUP_REMOVED lines=16> */
.L_x_2945:
[----:B------:R-:W-:Y:S05]  /*aaad0*/  BSYNC.RECONVERGENT B4 ;  /* 0x0000000000047941 */ /* 0x000fea0003800200 */
.L_x_2944:
        /* <DEDUP_REMOVED lines=14> */
.L_x_2943:
        /* <DEDUP_REMOVED lines=16> */
.L_x_2947:
[----:B------:R-:W-:Y:S05]  /*aacc0*/  BSYNC.RECONVERGENT B4 ;  /* 0x0000000000047941 */ /* 0x000fea0003800200 */
.L_x_2946:
        /* <DEDUP_REMOVED lines=48> */
.L_x_2942:
        /* <DEDUP_REMOVED lines=27> */
.L_x_2953:
[----:B0-----:R-:W0:Y:S02]  /*ab180*/  LDC.64 R4, c[0x4][0x2a8] ;  /* 0x0100aa00ff047b82 */ /* 0x001e240000000a00 */
[----:B0-----:R-:W-:-:S06]  /*ab190*/  IMAD.WIDE.U32 R4, R3, 0x4, R4 ;  /* 0x0000000403047825 */ /* 0x001fcc00078e0004 */
        /* <DEDUP_REMOVED lines=10> */
.L_x_2952:
        /* <DEDUP_REMOVED lines=29> */
[----:B------:R-:W0:Y:S02]  /*ab410*/  F2F.F32.F64 R6, R6 ;  /* 0x0000000600067310 */ /* 0x000e240000301000 */
[----:B0-----:R-:W-:-:S07]  /*ab420*/  FSEL R3, -R6, R6, !P1 ;  /* 0x0000000606037208 */ /* 0x001fce0004800100 */
.L_x_2951:
[----:B------:R-:W-:Y:S05]  /*ab430*/  BSYNC.RECONVERGENT B0 ;  /* 0x0000000000007941 */ /* 0x000fea0003800200 */
.L_x_2950:
        /* <DEDUP_REMOVED lines=28> */
.L_x_2949:
        /* <DEDUP_REMOVED lines=20> */
.L_x_2957:
        /* <DEDUP_REMOVED lines=12> */
.L_x_2956:
        /* <DEDUP_REMOVED lines=31> */
.L_x_2955:
[----:B------:R-:W-:Y:S05]  /*ab9f0*/  BSYNC.RECONVERGENT B0 ;  /* 0x0000000000007941 */ /* 0x000fea0003800200 */
.L_x_2954:
        /* <DEDUP_REMOVED lines=31> */
.L_x_2948:
        /* <DEDUP_REMOVED lines=37> */
[----:B------:R-:W0:Y:S01]  /*abe40*/  FRND R8, R7 ;  /* 0x0000000700087307 */ /* 0x000e220000201000 */
[----:B------:R-:W-:Y:S01]  /*abe50*/  FADD R5, R5, -R14 ;  /* 0x8000000e05057221 */ /* 0x000fe20000000000 */
[C---:B------:R-:W-:Y:S01]  /*abe60*/  FFMA R6, R4.reuse, R3, -R7 ;  /* 0x0000000304067223 */ /* 0x040fe20000000807 */
[C---:B------:R-:W-:Y:S01]  /*abe70*/  FMUL R3, R4.reuse, 0.5 ;  /* 0x3f00000004037820 */ /* 0x040fe20000400000 */
[C---:B------:R-:W-:Y:S02]  /*abe80*/  FSETP.GT.AND P1, PT, |R7|.reuse, 152, PT ;  /* 0x431800000700780b */ /* 0x040fe40003f24200 */
[----:B------:R-:W-:Y:S01]  /*abe90*/  FFMA R5, R4, R5, R6 ;  /* 0x0000000504057223 */ /* 0x000fe20000000006 */
[C---:B------:R-:W-:Y:S01]  /*abea0*/  FSETP.GEU.AND P2, PT, R7.reuse, RZ, PT ;  /* 0x000000ff0700720b */ /* 0x040fe20003f4e000 */
[----:B------:R-:W1:Y:S01]  /*abeb0*/  F2I.NTZ R9, R7 ;  /* 0x0000000700097305 */ /* 0x000e620000203100 */
[----:B0-----:R-:W-:Y:S01]  /*abec0*/  FADD R6, R7, -R8 ;  /* 0x8000000807067221 */ /* 0x001fe20000000000 */
[----:B------:R-:W-:-:S06]  /*abed0*/  FSETP.GT.AND P0, PT, R8, RZ, PT ;  /* 0x000000ff0800720b */ /* 0x000fcc0003f04000 */
[----:B------:R-:W0:Y:S01]  /*abee0*/  FRND.TRUNC R3, R3 ;  /* 0x0000000300037307 */ /* 0x000e22000020d000 */
        /* <DEDUP_REMOVED lines=11> */
[----:B-1----:R-:W-:Y:S02]  /*abfa0*/  IMAD R8, R9, 0x800000, -R8 ;  /* 0x0080000009087824 */ /* 0x002fe400078e0a08 */
[----:B------:R-:W-:-:S04]  /*abfb0*/  FMUL R5, R6, R5 ;  /* 0x0000000506057220 */ /* 0x000fc80000400000 */
[----:B------:R-:W-:Y:S01]  /*abfc0*/  FMUL R8, R5, R8 ;  /* 0x0000000805087220 */ /* 0x000fe20000400000 */
[----:B0-----:R-:W-:Y:S01]  /*abfd0*/  FADD R5, R3, R3 ;  /* 0x0000000303057221 */ /* 0x001fe20000000000 */
        /* <DEDUP_REMOVED lines=26> */
.L_x_2959:
[----:B------:R-:W-:Y:S05]  /*ac180*/  BSYNC.RECONVERGENT B0 ;  /* 0x0000000000007941 */ /* 0x000fea0003800200 */
.L_x_2958:
        /* <DEDUP_REMOVED lines=13> */
.L_x_2864:
[----:B------:R-:W-:Y:S05]  /*ac260*/  BSYNC.RECONVERGENT B2 ;  /* 0x0000000000027941 */ /* 0x000fea0003800200 */
.L_x_2863:
[----:B------:R-:W-:Y:S02]  /*ac270*/  LEA R0, R5, 0x3, 0x3 ;  /* 0x0000000305007811 */ /* 0x000fe400078e18ff */
[----:B------:R-:W-:-:S04]  /*ac280*/  LOP3.LUT P1, RZ, R15, 0x7, RZ, 0xc0, !PT ;  /* 0x000000070fff7812 */ /* 0x000fc8000782c0ff */
[----:B------:R-:W-:Y:S02]  /*ac290*/  SEL R14, R15, R0, !P1 ;  /* 0x000000000f0e7207 */ /* 0x000fe40004800000 */
[----:B------:R-:W-:Y:S02]  /*ac2a0*/  SEL R15, R0, R15, !P1 ;  /* 0x0000000f000f7207 */ /* 0x000fe40004800000 */
[----:B------:R-:W-:-:S13]  /*ac2b0*/  LOP3.LUT P0, RZ, R14, 0x7, RZ, 0xc0, !PT ;  /* 0x000000070eff7812 */ /* 0x000fda000780c0ff */
[----:B------:R-:W-:Y:S05]  /*ac2c0*/  @P0 BRA `(.L_x_2960) ;  /* 0x0000000400740947 */ /* 0x000fea0003800000 */
.L_x_2978:
        /* <DEDUP_REMOVED lines=8> */
.L_x_2969:
        /* <DEDUP_REMOVED lines=10> */
.L_x_2964:
[----:B------:R-:W-:-:S05]  /*ac3f0*/  IMAD.MOV.U32 R7, RZ, RZ, -0x1 ;  /* 0xffffffffff077424 */ /* 0x000fca00078e00ff */
[----:B------:R1:W5:Y:S02]  /*ac400*/  ATOMG.E.EXCH.STRONG.GPU PT, R0, desc[UR36][R4.64], R7 ;  /* 0x80000007040079a8 */ /* 0x000364000c1ef124 */
.L_x_2965:
[----:B------:R-:W-:Y:S05]  /*ac410*/  BSYNC.RECONVERGENT B1 ;  /* 0x0000000000017941 */ /* 0x000fea0003800200 */
.L_x_2963:
[----:B-1-3-5:R-:W-:-:S05]  /*ac420*/  VIADD R7, R0, 0x1 ;  /* 0x0000000100077836 */ /* 0x02afca0000000000 */
[----:B------:R-:W-:-:S13]  /*ac430*/  ISETP.GE.U32.AND P1, PT, R7, 0x2, PT ;  /* 0x000000020700780c */ /* 0x000fda0003f26070 */
[----:B------:R-:W-:Y:S05]  /*ac440*/  @!P1 BRA `(.L_x_2962) ;  /* 0x0000000000249947 */ /* 0x000fea0003800000 */
[----:B------:R-:W-:Y:S04]  /*ac450*/  BSSY.RECONVERGENT B1, `(.L_x_2966) ;  /* 0x0000005000017945 */ /* 0x000fe80003800200 */
[----:B------:R-:W-:Y:S05]  /*ac460*/  @P0 BRA `(.L_x_2967) ;  /* 0x0000000000080947 */ /* 0x000fea0003800000 */
[----:B------:R1:W-:Y:S01]  /*ac470*/  ATOMS.EXCH RZ, [R3+0x10000], RZ ;  /* 0x010000ff03ff738c */ /* 0x0003e20004000000 */
[----:B------:R-:W-:Y:S05]  /*ac480*/  BRA `(.L_x_2968) ;  /* 0x0000000000047947 */ /* 0x000fea0003800000 */
.L_x_2967:
[----:B------:R3:W5:Y:S02]  /*ac490*/  ATOMG.E.EXCH.STRONG.GPU PT, RZ, desc[UR36][R4.64], RZ ;  /* 0x800000ff04ff79a8 */ /* 0x000764000c1ef124 */
.L_x_2968:
[----:B------:R-:W-:Y:S05]  /*ac4a0*/  BSYNC.RECONVERGENT B1 ;  /* 0x0000000000017941 */ /* 0x000fea0003800200 */
.L_x_2966:
[----:B------:R-:W-:Y:S02]  /*ac4b0*/  LOP3.LUT P0, RZ, R0, 0x7, RZ, 0xc0, !PT ;  /* 0x0000000700ff7812 */ /* 0x000fe4000780c0ff */
[----:B------:R-:W-:-:S11]  /*ac4c0*/  MOV R15, R0 ;  /* 0x00000000000f7202 */ /* 0x000fd60000000f00 */
[----:B------:R-:W-:Y:S05]  /*ac4d0*/  @!P0 BRA `(.L_x_2969) ;  /* 0xfffffffc009c8947 */ /* 0x000fea000383ffff */
.L_x_2962:
[----:B------:R-:W-:Y:S05]  /*ac4e0*/  BSYNC B0 ;  /* 0x0000000000007941 */ /* 0x000fea0003800000 */
.L_x_2961:
        /* <DEDUP_REMOVED lines=15> */
.L_x_2972:
        /* <DEDUP_REMOVED lines=14> */
.L_x_2971:
        /* <DEDUP_REMOVED lines=15> */
.L_x_2976:
[----:B------:R-:W-:-:S05]  /*ac7b0*/  IMAD.WIDE.U32 R4, R5, 0x4, R24 ;  /* 0x0000000405047825 */ /* 0x000fca00078e0018 */
[----:B------:R-:W3:Y:S02]  /*ac7c0*/  ATOMG.E.EXCH.STRONG.GPU PT, R0, desc[UR36][R4.64], R15 ;  /* 0x8000000f040079a8 */ /* 0x000ee4000c1ef124 */
[----:B---3--:R-:W-:-:S13]  /*ac7d0*/  ISETP.NE.AND P0, PT, R0, -0x1, PT ;  /* 0xffffffff0000780c */ /* 0x008fda0003f05270 */
[----:B------:R-:W-:Y:S05]  /*ac7e0*/  @!P0 BREAK.RELIABLE B0 ;  /* 0x0000000000008942 */ /* 0x000fea0003800100 */
[----:B------:R-:W-:Y:S05]  /*ac7f0*/  @!P0 BRA `(.L_x_2977) ;  /* 0x0000000c00308947 */ /* 0x000fea0003800000 */
[----:B------:R4:W5:Y:S01]  /*ac800*/  ATOMG.E.EXCH.STRONG.GPU PT, RZ, desc[UR36][R4.64], RZ ;  /* 0x800000ff04ff79a8 */ /* 0x000962000c1ef124 */
[----:B-12---:R-:W-:-:S07]  /*ac810*/  IMAD.MOV.U32 R3, RZ, RZ, R15 ;  /* 0x000000ffff037224 */ /* 0x006fce00078e000f */
.L_x_2973:
[----:B------:R-:W-:Y:S05]  /*ac820*/  BSYNC.RELIABLE B0 ;  /* 0x0000000000007941 */ /* 0x000fea0003800100 */
.L_x_2970:
[----:B------:R-:W-:Y:S02]  /*ac830*/  LOP3.LUT P0, RZ, R0, 0x7, RZ, 0xc0, !PT ;  /* 0x0000000700ff7812 */ /* 0x000fe4000780c0ff */
[----:B------:R-:W-:-:S04]  /*ac840*/  LOP3.LUT P1, RZ, R3, 0x7, RZ, 0xc0, !PT ;  /* 0x0000000703ff7812 */ /* 0x000fc8000782c0ff */
[----:B------:R-:W-:-:S04]  /*ac850*/  PLOP3.LUT P0, PT, P0, P1, PT, 0x20, 0x2 ;  /* 0x000000000002781c */ /* 0x000fc80000702470 */
[----:B------:R-:W-:Y:S02]  /*ac860*/  SEL R14, R3, R0, P0 ;  /* 0x00000000030e7207 */ /* 0x000fe40000000000 */
[----:B------:R-:W-:Y:S02]  /*ac870*/  SEL R15, R0, R3, P0 ;  /* 0x00000003000f7207 */ /* 0x000fe40000000000 */
[----:B------:R-:W-:-:S13]  /*ac880*/  LOP3.LUT P1, RZ, R14, 0x7, RZ, 0xc0, !PT ;  /* 0x000000070eff7812 */ /* 0x000fda000782c0ff */
[----:B------:R-:W-:Y:S05]  /*ac890*/  @!P1 BRA `(.L_x_2978) ;  /* 0xfffffff8008c9947 */ /* 0x000fea000383ffff */
.L_x_2960:
[----:B------:R-:W-:Y:S02]  /*ac8a0*/  IMAD.SHL.U32 R0, R14, 0x8, RZ ;  /* 0x000000080e007824 */ /* 0x000fe400078e00ff */
[----:B------:R-:W-:Y:S02]  /*ac8b0*/  IMAD.MOV.U32 R3, RZ, RZ, -0x4f0f0efe ;  /* 0xb0f0f102ff037424 */ /* 0x000fe400078e00ff */
[----:B------:R-:W-:Y:S01]  /*ac8c0*/  IMAD.MOV.U32 R7, RZ, RZ, -0x40000000 ;  /* 0xc0000000ff077424 */ /* 0x000fe200078e00ff */
[----:B------:R-:W-:Y:S01]  /*ac8d0*/  LOP3.LUT R0, R0, 0x38, RZ, 0xc0, !PT ;  /* 0x0000003800007812 */ /* 0x000fe200078ec0ff */
[----:B----4-:R-:W-:-:S03]  /*ac8e0*/  IMAD.MOV.U32 R5, RZ, RZ, -0x203a400 ;  /* 0xfdfc5c00ff057424 */ /* 0x010fc600078e00ff */
        /* <DEDUP_REMOVED lines=22> */
.L_x_2975:
        /* <DEDUP_REMOVED lines=10> */
.L_x_2974:
[----:B------:R-:W-:Y:S01]  /*acaf0*/  IMAD R3, R23, 0x8, R2 ;  /* 0x0000000817037824 */ /* 0x000fe200078e0202 */
[----:B------:R1:W-:Y:S04]  /*acb00*/  STL [R1+0x238], R22 ;  /* 0x0002381601007387 */ /* 0x0003e80000100800 */
[----:B------:R1:W-:Y:S01]  /*acb10*/  STL.64 [R3+0x220], R14 ;  /* 0x0002200e03007387 */ /* 0x0003e20000100a00 */
[----:B------:R-:W-:Y:S05]  /*acb20*/  BRA `(.L_x_2977) ;  /* 0x0000000800647947 */ /* 0x000fea0003800000 */
.L_x_2862:
        /* <DEDUP_REMOVED lines=11> */
.L_x_2980:
[----:B------:R-:W3:Y:S02]  /*acbe0*/  LDC.64 R4, c[0x0][0x380] ;  /* 0x0000e000ff047b82 */ /* 0x000ee40000000a00 */
[----:B---3--:R-:W-:-:S03]  /*acbf0*/  IMAD.WIDE.U32 R4, R34, 0x8, R4 ;  /* 0x0000000822047825 */ /* 0x008fc600078e0004 */
[----:B------:R-:W-:-:S05]  /*acc00*/  IADD3 R4, P0, PT, R4, 0xc000000, RZ ;  /* 0x0c00000004047810 */ /* 0x000fca0007f1e0ff */
[----:B------:R-:W-:-:S05]  /*acc10*/  IMAD.X R5, RZ, RZ, R5, P0 ;  /* 0x000000ffff057224 */ /* 0x000fca00000e0605 */
[----:B------:R3:W5:Y:S03]  /*acc20*/  ATOMG.E.EXCH.64.STRONG.GPU PT, RZ, desc[UR36][R4.64+0x8], R42 ;  /* 0x8000082a04ff79a8 */ /* 0x000766000c1ef524 */
.L_x_2981:
[----:B------:R-:W-:Y:S05]  /*acc30*/  BSYNC.RECONVERGENT B0 ;  /* 0x0000000000007941 */ /* 0x000fea0003800200 */
.L_x_2979:
[----:B------:R-:W-:Y:S02]  /*acc40*/  LOP3.LUT P0, RZ, R6, 0x7, RZ, 0xc0, !PT ;  /* 0x0000000706ff7812 */ /* 0x000fe4000780c0ff */
[----:B------:R-:W-:-:S11]  /*acc50*/  LEA R7, R34, 0x6, 0x3 ;  /* 0x0000000622077811 */ /* 0x000fd600078e18ff */
[----:B------:R-:W-:Y:S05]  /*acc60*/  @P0 BRA `(.L_x_2982) ;  /* 0x0000000400740947 */ /* 0x000fea0003800000 */
.L_x_2999:
        /* <DEDUP_REMOVED lines=8> */
.L_x_2991:
        /* <DEDUP_REMOVED lines=10> */
.L_x_2986:
[----:B------:R-:W-:-:S05]  /*acd90*/  IMAD.MOV.U32 R9, RZ, RZ, -0x1 ;  /* 0xffffffffff097424 */ /* 0x000fca00078e00ff */
[----:B------:R2:W5:Y:S02]  /*acda0*/  ATOMG.E.EXCH.STRONG.GPU PT, R0, desc[UR36][R4.64], R9 ;  /* 0x80000009040079a8 */ /* 0x000564000c1ef124 */
.L_x_2987:
[----:B------:R-:W-:Y:S05]  /*acdb0*/  BSYNC.RECONVERGENT B1 ;  /* 0x0000000000017941 */ /* 0x000fea0003800200 */
.L_x_2985:
[----:B-12--5:R-:W-:-:S05]  /*acdc0*/  VIADD R9, R0, 0x1 ;  /* 0x0000000100097836 */ /* 0x026fca0000000000 */
[----:B------:R-:W-:-:S13]  /*acdd0*/  ISETP.GE.U32.AND P1, PT, R9, 0x2, PT ;  /* 0x000000020900780c */ /* 0x000fda0003f26070 */
[----:B------:R-:W-:Y:S05]  /*acde0*/  @!P1 BRA `(.L_x_2984) ;  /* 0x0000000000249947 */ /* 0x000fea0003800000 */
[----:B------:R-:W-:Y:S04]  /*acdf0*/  BSSY.RECONVERGENT B1, `(.L_x_2988) ;  /* 0x0000005000017945 */ /* 0x000fe80003800200 */
[----:B------:R-:W-:Y:S05]  /*ace00*/  @P0 BRA `(.L_x_2989) ;  /* 0x0000000000080947 */ /* 0x000fea0003800000 */
[----:B------:R2:W-:Y:S01]  /*ace10*/  ATOMS.EXCH RZ, [R3+0x10000], RZ ;  /* 0x010000ff03ff738c */ /* 0x0005e20004000000 */
[----:B------:R-:W-:Y:S05]  /*ace20*/  BRA `(.L_x_2990) ;  /* 0x0000000000047947 */ /* 0x000fea0003800000 */
.L_x_2989:
[----:B------:R1:W5:Y:S02]  /*ace30*/  ATOMG.E.EXCH.STRONG.GPU PT, RZ, desc[UR36][R4.64], RZ ;  /* 0x800000ff04ff79a8 */ /* 0x000364000c1ef124 */
.L_x_2990:
[----:B------:R-:W-:Y:S05]  /*ace40*/  BSYNC.RECONVERGENT B1 ;  /* 0x0000000000017941 */ /* 0x000fea0003800200 */
.L_x_2988:
[----:B------:R-:W-:Y:S01]  /*ace50*/  LOP3.LUT P0, RZ, R0, 0x7, RZ, 0xc0, !PT ;  /* 0x0000000700ff7812 */ /* 0x000fe2000780c0ff */
[----:B------:R-:W-:-:S12]  /*ace60*/  IMAD.MOV.U32 R7, RZ, RZ, R0 ;  /* 0x000000ffff077224 */ /* 0x000fd800078e0000 */
[----:B------:R-:W-:Y:S05]  /*ace70*/  @!P0 BRA `(.L_x_2991) ;  /* 0xfffffffc009c8947 */ /* 0x000fea000383ffff */
.L_x_2984:
[----:B------:R-:W-:Y:S05]  /*ace80*/  BSYNC B0 ;  /* 0x0000000000007941 */ /* 0x000fea0003800000 */
.L_x_2983:
        /* <DEDUP_REMOVED lines=10> */
[----:B0-2-4-:R-:W-:-:S10]  /*acf30*/  IMAD.MOV.U32 R3, RZ, RZ, R6 ;  /* 0x000000ffff037224 */ /* 0x015fd400078e0006 */
[----:B------:R-:W-:Y:S05]  /*acf40*/  @!P0 BRA `(.L_x_2995) ;  /* 0x00000000009c8947 */ /* 0x000fea0003800000 */
[----:B------:R-:W-:-:S13]  /*acf50*/  ISETP.NE.AND P0, PT, R4, RZ, PT ;  /* 0x000000ff0400720c */ /* 0x000fda0003f05270 */
[----:B------:R-:W-:Y:S05]  /*acf60*/  @P0 BREAK.RELIABLE B0 ;  /* 0x0000000000000942 */ /* 0x000fea0003800100 */
[----:B------:R-:W-:Y:S05]  /*acf70*/  @P0 BRA `(.L_x_2996) ;  /* 0x0000000400440947 */ /* 0x000fea0003800000 */
.L_x_2994:
[----:B------:R-:W-:Y:S02]  /*acf80*/  ISETP.GT.U32.AND P1, PT, R6, 0xffff, PT ;  /* 0x0000ffff0600780c */ /* 0x000fe40003f24070 */
[----:B0-2-4-:R-:W-:-:S11]  /*acf90*/  SHF.R.U32.HI R3, RZ, 0x3, R6 ;  /* 0x00000003ff037819 */ /* 0x015fd60000011606 */
        /* <DEDUP_REMOVED lines=12> */
.L_x_2993:
        /* <DEDUP_REMOVED lines=15> */
.L_x_2998:
[----:B------:R-:W-:-:S05]  /*ad150*/  IMAD.WIDE.U32 R4, R5, 0x4, R24 ;  /* 0x0000000405047825 */ /* 0x000fca00078e0018 */
[----:B------:R-:W3:Y:S02]  /*ad160*/  ATOMG.E.EXCH.STRONG.GPU PT, R0, desc[UR36][R4.64], R7 ;  /* 0x80000007040079a8 */ /* 0x000ee4000c1ef124 */
[----:B---3--:R-:W-:-:S13]  /*ad170*/  ISETP.NE.AND P0, PT, R0, -0x1, PT ;  /* 0xffffffff0000780c */ /* 0x008fda0003f05270 */
[----:B------:R-:W-:Y:S05]  /*ad180*/  @!P0 BREAK.RELIABLE B0 ;  /* 0x0000000000008942 */ /* 0x000fea0003800100 */
[----:B------:R-:W-:Y:S05]  /*ad190*/  @!P0 BRA `(.L_x_2977) ;  /* 0x0000000000c88947 */ /* 0x000fea0003800000 */
[----:B------:R3:W5:Y:S01]  /*ad1a0*/  ATOMG.E.EXCH.STRONG.GPU PT, RZ, desc[UR36][R4.64], RZ ;  /* 0x800000ff04ff79a8 */ /* 0x000762000c1ef124 */
[----:B0-2-4-:R-:W-:-:S07]  /*ad1b0*/  IMAD.MOV.U32 R3, RZ, RZ, R7 ;  /* 0x000000ffff037224 */ /* 0x015fce00078e0007 */
.L_x_2995:
[----:B------:R-:W-:Y:S05]  /*ad1c0*/  BSYNC.RELIABLE B0 ;  /* 0x0000000000007941 */ /* 0x000fea0003800100 */
.L_x_2992:
[----:B------:R-:W-:Y:S02]  /*ad1d0*/  LOP3.LUT P0, RZ, R0, 0x7, RZ, 0xc0, !PT ;  /* 0x0000000700ff7812 */ /* 0x000fe4000780c0ff */
[----:B------:R-:W-:-:S04]  /*ad1e0*/  LOP3.LUT P1, RZ, R3, 0x7, RZ, 0xc0, !PT ;  /* 0x0000000703ff7812 */ /* 0x000fc8000782c0ff */
[----:B------:R-:W-:-:S04]  /*ad1f0*/  PLOP3.LUT P0, PT, P0, P1, PT, 0x20, 0x2 ;  /* 0x000000000002781c */ /* 0x000fc80000702470 */
[----:B------:R-:W-:Y:S02]  /*ad200*/  SEL R6, R3, R0, P0 ;  /* 0x0000000003067207 */ /* 0x000fe40000000000 */
[----:B------:R-:W-:Y:S02]  /*ad210*/  SEL R7, R0, R3, P0 ;  /* 0x0000000300077207 */ /* 0x000fe40000000000 */
[----:B------:R-:W-:-:S13]  /*ad220*/  LOP3.LUT P1, RZ, R6, 0x7, RZ, 0xc0, !PT ;  /* 0x0000000706ff7812 */ /* 0x000fda000782c0ff */
[----:B------:R-:W-:Y:S05]  /*ad230*/  @!P1 BRA `(.L_x_2999) ;  /* 0xfffffff8008c9947 */ /* 0x000fea000383ffff */
.L_x_2982:
        /* <DEDUP_REMOVED lines=27> */
.L_x_2997:
        /* <DEDUP_REMOVED lines=10> */
.L_x_2996:
[----:B------:R-:W-:Y:S01]  /*ad490*/  IMAD R3, R23, 0x8, R2 ;  /* 0x0000000817037824 */ /* 0x000fe200078e0202 */
[----:B------:R4:W-:Y:S04]  /*ad4a0*/  STL [R1+0x238], R22 ;  /* 0x0002381601007387 */ /* 0x0009e80000100800 */
[----:B------:R4:W-:Y:S02]  /*ad4b0*/  STL.64 [R3+0x220], R6 ;  /* 0x0002200603007387 */ /* 0x0009e40000100a00 */
.L_x_2977:
[----:B------:R-:W-:Y:S05]  /*ad4c0*/  BSYNC B3 ;  /* 0x0000000000037941 */ /* 0x000fea0003800000 */
.L_x_2345:
[----:B01234-:R-:W2:Y:S02]  /*ad4d0*/  LDL R0, [R1+0x30] ;  /* 0x0000300001007983 */ /* 0x01fea40000100800 */
[----:B--2---:R-:W-:-:S05]  /*ad4e0*/  VIADD R0, R0, 0x1 ;  /* 0x0000000100007836 */ /* 0x004fca0000000000 */
[----:B------:R0:W-:Y:S02]  /*ad4f0*/  STL [R1+0x30], R0 ;  /* 0x0000300001007387 */ /* 0x0001e40000100800 */
.L_x_2295:
[----:B01-3--:R-:W3:Y:S02]  /*ad500*/  LDL R22, [R1+0x238] ;  /* 0x0002380001167983 */ /* 0x00bee40000100800 */
[----:B---3--:R-:W-:-:S13]  /*ad510*/  ISETP.NE.AND P0, PT, R22, RZ, PT ;  /* 0x000000ff1600720c */ /* 0x008fda0003f05270 */
[----:B------:R-:W-:Y:S05]  /*ad520*/  @P0 BRA `(.L_x_3000) ;  /* 0xfffffd5400680947 */ /* 0x000fea000383ffff */
[----:B------:R-:W-:Y:S05]  /*ad530*/  BRA `(.L_x_1586) ;  /* 0x00000000008c7947 */ /* 0x000fea0003800000 */
.L_x_2301:
        /* <DEDUP_REMOVED lines=18> */
.L_x_1596:
        /* <DEDUP_REMOVED lines=16> */
[----:B------:R2:W-:Y:S02]  /*ad760*/  @!P0 STL.64 [R5+0xa28], R42 ;  /* 0x000a282a05008387 */ /* 0x0005e40000100a00 */
.L_x_1586:
[----:B------:R-:W-:Y:S01]  /*ad770*/  ISETP.NE.AND P0, PT, R28, RZ, PT ;  /* 0x000000ff1c00720c */ /* 0x000fe20003f05270 */
[----:B------:R-:W-:Y:S05]  /*ad780*/  WARPSYNC.ALL ;  /* 0x0000000000007948 */ /* 0x000fea0003800000 */
[----:B------:R-:W-:Y:S07]  /*ad790*/  BAR.SYNC.DEFER_BLOCKING 0x0 ;  /* 0x0000000000007b1d */ /* 0x000fee0000010000 */
[----:B------:R-:W-:Y:S05]  /*ad7a0*/  @P0 BRA `(.L_x_3001) ;  /* 0xfffffaa400ac0947 */ /* 0x000fea000383ffff */
.L_x_1585:
[----:B------:R-:W2:Y:S01]  /*ad7b0*/  LDL R37, [R1+0xa40] ;  /* 0x000a400001257983 */ /* 0x000ea20000100800 */
[----:B------:R-:W-:Y:S05]  /*ad7c0*/  WARPSYNC.ALL ;  /* 0x0000000000007948 */ /* 0x000fea0003800000 */
[----:B------:R-:W-:Y:S01]  /*ad7d0*/  BSSY B7, `(.L_x_3002) ;  /* 0x00001c7000077945 */ /* 0x000fe20003800000 */
[----:B------:R-:W-:Y:S01]  /*ad7e0*/  IMAD.MOV.U32 R16, RZ, RZ, RZ ;  /* 0x000000ffff107224 */ /* 0x000fe200078e00ff */
[----:B------:R-:W-:Y:S01]  /*ad7f0*/  BAR.SYNC.DEFER_BLOCKING 0x0 ;  /* 0x0000000000007b1d */ /* 0x000fe20000010000 */
[----:B--2---:R-:W-:-:S13]  /*ad800*/  ISETP.NE.AND P0, PT, R37, RZ, PT ;  /* 0x000000ff2500720c */ /* 0x004fda0003f05270 */
[----:B------:R-:W-:Y:S05]  /*ad810*/  @!P0 BRA `(.L_x_3003) ;  /* 0x0000001c00088947 */ /* 0x000fea0003800000 */
[----:B01-3--:R-:W2:Y:S01]  /*ad820*/  LDL R4, [R1+0x2c] ;  /* 0x00002c0001047983 */ /* 0x00bea20000100800 */
[----:B------:R-:W0:Y:S03]  /*ad830*/  LDCU.64 UR4, c[0x0][0x380] ;  /* 0x00007000ff0477ac */ /* 0x000e260008000a00 */
[----:B------:R1:W5:Y:S01]  /*ad840*/  LDL R17, [R1+0x238] ;  /* 0x0002380001117983 */ /* 0x0003620000100800 */
[----:B------:R-:W-:Y:S01]  /*ad850*/  IMAD.MOV.U32 R32, RZ, RZ, 0x8 ;  /* 0x00000008ff207424 */ /* 0x000fe200078e00ff */
[----:B------:R-:W-:Y:S01]  /*ad860*/  ISETP.NE.U32.AND P0, PT, R19, 0x1, PT ;  /* 0x000000011300780c */ /* 0x000fe20003f05070 */
[----:B----4-:R-:W-:Y:S01]  /*ad870*/  IMAD.SHL.U32 R0, R18, 0x80, RZ ;  /* 0x0000008012007824 */ /* 0x010fe200078e00ff */
[----:B------:R-:W-:Y:S01]  /*ad880*/  BSSY B6, `(.L_x_3004) ;  /* 0x00001ba000067945 */ /* 0x000fe20003800000 */
[----:B------:R-:W-:Y:S01]  /*ad890*/  IMAD.MOV.U32 R16, RZ, RZ, RZ ;  /* 0x000000ffff107224 */ /* 0x000fe200078e00ff */
[----:B------:R-:W-:-:S02]  /*ad8a0*/  SEL R32, R32, 0x6000008, !P0 ;  /* 0x0600000820207807 */ /* 0x000fc40004000000 */
[----:B------:R-:W-:-:S04]  /*ad8b0*/  LOP3.LUT R3, R0, 0x3f80, RZ, 0xc0, !PT ;  /* 0x00003f8000037812 */ /* 0x000fc800078ec0ff */
[----:B------:R-:W-:Y:S02]  /*ad8c0*/  LEA.HI R3, R18, R3, RZ, 0x19 ;  /* 0x0000000312037211 */ /* 0x000fe400078fc8ff */
[----:B0-----:R-:W-:-:S05]  /*ad8d0*/  IADD3 R32, P1, PT, R32, UR4, RZ ;  /* 0x0000000420207c10 */ /* 0x001fca000ff3e0ff */
[----:B------:R-:W-:Y:S01]  /*ad8e0*/  IMAD.X R33, RZ, RZ, UR5, P1 ;  /* 0x00000005ff217e24 */ /* 0x000fe200088e06ff */
[----:B--2---:R-:W-:-:S04]  /*ad8f0*/  ISETP.NE.AND P0, PT, R4, RZ, PT ;  /* 0x000000ff0400720c */ /* 0x004fc80003f05270 */
[----:B-1----:R-:W-:-:S09]  /*ad900*/  SEL R35, R3, R18, !P0 ;  /* 0x0000001203237207 */ /* 0x002fd20004000000 */
.L_x_3062:
[----:B------:R-:W-:-:S04]  /*ad910*/  IADD3 R4, P0, PT, R30, -0x80000000, RZ ;  /* 0x800000001e047810 */ /* 0x000fc80007f1e0ff */
[----:B------:R-:W-:Y:S02]  /*ad920*/  IADD3 R4, P1, PT, R4, 0xc000000, RZ ;  /* 0x0c00000004047810 */ /* 0x000fe40007f3e0ff */
[----:B------:R-:W-:-:S05]  /*ad930*/  IADD3.X R0, PT, PT, R31, 0x1, RZ, P0, !PT ;  /* 0x000000011f007810 */ /* 0x000fca00007fe4ff */
[----:B------:R-:W-:-:S05]  /*ad940*/  IMAD.X R5, RZ, RZ, R0, P1 ;  /* 0x000000ffff057224 */ /* 0x000fca00008e0600 */
[----:B------:R-:W2:Y:S01]  /*ad950*/  LDG.E R3, desc[UR36][R4.64+0x10008] ;  /* 0x0100082404037981 */ /* 0x000ea2000c1e1900 */
[----:B------:R-:W-:-:S05]  /*ad960*/  IMAD.SHL.U32 R0, R16, 0x8, RZ ;  /* 0x0000000810007824 */ /* 0x000fca00078e00ff */
[----:B------:R-:W-:-:S05]  /*ad970*/  LOP3.LUT R0, R0, 0x7f8, RZ, 0xc0, !PT ;  /* 0x000007f800007812 */ /* 0x000fca00078ec0ff */
[----:B------:R-:W-:-:S05]  /*ad980*/  IMAD.IADD R0, R1, 0x1, R0 ;  /* 0x0000000101007824 */ /* 0x000fca00078e0200 */
[----:B-----5:R0:W5:Y:S01]  /*ad990*/  LDL.64 R22, [R0+0xa48] ;  /* 0x000a480000167983 */ /* 0x0201620000100a00 */
[----:B--2---:R-:W-:-:S05]  /*ad9a0*/  LOP3.LUT R29, R3, 0x7fff, RZ, 0xc0, !PT ;  /* 0x00007fff031d7812 */ /* 0x004fca00078ec0ff */
[----:B------:R-:W-:-:S04]  /*ad9b0*/  IMAD R29, R18, 0x8000, R29 ;  /* 0x00008000121d7824 */ /* 0x000fc800078e021d */
[----:B------:R-:W-:-:S06]  /*ad9c0*/  IMAD.WIDE.U32 R6, R29, 0x4, R24 ;  /* 0x000000041d067825 */ /* 0x000fcc00078e0018 */
[----:B------:R-:W2:Y:S01]  /*ad9d0*/  LDG.E R6, desc[UR36][R6.64] ;  /* 0x0000002406067981 */ /* 0x000ea2000c1e1900 */
[----:B------:R-:W-:-:S05]  /*ad9e0*/  VIADD R9, R3, 0x1 ;  /* 0x0000000103097836 */ /* 0x000fca0000000000 */
[----:B------:R0:W-:Y:S01]  /*ad9f0*/  STG.E desc[UR36][R4.64+0x10008], R9 ;  /* 0x0100080904007986 */ /* 0x0001e2000c101924 */
[----:B------:R-:W-:Y:S01]  /*ada00*/  ISETP.GT.U32.AND P1, PT, R29, 0x1fff, PT ;  /* 0x00001fff1d00780c */ /* 0x000fe20003f24070 */
[----:B------:R-:W-:Y:S05]  /*ada10*/  YIELD ;  /* 0x0000000000007946 */ /* 0x000fea0003800000 */
[----:B------:R-:W-:Y:S01]  /*ada20*/  BSSY.RECONVERGENT B8, `(.L_x_3005) ;  /* 0x0000021000087945 */ /* 0x000fe20003800200 */
[----:B------:R-:W-:Y:S01]  /*ada30*/  IMAD.MOV.U32 R28, RZ, RZ, RZ ;  /* 0x000000ffff1c7224 */ /* 0x000fe200078e00ff */
[----:B--2---:R-:W-:-:S13]  /*ada40*/  ISETP.NE.AND P0, PT, R6, RZ, PT ;  /* 0x000000ff0600720c */ /* 0x004fda0003f05270 */
[----:B0-----:R-:W-:Y:S05]  /*ada50*/  @!P0 BRA P1, `(.L_x_3006) ;  /* 0x0000000000748947 */ /* 0x001fea0000800000 */
[----:B------:R-:W-:Y:S01]  /*ada60*/  BSSY.RECONVERGENT B9, `(.L_x_3006) ;  /* 0x000001c000097945 */ /* 0x000fe20003800200 */
.L_x_3009:
[----:B------:R-:W-:Y:S01]  /*ada70*/  VIADD R28, R28, 0x1 ;  /* 0x000000011c1c7836 */ /* 0x000fe20000000000 */
[----:B------:R-:W-:Y:S04]  /*ada80*/  BSSY.RECONVERGENT B10, `(.L_x_3007) ;  /* 0x000000b0000a7945 */ /* 0x000fe80003800200 */
[----:B------:R-:W-:-:S13]  /*ada90*/  ISETP.GE.U32.AND P0, PT, R28, 0x8000, PT ;  /* 0x000080001c00780c */ /* 0x000fda0003f06070 */
        /* <DEDUP_REMOVED lines=9> */
.L_x_3008:
[----:B------:R-:W-:Y:S05]  /*adb30*/  BSYNC.RECONVERGENT B10 ;  /* 0x00000000000a7941 */ /* 0x000fea0003800200 */
.L_x_3007:
        /* <DEDUP_REMOVED lines=15> */
.L_x_3006:
[----:B------:R-:W-:Y:S05]  /*adc30*/  BSYNC.RECONVERGENT B8 ;  /* 0x0000000000087941 */ /* 0x000fea0003800200 */
.L_x_3005:
[----:B------:R-:W-:-:S05]  /*adc40*/  LOP3.LUT R9, R9, 0x7fff, RZ, 0xc0, !PT ;  /* 0x00007fff09097812 */ /* 0x000fca00078ec0ff */
[----:B------:R-:W-:-:S04]  /*adc50*/  IMAD R9, R18, 0x8000, R9 ;  /* 0x0000800012097824 */ /* 0x000fc800078e0209 */
[----:B------:R-:W-:-:S06]  /*adc60*/  IMAD.WIDE.U32 R6, R9, 0x4, R24 ;  /* 0x0000000409067825 */ /* 0x000fcc00078e0018 */
[----:B------:R-:W2:Y:S01]  /*adc70*/  LDG.E R6, desc[UR36][R6.64] ;  /* 0x0000002406067981 */ /* 0x000ea2000c1e1900 */
[----:B------:R-:W-:Y:S01]  /*adc80*/  VIADD R3, R3, 0x2 ;  /* 0x0000000203037836 */ /* 0x000fe20000000000 */
[----:B------:R-:W-:Y:S01]  /*adc90*/  ISETP.GT.U32.AND P1, PT, R9, 0x1fff, PT ;  /* 0x00001fff0900780c */ /* 0x000fe20003f24070 */
[----:B------:R-:W-:Y:S01]  /*adca0*/  BSSY.RECONVERGENT B8, `(.L_x_3010) ;  /* 0x0000027000087945 */ /* 0x000fe20003800200 */
[----:B------:R-:W-:Y:S02]  /*adcb0*/  IMAD.SHL.U32 R28, R29, 0x8, RZ ;  /* 0x000000081d1c7824 */ /* 0x000fe400078e00ff */
[----:B------:R0:W-:Y:S01]  /*adcc0*/  STG.E desc[UR36][R4.64+0x10008], R3 ;  /* 0x0100080304007986 */ /* 0x0001e2000c101924 */
[----:B--2---:R-:W-:-:S13]  /*adcd0*/  ISETP.NE.AND P0, PT, R6, RZ, PT ;  /* 0x000000ff0600720c */ /* 0x004fda0003f05270 */
[----:B0-----:R-:W-:Y:S05]  /*adce0*/  @!P0 BRA P1, `(.L_x_3011) ;  /* 0x0000000000888947 */ /* 0x001fea0000800000 */
[----:B------:R-:W-:Y:S01]  /*adcf0*/  BSSY.RECONVERGENT B9, `(.L_x_3011) ;  /* 0x0000021000097945 */ /* 0x000fe20003800200 */
[----:B------:R-:W-:-:S07]  /*add00*/  IMAD.MOV.U32 R34, RZ, RZ, RZ ;  /* 0x000000ffff227224 */ /* 0x000fce00078e00ff */
.L_x_3015:
        /* <DEDUP_REMOVED lines=12> */
.L_x_3014:
[----:B------:R-:W-:-:S04]  /*addd0*/  IADD3 R4, P0, PT, R30, -0x80000000, RZ ;  /* 0x800000001e047810 */ /* 0x000fc80007f1e0ff */
[----:B------:R-:W-:Y:S02]  /*adde0*/  IADD3 R4, P1, PT, R4, 0xc000000, RZ ;  /* 0x0c00000004047810 */ /* 0x000fe40007f3e0ff */
[----:B------:R-:W-:-:S05]  /*addf0*/  IADD3.X R0, PT, PT, R31, 0x1, RZ, P0, !PT ;  /* 0x000000011f007810 */ /* 0x000fca00007fe4ff */
[----:B------:R-:W-:-:S05]  /*ade00*/  IMAD.X R5, RZ, RZ, R0, P1 ;  /* 0x000000ffff057224 */ /* 0x000fca00008e0600 */
[----:B------:R0:W5:Y:S02]  /*ade10*/  LDG.E R3, desc[UR36][R4.64+0x10008] ;  /* 0x0100082404037981 */ /* 0x000164000c1e1900 */
.L_x_3013:
[----:B------:R-:W-:Y:S05]  /*ade20*/  BSYNC.RECONVERGENT B10 ;  /* 0x00000000000a7941 */ /* 0x000fea0003800200 */
.L_x_3012:
[----:B0----5:R-:W-:-:S05]  /*ade30*/  LOP3.LUT R5, R3, 0x7fff, RZ, 0xc0, !PT ;  /* 0x00007fff03057812 */ /* 0x021fca00078ec0ff */
[----:B------:R-:W-:-:S04]  /*ade40*/  IMAD R9, R18, 0x8000, R5 ;  /* 0x0000800012097824 */ /* 0x000fc800078e0205 */
[----:B------:R-:W-:-:S06]  /*ade50*/  IMAD.WIDE.U32 R4, R9, 0x4, R24 ;  /* 0x0000000409047825 */ /* 0x000fcc00078e0018 */
[----:B------:R-:W2:Y:S01]  /*ade60*/  LDG.E R4, desc[UR36][R4.64] ;  /* 0x0000002404047981 */ /* 0x000ea2000c1e1900 */
[----:B------:R-:W-:Y:S01]  /*ade70*/  IADD3 R6, P0, PT, R30, -0x80000000, RZ ;  /* 0x800000001e067810 */ /* 0x000fe20007f1e0ff */
[----:B------:R-:W-:-:S03]  /*ade80*/  VIADD R3, R3, 0x1 ;  /* 0x0000000103037836 */ /* 0x000fc60000000000 */
[----:B------:R-:W-:Y:S02]  /*ade90*/  IADD3 R6, P1, PT, R6, 0xc000000, RZ ;  /* 0x0c00000006067810 */ /* 0x000fe40007f3e0ff */
[----:B------:R-:W-:-:S05]  /*adea0*/  IADD3.X R0, PT, PT, R31, 0x1, RZ, P0, !PT ;  /* 0x000000011f007810 */ /* 0x000fca00007fe4ff */
[----:B------:R-:W-:-:S05]  /*adeb0*/  IMAD.X R7, RZ, RZ, R0, P1 ;  /* 0x000000ffff077224 */ /* 0x000fca00008e0600 */
[----:B------:R0:W-:Y:S01]  /*adec0*/  STG.E desc[UR36][R6.64+0x10008], R3 ;  /* 0x0100080306007986 */ /* 0x0001e2000c101924 */
[----:B--2---:R-:W-:-:S04]  /*aded0*/  ISETP.NE.AND P0, PT, R4, RZ, PT ;  /* 0x000000ff0400720c */ /* 0x004fc80003f05270 */
[----:B------:R-:W-:-:S13]  /*adee0*/  ISETP.LT.U32.OR P0, PT, R9, 0x2000, P0 ;  /* 0x000020000900780c */ /* 0x000fda0000701470 */
[----:B0-----:R-:W-:Y:S05]  /*adef0*/  @P0 BRA `(.L_x_3015) ;  /* 0xfffffffc00840947 */ /* 0x001fea000383ffff */
[----:B------:R-:W-:Y:S05]  /*adf00*/  BSYNC.RECONVERGENT B9 ;  /* 0x0000000000097941 */ /* 0x000fea0003800200 */
.L_x_3011:
[----:B------:R-:W-:Y:S05]  /*adf10*/  BSYNC.RECONVERGENT B8 ;  /* 0x0000000000087941 */ /* 0x000fea0003800200 */
.L_x_3010:
[----:B------:R-:W-:Y:S01]  /*adf20*/  LOP3.LUT R5, R29, 0x1fffffff, RZ, 0xc0, !PT ;  /* 0x1fffffff1d057812 */ /* 0x000fe200078ec0ff */
[----:B------:R-:W-:Y:S01]  /*adf30*/  BSSY.RECONVERGENT B0, `(.L_x_3016) ;  /* 0x000000e000007945 */ /* 0x000fe20003800200 */
[----:B------:R-:W-:Y:S02]  /*adf40*/  IMAD.SHL.U32 R29, R9, 0x8, RZ ;  /* 0x00000008091d7824 */ /* 0x000fe400078e00ff */
[----:B------:R-:W-:Y:S01]  /*adf50*/  ISETP.GT.U32.AND P0, PT, R5, 0x1fff, PT ;  /* 0x00001fff0500780c */ /* 0x000fe20003f04070 */
[----:B------:R-:W-:-:S12]  /*adf60*/  IMAD.MOV.U32 R3, RZ, RZ, -0x1 ;  /* 0xffffffffff037424 */ /* 0x000fd800078e00ff */
[----:B------:R-:W-:Y:S05]  /*adf70*/  @P0 BRA `(.L_x_3017) ;  /* 0x00000000001c0947 */ /* 0x000fea0003800000 */
[----:B------:R-:W0:Y:S01]  /*adf80*/  S2UR UR5, SR_CgaCtaId ;  /* 0x00000000000579c3 */ /* 0x000e220000008800 */
[----:B------:R-:W-:Y:S02]  /*adf90*/  UMOV UR4, 0x400 ;  /* 0x0000040000047882 */ /* 0x000fe40000000000 */
[----:B------:R-:W-:-:S04]  /*adfa0*/  UIADD3 UR4, UPT, UPT, UR4, 0x410, URZ ;  /* 0x0000041004047890 */ /* 0x000fc8000fffe0ff */
[----:B0-----:R-:W-:-:S06]  /*adfb0*/  ULEA UR4, UR5, UR4, 0x18 ;  /* 0x0000000405047291 */ /* 0x001fcc000f8ec0ff */
[----:B------:R-:W-:-:S05]  /*adfc0*/  LEA R0, R5, UR4, 0x2 ;  /* 0x0000000405007c11 */ /* 0x000fca000f8e10ff */
[----:B------:R0:W-:Y:S01]  /*adfd0*/  ATOMS.EXCH RZ, [R0+0x10000], R3 ;  /* 0x0100000300ff738c */ /* 0x0001e20004000000 */
[----:B------:R-:W-:Y:S05]  /*adfe0*/  BRA `(.L_x_3018) ;  /* 0x0000000000087947 */ /* 0x000fea0003800000 */
.L_x_3017:
[----:B------:R-:W-:-:S05]  /*adff0*/  IMAD.WIDE.U32 R4, R5, 0x4, R24 ;  /* 0x0000000405047825 */ /* 0x000fca00078e0018 */
[----:B------:R1:W5:Y:S02]  /*ae000*/  ATOMG.E.EXCH.STRONG.GPU PT, RZ, desc[UR36][R4.64], R3 ;  /* 0x8000000304ff79a8 */ /* 0x000364000c1ef124 */
.L_x_3018:
[----:B------:R-:W-:Y:S05]  /*ae010*/  BSYNC.RECONVERGENT B0 ;  /* 0x0000000000007941 */ /* 0x000fea0003800200 */
.L_x_3016:
[----:B-1----:R-:W-:Y:S01]  /*ae020*/  LOP3.LUT R5, R9, 0x1fffffff, RZ, 0xc0, !PT ;  /* 0x1fffffff09057812 */ /* 0x002fe200078ec0ff */
[----:B------:R-:W-:Y:S03]  /*ae030*/  BSSY.RECONVERGENT B0, `(.L_x_3019) ;  /* 0x000000c000007945 */ /* 0x000fe60003800200 */
[----:B------:R-:W-:-:S13]  /*ae040*/  ISETP.GT.U32.AND P0, PT, R5, 0x1fff, PT ;  /* 0x00001fff0500780c */ /* 0x000fda0003f04070 */
[----:B------:R-:W-:Y:S05]  /*ae050*/  @P0 BRA `(.L_x_3020) ;  /* 0x00000000001c0947 */ /* 0x000fea0003800000 */
[----:B------:R-:W1:Y:S01]  /*ae060*/  S2UR UR5, SR_CgaCtaId ;  /* 0x00000000000579c3 */ /* 0x000e620000008800 */
[----:B------:R-:W-:Y:S02]  /*ae070*/  UMOV UR4, 0x400 ;  /* 0x0000040000047882 */ /* 0x000fe40000000000 */
[----:B------:R-:W-:-:S04]  /*ae080*/  UIADD3 UR4, UPT, UPT, UR4, 0x410, URZ ;  /* 0x0000041004047890 */ /* 0x000fc8000fffe0ff */
[----:B-1----:R-:W-:-:S06]  /*ae090*/  ULEA UR4, UR5, UR4, 0x18 ;  /* 0x0000000405047291 */ /* 0x002fcc000f8ec0ff */
[----:B0-----:R-:W-:-:S05]  /*ae0a0*/  LEA R0, R5, UR4, 0x2 ;  /* 0x0000000405007c11 */ /* 0x001fca000f8e10ff */
[----:B------:R0:W-:Y:S01]  /*ae0b0*/  ATOMS.EXCH RZ, [R0+0x10000], R3 ;  /* 0x0100000300ff738c */ /* 0x0001e20004000000 */
[----:B------:R-:W-:Y:S05]  /*ae0c0*/  BRA `(.L_x_3021) ;  /* 0x0000000000087947 */ /* 0x000fea0003800000 */
.L_x_3020:
[----:B------:R-:W-:-:S05]  /*ae0d0*/  IMAD.WIDE.U32 R4, R5, 0x4, R24 ;  /* 0x0000000405047825 */ /* 0x000fca00078e0018 */
[----:B------:R1:W5:Y:S02]  /*ae0e0*/  ATOMG.E.EXCH.STRONG.GPU PT, RZ, desc[UR36][R4.64], R3 ;  /* 0x8000000304ff79a8 */ /* 0x000364000c1ef124 */
.L_x_3021:
[----:B------:R-:W-:Y:S05]  /*ae0f0*/  BSYNC.RECONVERGENT B0 ;  /* 0x0000000000007941 */ /* 0x000fea0003800200 */
.L_x_3019:
[----:B------:R-:W-:Y:S04]  /*ae100*/  BSSY B0, `(.L_x_3022) ;  /* 0x0000096000007945 */ /* 0x000fe80003800000 */
[----:B------:R-:W-:Y:S01]  /*ae110*/  BSSY B1, `(.L_x_3023) ;  /* 0x0000064000017945 */ /* 0x000fe20003800000 */
[----:B01---5:R-:W-:Y:S02]  /*ae120*/  IMAD.MOV.U32 R3, RZ, RZ, R22 ;  /* 0x000000ffff037224 */ /* 0x023fe400078e0016 */
[----:B------:R-:W-:-:S07]  /*ae130*/  IMAD.MOV.U32 R0, RZ, RZ, R28 ;  /* 0x000000ffff007224 */ /* 0x000fce00078e001c */
.L_x_3041:
        /* <DEDUP_REMOVED lines=8> */
.L_x_3032:
        /* <DEDUP_REMOVED lines=10> */
.L_x_3027:
[----:B------:R-:W-:-:S05]  /*ae260*/  IMAD.MOV.U32 R9, RZ, RZ, -0x1 ;  /* 0xffffffffff097424 */ /* 0x000fca00078e00ff */
[----:B------:R0:W5:Y:S02]  /*ae270*/  ATOMG.E.EXCH.STRONG.GPU PT, R6, desc[UR36][R4.64], R9 ;  /* 0x80000009040679a8 */ /* 0x000164000c1ef124 */
.L_x_3028:
[----:B------:R-:W-:Y:S05]  /*ae280*/  BSYNC.RECONVERGENT B3 ;  /* 0x0000000000037941 */ /* 0x000fea0003800200 */
.L_x_3026:
[----:B0-2--5:R-:W-:-:S05]  /*ae290*/  VIADD R9, R6, 0x1 ;  /* 0x0000000106097836 */ /* 0x025fca0000000000 */
[----:B------:R-:W-:-:S13]  /*ae2a0*/  ISETP.GE.U32.AND P1, PT, R9, 0x2, PT ;  /* 0x000000020900780c */ /* 0x000fda0003f26070 */
[----:B------:R-:W-:Y:S05]  /*ae2b0*/  @!P1 BRA `(.L_x_3025) ;  /* 0x0000000000249947 */ /* 0x000fea0003800000 */
[----:B------:R-:W-:Y:S04]  /*ae2c0*/  BSSY.RECONVERGENT B3, `(.L_x_3029) ;  /* 0x0000005000037945 */ /* 0x000fe80003800200 */
[----:B------:R-:W-:Y:S05]  /*ae2d0*/  @P0 BRA `(.L_x_3030) ;  /* 0x0000000000080947 */ /* 0x000fea0003800000 */
[----:B------:R0:W-:Y:S01]  /*ae2e0*/  ATOMS.EXCH RZ, [R7+0x10000], RZ ;  /* 0x010000ff07ff738c */ /* 0x0001e20004000000 */
[----:B------:R-:W-:Y:S05]  /*ae2f0*/  BRA `(.L_x_3031) ;  /* 0x0000000000047947 */ /* 0x000fea0003800000 */
.L_x_3030:
[----:B------:R2:W5:Y:S02]  /*ae300*/  ATOMG.E.EXCH.STRONG.GPU PT, RZ, desc[UR36][R4.64], RZ ;  /* 0x800000ff04ff79a8 */ /* 0x000564000c1ef124 */
.L_x_3031:
[----:B------:R-:W-:Y:S05]  /*ae310*/  BSYNC.RECONVERGENT B3 ;  /* 0x0000000000037941 */ /* 0x000fea0003800200 */
.L_x_3029:
[----:B------:R-:W-:Y:S01]  /*ae320*/  LOP3.LUT P0, RZ, R6, 0x7, RZ, 0xc0, !PT ;  /* 0x0000000706ff7812 */ /* 0x000fe2000780c0ff */
[----:B------:R-:W-:-:S12]  /*ae330*/  IMAD.MOV.U32 R3, RZ, RZ, R6 ;  /* 0x000000ffff037224 */ /* 0x000fd800078e0006 */
[----:B------:R-:W-:Y:S05]  /*ae340*/  @!P0 BRA `(.L_x_3032) ;  /* 0xfffffffc009c8947 */ /* 0x000fea000383ffff */
.L_x_3025:
[----:B------:R-:W-:Y:S05]  /*ae350*/  BSYNC B2 ;  /* 0x0000000000027941 */ /* 0x000fea0003800000 */
.L_x_3024:
        /* <DEDUP_REMOVED lines=14> */
[----:B------:R-:W-:Y:S05]  /*ae440*/  @P0 BREAK B1 ;  /* 0x0000000000010942 */ /* 0x000fea0003800000 */
[----:B------:R-:W-:Y:S05]  /*ae450*/  @P0 BRA `(.L_x_3037) ;  /* 0x00000004006c0947 */ /* 0x000fea0003800000 */
.L_x_3035:
        /* <DEDUP_REMOVED lines=15> */
.L_x_3034:
        /* <DEDUP_REMOVED lines=11> */
[----:B------:R-:W-:Y:S05]  /*ae600*/  @!P0 BREAK B1 ;  /* 0x0000000000018942 */ /* 0x000fea0003800000 */
[----:B------:R-:W-:Y:S05]  /*ae610*/  @!P0 BRA `(.L_x_3040) ;  /* 0x0000000400108947 */ /* 0x000fea0003800000 */
[----:B------:R2:W-:Y:S01]  /*ae620*/  ATOMS.EXCH RZ, [R0+0x10000], RZ ;  /* 0x010000ff00ff738c */ /* 0x0005e20004000000 */
[----:B01----:R-:W-:Y:S01]  /*ae630*/  IMAD.MOV.U32 R7, RZ, RZ, R3 ;  /* 0x000000ffff077224 */ /* 0x003fe200078e0003 */
[----:B------:R-:W-:Y:S06]  /*ae640*/  BRA `(.L_x_3036) ;  /* 0x0000000000207947 */ /* 0x000fec0003800000 */
.L_x_3039:
[----:B------:R-:W-:-:S05]  /*ae650*/  IMAD.WIDE.U32 R4, R5, 0x4, R24 ;  /* 0x0000000405047825 */ /* 0x000fca00078e0018 */
[----:B------:R-:W2:Y:S02]  /*ae660*/  ATOMG.E.EXCH.STRONG.GPU PT, R6, desc[UR36][R4.64], R3 ;  /* 0x80000003040679a8 */ /* 0x000ea4000c1ef124 */
[----:B--2---:R-:W-:-:S13]  /*ae670*/  ISETP.NE.AND P0, PT, R6, -0x1, PT ;  /* 0xffffffff0600780c */ /* 0x004fda0003f05270 */
[----:B------:R-:W-:Y:S05]  /*ae680*/  @!P0 BREAK.RELIABLE B2 ;  /* 0x0000000000028942 */ /* 0x000fea0003800100 */
[----:B------:R-:W-:Y:S05]  /*ae690*/  @!P0 BREAK B1 ;  /* 0x0000000000018942 */ /* 0x000fea0003800000 */
[----:B------:R-:W-:Y:S05]  /*ae6a0*/  @!P0 BRA `(.L_x_3040) ;  /* 0x0000000000ec8947 */ /* 0x000fea0003800000 */
[----:B------:R3:W5:Y:S01]  /*ae6b0*/  ATOMG.E.EXCH.STRONG.GPU PT, RZ, desc[UR36][R4.64], RZ ;  /* 0x800000ff04ff79a8 */ /* 0x000762000c1ef124 */
[----:B01----:R-:W-:-:S07]  /*ae6c0*/  IMAD.MOV.U32 R7, RZ, RZ, R3 ;  /* 0x000000ffff077224 */ /* 0x003fce00078e0003 */
.L_x_3036:
[----:B------:R-:W-:Y:S05]  /*ae6d0*/  BSYNC.RELIABLE B2 ;  /* 0x0000000000027941 */ /* 0x000fea0003800100 */
.L_x_3033:
        /* <DEDUP_REMOVED lines=8> */
.L_x_3023:
[----:B---3--:R-:W-:Y:S02]  /*ae760*/  IMAD.SHL.U32 R4, R0, 0x8, RZ ;  /* 0x0000000800047824 */ /* 0x008fe400078e00ff */
        /* <DEDUP_REMOVED lines=9> */
[----:B------:R-:W-:Y:S02]  /*ae800*/  IMAD.SHL.U32 R5, R5, 0x4, RZ ;  /* 0x0000000405057824 */ /* 0x000fe400078e00ff */
[----:B------:R-:W-:Y:S01]  /*ae810*/  IMAD.MOV.U32 R6, RZ, RZ, R0 ;  /* 0x000000ffff067224 */ /* 0x000fe200078e0000 */
        /* <DEDUP_REMOVED lines=9> */
[--C-:B------:R-:W-:Y:S02]  /*ae8b0*/  @P0 IMAD R5, R17, 0x8, R2.reuse ;  /* 0x0000000811050824 */ /* 0x100fe400078e0202 */
[C---:B------:R-:W-:Y:S02]  /*ae8c0*/  @!P0 VIADD R4, R37.reuse, 0x1 ;  /* 0x0000000125048836 */ /* 0x040fe40000000000 */
[----:B------:R-:W-:Y:S01]  /*ae8d0*/  @!P0 IMAD R37, R37, 0x8, R2 ;  /* 0x0000000825258824 */ /* 0x000fe200078e0202 */
[----:B------:R2:W-:Y:S01]  /*ae8e0*/  @P0 STL.64 [R5+0x220], R6 ;  /* 0x0002200605000387 */ /* 0x0005e20000100a00 */
[----:B------:R-:W-:-:S03]  /*ae8f0*/  @P0 VIADD R0, R17, 0x1 ;  /* 0x0000000111000836 */ /* 0x000fc60000000000 */
[----:B------:R2:W-:Y:S01]  /*ae900*/  @!P0 STL [R1+0xa40], R4 ;  /* 0x000a400401008387 */ /* 0x0005e20000100800 */
[----:B------:R-:W-:-:S03]  /*ae910*/  @P0 IMAD.MOV.U32 R17, RZ, RZ, R0 ;  /* 0x000000ffff110224 */ /* 0x000fc600078e0000 */
[----:B------:R2:W-:Y:S01]  /*ae920*/  @!P0 STL.64 [R37+0xa28], R6 ;  /* 0x000a280625008387 */ /* 0x0005e20000100a00 */
[----:B------:R-:W-:Y:S05]  /*ae930*/  BRA `(.L_x_3040) ;  /* 0x0000000000487947 */ /* 0x000fea0003800000 */
.L_x_3038:
[----:B------:R-:W-:Y:S01]  /*ae940*/  LOP3.LUT R4, R3, 0x7, RZ, 0xc0, !PT ;  /* 0x0000000703047812 */ /* 0x000fe200078ec0ff */
[----:B------:R-:W-:Y:S02]  /*ae950*/  IMAD.MOV.U32 R6, RZ, RZ, R0 ;  /* 0x000000ffff067224 */ /* 0x000fe400078e0000 */
[----:B------:R-:W-:Y:S01]  /*ae960*/  IMAD.MOV.U32 R7, RZ, RZ, R3 ;  /* 0x000000ffff077224 */ /* 0x000fe200078e0003 */
[----:B------:R-:W-:-:S13]  /*ae970*/  ISETP.NE.AND P0, PT, R4, 0x1, PT ;  /* 0x000000010400780c */ /* 0x000fda0003f05270 */
[--C-:B------:R-:W-:Y:S01]  /*ae980*/  @P0 IMAD R5, R17, 0x8, R2.reuse ;  /* 0x0000000811050824 */ /* 0x100fe200078e0202 */
[C---:B------:R-:W-:Y:S01]  /*ae990*/  @!P0 IADD3 R4, PT, PT, R37.reuse, 0x1, RZ ;  /* 0x0000000125048810 */ /* 0x040fe20007ffe0ff */
[----:B------:R-:W-:Y:S02]  /*ae9a0*/  @!P0 IMAD R37, R37, 0x8, R2 ;  /* 0x0000000825258824 */ /* 0x000fe400078e0202 */
[----:B------:R-:W-:Y:S01]  /*ae9b0*/  @P0 VIADD R0, R17, 0x1 ;  /* 0x0000000111000836 */ /* 0x000fe20000000000 */
[----:B------:R1:W-:Y:S03]  /*ae9c0*/  @P0 STL.64 [R5+0x220], R6 ;  /* 0x0002200605000387 */ /* 0x0003e60000100a00 */
[----:B------:R-:W-:Y:S01]  /*ae9d0*/  @P0 IMAD.MOV.U32 R17, RZ, RZ, R0 ;  /* 0x000000ffff110224 */ /* 0x000fe200078e0000 */
[----:B------:R1:W-:Y:S04]  /*ae9e0*/  @!P0 STL [R1+0xa40], R4 ;  /* 0x000a400401008387 */ /* 0x0003e80000100800 */
[----:B------:R1:W-:Y:S01]  /*ae9f0*/  @!P0 STL.64 [R37+0xa28], R6 ;  /* 0x000a280625008387 */ /* 0x0003e20000100a00 */
[----:B------:R-:W-:Y:S05]  /*aea00*/  BRA `(.L_x_3040) ;  /* 0x0000000000147947 */ /* 0x000fea0003800000 */
.L_x_3037:
[C---:B------:R-:W-:Y:S02]  /*aea10*/  IMAD R7, R17.reuse, 0x8, R2 ;  /* 0x0000000811077824 */ /* 0x040fe400078e0202 */
[----:B------:R-:W-:Y:S02]  /*aea20*/  IMAD.MOV.U32 R4, RZ, RZ, R0 ;  /* 0x000000ffff047224 */ /* 0x000fe400078e0000 */
[----:B------:R-:W-:Y:S02]  /*aea30*/  IMAD.MOV.U32 R5, RZ, RZ, R3 ;  /* 0x000000ffff057224 */ /* 0x000fe400078e0003 */
[----:B------:R-:W-:-:S03]  /*aea40*/  VIADD R17, R17, 0x1 ;  /* 0x0000000111117836 */ /* 0x000fc60000000000 */
[----:B------:R0:W-:Y:S04]  /*aea50*/  STL.64 [R7+0x220], R4 ;  /* 0x0002200407007387 */ /* 0x0001e80000100a00 */
.L_x_3040:
[----:B------:R-:W-:Y:S05]  /*aea60*/  BSYNC B0 ;  /* 0x0000000000007941 */ /* 0x000fea0003800000 */
.L_x_3022:
[----:B------:R-:W-:Y:S04]  /*aea70*/  BSSY B0, `(.L_x_3042) ;  /* 0x0000093000007945 */ /* 0x000fe80003800000 */
[----:B------:R-:W-:Y:S01]  /*aea80*/  BSSY B1, `(.L_x_3043) ;  /* 0x0000063000017945 */ /* 0x000fe20003800000 */
[----:B------:R-:W-:-:S07]  /*aea90*/  IMAD.MOV.U32 R22, RZ, RZ, R29 ;  /* 0x000000ffff167224 */ /* 0x000fce00078e001d */
.L_x_3061:
[----:B------:R-:W-:Y:S01]  /*aeaa0*/  LOP3.LUT P0, RZ, R23, 0x7, RZ, 0xc0, !PT ;  /* 0x0000000717ff7812 */ /* 0x000fe2000780c0ff */
[----:B------:R-:W-:Y:S05]  /*aeab0*/  YIELD ;  /* 0x0000000000007946 */ /* 0x000fea0003800000 */
[----:B------:R-:W-:Y:S07]  /*aeac0*/  BSSY B2, `(.L_x_3044) ;  /* 0x000001f000027945 */ /* 0x000fee0003800000 */
[----:B------:R-:W-:Y:S05]  /*aead0*/  @P0 BRA `(.L_x_3045) ;  /* 0x0000000000740947 */ /* 0x000fea0003800000 */
[----:B------:R-:W1:Y:S01]  /*aeae0*/  S2R R3, SR_CgaCtaId ;  /* 0x0000000000037919 */ /* 0x000e620000008800 */
[----:B------:R-:W-:-:S05]  /*aeaf0*/  MOV R0, 0x400 ;  /* 0x0000040000007802 */ /* 0x000fca0000000f00 */
[----:B------:R-:W-:-:S05]  /*aeb00*/  VIADD R0, R0, 0x410 ;  /* 0x0000041000007836 */ /* 0x000fca0000000000 */
[----:B-12---:R-:W-:-:S07]  /*aeb10*/  LEA R6, R3, R0, 0x18 ;  /* 0x0000000003067211 */ /* 0x006fce00078ec0ff */
.L_x_3052:
        /* <DEDUP_REMOVED lines=10> */
.L_x_3047:
[----:B------:R-:W-:-:S05]  /*aebc0*/  IMAD.MOV.U32 R7, RZ, RZ, -0x1 ;  /* 0xffffffffff077424 */ /* 0x000fca00078e00ff */
[----:B------:R0:W5:Y:S02]  /*aebd0*/  ATOMG.E.EXCH.STRONG.GPU PT, R0, desc[UR36][R4.64], R7 ;  /* 0x80000007040079a8 */ /* 0x000164000c1ef124 */
.L_x_3048:
[----:B------:R-:W-:Y:S05]  /*aebe0*/  BSYNC.RECONVERGENT B3 ;  /* 0x0000000000037941 */ /* 0x000fea0003800200 */
.L_x_3046:
[----:B0-2--5:R-:W-:-:S05]  /*aebf0*/  VIADD R7, R0, 0x1 ;  /* 0x0000000100077836 */ /* 0x025fca0000000000 */
[----:B------:R-:W-:-:S13]  /*aec00*/  ISETP.GE.U32.AND P1, PT, R7, 0x2, PT ;  /* 0x000000020700780c */ /* 0x000fda0003f26070 */
[----:B------:R-:W-:Y:S05]  /*aec10*/  @!P1 BRA `(.L_x_3045) ;  /* 0x0000000000249947 */ /* 0x000fea0003800000 */
[----:B------:R-:W-:Y:S04]  /*aec20*/  BSSY.RECONVERGENT B3, `(.L_x_3049) ;  /* 0x0000005000037945 */ /* 0x000fe80003800200 */
[----:B------:R-:W-:Y:S05]  /*aec30*/  @P0 BRA `(.L_x_3050) ;  /* 0x0000000000080947 */ /* 0x000fea0003800000 */
[----:B------:R2:W-:Y:S01]  /*aec40*/  ATOMS.EXCH RZ, [R3+0x10000], RZ ;  /* 0x010000ff03ff738c */ /* 0x0005e20004000000 */
[----:B------:R-:W-:Y:S05]  /*aec50*/  BRA `(.L_x_3051) ;  /* 0x0000000000047947 */ /* 0x000fea0003800000 */
.L_x_3050:
[----:B------:R0:W5:Y:S02]  /*aec60*/  ATOMG.E.EXCH.STRONG.GPU PT, RZ, desc[UR36][R4.64], RZ ;  /* 0x800000ff04ff79a8 */ /* 0x000164000c1ef124 */
.L_x_3051:
[----:B------:R-:W-:Y:S05]  /*aec70*/  BSYNC.RECONVERGENT B3 ;  /* 0x0000000000037941 */ /* 0x000fea0003800200 */
.L_x_3049:
[----:B------:R-:W-:Y:S01]  /*aec80*/  LOP3.LUT P0, RZ, R0, 0x7, RZ, 0xc0, !PT ;  /* 0x0000000700ff7812 */ /* 0x000fe2000780c0ff */
[----:B------:R-:W-:-:S12]  /*aec90*/  IMAD.MOV.U32 R23, RZ, RZ, R0 ;  /* 0x000000ffff177224 */ /* 0x000fd800078e0000 */
[----:B------:R-:W-:Y:S05]  /*aeca0*/  @!P0 BRA `(.L_x_3052) ;  /* 0xfffffffc009c8947 */ /* 0x000fea000383ffff */
.L_x_3045:
[----:B------:R-:W-:Y:S05]  /*aecb0*/  BSYNC B2 ;  /* 0x0000000000027941 */ /* 0x000fea0003800000 */
.L_x_3044:
        /* <DEDUP_REMOVED lines=16> */
.L_x_3055:
        /* <DEDUP_REMOVED lines=15> */
.L_x_3054:
        /* <DEDUP_REMOVED lines=11> */
[----:B------:R-:W-:Y:S05]  /*aef60*/  @!P0 BREAK B1 ;  /* 0x0000000000018942 */ /* 0x000fea0003800000 */
[----:B------:R-:W-:Y:S05]  /*aef70*/  @!P0 BRA `(.L_x_3060) ;  /* 0x0000000400088947 */ /* 0x000fea0003800000 */
[----:B------:R1:W-:Y:S01]  /*aef80*/  ATOMS.EXCH RZ, [R4+0x10000], RZ ;  /* 0x010000ff04ff738c */ /* 0x0003e20004000000 */
[----:B------:R-:W-:Y:S01]  /*aef90*/  IMAD.MOV.U32 R3, RZ, RZ, R23 ;  /* 0x000000ffff037224 */ /* 0x000fe200078e0017 */
[----:B------:R-:W-:Y:S06]  /*aefa0*/  BRA `(.L_x_3056) ;  /* 0x0000000000207947 */ /* 0x000fec0003800000 */
.L_x_3059:
[----:B------:R-:W-:-:S05]  /*aefb0*/  IMAD.WIDE.U32 R4, R5, 0x4, R24 ;  /* 0x0000000405047825 */ /* 0x000fca00078e0018 */
[----:B------:R-:W2:Y:S02]  /*aefc0*/  ATOMG.E.EXCH.STRONG.GPU PT, R0, desc[UR36][R4.64], R23 ;  /* 0x80000017040079a8 */ /* 0x000ea4000c1ef124 */
[----:B--2---:R-:W-:-:S13]  /*aefd0*/  ISETP.NE.AND P0, PT, R0, -0x1, PT ;  /* 0xffffffff0000780c */ /* 0x004fda0003f05270 */
[----:B------:R-:W-:Y:S05]  /*aefe0*/  @!P0 BREAK.RELIABLE B2 ;  /* 0x0000000000028942 */ /* 0x000fea0003800100 */
[----:B------:R-:W-:Y:S05]  /*aeff0*/  @!P0 BREAK B1 ;  /* 0x0000000000018942 */ /* 0x000fea0003800000 */
[----:B------:R-:W-:Y:S05]  /*af000*/  @!P0 BRA `(.L_x_3060) ;  /* 0x0000000000e48947 */ /* 0x000fea0003800000 */
[----:B------:R0:W5:Y:S01]  /*af010*/  ATOMG.E.EXCH.STRONG.GPU PT, RZ, desc[UR36][R4.64], RZ ;  /* 0x800000ff04ff79a8 */ /* 0x000162000c1ef124 */
[----:B------:R-:W-:-:S07]  /*af020*/  IMAD.MOV.U32 R3, RZ, RZ, R23 ;  /* 0x000000ffff037224 */ /* 0x000fce00078e0017 */
.L_x_3056:
[----:B------:R-:W-:Y:S05]  /*af030*/  BSYNC.RELIABLE B2 ;  /* 0x0000000000027941 */ /* 0x000fea0003800100 */
.L_x_3053:
        /* <DEDUP_REMOVED lines=8> */
.L_x_3043:
        /* <DEDUP_REMOVED lines=19> */
[C---:B------:R-:W-:Y:S02]  /*af1f0*/  @P0 IMAD R3, R17.reuse, 0x8, R2 ;  /* 0x0000000811030824 */ /* 0x040fe400078e0202 */
[----:B------:R-:W-:-:S03]  /*af200*/  @P0 VIADD R0, R17, 0x1 ;  /* 0x0000000111000836 */ /* 0x000fc60000000000 */
[----:B------:R3:W-:Y:S01]  /*af210*/  @P0 STL.64 [R3+0x220], R22 ;  /* 0x0002201603000387 */ /* 0x0007e20000100a00 */
[----:B------:R-:W-:Y:S01]  /*af220*/  @P0 IMAD.MOV.U32 R17, RZ, RZ, R0 ;  /* 0x000000ffff110224 */ /* 0x000fe200078e0000 */
[----:B------:R-:W-:Y:S06]  /*af230*/  @P0 BRA `(.L_x_3060) ;  /* 0x0000000000580947 */ /* 0x000fec0003800000 */
[----:B---3--:R-:W2:Y:S02]  /*af240*/  LDL R3, [R1+0xa40] ;  /* 0x000a400001037983 */ /* 0x008ea40000100800 */
[C---:B--2---:R-:W-:Y:S02]  /*af250*/  VIADD R0, R3.reuse, 0x1 ;  /* 0x0000000103007836 */ /* 0x044fe40000000000 */
[----:B------:R-:W-:-:S03]  /*af260*/  IMAD R3, R3, 0x8, R2 ;  /* 0x0000000803037824 */ /* 0x000fc600078e0202 */
[----:B------:R4:W-:Y:S04]  /*af270*/  STL [R1+0xa40], R0 ;  /* 0x000a400001007387 */ /* 0x0009e80000100800 */
[----:B------:R4:W-:Y:S01]  /*af280*/  STL.64 [R3+0xa28], R22 ;  /* 0x000a281603007387 */ /* 0x0009e20000100a00 */
[----:B------:R-:W-:Y:S05]  /*af290*/  BRA `(.L_x_3060) ;  /* 0x0000000000407947 */ /* 0x000fea0003800000 */
.L_x_3058:
[----:B------:R-:W-:-:S04]  /*af2a0*/  LOP3.LUT R0, R23, 0x7, RZ, 0xc0, !PT ;  /* 0x0000000717007812 */ /* 0x000fc800078ec0ff */
[----:B------:R-:W-:-:S13]  /*af2b0*/  ISETP.NE.AND P0, PT, R0, 0x1, PT ;  /* 0x000000010000780c */ /* 0x000fda0003f05270 */
[C---:B------:R-:W-:Y:S02]  /*af2c0*/  @P0 IMAD R3, R17.reuse, 0x8, R2 ;  /* 0x0000000811030824 */ /* 0x040fe400078e0202 */
[----:B------:R-:W-:-:S03]  /*af2d0*/  @P0 VIADD R0, R17, 0x1 ;  /* 0x0000000111000836 */ /* 0x000fc60000000000 */
[----:B------:R1:W-:Y:S01]  /*af2e0*/  @P0 STL.64 [R3+0x220], R22 ;  /* 0x0002201603000387 */ /* 0x0003e20000100a00 */
[----:B------:R-:W-:Y:S01]  /*af2f0*/  @P0 IMAD.MOV.U32 R17, RZ, RZ, R0 ;  /* 0x000000ffff110224 */ /* 0x000fe200078e0000 */
[----:B------:R-:W-:Y:S06]  /*af300*/  @P0 BRA `(.L_x_3060) ;  /* 0x0000000000240947 */ /* 0x000fec0003800000 */
[----:B-1----:R-:W2:Y:S02]  /*af310*/  LDL R3, [R1+0xa40] ;  /* 0x000a400001037983 */ /* 0x002ea40000100800 */
[C---:B--2---:R-:W-:Y:S02]  /*af320*/  VIADD R0, R3.reuse, 0x1 ;  /* 0x0000000103007836 */ /* 0x044fe40000000000 */
[----:B------:R-:W-:-:S03]  /*af330*/  IMAD R3, R3, 0x8, R2 ;  /* 0x0000000803037824 */ /* 0x000fc600078e0202 */
[----:B------:R2:W-:Y:S04]  /*af340*/  STL [R1+0xa40], R0 ;  /* 0x000a400001007387 */ /* 0x0005e80000100800 */
[----:B------:R2:W-:Y:S01]  /*af350*/  STL.64 [R3+0xa28], R22 ;  /* 0x000a281603007387 */ /* 0x0005e20000100a00 */
[----:B------:R-:W-:Y:S05]  /*af360*/  BRA `(.L_x_3060) ;  /* 0x00000000000c7947 */ /* 0x000fea0003800000 */
.L_x_3057:
[C---:B------:R-:W-:Y:S02]  /*af370*/  IMAD R3, R17.reuse, 0x8, R2 ;  /* 0x0000000811037824 */ /* 0x040fe400078e0202 */
[----:B------:R-:W-:-:S03]  /*af380*/  VIADD R17, R17, 0x1 ;  /* 0x0000000111117836 */ /* 0x000fc60000000000 */
[----:B------:R0:W-:Y:S04]  /*af390*/  STL.64 [R3+0x220], R22 ;  /* 0x0002201603007387 */ /* 0x0001e80000100a00 */
.L_x_3060:
[----:B------:R-:W-:Y:S05]  /*af3a0*/  BSYNC B0 ;  /* 0x0000000000007941 */ /* 0x000fea0003800000 */
.L_x_3042:
[----:B------:R-:W2:Y:S02]  /*af3b0*/  LDL R37, [R1+0xa40] ;  /* 0x000a400001257983 */ /* 0x000ea40000100800 */
[----:B01234-:R-:W-:Y:S02]  /*af3c0*/  IMAD R3, R35, 0x100, R16 ;  /* 0x0000010023037824 */ /* 0x01ffe400078e0210 */
[----:B------:R-:W-:Y:S02]  /*af3d0*/  VIADD R16, R16, 0x1 ;  /* 0x0000000110107836 */ /* 0x000fe40000000000 */
[----:B------:R-:W-:-:S05]  /*af3e0*/  IMAD.WIDE.U32 R4, R3, 0x8, R32 ;  /* 0x0000000803047825 */ /* 0x000fca00078e0020 */
[----:B------:R0:W-:Y:S01]  /*af3f0*/  STG.E.64 desc[UR36][R4.64], R28 ;  /* 0x0000001c04007986 */ /* 0x0001e2000c101b24 */
[----:B------:R-:W-:-:S13]  /*af400*/  ISETP.GE.U32.AND P0, PT, R16, R37, PT ;  /* 0x000000251000720c */ /* 0x000fda0003f06070 */
[----:B0-----:R-:W-:Y:S05]  /*af410*/  @!P0 BRA `(.L_x_3062) ;  /* 0xffffffe4003c8947 */ /* 0x001fea000383ffff */
[----:B------:R-:W-:Y:S05]  /*af420*/  BSYNC B6 ;  /* 0x0000000000067941 */ /* 0x000fea0003800000 */
.L_x_3004:
[----:B------:R2:W-:Y:S02]  /*af430*/  STL [R1+0x238], R17 ;  /* 0x0002381101007387 */ /* 0x0005e40000100800 */
.L_x_3003:
[----:B------:R-:W-:Y:S05]  /*af440*/  BSYNC B7 ;  /* 0x0000000000077941 */ /* 0x000fea0003800000 */
.L_x_3002:
[----:B------:R-:W3:Y:S01]  /*af450*/  LDL R22, [R1+0x238] ;  /* 0x0002380001167983 */ /* 0x000ee20000100800 */
[----:B------:R-:W-:Y:S05]  /*af460*/  WARPSYNC.ALL ;  /* 0x0000000000007948 */ /* 0x000fea0003800000 */
[----:B------:R0:W-:Y:S01]  /*af470*/  STL [R1+0xa40], RZ ;  /* 0x000a40ff01007387 */ /* 0x0001e20000100800 */
[----:B------:R-:W-:Y:S01]  /*af480*/  BSSY B11, `(.L_x_3063) ;  /* 0x0002ad50000b7945 */ /* 0x000fe20003800000 */
[----:B------:R-:W-:Y:S01]  /*af490*/  BAR.SYNC.DEFER_BLOCKING 0x0 ;  /* 0x0000000000007b1d */ /* 0x000fe20000010000 */
[----:B---3--:R-:W-:-:S13]  /*af4a0*/  ISETP.NE.AND P0, PT, R22, RZ, PT ;  /* 0x000000ff1600720c */ /* 0x008fda0003f05270 */
[----:B0-----:R-:W-:Y:S05]  /*af4b0*/  @!P0 BRA `(.L_x_3064) ;  /* 0x000002ac00448947 */ /* 0x001fea0003800000 */
.L_x_3768:
[----:B-123--:R-:W-:-:S04]  /*af4c0*/  VIADD R17, R22, 0xffffffff ;  /* 0xffffffff16117836 */ /* 0x00efc80000000000 */
[----:B-1--4-:R-:W-:Y:S01]  /*af4d0*/  IMAD.SHL.U32 R0, R17, 0x8, RZ ;  /* 0x0000000811007824 */ /* 0x012fe200078e00ff */
[----:B------:R0:W-:Y:S04]  /*af4e0*/  STL [R1+0x238], R17 ;  /* 0x0002381101007387 */ /* 0x0001e80000100800 */
[----:B------:R-:W-:-:S05]  /*af4f0*/  LOP3.LUT R0, R0, 0x7f8, RZ, 0xc0, !PT ;  /* 0x000007f800007812 */ /* 0x000fca00078ec0ff */
[----:B------:R-:W-:-:S06]  /*af500*/  IMAD.IADD R28, R1, 0x1, R0 ;  /* 0x00000001011c7824 */ /* 0x000fcc00078e0200 */
[----:B------:R-:W2:Y:S01]  /*af510*/  LDL.64 R28, [R28+0x240] ;  /* 0x000240001c1c7983 */ /* 0x000ea20000100a00 */
[----:B------:R-:W-:Y:S01]  /*af520*/  IMAD.MOV.U32 R4, RZ, RZ, -0x4f0f0efe ;  /* 0xb0f0f102ff047424 */ /* 0x000fe200078e00ff */
[----:B------:R-:W-:Y:S05]  /*af530*/  YIELD ;  /* 0x0000000000007946 */ /* 0x000fea0003800000 */
[----:B------:R-:W-:Y:S01]  /*af540*/  IMAD.MOV.U32 R0, RZ, RZ, -0x203a400 ;  /* 0xfdfc5c00ff007424 */ /* 0x000fe200078e00ff */
[----:B------:R-:W-:Y:S01]  /*af550*/  BSSY B10, `(.L_x_3065) ;  /* 0x0002ac40000a7945 */ /* 0x000fe20003800000 */
        /* <DEDUP_REMOVED lines=18> */
[--C-:B-----5:R-:W-:Y:S01]  /*af680*/  IMAD.MOV.U32 R40, RZ, RZ, R28.reuse ;  /* 0x000000ffff287224 */ /* 0x120fe200078e001c */
        /* <DEDUP_REMOVED lines=20> */
.L_x_3068:
        /* <DEDUP_REMOVED lines=29> */
.L_x_3075:
[----:B------:R-:W0:Y:S02]  /*af9a0*/  LDC.64 R4, c[0x0][0x380] ;  /* 0x0000e000ff047b82 */ /* 0x000e240000000a00 */
[----:B0-----:R-:W-:-:S03]  /*af9b0*/  IMAD.WIDE.U32 R4, R37, 0x8, R4 ;  /* 0x0000000825047825 */ /* 0x001fc600078e0004 */
[----:B------:R-:W-:-:S05]  /*af9c0*/  IADD3 R4, P0, PT, R4, 0xc000000, RZ ;  /* 0x0c00000004047810 */ /* 0x000fca0007f1e0ff */
[----:B------:R-:W-:-:S06]  /*af9d0*/  IMAD.X R5, RZ, RZ, R5, P0 ;  /* 0x000000ffff057224 */ /* 0x000fcc00000e0605 */
[----:B------:R-:W5:Y:S02]  /*af9e0*/  ATOMG.E.EXCH.64.STRONG.GPU PT, R4, desc[UR36][R4.64+0x8], RZ ;  /* 0x800008ff040479a8 */ /* 0x000f64000c1ef524 */
.L_x_3076:
[----:B------:R-:W-:Y:S05]  /*af9f0*/  BSYNC.RECONVERGENT B0 ;  /* 0x0000000000007941 */ /* 0x000fea0003800200 */
.L_x_3074:
        /* <DEDUP_REMOVED lines=8> */
.L_x_3096:
        /* <DEDUP_REMOVED lines=8> */
.L_x_3087:
        /* <DEDUP_REMOVED lines=10> */
.L_x_3082:
[----:B------:R-:W-:-:S05]  /*afba0*/  IMAD.MOV.U32 R13, RZ, RZ, -0x1 ;  /* 0xffffffffff0d7424 */ /* 0x000fca00078e00ff */
[----:B------:R0:W5:Y:S02]  /*afbb0*/  ATOMG.E.EXCH.STRONG.GPU PT, R0, desc[UR36][R8.64], R13 ;  /* 0x8000000d080079a8 */ /* 0x000164000c1ef124 */
.L_x_3083:
[----:B------:R-:W-:Y:S05]  /*afbc0*/  BSYNC.RECONVERGENT B2 ;  /* 0x0000000000027941 */ /* 0x000fea0003800200 */
.L_x_3081:
[----:B0-2--5:R-:W-:-:S05]  /*afbd0*/  VIADD R13, R0, 0x1 ;  /* 0x00000001000d7836 */ /* 0x025fca0000000000 */
[----:B------:R-:W-:-:S13]  /*afbe0*/  ISETP.GE.U32.AND P1, PT, R13, 0x2, PT ;  /* 0x000000020d00780c */ /* 0x000fda0003f26070 */
[----:B------:R-:W-:Y:S05]  /*afbf0*/  @!P1 BRA `(.L_x_3080) ;  /* 0x0000000000249947 */ /* 0x000fea0003800000 */
[----:B------:R-:W-:Y:S04]  /*afc00*/  BSSY.RECONVERGENT B2, `(.L_x_3084) ;  /* 0x0000005000027945 */ /* 0x000fe80003800200 */
[----:B------:R-:W-:Y:S05]  /*afc10*/  @P0 BRA `(.L_x_3085) ;  /* 0x0000000000080947 */ /* 0x000fea0003800000 */
[----:B------:R0:W-:Y:S01]  /*afc20*/  ATOMS.EXCH RZ, [R11+0x10000], RZ ;  /* 0x010000ff0bff738c */ /* 0x0001e20004000000 */
[----:B------:R-:W-:Y:S05]  /*afc30*/  BRA `(.L_x_3086) ;  /* 0x0000000000047947 */ /* 0x000fea0003800000 */
.L_x_3085:
[----:B------:R2:W5:Y:S02]  /*afc40*/  ATOMG.E.EXCH.STRONG.GPU PT, RZ, desc[UR36][R8.64], RZ ;  /* 0x800000ff08ff79a8 */ /* 0x000564000c1ef124 */
.L_x_3086:
[----:B------:R-:W-:Y:S05]  /*afc50*/  BSYNC.RECONVERGENT B2 ;  /* 0x0000000000027941 */ /* 0x000fea0003800200 */
.L_x_3084:
[----:B------:R-:W-:Y:S01]  /*afc60*/  LOP3.LUT P0, RZ, R0, 0x7, RZ, 0xc0, !PT ;  /* 0x0000000700ff7812 */ /* 0x000fe2000780c0ff */
[----:B------:R-:W-:-:S12]  /*afc70*/  IMAD.MOV.U32 R3, RZ, RZ, R0 ;  /* 0x000000ffff037224 */ /* 0x000fd800078e0000 */
[----:B------:R-:W-:Y:S05]  /*afc80*/  @!P0 BRA `(.L_x_3087) ;  /* 0xfffffffc009c8947 */ /* 0x000fea000383ffff */
.L_x_3080:
[----:B------:R-:W-:Y:S05]  /*afc90*/  BSYNC B1 ;  /* 0x0000000000017941 */ /* 0x000fea0003800000 */
.L_x_3079:
        /* <DEDUP_REMOVED lines=15> */
.L_x_3090:
        /* <DEDUP_REMOVED lines=14> */
.L_x_3089:
        /* <DEDUP_REMOVED lines=15> */
.L_x_3094:
[----:B------:R-:W-:-:S05]  /*aff60*/  IMAD.WIDE.U32 R8, R9, 0x4, R24 ;  /* 0x0000000409087825 */ /* 0x000fca00078e0018 */
[----:B------:R-:W2:Y:S02]  /*aff70*/  ATOMG.E.EXCH.STRONG.GPU PT, R0, desc[UR36][R8.64], R3 ;  /* 0x80000003080079a8 */ /* 0x000ea4000c1ef124 */
[----:B--2---:R-:W-:-:S13]  /*aff80*/  ISETP.NE.AND P0, PT, R0, -0x1, PT ;  /* 0xffffffff0000780c */ /* 0x004fda0003f05270 */
[----:B------:R-:W-:Y:S05]  /*aff90*/  @!P0 BREAK.RELIABLE B1 ;  /* 0x0000000000018942 */ /* 0x000fea0003800100 */
[----:B------:R-:W-:Y:S05]  /*affa0*/  @!P0 BRA `(.L_x_3095) ;  /* 0x0000000000e08947 */ /* 0x000fea0003800000 */
[----:B------:R3:W5:Y:S01]  /*affb0*/  ATOMG.E.EXCH.STRONG.GPU PT, RZ, desc[UR36][R8.64], RZ ;  /* 0x800000ff08ff79a8 */ /* 0x000762000c1ef124 */
[----:B01----:R-:W-:-:S07]  /*affc0*/  IMAD.MOV.U32 R11, RZ, RZ, R3 ;  /* 0x000000ffff0b7224 */ /* 0x003fce00078e0003 */
.L_x_3091:
[----:B------:R-:W-:Y:S05]  /*affd0*/  BSYNC.RELIABLE B1 ;  /* 0x0000000000017941 */ /* 0x000fea0003800100 */
.L_x_3088:
[----:B------:R-:W-:Y:S02]  /*affe0*/  LOP3.LUT P0, RZ, R0, 0x7, RZ, 0xc0, !PT ;  /* 0x0000000700ff7812 */ /* 0x000fe4000780c0ff */
[----:B------:R-:W-:-:S04]  /*afff0*/  LOP3.LUT P1, RZ, R11, 0x7, RZ, 0xc0, !PT ;  /* 0x000000070bff7812 */ /* 0x000fc8000782c0ff */
[----:B------:R-:W-:-:S04]  /*b0000*/  PLOP3.LUT P0, PT, P0, P1, PT, 0x20, 0x2 ;  /* 0x000000000002781c */ /* 0x000fc80000702470 */
[----:B--2---:R-:W-:Y:S02]  /*b0010*/  SEL R6, R11, R0, P0 ;  /* 0x000000000b067207 */ /* 0x004fe40000000000 */
[----:B------:R-:W-:Y:S02]  /*b0020*/  SEL R3, R0, R11, P0 ;  /* 0x0000000b00037207 */ /* 0x000fe40000000000 */
[----:B------:R-:W-:-:S13]  /*b0030*/  LOP3.LUT P1, RZ, R6, 0x7, RZ, 0xc0, !PT ;  /* 0x0000000706ff7812 */ /* 0x000fda000782c0ff */
[----:B------:R-:W-:Y:S05]  /*b0040*/  @!P1 BRA `(.L_x_3096) ;  /* 0xfffffff8008c9947 */ /* 0x000fea000383ffff */
.L_x_3078:
        /* <DEDUP_REMOVED lines=29> */
.L_x_3093:
        /* <DEDUP_REMOVED lines=12> */
.L_x_3092:
[----:B------:R-:W-:Y:S01]  /*b02e0*/  IMAD R9, R17, 0x8, R2 ;  /* 0x0000000811097824 */ /* 0x000fe200078e0202 */
[----:B------:R0:W-:Y:S01]  /*b02f0*/  STL [R1+0x238], R22 ;  /* 0x0002381601007387 */ /* 0x0001e20000100800 */
[----:B------:R-:W-:Y:S02]  /*b0300*/  IMAD.MOV.U32 R7, RZ, RZ, R3 ;  /* 0x000000ffff077224 */ /* 0x000fe400078e0003 */
[----:B------:R-:W-:-:S03]  /*b0310*/  IMAD.MOV.U32 R17, RZ, RZ, R22 ;  /* 0x000000ffff117224 */ /* 0x000fc600078e0016 */
[----:B------:R0:W-:Y:S04]  /*b0320*/  STL.64 [R9+0x220], R6 ;  /* 0x0002200609007387 */ /* 0x0001e80000100a00 */
.L_x_3095:
[----:B------:R-:W-:Y:S05]  /*b0330*/  BSYNC B0 ;  /* 0x0000000000007941 */ /* 0x000fea0003800000 */
.L_x_3077:
[----:B------:R-:W-:Y:S01]  /*b0340*/  LOP3.LUT P0, RZ, R5, 0x7, RZ, 0xc0, !PT ;  /* 0x0000000705ff7812 */ /* 0x000fe2000780c0ff */
[----:B------:R-:W-:Y:S03]  /*b0350*/  BSSY B0, `(.L_x_3097) ;  /* 0x0000092000007945 */ /* 0x000fe60003800000 */
[----:B------:R-:W-:-:S04]  /*b0360*/  ISETP.NE.AND P0, PT, R10, RZ, !P0 ;  /* 0x000000ff0a00720c */ /* 0x000fc80004705270 */
[----:B------:R-:W-:Y:S02]  /*b0370*/  SEL R4, R5, R40, P0 ;  /* 0x0000002805047207 */ /* 0x000fe40000000000 */
[----:B------:R-:W-:Y:S02]  /*b0380*/  SEL R5, R40, R5, P0 ;  /* 0x0000000528057207 */ /* 0x000fe40000000000 */
[----:B------:R-:W-:-:S13]  /*b0390*/  LOP3.LUT P1, RZ, R4, 0x7, RZ, 0xc0, !PT ;  /* 0x0000000704ff7812 */ /* 0x000fda000782c0ff */
[----:B------:R-:W-:Y:S05]  /*b03a0*/  @P1 BRA `(.L_x_3098) ;  /* 0x0000000400741947 */ /* 0x000fea0003800000 */
.L_x_3116:
        /* <DEDUP_REMOVED lines=8> */
.L_x_3107:
        /* <DEDUP_REMOVED lines=10> */
.L_x_3102:
[----:B------:R-:W-:-:S05]  /*b04d0*/  IMAD.MOV.U32 R9, RZ, RZ, -0x1 ;  /* 0xffffffffff097424 */ /* 0x000fca00078e00ff */
[----:B------:R2:W5:Y:S02]  /*b04e0*/  ATOMG.E.EXCH.STRONG.GPU PT, R0, desc[UR36][R6.64], R9 ;  /* 0x80000009060079a8 */ /* 0x000564000c1ef124 */
.L_x_3103:
[----:B------:R-:W-:Y:S05]  /*b04f0*/  BSYNC.RECONVERGENT B2 ;  /* 0x0000000000027941 */ /* 0x000fea0003800200 */
.L_x_3101:
[----:B-12--5:R-:W-:-:S05]  /*b0500*/  VIADD R9, R0, 0x1 ;  /* 0x0000000100097836 */ /* 0x026fca0000000000 */
[----:B------:R-:W-:-:S13]  /*b0510*/  ISETP.GE.U32.AND P1, PT, R9, 0x2, PT ;  /* 0x000000020900780c */ /* 0x000fda0003f26070 */
[----:B------:R-:W-:Y:S05]  /*b0520*/  @!P1 BRA `(.L_x_3100) ;  /* 0x0000000000249947 */ /* 0x000fea0003800000 */
[----:B------:R-:W-:Y:S04]  /*b0530*/  BSSY.RECONVERGENT B2, `(.L_x_3104) ;  /* 0x0000005000027945 */ /* 0x000fe80003800200 */
[----:B------:R-:W-:Y:S05]  /*b0540*/  @P0 BRA `(.L_x_3105) ;  /* 0x0000000000080947 */ /* 0x000fea0003800000 */
[----:B------:R2:W-:Y:S01]  /*b0550*/  ATOMS.EXCH RZ, [R3+0x10000], RZ ;  /* 0x010000ff03ff738c */ /* 0x0005e20004000000 */
[----:B------:R-:W-:Y:S05]  /*b0560*/  BRA `(.L_x_3106) ;  /* 0x0000000000047947 */ /* 0x000fea0003800000 */
.L_x_3105:
[----:B------:R1:W5:Y:S02]  /*b0570*/  ATOMG.E.EXCH.STRONG.GPU PT, RZ, desc[UR36][R6.64], RZ ;  /* 0x800000ff06ff79a8 */ /* 0x000364000c1ef124 */
.L_x_3106:
[----:B------:R-:W-:Y:S05]  /*b0580*/  BSYNC.RECONVERGENT B2 ;  /* 0x0000000000027941 */ /* 0x000fea0003800200 */
.L_x_3104:
[----:B------:R-:W-:Y:S01]  /*b0590*/  LOP3.LUT P0, RZ, R0, 0x7, RZ, 0xc0, !PT ;  /* 0x0000000700ff7812 */ /* 0x000fe2000780c0ff */
[----:B------:R-:W-:-:S12]  /*b05a0*/  IMAD.MOV.U32 R5, RZ, RZ, R0 ;  /* 0x000000ffff057224 */ /* 0x000fd800078e0000 */
[----:B------:R-:W-:Y:S05]  /*b05b0*/  @!P0 BRA `(.L_x_3107) ;  /* 0xfffffffc009c8947 */ /* 0x000fea000383ffff */
.L_x_3100:
[----:B------:R-:W-:Y:S05]  /*b05c0*/  BSYNC B1 ;  /* 0x0000000000017941 */ /* 0x000fea0003800000 */
.L_x_3099:
        /* <DEDUP_REMOVED lines=15> */
.L_x_3110:
        /* <DEDUP_REMOVED lines=14> */
.L_x_3109:
        /* <DEDUP_REMOVED lines=15> */
.L_x_3114:
[----:B------:R-:W-:-:S05]  /*b0890*/  IMAD.WIDE.U32 R6, R7, 0x4, R24 ;  /* 0x0000000407067825 */ /* 0x000fca00078e0018 */
[----:B------:R-:W2:Y:S02]  /*b08a0*/  ATOMG.E.EXCH.STRONG.GPU PT, R0, desc[UR36][R6.64], R5 ;  /* 0x80000005060079a8 */ /* 0x000ea4000c1ef124 */
[----:B--2---:R-:W-:-:S13]  /*b08b0*/  ISETP.NE.AND P0, PT, R0, -0x1, PT ;  /* 0xffffffff0000780c */ /* 0x004fda0003f05270 */
[----:B------:R-:W-:Y:S05]  /*b08c0*/  @!P0 BREAK.RELIABLE B1 ;  /* 0x0000000000018942 */ /* 0x000fea0003800100 */
[----:B------:R-:W-:Y:S05]  /*b08d0*/  @!P0 BRA `(.L_x_3115) ;  /* 0x0000000000e48947 */ /* 0x000fea0003800000 */
[----:B------:R0:W5:Y:S01]  /*b08e0*/  ATOMG.E.EXCH.STRONG.GPU PT, RZ, desc[UR36][R6.64], RZ ;  /* 0x800000ff06ff79a8 */ /* 0x000162000c1ef124 */
[----:B------:R-:W-:-:S07]  /*b08f0*/  IMAD.MOV.U32 R3, RZ, RZ, R5 ;  /* 0x000000ffff037224 */ /* 0x000fce00078e0005 */
.L_x_3111:
[----:B------:R-:W-:Y:S05]  /*b0900*/  BSYNC.RELIABLE B1 ;  /* 0x0000000000017941 */ /* 0x000fea0003800100 */
.L_x_3108:
[----:B------:R-:W-:Y:S02]  /*b0910*/  LOP3.LUT P0, RZ, R0, 0x7, RZ, 0xc0, !PT ;  /* 0x0000000700ff7812 */ /* 0x000fe4000780c0ff */
[----:B------:R-:W-:-:S04]  /*b0920*/  LOP3.LUT P1, RZ, R3, 0x7, RZ, 0xc0, !PT ;  /* 0x0000000703ff7812 */ /* 0x000fc8000782c0ff */
[----:B------:R-:W-:-:S04]  /*b0930*/  PLOP3.LUT P0, PT, P0, P1, PT, 0x20, 0x2 ;  /* 0x000000000002781c */ /* 0x000fc80000702470 */
[----:B-1----:R-:W-:Y:S02]  /*b0940*/  SEL R4, R3, R0, P0 ;  /* 0x0000000003047207 */ /* 0x002fe40000000000 */
[----:B------:R-:W-:Y:S02]  /*b0950*/  SEL R5, R0, R3, P0 ;  /* 0x0000000300057207 */ /* 0x000fe40000000000 */
[----:B------:R-:W-:-:S13]  /*b0960*/  LOP3.LUT P1, RZ, R4, 0x7, RZ, 0xc0, !PT ;  /* 0x0000000704ff7812 */ /* 0x000fda000782c0ff */
[----:B------:R-:W-:Y:S05]  /*b0970*/  @!P1 BRA `(.L_x_3116) ;  /* 0xfffffff8008c9947 */ /* 0x000fea000383ffff */
.L_x_3098:
        /* <DEDUP_REMOVED lines=30> */
.L_x_3113:
        /* <DEDUP_REMOVED lines=13> */
.L_x_3112:
[C---:B------:R-:W-:Y:S02]  /*b0c30*/  VIADD R0, R17.reuse, 0x1 ;  /* 0x0000000111007836 */ /* 0x040fe40000000000 */
[----:B------:R-:W-:-:S03]  /*b0c40*/  IMAD R17, R17, 0x8, R2 ;  /* 0x0000000811117824 */ /* 0x000fc600078e0202 */
[----:B------:R0:W-:Y:S04]  /*b0c50*/  STL [R1+0x238], R0 ;  /* 0x0002380001007387 */ /* 0x0001e80000100800 */
[----:B------:R0:W-:Y:S02]  /*b0c60*/  STL.64 [R17+0x220], R4 ;  /* 0x0002200411007387 */ /* 0x0001e40000100a00 */
.L_x_3115:
[----:B------:R-:W-:Y:S05]  /*b0c70*/  BSYNC B0 ;  /* 0x0000000000007941 */ /* 0x000fea0003800000 */
.L_x_3097:
[----:B------:R-:W-:Y:S05]  /*b0c80*/  BRA `(.L_x_3117) ;  /* 0x0000029000c87947 */ /* 0x000fea0003800000 */
.L_x_3072:
[----:B------:R-:W2:Y:S04]  /*b0c90*/  LDL R3, [R1+0x2c] ;  /* 0x00002c0001037983 */ /* 0x000ea80000100800 */
[----:B------:R-:W3:Y:S04]  /*b0ca0*/  LDL R0, [R1+0xa40] ;  /* 0x000a400001007983 */ /* 0x000ee80000100800 */
[----:B------:R0:W5:Y:S04]  /*b0cb0*/  LDG.E R17, desc[UR36][R34.64+0x10c] ;  /* 0x00010c2422117981 */ /* 0x000168000c1e1900 */
[----:B------:R0:W5:Y:S01]  /*b0cc0*/  LDG.E.64 R40, desc[UR36][R34.64+0x110] ;  /* 0x0001102422287981 */ /* 0x000162000c1e1b00 */
[----:B------:R-:W-:Y:S01]  /*b0cd0*/  BSSY.RECONVERGENT B6, `(.L_x_3118) ;  /* 0x0000887000067945 */ /* 0x000fe20003800200 */
[----:B--2---:R-:W-:-:S02]  /*b0ce0*/  ISETP.NE.AND P0, PT, R3, 0x2, PT ;  /* 0x000000020300780c */ /* 0x004fc40003f05270 */
[----:B------:R-:W-:Y:S02]  /*b0cf0*/  IADD3 R3, PT, PT, -R22, 0x101, RZ ;  /* 0x0000010116037810 */ /* 0x000fe40007ffe1ff */
[----:B---3--:R-:W-:-:S04]  /*b0d00*/  IADD3 R0, PT, PT, -R0, RZ, RZ ;  /* 0x000000ff00007210 */ /* 0x008fc80007ffe1ff */
        /* <DEDUP_REMOVED lines=8> */
.L_x_3124:
        /* <DEDUP_REMOVED lines=33> */
.L_x_3123:
[----:B------:R-:W-:Y:S05]  /*b0fa0*/  BSYNC.RECONVERGENT B8 ;  /* 0x0000000000087941 */ /* 0x000fea0003800200 */
.L_x_3122:
[----:B------:R-:W-:-:S13]  /*b0fb0*/  ISETP.GE.U32.AND P0, PT, R23, R40, PT ;  /* 0x000000281700720c */ /* 0x000fda0003f06070 */
[----:B------:R-:W-:Y:S05]  /*b0fc0*/  @!P0 BRA `(.L_x_3124) ;  /* 0xfffffffc00708947 */ /* 0x000fea000383ffff */
.L_x_3121:
[----:B------:R-:W-:Y:S05]  /*b0fd0*/  BSYNC.RECONVERGENT B7 ;  /* 0x0000000000077941 */ /* 0x000fea0003800200 */
.L_x_3120:
[----:B------:R-:W-:Y:S01]  /*b0fe0*/  ISETP.NE.AND P0, PT, R41, RZ, PT ;  /* 0x000000ff2900720c */ /* 0x000fe20003f05270 */
[----:B------:R-:W-:Y:S01]  /*b0ff0*/  BSSY.RECONVERGENT B7, `(.L_x_3125) ;  /* 0x0000024000077945 */ /* 0x000fe20003800200 */
[----:B------:R-:W-:-:S11]  /*b1000*/  IMAD.MOV.U32 R44, RZ, RZ, RZ ;  /* 0x000000ffff2c7224 */ /* 0x000fd600078e00ff */
[----:B------:R-:W-:Y:S05]  /*b1010*/  @!P0 BRA `(.L_x_3126) ;  /* 0x0000000000848947 */ /* 0x000fea0003800000 */
[----:B------:R-:W-:-:S07]  /*b1020*/  CS2R R44, SRZ ;  /* 0x00000000002c7805 */ /* 0x000fce000001ff00 */
.L_x_3129:
        /* <DEDUP_REMOVED lines=29> */
.L_x_3128:
[----:B------:R-:W-:Y:S05]  /*b1200*/  BSYNC.RECONVERGENT B8 ;  /* 0x0000000000087941 */ /* 0x000fea0003800200 */
.L_x_3127:
[----:B------:R-:W-:-:S13]  /*b1210*/  ISETP.GE.U32.AND P0, PT, R44, R41, PT ;  /* 0x000000292c00720c */ /* 0x000fda0003f06070 */
[----:B------:R-:W-:Y:S05]  /*b1220*/  @!P0 BRA `(.L_x_3129) ;  /* 0xfffffffc00808947 */ /* 0x000fea000383ffff */
.L_x_3126:
[----:B------:R-:W-:Y:S05]  /*b1230*/  BSYNC.RECONVERGENT B7 ;  /* 0x0000000000077941 */ /* 0x000fea0003800200 */
.L_x_3125:
[----:B------:R-:W-:Y:S05]  /*b1240*/  BRA `(.L_x_3130) ;  /* 0x0000008000bc7947 */ /* 0x000fea0003800000 */
.L_x_3119:
        /* <DEDUP_REMOVED lines=196> */
[----:B------:R-:W-:Y:S02]  /*b1e90*/  LOP3.LUT R0, R0, 0x1f80, RZ, 0xc0, !PT ;  /* 0x00001f8000007812 */ /* 0x000fe400078ec0ff */
[----:B------:R-:W-:-:S03]  /*b1ea0*/  IADD3 R4, PT, PT, R38, R3, RZ ;  /* 0x0000000326047210 */ /* 0x000fc60007ffe0ff */
[----:B------:R-:W-:-:S03]  /*b1eb0*/  IMAD.IADD R3, R0, 0x1, R39 ;  /* 0x0000000100037824 */ /* 0x000fc600078e0227 */
        /* <DEDUP_REMOVED lines=236> */
[----:B------:R-:W-:Y:S01]  /*b2d80*/  IMAD.IADD R4, R38, 0x1, R3 ;  /* 0x0000000126047824 */ /* 0x000fe200078e0203 */
[----:B------:R-:W-:-:S05]  /*b2d90*/  IADD3 R3, PT, PT, R0, R39, RZ ;  /* 0x0000002700037210 */ /* 0x000fca0007ffe0ff */
        /* <DEDUP_REMOVED lines=640> */
.L_x_3134:
[----:B------:R-:W-:Y:S05]  /*b55a0*/  BSYNC.RECONVERGENT B1 ;  /* 0x0000000000017941 */ /* 0x000fea0003800200 */
.L_x_3133:
[----:B------:R0:W-:Y:S02]  /*b55b0*/  STL [R1+0x24], R0 ;  /* 0x0000240001007387 */ /* 0x0001e40000100800 */
.L_x_3132:
[----:B------:R-:W-:Y:S05]  /*b55c0*/  BSYNC.RECONVERGENT B0 ;  /* 0x0000000000007941 */ /* 0x000fea0003800200 */
.L_x_3131:
        /* <DEDUP_REMOVED lines=1013> */
.L_x_3136:
[----:B------:R-:W-:Y:S05]  /*b9520*/  BSYNC.RECONVERGENT B0 ;  /* 0x0000000000007941 */ /* 0x000fea0003800200 */
.L_x_3135:
[----:B------:R1:W-:Y:S02]  /*b9530*/  STL [R1+0x28], R0 ;  /* 0x0000280001007387 */ /* 0x0003e40000100800 */
.L_x_3130:
[----:B------:R-:W-:Y:S05]  /*b9540*/  BSYNC.RECONVERGENT B6 ;  /* 0x0000000000067941 */ /* 0x000fea0003800200 */
.L_x_3118:
        /* <DEDUP_REMOVED lines=11> */
.L_x_3142:
        /* <DEDUP_REMOVED lines=14> */
.L_x_3140:
[----:B------:R-:W-:-:S04]  /*b96e0*/  IMAD.WIDE.U32 R4, R5, 0x4, R24 ;  /* 0x0000000405047825 */ /* 0x000fc800078e0018 */
[----:B------:R-:W-:-:S05]  /*b96f0*/  IMAD.MOV.U32 R7, RZ, RZ, -0x1 ;  /* 0xffffffffff077424 */ /* 0x000fca00078e00ff */
[----:B------:R1:W5:Y:S04]  /*b9700*/  ATOMG.E.EXCH.STRONG.GPU PT, RZ, desc[UR36][R4.64], R7 ;  /* 0x8000000704ff79a8 */ /* 0x000368000c1ef124 */
[----:B------:R1:W5:Y:S02]  /*b9710*/  LDG.E R0, desc[UR36][R34.64+0x114] ;  /* 0x0001142422007981 */ /* 0x000364000c1e1900 */
.L_x_3141:
[----:B------:R-:W-:Y:S05]  /*b9720*/  BSYNC.RECONVERGENT B1 ;  /* 0x0000000000017941 */ /* 0x000fea0003800200 */
.L_x_3139:
[----:B------:R-:W-:-:S05]  /*b9730*/  VIADD R3, R3, 0x1 ;  /* 0x0000000103037836 */ /* 0x000fca0000000000 */
[----:B-----5:R-:W-:-:S13]  /*b9740*/  ISETP.GE.U32.AND P0, PT, R3, R0, PT ;  /* 0x000000000300720c */ /* 0x020fda0003f06070 */
[----:B------:R-:W-:Y:S05]  /*b9750*/  @!P0 BRA `(.L_x_3142) ;  /* 0xfffffffc00a88947 */ /* 0x000fea000383ffff */
.L_x_3138:
[----:B------:R-:W-:Y:S05]  /*b9760*/  BSYNC B0 ;  /* 0x0000000000007941 */ /* 0x000fea0003800000 */
.L_x_3137:
[----:B------:R-:W2:Y:S01]  /*b9770*/  LDG.E R0, desc[UR36][R34.64+0x110] ;  /* 0x0001102422007981 */ /* 0x000ea2000c1e1900 */
[----:B------:R-:W-:Y:S01]  /*b9780*/  BSSY B0, `(.L_x_3143) ;  /* 0x0000039000007945 */ /* 0x000fe20003800000 */
[----:B--2---:R-:W-:-:S13]  /*b9790*/  ISETP.NE.AND P0, PT, R0, RZ, PT ;  /* 0x000000ff0000720c */ /* 0x004fda0003f05270 */
[----:B------:R-:W-:Y:S05]  /*b97a0*/  @!P0 BRA `(.L_x_3144) ;  /* 0x0000000000d88947 */ /* 0x000fea0003800000 */
[----:B------:R-:W-:Y:S02]  /*b97b0*/  IMAD.MOV.U32 R3, RZ, RZ, R0 ;  /* 0x000000ffff037224 */ /* 0x000fe400078e0000 */
[----:B------:R-:W-:-:S07]  /*b97c0*/  IMAD.MOV.U32 R9, RZ, RZ, RZ ;  /* 0x000000ffff097224 */ /* 0x000fce00078e00ff */
.L_x_3153:
        /* <DEDUP_REMOVED lines=17> */
.L_x_3146:
[----:B------:R-:W-:Y:S05]  /*b98e0*/  BSYNC.RECONVERGENT B1 ;  /* 0x0000000000017941 */ /* 0x000fea0003800200 */
.L_x_3145:
[----:B------:R-:W-:Y:S01]  /*b98f0*/  BSSY.RECONVERGENT B1, `(.L_x_3147) ;  /* 0x000000b000017945 */ /* 0x000fe20003800200 */
[----:B0----5:R-:W-:Y:S01]  /*b9900*/  IMAD R4, R5, 0x8, R8 ;  /* 0x0000000805047824 */ /* 0x021fe200078e0208 */
[----:B------:R-:W-:Y:S02]  /*b9910*/  SHF.R.U32.HI R0, RZ, 0x3, R7 ;  /* 0x00000003ff007819 */ /* 0x000fe40000011607 */
[----:B------:R-:W-:Y:S05]  /*b9920*/  @!P1 BRA `(.L_x_3148) ;  /* 0x00000000000c9947 */ /* 0x000fea0003800000 */
[----:B------:R-:W-:-:S06]  /*b9930*/  IMAD.U32 R0, R0, 0x4, R1 ;  /* 0x0000000400007824 */ /* 0x000fcc00078e0001 */
[----:B------:R-:W5:Y:S01]  /*b9940*/  LDL R0, [R0+0x38] ;  /* 0x0000380000007983 */ /* 0x000f620000100800 */
[----:B------:R-:W-:Y:S05]  /*b9950*/  BRA `(.L_x_3149) ;  /* 0x0000000000107947 */ /* 0x000fea0003800000 */
.L_x_3148:
[----:B------:R-:W-:-:S13]  /*b9960*/  LOP3.LUT P0, RZ, R7, 0x3, RZ, 0xc0, !PT ;  /* 0x0000000307ff7812 */ /* 0x000fda000780c0ff */
[----:B------:R-:W-:Y:S05]  /*b9970*/  @P0 BRA `(.L_x_3149) ;  /* 0x0000000000080947 */ /* 0x000fea0003800000 */
[----:B------:R-:W-:-:S06]  /*b9980*/  IMAD.U32 R0, R0, 0x4, R1 ;  /* 0x0000000400007824 */ /* 0x000fcc00078e0001 */
[----:B------:R-:W5:Y:S02]  /*b9990*/  LDL R0, [R0+0x138] ;  /* 0x0001380000007983 */ /* 0x000f640000100800 */
.L_x_3149:
[----:B------:R-:W-:Y:S05]  /*b99a0*/  BSYNC.RECONVERGENT B1 ;  /* 0x0000000000017941 */ /* 0x000fea0003800200 */
.L_x_3147:
        /* <DEDUP_REMOVED lines=12> */
.L_x_3151:
[----:B------:R-:W0:Y:S02]  /*b9a70*/  LDC.64 R6, c[0x0][0x380] ;  /* 0x0000e000ff067b82 */ /* 0x000e240000000a00 */
[----:B0-----:R-:W-:-:S03]  /*b9a80*/  IMAD.WIDE.U32 R6, R11, 0x8, R6 ;  /* 0x000000080b067825 */ /* 0x001fc600078e0006 */
[----:B------:R-:W-:-:S05]  /*b9a90*/  IADD3 R6, P0, PT, R6, 0xc000000, RZ ;  /* 0x0c00000006067810 */ /* 0x000fca0007f1e0ff */
[----:B------:R-:W-:-:S05]  /*b9aa0*/  IMAD.X R7, RZ, RZ, R7, P0 ;  /* 0x000000ffff077224 */ /* 0x000fca00000e0607 */
[----:B------:R1:W5:Y:S04]  /*b9ab0*/  ATOMG.E.EXCH.64.STRONG.GPU PT, RZ, desc[UR36][R6.64+0x8], R4 ;  /* 0x8000080406ff79a8 */ /* 0x000368000c1ef524 */
[----:B------:R1:W5:Y:S02]  /*b9ac0*/  LDG.E R3, desc[UR36][R34.64+0x110] ;  /* 0x0001102422037981 */ /* 0x000364000c1e1900 */
.L_x_3152:
[----:B------:R-:W-:Y:S05]  /*b9ad0*/  BSYNC.RECONVERGENT B1 ;  /* 0x0000000000017941 */ /* 0x000fea0003800200 */
.L_x_3150:
[----:B------:R-:W-:-:S05]  /*b9ae0*/  VIADD R9, R9, 0x1 ;  /* 0x0000000109097836 */ /* 0x000fca0000000000 */
[----:B-----5:R-:W-:-:S13]  /*b9af0*/  ISETP.GE.U32.AND P0, PT, R9, R3, PT ;  /* 0x000000030900720c */ /* 0x020fda0003f06070 */
[----:B------:R-:W-:Y:S05]  /*b9b00*/  @!P0 BRA `(.L_x_3153) ;  /* 0xfffffffc00308947 */ /* 0x000fea000383ffff */
.L_x_3144:
[----:B------:R-:W-:Y:S05]  /*b9b10*/  BSYNC B0 ;  /* 0x0000000000007941 */ /* 0x000fea0003800000 */
.L_x_3143:
[----:B------:R-:W2:Y:S01]  /*b9b20*/  LDG.E R0, desc[UR36][R34.64+0x10c] ;  /* 0x00010c2422007981 */ /* 0x000ea2000c1e1900 */
[----:B------:R-:W-:Y:S01]  /*b9b30*/  BSSY B0, `(.L_x_3154) ;  /* 0x00000bf000007945 */ /* 0x000fe20003800000 */
[----:B--2---:R-:W-:-:S13]  /*b9b40*/  ISETP.NE.AND P0, PT, R0, RZ, PT ;  /* 0x000000ff0000720c */ /* 0x004fda0003f05270 */
[----:B------:R-:W-:Y:S05]  /*b9b50*/  @!P0 BRA `(.L_x_3155) ;  /* 0x0000000800f08947 */ /* 0x000fea0003800000 */
[----:B01----:R0:W5:Y:S01]  /*b9b60*/  LDL R5, [R1+0x238] ;  /* 0x0002380001057983 */ /* 0x0031620000100800 */
[----:B------:R-:W-:-:S07]  /*b9b70*/  IMAD.MOV.U32 R3, RZ, RZ, RZ ;  /* 0x000000ffff037224 */ /* 0x000fce00078e00ff */
.L_x_3182:
        /* <DEDUP_REMOVED lines=9> */
.L_x_3157:
[----:B------:R-:W-:-:S13]  /*b9c10*/  LOP3.LUT P0, RZ, R6, 0x3, RZ, 0xc0, !PT ;  /* 0x0000000306ff7812 */ /* 0x000fda000780c0ff */
[----:B------:R-:W-:Y:S05]  /*b9c20*/  @P0 BRA `(.L_x_3158) ;  /* 0x0000000000080947 */ /* 0x000fea0003800000 */
[----:B------:R-:W-:-:S06]  /*b9c30*/  IMAD R9, R9, 0x4, R2 ;  /* 0x0000000409097824 */ /* 0x000fcc00078e0202 */
[----:B------:R-:W5:Y:S02]  /*b9c40*/  LDL R9, [R9+0x118] ;  /* 0x0001180009097983 */ /* 0x000f640000100800 */
.L_x_3158:
[----:B------:R-:W-:Y:S05]  /*b9c50*/  BSYNC.RECONVERGENT B1 ;  /* 0x0000000000017941 */ /* 0x000fea0003800200 */
.L_x_3156:
[----:B------:R-:W-:Y:S01]  /*b9c60*/  LOP3.LUT P0, RZ, R7, 0x4, RZ, 0xc0, !PT ;  /* 0x0000000407ff7812 */ /* 0x000fe2000780c0ff */
[----:B------:R-:W-:Y:S01]  /*b9c70*/  BSSY.RECONVERGENT B1, `(.L_x_3159) ;  /* 0x000000a000017945 */ /* 0x000fe20003800200 */
[----:B------:R-:W-:-:S11]  /*b9c80*/  SHF.R.U32.HI R0, RZ, 0x3, R7 ;  /* 0x00000003ff007819 */ /* 0x000fd60000011607 */
[----:B------:R-:W-:Y:S05]  /*b9c90*/  @!P0 BRA `(.L_x_3160) ;  /* 0x00000000000c8947 */ /* 0x000fea0003800000 */
[----:B------:R-:W-:-:S06]  /*b9ca0*/  IMAD.U32 R0, R0, 0x4, R1 ;  /* 0x0000000400007824 */ /* 0x000fcc00078e0001 */
[----:B------:R-:W5:Y:S01]  /*b9cb0*/  LDL R0, [R0+0x38] ;  /* 0x0000380000007983 */ /* 0x000f620000100800 */
[----:B------:R-:W-:Y:S05]  /*b9cc0*/  BRA `(.L_x_3161) ;  /* 0x0000000000107947 */ /* 0x000fea0003800000 */
.L_x_3160:
[----:B------:R-:W-:-:S13]  /*b9cd0*/  LOP3.LUT P0, RZ, R7, 0x3, RZ, 0xc0, !PT ;  /* 0x0000000307ff7812 */ /* 0x000fda000780c0ff */
[----:B------:R-:W-:Y:S05]  /*b9ce0*/  @P0 BRA `(.L_x_3161) ;  /* 0x0000000000080947 */ /* 0x000fea0003800000 */
[----:B------:R-:W-:-:S06]  /*b9cf0*/  IMAD.U32 R0, R0, 0x4, R1 ;  /* 0x0000000400007824 */ /* 0x000fcc00078e0001 */
[----:B------:R-:W5:Y:S02]  /*b9d00*/  LDL R0, [R0+0x138] ;  /* 0x0001380000007983 */ /* 0x000f640000100800 */
.L_x_3161:
[----:B------:R-:W-:Y:S05]  /*b9d10*/  BSYNC.RECONVERGENT B1 ;  /* 0x0000000000017941 */ /* 0x000fea0003800200 */
.L_x_3159:
        /* <DEDUP_REMOVED lines=12> */
.L_x_3181:
        /* <DEDUP_REMOVED lines=8> */
.L_x_3172:
        /* <DEDUP_REMOVED lines=10> */
.L_x_3167:
[----:B------:R-:W-:-:S05]  /*b9f00*/  IMAD.MOV.U32 R11, RZ, RZ, -0x1 ;  /* 0xffffffffff0b7424 */ /* 0x000fca00078e00ff */
[----:B------:R1:W5:Y:S02]  /*b9f10*/  ATOMG.E.EXCH.STRONG.GPU PT, R0, desc[UR36][R8.64], R11 ;  /* 0x8000000b080079a8 */ /* 0x000364000c1ef124 */
.L_x_3168:
[----:B------:R-:W-:Y:S05]  /*b9f20*/  BSYNC.RECONVERGENT B3 ;  /* 0x0000000000037941 */ /* 0x000fea0003800200 */
.L_x_3166:
[----:B-123-5:R-:W-:-:S05]  /*b9f30*/  VIADD R11, R0, 0x1 ;  /* 0x00000001000b7836 */ /* 0x02efca0000000000 */
[----:B------:R-:W-:-:S13]  /*b9f40*/  ISETP.GE.U32.AND P1, PT, R11, 0x2, PT ;  /* 0x000000020b00780c */ /* 0x000fda0003f26070 */
[----:B------:R-:W-:Y:S05]  /*b9f50*/  @!P1 BRA `(.L_x_3165) ;  /* 0x0000000000249947 */ /* 0x000fea0003800000 */
[----:B------:R-:W-:Y:S04]  /*b9f60*/  BSSY.RECONVERGENT B3, `(.L_x_3169) ;  /* 0x0000005000037945 */ /* 0x000fe80003800200 */
[----:B------:R-:W-:Y:S05]  /*b9f70*/  @P0 BRA `(.L_x_3170) ;  /* 0x0000000000080947 */ /* 0x000fea0003800000 */
[----:B------:R1:W-:Y:S01]  /*b9f80*/  ATOMS.EXCH RZ, [R4+0x10000], RZ ;  /* 0x010000ff04ff738c */ /* 0x0003e20004000000 */
[----:B------:R-:W-:Y:S05]  /*b9f90*/  BRA `(.L_x_3171) ;  /* 0x0000000000047947 */ /* 0x000fea0003800000 */
.L_x_3170:
[----:B------:R2:W5:Y:S02]  /*b9fa0*/  ATOMG.E.EXCH.STRONG.GPU PT, RZ, desc[UR36][R8.64], RZ ;  /* 0x800000ff08ff79a8 */ /* 0x000564000c1ef124 */
.L_x_3171:
[----:B------:R-:W-:Y:S05]  /*b9fb0*/  BSYNC.RECONVERGENT B3 ;  /* 0x0000000000037941 */ /* 0x000fea0003800200 */
.L_x_3169:
[----:B------:R-:W-:Y:S01]  /*b9fc0*/  LOP3.LUT P0, RZ, R0, 0x7, RZ, 0xc0, !PT ;  /* 0x0000000700ff7812 */ /* 0x000fe2000780c0ff */
[----:B------:R-:W-:-:S12]  /*b9fd0*/  IMAD.MOV.U32 R7, RZ, RZ, R0 ;  /* 0x000000ffff077224 */ /* 0x000fd800078e0000 */
[----:B------:R-:W-:Y:S05]  /*b9fe0*/  @!P0 BRA `(.L_x_3172) ;  /* 0xfffffffc009c8947 */ /* 0x000fea000383ffff */
.L_x_3165:
[----:B------:R-:W-:Y:S05]  /*b9ff0*/  BSYNC B2 ;  /* 0x0000000000027941 */ /* 0x000fea0003800000 */
.L_x_3164:
        /* <DEDUP_REMOVED lines=15> */
.L_x_3175:
        /* <DEDUP_REMOVED lines=14> */
.L_x_3174:
        /* <DEDUP_REMOVED lines=15> */
.L_x_3179:
[----:B------:R-:W-:-:S05]  /*ba2c0*/  IMAD.WIDE.U32 R8, R9, 0x4, R24 ;  /* 0x0000000409087825 */ /* 0x000fca00078e0018 */
[----:B------:R-:W2:Y:S02]  /*ba2d0*/  ATOMG.E.EXCH.STRONG.GPU PT, R0, desc[UR36][R8.64], R7 ;  /* 0x80000007080079a8 */ /* 0x000ea4000c1ef124 */
[----:B--2---:R-:W-:-:S13]  /*ba2e0*/  ISETP.NE.AND P0, PT, R0, -0x1, PT ;  /* 0xffffffff0000780c */ /* 0x004fda0003f05270 */
[----:B------:R-:W-:Y:S05]  /*ba2f0*/  @!P0 BREAK.RELIABLE B2 ;  /* 0x0000000000028942 */ /* 0x000fea0003800100 */
[----:B------:R-:W-:Y:S05]  /*ba300*/  @!P0 BRA `(.L_x_3180) ;  /* 0x0000000000f08947 */ /* 0x000fea0003800000 */
[----:B------:R3:W5:Y:S01]  /*ba310*/  ATOMG.E.EXCH.STRONG.GPU PT, RZ, desc[UR36][R8.64], RZ ;  /* 0x800000ff08ff79a8 */ /* 0x000762000c1ef124 */
[----:B------:R-:W-:-:S07]  /*ba320*/  IMAD.MOV.U32 R11, RZ, RZ, R7 ;  /* 0x000000ffff0b7224 */ /* 0x000fce00078e0007 */
.L_x_3176:
[----:B------:R-:W-:Y:S05]  /*ba330*/  BSYNC.RELIABLE B2 ;  /* 0x0000000000027941 */ /* 0x000fea0003800100 */
.L_x_3173:
[----:B------:R-:W-:Y:S02]  /*ba340*/  LOP3.LUT P0, RZ, R0, 0x7, RZ, 0xc0, !PT ;  /* 0x0000000700ff7812 */ /* 0x000fe4000780c0ff */
[----:B------:R-:W-:-:S04]  /*ba350*/  LOP3.LUT P1, RZ, R11, 0x7, RZ, 0xc0, !PT ;  /* 0x000000070bff7812 */ /* 0x000fc8000782c0ff */
[----:B------:R-:W-:-:S04]  /*ba360*/  PLOP3.LUT P0, PT, P0, P1, PT, 0x20, 0x2 ;  /* 0x000000000002781c */ /* 0x000fc80000702470 */
[----:B------:R-:W-:Y:S02]  /*ba370*/  SEL R6, R11, R0, P0 ;  /* 0x000000000b067207 */ /* 0x000fe40000000000 */
[----:B------:R-:W-:Y:S02]  /*ba380*/  SEL R7, R0, R11, P0 ;  /* 0x0000000b00077207 */ /* 0x000fe40000000000 */
[----:B------:R-:W-:-:S13]  /*ba390*/  LOP3.LUT P1, RZ, R6, 0x7, RZ, 0xc0, !PT ;  /* 0x0000000706ff7812 */ /* 0x000fda000782c0ff */
[----:B------:R-:W-:Y:S05]  /*ba3a0*/  @!P1 BRA `(.L_x_3181) ;  /* 0xfffffff8008c9947 */ /* 0x000fea000383ffff */
.L_x_3163:
[----:B------:R-:W-:Y:S02]  /*ba3b0*/  IMAD.SHL.U32 R0, R6, 0x8, RZ ;  /* 0x0000000806007824 */ /* 0x000fe400078e00ff */
[----:B--23--:R-:W-:Y:S02]  /*ba3c0*/  IMAD.MOV.U32 R9, RZ, RZ, -0x4f0f0efe ;  /* 0xb0f0f102ff097424 */ /* 0x00cfe400078e00ff */
        /* <DEDUP_REMOVED lines=23> */
[----:B---3--:R-:W2:Y:S02]  /*ba540*/  LDL R9, [R1+0xa40] ;  /* 0x000a400001097983 */ /* 0x008ea40000100800 */
[C---:B--2---:R-:W-:Y:S02]  /*ba550*/  VIADD R0, R9.reuse, 0x1 ;  /* 0x0000000109007836 */ /* 0x044fe40000000000 */
[----:B------:R-:W-:-:S03]  /*ba560*/  IMAD R4, R9, 0x8, R2 ;  /* 0x0000000809047824 */ /* 0x000fc600078e0202 */
[----:B------:R4:W-:Y:S04]  /*ba570*/  STL [R1+0xa40], R0 ;  /* 0x000a400001007387 */ /* 0x0009e80000100800 */
[----:B------:R4:W-:Y:S01]  /*ba580*/  STL.64 [R4+0xa28], R6 ;  /* 0x000a280604007387 */ /* 0x0009e20000100a00 */
[----:B------:R-:W-:Y:S05]  /*ba590*/  BRA `(.L_x_3180) ;  /* 0x00000000004c7947 */ /* 0x000fea0003800000 */
.L_x_3178:
        /* <DEDUP_REMOVED lines=14> */
.L_x_3177:
[C---:B------:R-:W-:Y:S02]  /*ba680*/  VIADD R0, R5.reuse, 0x1 ;  /* 0x0000000105007836 */ /* 0x040fe40000000000 */
[----:B--2---:R-:W-:Y:S02]  /*ba690*/  IMAD R9, R5, 0x8, R2 ;  /* 0x0000000805097824 */ /* 0x004fe400078e0202 */
[----:B------:R-:W-:Y:S01]  /*ba6a0*/  IMAD.MOV.U32 R5, RZ, RZ, R0 ;  /* 0x000000ffff057224 */ /* 0x000fe200078e0000 */
[----:B------:R1:W-:Y:S04]  /*ba6b0*/  STL [R1+0x238], R0 ;  /* 0x0002380001007387 */ /* 0x0003e80000100800 */
[----:B------:R1:W-:Y:S02]  /*ba6c0*/  STL.64 [R9+0x220], R6 ;  /* 0x0002200609007387 */ /* 0x0003e40000100a00 */
.L_x_3180:
[----:B------:R-:W-:Y:S05]  /*ba6d0*/  BSYNC B1 ;  /* 0x0000000000017941 */ /* 0x000fea0003800000 */
.L_x_3162:
[----:B-1234-:R-:W2:Y:S01]  /*ba6e0*/  LDG.E R0, desc[UR36][R34.64+0x10c] ;  /* 0x00010c2422007981 */ /* 0x01eea2000c1e1900 */
[----:B------:R-:W-:-:S05]  /*ba6f0*/  VIADD R3, R3, 0x1 ;  /* 0x0000000103037836 */ /* 0x000fca0000000000 */
[----:B--2---:R-:W-:-:S13]  /*ba700*/  ISETP.GE.U32.AND P0, PT, R3, R0, PT ;  /* 0x000000000300720c */ /* 0x004fda0003f06070 */
[----:B------:R-:W-:Y:S05]  /*ba710*/  @!P0 BRA `(.L_x_3182) ;  /* 0xfffffff400188947 */ /* 0x000fea000383ffff */
.L_x_3155:
[----:B------:R-:W-:Y:S05]  /*ba720*/  BSYNC B0 ;  /* 0x0000000000007941 */ /* 0x000fea0003800000 */
.L_x_3154:
        /* <DEDUP_REMOVED lines=8> */
.L_x_3184:
[----:B------:R-:W-:-:S13]  /*ba7b0*/  LOP3.LUT P0, RZ, R0, 0x3, RZ, 0xc0, !PT ;  /* 0x0000000300ff7812 */ /* 0x000fda000780c0ff */
[----:B------:R-:W-:Y:S05]  /*ba7c0*/  @P0 BRA `(.L_x_3185) ;  /* 0x0000000000080947 */ /* 0x000fea0003800000 */
[----:B------:R-:W-:-:S06]  /*ba7d0*/  IMAD R3, R3, 0x4, R2 ;  /* 0x0000000403037824 */ /* 0x000fcc00078e0202 */
[----:B------:R-:W5:Y:S02]  /*ba7e0*/  LDL R3, [R3+0x118] ;  /* 0x0001180003037983 */ /* 0x000f640000100800 */
.L_x_3185:
[----:B------:R-:W-:Y:S05]  /*ba7f0*/  BSYNC.RECONVERGENT B0 ;  /* 0x0000000000007941 */ /* 0x000fea0003800200 */
.L_x_3183:
        /* <DEDUP_REMOVED lines=8> */
.L_x_3205:
        /* <DEDUP_REMOVED lines=8> */
.L_x_3196:
        /* <DEDUP_REMOVED lines=10> */
.L_x_3191:
[----:B------:R-:W-:-:S05]  /*ba9a0*/  IMAD.MOV.U32 R5, RZ, RZ, -0x1 ;  /* 0xffffffffff057424 */ /* 0x000fca00078e00ff */
[----:B------:R0:W5:Y:S02]  /*ba9b0*/  ATOMG.E.EXCH.STRONG.GPU PT, R0, desc[UR36][R6.64], R5 ;  /* 0x80000005060079a8 */ /* 0x000164000c1ef124 */
.L_x_3192:
[----:B------:R-:W-:Y:S05]  /*ba9c0*/  BSYNC.RECONVERGENT B2 ;  /* 0x0000000000027941 */ /* 0x000fea0003800200 */
.L_x_3190:
[----:B0-2--5:R-:W-:-:S05]  /*ba9d0*/  VIADD R5, R0, 0x1 ;  /* 0x0000000100057836 */ /* 0x025fca0000000000 */
[----:B------:R-:W-:-:S13]  /*ba9e0*/  ISETP.GE.U32.AND P1, PT, R5, 0x2, PT ;  /* 0x000000020500780c */ /* 0x000fda0003f26070 */
[----:B------:R-:W-:Y:S05]  /*ba9f0*/  @!P1 BRA `(.L_x_3189) ;  /* 0x0000000000249947 */ /* 0x000fea0003800000 */
[----:B------:R-:W-:Y:S04]  /*baa00*/  BSSY.RECONVERGENT B2, `(.L_x_3193) ;  /* 0x0000005000027945 */ /* 0x000fe80003800200 */
[----:B------:R-:W-:Y:S05]  /*baa10*/  @P0 BRA `(.L_x_3194) ;  /* 0x0000000000080947 */ /* 0x000fea0003800000 */
[----:B------:R0:W-:Y:S01]  /*baa20*/  ATOMS.EXCH RZ, [R3+0x10000], RZ ;  /* 0x010000ff03ff738c */ /* 0x0001e20004000000 */
[----:B------:R-:W-:Y:S05]  /*baa30*/  BRA `(.L_x_3195) ;  /* 0x0000000000047947 */ /* 0x000fea0003800000 */
.L_x_3194:
[----:B------:R2:W5:Y:S02]  /*baa40*/  ATOMG.E.EXCH.STRONG.GPU PT, RZ, desc[UR36][R6.64], RZ ;  /* 0x800000ff06ff79a8 */ /* 0x000564000c1ef124 */
.L_x_3195:
[----:B------:R-:W-:Y:S05]  /*baa50*/  BSYNC.RECONVERGENT B2 ;  /* 0x0000000000027941 */ /* 0x000fea0003800200 */
.L_x_3193:
[----:B------:R-:W-:Y:S01]  /*baa60*/  LOP3.LUT P0, RZ, R0, 0x7, RZ, 0xc0, !PT ;  /* 0x0000000700ff7812 */ /* 0x000fe2000780c0ff */
[----:B------:R-:W-:-:S12]  /*baa70*/  IMAD.MOV.U32 R37, RZ, RZ, R0 ;  /* 0x000000ffff257224 */ /* 0x000fd800078e0000 */
[----:B------:R-:W-:Y:S05]  /*baa80*/  @!P0 BRA `(.L_x_3196) ;  /* 0xfffffffc009c8947 */ /* 0x000fea000383ffff */
.L_x_3189:
[----:B------:R-:W-:Y:S05]  /*baa90*/  BSYNC B1 ;  /* 0x0000000000017941 */ /* 0x000fea0003800000 */
.L_x_3188:
        /* <DEDUP_REMOVED lines=15> */
.L_x_3199:
        /* <DEDUP_REMOVED lines=14> */
.L_x_3198:
        /* <DEDUP_REMOVED lines=13> */
[----:B01----:R-:W-:Y:S01]  /*bad40*/  IMAD.MOV.U32 R3, RZ, RZ, R37 ;  /* 0x000000ffff037224 */ /* 0x003fe200078e0025 */
[----:B------:R-:W-:Y:S06]  /*bad50*/  BRA `(.L_x_3200) ;  /* 0x00000000001c7947 */ /* 0x000fec0003800000 */
.L_x_3203:
[----:B------:R-:W-:-:S05]  /*bad60*/  IMAD.WIDE.U32 R4, R5, 0x4, R24 ;  /* 0x0000000405047825 */ /* 0x000fca00078e0018 */
[----:B------:R-:W3:Y:S02]  /*bad70*/  ATOMG.E.EXCH.STRONG.GPU PT, R0, desc[UR36][R4.64], R37 ;  /* 0x80000025040079a8 */ /* 0x000ee4000c1ef124 */
[----:B---3--:R-:W-:-:S13]  /*bad80*/  ISETP.NE.AND P0, PT, R0, -0x1, PT ;  /* 0xffffffff0000780c */ /* 0x008fda0003f05270 */
[----:B------:R-:W-:Y:S05]  /*bad90*/  @!P0 BREAK.RELIABLE B1 ;  /* 0x0000000000018942 */ /* 0x000fea0003800100 */
[----:B------:R-:W-:Y:S05]  /*bada0*/  @!P0 BRA `(.L_x_3204) ;  /* 0x0000000000fc8947 */ /* 0x000fea0003800000 */
[----:B------:R3:W5:Y:S01]  /*badb0*/  ATOMG.E.EXCH.STRONG.GPU PT, RZ, desc[UR36][R4.64], RZ ;  /* 0x800000ff04ff79a8 */ /* 0x000762000c1ef124 */
[----:B01----:R-:W-:-:S07]  /*badc0*/  IMAD.MOV.U32 R3, RZ, RZ, R37 ;  /* 0x000000ffff037224 */ /* 0x003fce00078e0025 */
.L_x_3200:
[----:B------:R-:W-:Y:S05]  /*badd0*/  BSYNC.RELIABLE B1 ;  /* 0x0000000000017941 */ /* 0x000fea0003800100 */
.L_x_3197:
[----:B------:R-:W-:Y:S02]  /*bade0*/  LOP3.LUT P0, RZ, R0, 0x7, RZ, 0xc0, !PT ;  /* 0x0000000700ff7812 */ /* 0x000fe4000780c0ff */
[----:B------:R-:W-:-:S04]  /*badf0*/  LOP3.LUT P1, RZ, R3, 0x7, RZ, 0xc0, !PT ;  /* 0x0000000703ff7812 */ /* 0x000fc8000782c0ff */
[----:B------:R-:W-:-:S04]  /*bae00*/  PLOP3.LUT P0, PT, P0, P1, PT, 0x20, 0x2 ;  /* 0x000000000002781c */ /* 0x000fc80000702470 */
[----:B---34-:R-:W-:Y:S02]  /*bae10*/  SEL R4, R3, R0, P0 ;  /* 0x0000000003047207 */ /* 0x018fe40000000000 */
[----:B------:R-:W-:Y:S02]  /*bae20*/  SEL R37, R0, R3, P0 ;  /* 0x0000000300257207 */ /* 0x000fe40000000000 */
[----:B------:R-:W-:-:S13]  /*bae30*/  LOP3.LUT P1, RZ, R4, 0x7, RZ, 0xc0, !PT ;  /* 0x0000000704ff7812 */ /* 0x000fda000782c0ff */
[----:B------:R-:W-:Y:S05]  /*bae40*/  @!P1 BRA `(.L_x_3205) ;  /* 0xfffffff8008c9947 */ /* 0x000fea000383ffff */
.L_x_3187:
[----:B------:R-:W-:Y:S02]  /*bae50*/  IMAD.SHL.U32 R0, R4, 0x8, RZ ;  /* 0x0000000804007824 */ /* 0x000fe400078e00ff */
        /* <DEDUP_REMOVED lines=31> */
.L_x_3202:
        /* <DEDUP_REMOVED lines=15> */
.L_x_3201:
[----:B------:R-:W3:Y:S01]  /*bb140*/  LDL R3, [R1+0x238] ;  /* 0x0002380001037983 */ /* 0x000ee20000100800 */
[----:B------:R-:W-:Y:S02]  /*bb150*/  IMAD.MOV.U32 R5, RZ, RZ, R37 ;  /* 0x000000ffff057224 */ /* 0x000fe400078e0025 */
[C---:B---3--:R-:W-:Y:S02]  /*bb160*/  VIADD R0, R3.reuse, 0x1 ;  /* 0x0000000103007836 */ /* 0x048fe40000000000 */
[----:B------:R-:W-:-:S03]  /*bb170*/  IMAD R3, R3, 0x8, R2 ;  /* 0x0000000803037824 */ /* 0x000fc600078e0202 */
[----:B------:R0:W-:Y:S04]  /*bb180*/  STL [R1+0x238], R0 ;  /* 0x0002380001007387 */ /* 0x0001e80000100800 */
[----:B------:R0:W-:Y:S02]  /*bb190*/  STL.64 [R3+0x220], R4 ;  /* 0x0002200403007387 */ /* 0x0001e40000100a00 */
.L_x_3204:
[----:B------:R-:W-:Y:S05]  /*bb1a0*/  BSYNC B0 ;  /* 0x0000000000007941 */ /* 0x000fea0003800000 */
.L_x_3186:
[----:B------:R-:W-:Y:S05]  /*bb1b0*/  BRA `(.L_x_3117) ;  /* 0x000001ec007c7947 */ /* 0x000fea0003800000 */
.L_x_3071:
        /* <DEDUP_REMOVED lines=28> */
.L_x_3215:
[C---:B------:R-:W-:Y:S01]  /*bb380*/  ISETP.GT.U32.AND P0, PT, R28.reuse, 0xffff, PT ;  /* 0x0000ffff1c00780c */ /* 0x040fe20003f04070 */
[----:B------:R-:W-:Y:S05]  /*bb390*/  YIELD ;  /* 0x0000000000007946 */ /* 0x000fea0003800000 */
[----:B--23--:R-:W-:Y:S01]  /*bb3a0*/  SHF.R.U32.HI R7, RZ, 0x3, R28 ;  /* 0x00000003ff077819 */ /* 0x00cfe2000001161c */
[----:B------:R-:W-:Y:S01]  /*bb3b0*/  BSSY.RECONVERGENT B1, `(.L_x_3209) ;  /* 0x0000009000017945 */ /* 0x000fe20003800200 */
[----:B01----:R-:W-:-:S03]  /*bb3c0*/  LEA.HI R3, R28, R23, RZ, 0x1f ;  /* 0x000000171c037211 */ /* 0x003fc600078ff8ff */
[----:B------:R-:W-:Y:S02]  /*bb3d0*/  IMAD.WIDE.U32 R6, R7, 0x4, R24 ;  /* 0x0000000407067825 */ /* 0x000fe400078e0018 */
[----:B-----5:R-:W-:Y:S05]  /*bb3e0*/  @P0 BRA `(.L_x_3210) ;  /* 0x00000000000c0947 */ /* 0x020fea0003800000 */
[----:B0-----:R-:W-:-:S06]  /*bb3f0*/  IMAD.MOV.U32 R0, RZ, RZ, -0x1 ;  /* 0xffffffffff007424 */ /* 0x001fcc00078e00ff */
[----:B------:R0:W1:Y:S01]  /*bb400*/  ATOMS.EXCH R0, [R3+0x10000], R0 ;  /* 0x010000000300738c */ /* 0x0000620004000000 */
[----:B------:R-:W-:Y:S05]  /*bb410*/  BRA `(.L_x_3211) ;  /* 0x0000000000087947 */ /* 0x000fea0003800000 */
.L_x_3210:
[----:B------:R-:W-:-:S05]  /*bb420*/  IMAD.MOV.U32 R9, RZ, RZ, -0x1 ;  /* 0xffffffffff097424 */ /* 0x000fca00078e00ff */
[----:B0-----:R2:W5:Y:S02]  /*bb430*/  ATOMG.E.EXCH.STRONG.GPU PT, R0, desc[UR36][R6.64], R9 ;  /* 0x80000009060079a8 */ /* 0x001564000c1ef124 */
.L_x_3211:
[----:B------:R-:W-:Y:S05]  /*bb440*/  BSYNC.RECONVERGENT B1 ;  /* 0x0000000000017941 */ /* 0x000fea0003800200 */
.L_x_3209:
[----:B-1---5:R-:W-:-:S05]  /*bb450*/  VIADD R8, R0, 0x1 ;  /* 0x0000000100087836 */ /* 0x022fca0000000000 */
[----:B------:R-:W-:-:S13]  /*bb460*/  ISETP.GE.U32.AND P1, PT, R8, 0x2, PT ;  /* 0x000000020800780c */ /* 0x000fda0003f26070 */
[----:B------:R-:W-:Y:S05]  /*bb470*/  @!P1 BRA `(.L_x_3208) ;  /* 0x0000000000249947 */ /* 0x000fea0003800000 */
[----:B------:R-:W-:Y:S04]  /*bb480*/  BSSY.RECONVERGENT B1, `(.L_x_3212) ;  /* 0x0000005000017945 */ /* 0x000fe80003800200 */
[----:B------:R-:W-:Y:S05]  /*bb490*/  @P0 BRA `(.L_x_3213) ;  /* 0x0000000000080947 */ /* 0x000fea0003800000 */
[----:B------:R1:W-:Y:S01]  /*bb4a0*/  ATOMS.EXCH RZ, [R3+0x10000], RZ ;  /* 0x010000ff03ff738c */ /* 0x0003e20004000000 */
[----:B------:R-:W-:Y:S05]  /*bb4b0*/  BRA `(.L_x_3214) ;  /* 0x0000000000047947 */ /* 0x000fea0003800000 */
.L_x_3213:
[----:B------:R3:W5:Y:S02]  /*bb4c0*/  ATOMG.E.EXCH.STRONG.GPU PT, RZ, desc[UR36][R6.64], RZ ;  /* 0x800000ff06ff79a8 */ /* 0x000764000c1ef124 */
.L_x_3214:
[----:B------:R-:W-:Y:S05]  /*bb4d0*/  BSYNC.RECONVERGENT B1 ;  /* 0x0000000000017941 */ /* 0x000fea0003800200 */
.L_x_3212:
[----:B------:R-:W-:Y:S01]  /*bb4e0*/  LOP3.LUT P0, RZ, R0, 0x7, RZ, 0xc0, !PT ;  /* 0x0000000700ff7812 */ /* 0x000fe2000780c0ff */
[----:B------:R-:W-:-:S12]  /*bb4f0*/  IMAD.MOV.U32 R28, RZ, RZ, R0 ;  /* 0x000000ffff1c7224 */ /* 0x000fd800078e0000 */
[----:B------:R-:W-:Y:S05]  /*bb500*/  @!P0 BRA `(.L_x_3215) ;  /* 0xfffffffc009c8947 */ /* 0x000fea000383ffff */
.L_x_3208:
[----:B------:R-:W-:Y:S05]  /*bb510*/  BSYNC B0 ;  /* 0x0000000000007941 */ /* 0x000fea0003800000 */
.L_x_3207:
[----:B------:R-:W-:Y:S01]  /*bb520*/  LOP3.LUT P0, RZ, R5, 0x7, RZ, 0xc0, !PT ;  /* 0x0000000705ff7812 */ /* 0x000fe2000780c0ff */
[----:B------:R-:W-:Y:S01]  /*bb530*/  BSSY B0, `(.L_x_3216) ;  /* 0x000001c000007945 */ /* 0x000fe20003800000 */
[----:B------:R-:W-:-:S11]  /*bb540*/  IMAD.MOV.U32 R29, RZ, RZ, R5 ;  /* 0x000000ffff1d7224 */ /* 0x000fd600078e0005 */
[----:B------:R-:W-:Y:S05]  /*bb550*/  @P0 BRA `(.L_x_3217) ;  /* 0x0000000000640947 */ /* 0x000fea0003800000 */
.L_x_3224:
[C---:B------:R-:W-:Y:S01]  /*bb560*/  ISETP.GT.U32.AND P0, PT, R29.reuse, 0xffff, PT ;  /* 0x0000ffff1d00780c */ /* 0x040fe20003f04070 */
[----:B------:R-:W-:Y:S05]  /*bb570*/  YIELD ;  /* 0x0000000000007946 */ /* 0x000fea0003800000 */
[----:B0-2---:R-:W-:Y:S01]  /*bb580*/  SHF.R.U32.HI R5, RZ, 0x3, R29 ;  /* 0x00000003ff057819 */ /* 0x005fe2000001161d */
[----:B------:R-:W-:Y:S01]  /*bb590*/  BSSY.RECONVERGENT B1, `(.L_x_3218) ;  /* 0x0000009000017945 */ /* 0x000fe20003800200 */
[----:B01-3--:R-:W-:-:S03]  /*bb5a0*/  LEA.HI R3, R29, R23, RZ, 0x1f ;  /* 0x000000171d037211 */ /* 0x00bfc600078ff8ff */
[----:B------:R-:W-:Y:S02]  /*bb5b0*/  IMAD.WIDE.U32 R4, R5, 0x4, R24 ;  /* 0x0000000405047825 */ /* 0x000fe400078e0018 */
[----:B------:R-:W-:Y:S05]  /*bb5c0*/  @P0 BRA `(.L_x_3219) ;  /* 0x00000000000c0947 */ /* 0x000fea0003800000 */
[----:B------:R-:W-:-:S06]  /*bb5d0*/  IMAD.MOV.U32 R0, RZ, RZ, -0x1 ;  /* 0xffffffffff007424 */ /* 0x000fcc00078e00ff */
[----:B------:R1:W4:Y:S01]  /*bb5e0*/  ATOMS.EXCH R0, [R3+0x10000], R0 ;  /* 0x010000000300738c */ /* 0x0003220004000000 */
[----:B------:R-:W-:Y:S05]  /*bb5f0*/  BRA `(.L_x_3220) ;  /* 0x0000000000087947 */ /* 0x000fea0003800000 */
.L_x_3219:
[----:B--23--:R-:W-:-:S05]  /*bb600*/  IMAD.MOV.U32 R7, RZ, RZ, -0x1 ;  /* 0xffffffffff077424 */ /* 0x00cfca00078e00ff */
[----:B------:R0:W5:Y:S02]  /*bb610*/  ATOMG.E.EXCH.STRONG.GPU PT, R0, desc[UR36][R4.64], R7 ;  /* 0x80000007040079a8 */ /* 0x000164000c1ef124 */
.L_x_3220:
[----:B------:R-:W-:Y:S05]  /*bb620*/  BSYNC.RECONVERGENT B1 ;  /* 0x0000000000017941 */ /* 0x000fea0003800200 */
.L_x_3218:
[----:B--2345:R-:W-:-:S05]  /*bb630*/  VIADD R6, R0, 0x1 ;  /* 0x0000000100067836 */ /* 0x03cfca0000000000 */
[----:B------:R-:W-:-:S13]  /*bb640*/  ISETP.GE.U32.AND P1, PT, R6, 0x2, PT ;  /* 0x000000020600780c */ /* 0x000fda0003f26070 */
[----:B------:R-:W-:Y:S05]  /*bb650*/  @!P1 BRA `(.L_x_3217) ;  /* 0x0000000000249947 */ /* 0x000fea0003800000 */
[----:B------:R-:W-:Y:S04]  /*bb660*/  BSSY.RECONVERGENT B1, `(.L_x_3221) ;  /* 0x0000005000017945 */ /* 0x000fe80003800200 */
[----:B------:R-:W-:Y:S05]  /*bb670*/  @P0 BRA `(.L_x_3222) ;  /* 0x0000000000080947 */ /* 0x000fea0003800000 */
[----:B------:R3:W-:Y:S01]  /*bb680*/  ATOMS.EXCH RZ, [R3+0x10000], RZ ;  /* 0x010000ff03ff738c */ /* 0x0007e20004000000 */
[----:B------:R-:W-:Y:S05]  /*bb690*/  BRA `(.L_x_3223) ;  /* 0x0000000000047947 */ /* 0x000fea0003800000 */
.L_x_3222:
[----:B------:R2:W5:Y:S02]  /*bb6a0*/  ATOMG.E.EXCH.STRONG.GPU PT, RZ, desc[UR36][R4.64], RZ ;  /* 0x800000ff04ff79a8 */ /* 0x000564000c1ef124 */
.L_x_3223:
[----:B------:R-:W-:Y:S05]  /*bb6b0*/  BSYNC.RECONVERGENT B1 ;  /* 0x0000000000017941 */ /* 0x000fea0003800200 */
.L_x_3221:
[----:B------:R-:W-:Y:S01]  /*bb6c0*/  LOP3.LUT P0, RZ, R0, 0x7, RZ, 0xc0, !PT ;  /* 0x0000000700ff7812 */ /* 0x000fe2000780c0ff */
[----:B------:R-:W-:-:S12]  /*bb6d0*/  IMAD.MOV.U32 R29, RZ, RZ, R0 ;  /* 0x000000ffff1d7224 */ /* 0x000fd800078e0000 */
[----:B------:R-:W-:Y:S05]  /*bb6e0*/  @!P0 BRA `(.L_x_3224) ;  /* 0xfffffffc009c8947 */ /* 0x000fea000383ffff */
.L_x_3217:
[----:B------:R-:W-:Y:S05]  /*bb6f0*/  BSYNC B0 ;  /* 0x0000000000007941 */ /* 0x000fea0003800000 */
.L_x_3216:
[C---:B------:R-:W-:Y:S01]  /*bb700*/  LOP3.LUT P1, RZ, R28.reuse, 0x4, RZ, 0xc0, !PT ;  /* 0x000000041cff7812 */ /* 0x040fe2000782c0ff */
[----:B------:R-:W-:Y:S01]  /*bb710*/  BSSY B8, `(.L_x_3225) ;  /* 0x00000d0000087945 */ /* 0x000fe20003800000 */
[----:B------:R-:W-:Y:S02]  /*bb720*/  LOP3.LUT P0, RZ, R28, 0x3, RZ, 0xc0, !PT ;  /* 0x000000031cff7812 */ /* 0x000fe4000780c0ff */
[----:B------:R-:W-:Y:S02]  /*bb730*/  MOV R32, R28 ;  /* 0x0000001c00207202 */ /* 0x000fe40000000f00 */
[----:B------:R-:W-:-:S04]  /*bb740*/  PLOP3.LUT P0, PT, P1, P0, PT, 0x8, 0x80 ;  /* 0x000000000080781c */ /* 0x000fc80000f00170 */
[----:B------:R-:W-:-:S13]  /*bb750*/  ISETP.GT.U32.OR P0, PT, R28, 0xffff, P0 ;  /* 0x0000ffff1c00780c */ /* 0x000fda0000704470 */
[----:B------:R-:W-:Y:S05]  /*bb760*/  @P0 BRA `(.L_x_3226) ;  /* 0x0000000c00280947 */ /* 0x000fea0003800000 */
[----:B--23--:R-:W-:-:S04]  /*bb770*/  IADD3 R6, P0, PT, R30, -0x80000000, RZ ;  /* 0x800000001e067810 */ /* 0x00cfc80007f1e0ff */
[----:B------:R-:W-:Y:S02]  /*bb780*/  IADD3 R6, P1, PT, R6, 0xc000000, RZ ;  /* 0x0c00000006067810 */ /* 0x000fe40007f3e0ff */
[----:B0-----:R-:W-:-:S05]  /*bb790*/  IADD3.X R0, PT, PT, R31, 0x1, RZ, P0, !PT ;  /* 0x000000011f007810 */ /* 0x001fca00007fe4ff */
[----:B------:R-:W-:-:S05]  /*bb7a0*/  IMAD.X R7, RZ, RZ, R0, P1 ;  /* 0x000000ffff077224 */ /* 0x000fca00008e0600 */
[----:B------:R-:W1:Y:S02]  /*bb7b0*/  LDG.E R0, desc[UR36][R6.64+0x10008] ;  /* 0x0100082406007981 */ /* 0x000e64000c1e1900 */
[----:B-1----:R-:W-:-:S05]  /*bb7c0*/  LOP3.LUT R3, R0, 0x7fff, RZ, 0xc0, !PT ;  /* 0x00007fff00037812 */ /* 0x002fca00078ec0ff */
        /* <DEDUP_REMOVED lines=11> */
.L_x_3231:
        /* <DEDUP_REMOVED lines=14> */
.L_x_3230:
[----:B------:R0:W-:Y:S05]  /*bb960*/  BMOV.32 B0, R34 ;  /* 0x0000002200007356 */ /* 0x0001ea0000000000 */
[----:B------:R-:W-:Y:S05]  /*bb970*/  BSYNC.RECONVERGENT B0 ;  /* 0x0000000000007941 */ /* 0x000fea0003800200 */
.L_x_3229:
        /* <DEDUP_REMOVED lines=15> */
.L_x_3228:
[----:B------:R-:W-:Y:S05]  /*bba70*/  BSYNC.RECONVERGENT B7 ;  /* 0x0000000000077941 */ /* 0x000fea0003800200 */
.L_x_3227:
        /* <DEDUP_REMOVED lines=9> */
.L_x_3233:
[----:B------:R-:W-:-:S04]  /*bbb10*/  IMAD.WIDE.U32 R4, R0, 0x4, R24 ;  /* 0x0000000400047825 */ /* 0x000fc800078e0018 */
[----:B------:R-:W-:-:S05]  /*bbb20*/  IMAD.MOV.U32 R3, RZ, RZ, -0x1 ;  /* 0xffffffffff037424 */ /* 0x000fca00078e00ff */
[----:B------:R2:W5:Y:S02]  /*bbb30*/  ATOMG.E.EXCH.STRONG.GPU PT, RZ, desc[UR36][R4.64], R3 ;  /* 0x8000000304ff79a8 */ /* 0x000564000c1ef124 */
.L_x_3234:
[----:B------:R-:W-:Y:S05]  /*bbb40*/  BSYNC.RECONVERGENT B0 ;  /* 0x0000000000007941 */ /* 0x000fea0003800200 */
.L_x_3232:
[----:B------:R-:W-:Y:S01]  /*bbb50*/  BSSY B0, `(.L_x_3235) ;  /* 0x000005a000007945 */ /* 0x000fe20003800000 */
[----:B-12---:R-:W-:-:S07]  /*bbb60*/  IMAD.MOV.U32 R3, RZ, RZ, R32 ;  /* 0x000000ffff037224 */ /* 0x006fce00078e0020 */
.L_x_3254:
[----:B------:R-:W-:Y:S01]  /*bbb70*/  LOP3.LUT P0, RZ, R28, 0x7, RZ, 0xc0, !PT ;  /* 0x000000071cff7812 */ /* 0x000fe2000780c0ff */
[----:B------:R-:W-:Y:S05]  /*bbb80*/  YIELD ;  /* 0x0000000000007946 */ /* 0x000fea0003800000 */
[----:B------:R-:W-:Y:S07]  /*bbb90*/  BSSY B1, `(.L_x_3236) ;  /* 0x000001b000017945 */ /* 0x000fee0003800000 */
[----:B-12---:R-:W-:Y:S05]  /*bbba0*/  @P0 BRA `(.L_x_3237) ;  /* 0x0000000000640947 */ /* 0x006fea0003800000 */
.L_x_3244:
[C---:B------:R-:W-:Y:S01]  /*bbbb0*/  ISETP.GT.U32.AND P1, PT, R28.reuse, 0xffff, PT ;  /* 0x0000ffff1c00780c */ /* 0x040fe20003f24070 */
[----:B------:R-:W-:Y:S05]  /*bbbc0*/  YIELD ;  /* 0x0000000000007946 */ /* 0x000fea0003800000 */
[----:B--2---:R-:W-:Y:S01]  /*bbbd0*/  SHF.R.U32.HI R5, RZ, 0x3, R28 ;  /* 0x00000003ff057819 */ /* 0x004fe2000001161c */
[----:B------:R-:W-:Y:S01]  /*bbbe0*/  BSSY.RECONVERGENT B2, `(.L_x_3238) ;  /* 0x0000009000027945 */ /* 0x000fe20003800200 */
[----:B-1----:R-:W-:-:S03]  /*bbbf0*/  LEA.HI R6, R28, R23, RZ, 0x1f ;  /* 0x000000171c067211 */ /* 0x002fc600078ff8ff */
[----:B------:R-:W-:Y:S02]  /*bbc00*/  IMAD.WIDE.U32 R4, R5, 0x4, R24 ;  /* 0x0000000405047825 */ /* 0x000fe400078e0018 */
[----:B------:R-:W-:Y:S05]  /*bbc10*/  @P1 BRA `(.L_x_3239) ;  /* 0x00000000000c1947 */ /* 0x000fea0003800000 */
[----:B------:R-:W-:-:S05]  /*bbc20*/  IMAD.MOV.U32 R7, RZ, RZ, -0x1 ;  /* 0xffffffffff077424 */ /* 0x000fca00078e00ff */
[----:B------:R2:W3:Y:S01]  /*bbc30*/  ATOMS.EXCH R0, [R6+0x10000], R7 ;  /* 0x010000070600738c */ /* 0x0004e20004000000 */
[----:B------:R-:W-:Y:S05]  /*bbc40*/  BRA `(.L_x_3240) ;  /* 0x0000000000087947 */ /* 0x000fea0003800000 */
.L_x_3239:
[----:B------:R-:W-:-:S05]  /*bbc50*/  IMAD.MOV.U32 R7, RZ, RZ, -0x1 ;  /* 0xffffffffff077424 */ /* 0x000fca00078e00ff */
[----:B------:R1:W5:Y:S02]  /*bbc60*/  ATOMG.E.EXCH.STRONG.GPU PT, R0, desc[UR36][R4.64], R7 ;  /* 0x80000007040079a8 */ /* 0x000364000c1ef124 */
.L_x_3240:
[----:B------:R-:W-:Y:S05]  /*bbc70*/  BSYNC.RECONVERGENT B2 ;  /* 0x0000000000027941 */ /* 0x000fea0003800200 */
.L_x_3238:
[----:B-123-5:R-:W-:-:S05]  /*bbc80*/  VIADD R7, R0, 0x1 ;  /* 0x0000000100077836 */ /* 0x02efca0000000000 */
[----:B------:R-:W-:-:S13]  /*bbc90*/  ISETP.GE.U32.AND P0, PT, R7, 0x2, PT ;  /* 0x000000020700780c */ /* 0x000fda0003f06070 */
[----:B------:R-:W-:Y:S05]  /*bbca0*/  @!P0 BRA `(.L_x_3237) ;  /* 0x0000000000248947 */ /* 0x000fea0003800000 */
[----:B------:R-:W-:Y:S04]  /*bbcb0*/  BSSY.RECONVERGENT B2, `(.L_x_3241) ;  /* 0x0000005000027945 */ /* 0x000fe80003800200 */
[----:B------:R-:W-:Y:S05]  /*bbcc0*/  @P1 BRA `(.L_x_3242) ;  /* 0x0000000000081947 */ /* 0x000fea0003800000 */
[----:B------:R1:W-:Y:S01]  /*bbcd0*/  ATOMS.EXCH RZ, [R6+0x10000], RZ ;  /* 0x010000ff06ff738c */ /* 0x0003e20004000000 */
[----:B------:R-:W-:Y:S05]  /*bbce0*/  BRA `(.L_x_3243) ;  /* 0x0000000000047947 */ /* 0x000fea0003800000 */
.L_x_3242:
[----:B------:R2:W5:Y:S02]  /*bbcf0*/  ATOMG.E.EXCH.STRONG.GPU PT, RZ, desc[UR36][R4.64], RZ ;  /* 0x800000ff04ff79a8 */ /* 0x000564000c1ef124 */
.L_x_3243:
[----:B------:R-:W-:Y:S05]  /*bbd00*/  BSYNC.RECONVERGENT B2 ;  /* 0x0000000000027941 */ /* 0x000fea0003800200 */
.L_x_3241:
[----:B------:R-:W-:Y:S01]  /*bbd10*/  LOP3.LUT P0, RZ, R0, 0x7, RZ, 0xc0, !PT ;  /* 0x0000000700ff7812 */ /* 0x000fe2000780c0ff */
[----:B------:R-:W-:-:S12]  /*bbd20*/  IMAD.MOV.U32 R28, RZ, RZ, R0 ;  /* 0x000000ffff1c7224 */ /* 0x000fd800078e0000 */
[----:B------:R-:W-:Y:S05]  /*bbd30*/  @!P0 BRA `(.L_x_3244) ;  /* 0xfffffffc009c8947 */ /* 0x000fea000383ffff */
.L_x_3237:
[----:B------:R-:W-:Y:S05]  /*bbd40*/  BSYNC B1 ;  /* 0x0000000000017941 */ /* 0x000fea0003800000 */
.L_x_3236:
        /* <DEDUP_REMOVED lines=16> */
.L_x_3247:
[----:B------:R-:W-:Y:S01]  /*bbe50*/  ISETP.GT.U32.AND P1, PT, R3, 0xffff, PT ;  /* 0x0000ffff0300780c */ /* 0x000fe20003f24070 */
[----:B------:R-:W-:Y:S01]  /*bbe60*/  BSSY.RECONVERGENT B2, `(.L_x_3250) ;  /* 0x0000009000027945 */ /* 0x000fe20003800200 */
[----:B------:R-:W-:-:S11]  /*bbe70*/  SHF.R.U32.HI R4, RZ, 0x3, R3 ;  /* 0x00000003ff047819 */ /* 0x000fd60000011603 */
[----:B------:R-:W-:-:S06]  /*bbe80*/  @!P1 IMAD R0, R4, 0x4, R23 ;  /* 0x0000000404009824 */ /* 0x000fcc00078e0217 */
[----:B------:R-:W2:Y:S02]  /*bbe90*/  @!P1 LDS R0, [R0+0x10000] ;  /* 0x0100000000009984 */ /* 0x000ea40000000800 */
[----:B--2---:R-:W-:Y:S01]  /*bbea0*/  @!P1 ISETP.NE.AND P0, PT, R0, RZ, PT ;  /* 0x000000ff0000920c */ /* 0x004fe20003f05270 */
[----:B------:R-:W-:-:S12]  /*bbeb0*/  @!P1 BRA `(.L_x_3251) ;  /* 0x00000000000c9947 */ /* 0x000fd80003800000 */
[----:B------:R-:W-:-:S06]  /*bbec0*/  IMAD.WIDE.U32 R4, R4, 0x4, R24 ;  /* 0x0000000404047825 */ /* 0x000fcc00078e0018 */
[----:B------:R-:W2:Y:S02]  /*bbed0*/  LDG.E R4, desc[UR36][R4.64] ;  /* 0x0000002404047981 */ /* 0x000ea4000c1e1900 */
[----:B--2---:R-:W-:-:S13]  /*bbee0*/  ISETP.NE.AND P0, PT, R4, RZ, PT ;  /* 0x000000ff0400720c */ /* 0x004fda0003f05270 */
.L_x_3251:
[----:B------:R-:W-:Y:S05]  /*bbef0*/  BSYNC.RECONVERGENT B2 ;  /* 0x0000000000027941 */ /* 0x000fea0003800200 */
.L_x_3250:
[----:B------:R-:W-:Y:S05]  /*bbf00*/  @!P0 BREAK.RELIABLE B1 ;  /* 0x0000000000018942 */ /* 0x000fea0003800100 */
[----:B------:R-:W-:Y:S05]  /*bbf10*/  @!P0 BREAK B0 ;  /* 0x0000000000008942 */ /* 0x000fea0003800000 */
[----:B------:R-:W-:Y:S05]  /*bbf20*/  @!P0 BRA `(.L_x_3252) ;  /* 0x0000000000ec8947 */ /* 0x000fea0003800000 */
.L_x_3246:
[----:B------:R-:W-:Y:S02]  /*bbf30*/  ISETP.GT.U32.AND P0, PT, R3, 0xffff, PT ;  /* 0x0000ffff0300780c */ /* 0x000fe40003f04070 */
[----:B------:R-:W-:-:S11]  /*bbf40*/  SHF.R.U32.HI R3, RZ, 0x3, R3 ;  /* 0x00000003ff037819 */ /* 0x000fd60000011603 */
[----:B------:R-:W-:Y:S05]  /*bbf50*/  @P0 BRA `(.L_x_3253) ;  /* 0x0000000000240947 */ /* 0x000fea0003800000 */
[----:B------:R-:W-:-:S05]  /*bbf60*/  IMAD R3, R3, 0x4, R23 ;  /* 0x0000000403037824 */ /* 0x000fca00078e0217 */
[----:B------:R-:W3:Y:S02]  /*bbf70*/  ATOMS.EXCH R0, [R3+0x10000], R28 ;  /* 0x0100001c0300738c */ /* 0x000ee40004000000 */
[----:B---3--:R-:W-:-:S13]  /*bbf80*/  ISETP.NE.AND P0, PT, R0, -0x1, PT ;  /* 0xffffffff0000780c */ /* 0x008fda0003f05270 */
[----:B------:R-:W-:Y:S05]  /*bbf90*/  @!P0 BREAK.RELIABLE B1 ;  /* 0x0000000000018942 */ /* 0x000fea0003800100 */
[----:B------:R-:W-:Y:S05]  /*bbfa0*/  @!P0 BREAK B0 ;  /* 0x0000000000008942 */ /* 0x000fea0003800000 */
[----:B------:R-:W-:Y:S05]  /*bbfb0*/  @!P0 BRA `(.L_x_3226) ;  /* 0x0000000400148947 */ /* 0x000fea0003800000 */
[----:B------:R3:W-:Y:S01]  /*bbfc0*/  ATOMS.EXCH RZ, [R3+0x10000], RZ ;  /* 0x010000ff03ff738c */ /* 0x0007e20004000000 */
[----:B------:R-:W-:Y:S01]  /*bbfd0*/  IMAD.MOV.U32 R7, RZ, RZ, R28 ;  /* 0x000000ffff077224 */ /* 0x000fe200078e001c */
[----:B------:R-:W-:Y:S06]  /*bbfe0*/  BRA `(.L_x_3248) ;  /* 0x0000000000207947 */ /* 0x000fec0003800000 */
.L_x_3253:
[----:B--2---:R-:W-:-:S05]  /*bbff0*/  IMAD.WIDE.U32 R4, R3, 0x4, R24 ;  /* 0x0000000403047825 */ /* 0x004fca00078e0018 */
[----:B------:R-:W2:Y:S02]  /*bc000*/  ATOMG.E.EXCH.STRONG.GPU PT, R0, desc[UR36][R4.64], R28 ;  /* 0x8000001c040079a8 */ /* 0x000ea4000c1ef124 */
[----:B--2---:R-:W-:-:S13]  /*bc010*/  ISETP.NE.AND P0, PT, R0, -0x1, PT ;  /* 0xffffffff0000780c */ /* 0x004fda0003f05270 */
[----:B------:R-:W-:Y:S05]  /*bc020*/  @!P0 BREAK.RELIABLE B1 ;  /* 0x0000000000018942 */ /* 0x000fea0003800100 */
[----:B------:R-:W-:Y:S05]  /*bc030*/  @!P0 BREAK B0 ;  /* 0x0000000000008942 */ /* 0x000fea0003800000 */
[----:B------:R-:W-:Y:S05]  /*bc040*/  @!P0 BRA `(.L_x_3226) ;  /* 0x0000000000f08947 */ /* 0x000fea0003800000 */
[----:B------:R2:W5:Y:S01]  /*bc050*/  ATOMG.E.EXCH.STRONG.GPU PT, RZ, desc[UR36][R4.64], RZ ;  /* 0x800000ff04ff79a8 */ /* 0x000562000c1ef124 */
[----:B------:R-:W-:-:S07]  /*bc060*/  IMAD.MOV.U32 R7, RZ, RZ, R28 ;  /* 0x000000ffff077224 */ /* 0x000fce00078e001c */
.L_x_3248:
[----:B------:R-:W-:Y:S05]  /*bc070*/  BSYNC.RELIABLE B1 ;  /* 0x0000000000017941 */ /* 0x000fea0003800100 */
.L_x_3245:
[----:B------:R-:W-:Y:S02]  /*bc080*/  LOP3.LUT P0, RZ, R0, 0x7, RZ, 0xc0, !PT ;  /* 0x0000000700ff7812 */ /* 0x000fe4000780c0ff */
[----:B------:R-:W-:-:S04]  /*bc090*/  LOP3.LUT P1, RZ, R7, 0x7, RZ, 0xc0, !PT ;  /* 0x0000000707ff7812 */ /* 0x000fc8000782c0ff */
[----:B------:R-:W-:-:S04]  /*bc0a0*/  PLOP3.LUT P0, PT, P0, P1, PT, 0x20, 0x2 ;  /* 0x000000000002781c */ /* 0x000fc80000702470 */
[----:B---3--:R-:W-:Y:S02]  /*bc0b0*/  SEL R3, R7, R0, P0 ;  /* 0x0000000007037207 */ /* 0x008fe40000000000 */
[----:B------:R-:W-:Y:S02]  /*bc0c0*/  SEL R28, R0, R7, P0 ;  /* 0x00000007001c7207 */ /* 0x000fe40000000000 */
[----:B------:R-:W-:-:S13]  /*bc0d0*/  LOP3.LUT P1, RZ, R3, 0x7, RZ, 0xc0, !PT ;  /* 0x0000000703ff7812 */ /* 0x000fda000782c0ff */
[----:B------:R-:W-:Y:S05]  /*bc0e0*/  @!P1 BRA `(.L_x_3254) ;  /* 0xfffffff800a09947 */ /* 0x000fea000383ffff */
[----:B------:R-:W-:Y:S05]  /*bc0f0*/  BSYNC B0 ;  /* 0x0000000000007941 */ /* 0x000fea0003800000 */
.L_x_3235:
[----:B------:R-:W-:Y:S02]  /*bc100*/  IMAD.SHL.U32 R0, R3, 0x8, RZ ;  /* 0x0000000803007824 */ /* 0x000fe400078e00ff */
[----:B--2---:R-:W-:Y:S02]  /*bc110*/  IMAD.MOV.U32 R4, RZ, RZ, -0x203a400 ;  /* 0xfdfc5c00ff047424 */ /* 0x004fe400078e00ff */
        /* <DEDUP_REMOVED lines=28> */
.L_x_3252:
        /* <DEDUP_REMOVED lines=13> */
.L_x_3249:
[----:B------:R-:W-:Y:S01]  /*bc3b0*/  IMAD R7, R17, 0x8, R2 ;  /* 0x0000000811077824 */ /* 0x000fe200078e0202 */
[----:B------:R4:W-:Y:S01]  /*bc3c0*/  STL [R1+0x238], R22 ;  /* 0x0002381601007387 */ /* 0x0009e20000100800 */
[----:B------:R-:W-:Y:S02]  /*bc3d0*/  IMAD.MOV.U32 R4, RZ, RZ, R3 ;  /* 0x000000ffff047224 */ /* 0x000fe400078e0003 */
[----:B------:R-:W-:Y:S02]  /*bc3e0*/  IMAD.MOV.U32 R5, RZ, RZ, R28 ;  /* 0x000000ffff057224 */ /* 0x000fe400078e001c */
[----:B------:R-:W-:-:S03]  /*bc3f0*/  IMAD.MOV.U32 R17, RZ, RZ, R22 ;  /* 0x000000ffff117224 */ /* 0x000fc600078e0016 */
[----:B------:R4:W-:Y:S04]  /*bc400*/  STL.64 [R7+0x220], R4 ;  /* 0x0002200407007387 */ /* 0x0009e80000100a00 */
.L_x_3226:
[----:B------:R-:W-:Y:S05]  /*bc410*/  BSYNC B8 ;  /* 0x0000000000087941 */ /* 0x000fea0003800000 */
.L_x_3225:
[C---:B------:R-:W-:Y:S01]  /*bc420*/  LOP3.LUT P1, RZ, R29.reuse, 0x4, RZ, 0xc0, !PT ;  /* 0x000000041dff7812 */ /* 0x040fe2000782c0ff */
[----:B------:R-:W-:Y:S01]  /*bc430*/  BSSY B8, `(.L_x_3255) ;  /* 0x00000d1000087945 */ /* 0x000fe20003800000 */
[----:B------:R-:W-:Y:S01]  /*bc440*/  LOP3.LUT P0, RZ, R29, 0x3, RZ, 0xc0, !PT ;  /* 0x000000031dff7812 */ /* 0x000fe2000780c0ff */
[----:B-12---:R-:W-:-:S03]  /*bc450*/  IMAD.MOV.U32 R33, RZ, RZ, R29 ;  /* 0x000000ffff217224 */ /* 0x006fc600078e001d */
[----:B------:R-:W-:-:S04]  /*bc460*/  PLOP3.LUT P0, PT, P1, P0, PT, 0x8, 0x80 ;  /* 0x000000000080781c */ /* 0x000fc80000f00170 */
[----:B------:R-:W-:-:S13]  /*bc470*/  ISETP.GT.U32.OR P0, PT, R29, 0xffff, P0 ;  /* 0x0000ffff1d00780c */ /* 0x000fda0000704470 */
[----:B------:R-:W-:Y:S05]  /*bc480*/  @P0 BRA `(.L_x_3256) ;  /* 0x0000000c002c0947 */ /* 0x000fea0003800000 */
[----:B---3--:R-:W-:-:S04]  /*bc490*/  IADD3 R6, P0, PT, R30, -0x80000000, RZ ;  /* 0x800000001e067810 */ /* 0x008fc80007f1e0ff */
[----:B------:R-:W-:Y:S02]  /*bc4a0*/  IADD3 R6, P1, PT, R6, 0xc000000, RZ ;  /* 0x0c00000006067810 */ /* 0x000fe40007f3e0ff */
[----:B0-----:R-:W-:-:S05]  /*bc4b0*/  IADD3.X R0, PT, PT, R31, 0x1, RZ, P0, !PT ;  /* 0x000000011f007810 */ /* 0x001fca00007fe4ff */
[----:B----4-:R-:W-:-:S05]  /*bc4c0*/  IMAD.X R7, RZ, RZ, R0, P1 ;  /* 0x000000ffff077224 */ /* 0x010fca00008e0600 */
        /* <DEDUP_REMOVED lines=13> */
.L_x_3261:
[----:B------:R-:W-:Y:S01]  /*bc5a0*/  VIADD R22, R22, 0x1 ;  /* 0x0000000116167836 */ /* 0x000fe20000000000 */
[----:B------:R-:W-:Y:S04]  /*bc5b0*/  BSSY.RECONVERGENT B0, `(.L_x_3259) ;  /* 0x000000e000007945 */ /* 0x000fe80003800200 */
[----:B------:R-:W-:Y:S01]  /*bc5c0*/  ISETP.GE.U32.AND P0, PT, R22, 0x8000, PT ;  /* 0x000080001600780c */ /* 0x000fe20003f06070 */
[----:B0-----:R-:W0:-:S12]  /*bc5d0*/  BMOV.32.CLEAR R28, B0 ;  /* 0x00000000001c7355 */ /* 0x001e180000100000 */
[----:B0-----:R-:W-:Y:S05]  /*bc5e0*/  @!P0 BRA `(.L_x_3260) ;  /* 0x0000000000248947 */ /* 0x001fea0003800000 */
[----:B------:R-:W-:Y:S01]  /*bc5f0*/  MOV R0, 0x0 ;  /* 0x0000000000007802 */ /* 0x000fe20000000f00 */
[----:B------:R-:W0:Y:S01]  /*bc600*/  LDCU.64 UR4, c[0x4][0x20] ;  /* 0x01000400ff0477ac */ /* 0x000e220008000a00 */
[----:B------:R-:W-:Y:S02]  /*bc610*/  CS2R R6, SRZ ;  /* 0x0000000000067805 */ /* 0x000fe4000001ff00 */
[----:B------:R1:W2:Y:S01]  /*bc620*/  LDC.64 R8, c[0x4][R0] ;  /* 0x0100000000087b82 */ /* 0x0002a20000000a00 */
[----:B0-----:R-:W-:Y:S02]  /*bc630*/  IMAD.U32 R4, RZ, RZ, UR4 ;  /* 0x00000004ff047e24 */ /* 0x001fe4000f8e00ff */
[----:B------:R-:W-:Y:S01]  /*bc640*/  IMAD.U32 R5, RZ, RZ, UR5 ;  /* 0x00000005ff057e24 */ /* 0x000fe2000f8e00ff */
[----:B-1----:R-:W-:Y:S06]  /*bc650*/  BMOV.32.CLEAR RZ, B0 ;  /* 0x0000000000ff7355 */ /* 0x002fec0000100000 */
[----:B------:R-:W-:-:S07]  /*bc660*/  LEPC R20, `(.L_x_3260) ;  /* 0x000000001014794e */ /* 0x000fce0000000000 */
[----:B--2--5:R-:W-:Y:S05]  /*bc670*/  CALL.ABS.NOINC R8 ;  /* 0x0000000008007343 */ /* 0x024fea0003c00000 */
.L_x_3260:
[----:B------:R0:W-:Y:S05]  /*bc680*/  BMOV.32 B0, R28 ;  /* 0x0000001c00007356 */ /* 0x0001ea0000000000 */
[----:B------:R-:W-:Y:S05]  /*bc690*/  BSYNC.RECONVERGENT B0 ;  /* 0x0000000000007941 */ /* 0x000fea0003800200 */
.L_x_3259:
        /* <DEDUP_REMOVED lines=15> */
.L_x_3258:
[----:B------:R-:W-:Y:S05]  /*bc790*/  BSYNC.RECONVERGENT B7 ;  /* 0x0000000000077941 */ /* 0x000fea0003800200 */
.L_x_3257:
        /* <DEDUP_REMOVED lines=9> */
.L_x_3263:
[----:B------:R-:W-:-:S04]  /*bc830*/  IMAD.WIDE.U32 R4, R0, 0x4, R24 ;  /* 0x0000000400047825 */ /* 0x000fc800078e0018 */
[----:B------:R-:W-:-:S05]  /*bc840*/  IMAD.MOV.U32 R3, RZ, RZ, -0x1 ;  /* 0xffffffffff037424 */ /* 0x000fca00078e00ff */
[----:B------:R1:W5:Y:S02]  /*bc850*/  ATOMG.E.EXCH.STRONG.GPU PT, RZ, desc[UR36][R4.64], R3 ;  /* 0x8000000304ff79a8 */ /* 0x000364000c1ef124 */
.L_x_3264:
[----:B------:R-:W-:Y:S05]  /*bc860*/  BSYNC.RECONVERGENT B0 ;  /* 0x0000000000007941 */ /* 0x000fea0003800200 */
.L_x_3262:
[----:B------:R-:W-:Y:S01]  /*bc870*/  BSSY B0, `(.L_x_3265) ;  /* 0x000005a000007945 */ /* 0x000fe20003800000 */
[----:B0-----:R-:W-:-:S07]  /*bc880*/  IMAD.MOV.U32 R28, RZ, RZ, R33 ;  /* 0x000000ffff1c7224 */ /* 0x001fce00078e0021 */
.L_x_3284:
[----:B------:R-:W-:Y:S01]  /*bc890*/  LOP3.LUT P0, RZ, R29, 0x7, RZ, 0xc0, !PT ;  /* 0x000000071dff7812 */ /* 0x000fe2000780c0ff */
[----:B------:R-:W-:Y:S05]  /*bc8a0*/  YIELD ;  /* 0x0000000000007946 */ /* 0x000fea0003800000 */
[----:B------:R-:W-:Y:S07]  /*bc8b0*/  BSSY B1, `(.L_x_3266) ;  /* 0x000001b000017945 */ /* 0x000fee0003800000 */
[----:B--2---:R-:W-:Y:S05]  /*bc8c0*/  @P0 BRA `(.L_x_3267) ;  /* 0x0000000000640947 */ /* 0x004fea0003800000 */
.L_x_3274:
[C---:B------:R-:W-:Y:S01]  /*bc8d0*/  ISETP.GT.U32.AND P1, PT, R29.reuse, 0xffff, PT ;  /* 0x0000ffff1d00780c */ /* 0x040fe20003f24070 */
[----:B------:R-:W-:Y:S05]  /*bc8e0*/  YIELD ;  /* 0x0000000000007946 */ /* 0x000fea0003800000 */
[----:B-12---:R-:W-:Y:S01]  /*bc8f0*/  SHF.R.U32.HI R5, RZ, 0x3, R29 ;  /* 0x00000003ff057819 */ /* 0x006fe2000001161d */
[----:B------:R-:W-:Y:S01]  /*bc900*/  BSSY.RECONVERGENT B2, `(.L_x_3268) ;  /* 0x0000009000027945 */ /* 0x000fe20003800200 */
[----:B0-23--:R-:W-:-:S03]  /*bc910*/  LEA.HI R3, R29, R23, RZ, 0x1f ;  /* 0x000000171d037211 */ /* 0x00dfc600078ff8ff */
[----:B------:R-:W-:Y:S02]  /*bc920*/  IMAD.WIDE.U32 R4, R5, 0x4, R24 ;  /* 0x0000000405047825 */ /* 0x000fe400078e0018 */
[----:B------:R-:W-:Y:S05]  /*bc930*/  @P1 BRA `(.L_x_3269) ;  /* 0x00000000000c1947 */ /* 0x000fea0003800000 */
[----:B------:R-:W-:-:S06]  /*bc940*/  IMAD.MOV.U32 R0, RZ, RZ, -0x1 ;  /* 0xffffffffff007424 */ /* 0x000fcc00078e00ff */
[----:B------:R0:W1:Y:S01]  /*bc950*/  ATOMS.EXCH R0, [R3+0x10000], R0 ;  /* 0x010000000300738c */ /* 0x0000620004000000 */
[----:B------:R-:W-:Y:S05]  /*bc960*/  BRA `(.L_x_3270) ;  /* 0x0000000000087947 */ /* 0x000fea0003800000 */
.L_x_3269:
[----:B------:R-:W-:-:S05]  /*bc970*/  IMAD.MOV.U32 R7, RZ, RZ, -0x1 ;  /* 0xffffffffff077424 */ /* 0x000fca00078e00ff */
[----:B------:R2:W5:Y:S02]  /*bc980*/  ATOMG.E.EXCH.STRONG.GPU PT, R0, desc[UR36][R4.64], R7 ;  /* 0x80000007040079a8 */ /* 0x000564000c1ef124 */
.L_x_3270:
[----:B------:R-:W-:Y:S05]  /*bc990*/  BSYNC.RECONVERGENT B2 ;  /* 0x0000000000027941 */ /* 0x000fea0003800200 */
.L_x_3268:
[----:B-1---5:R-:W-:-:S05]  /*bc9a0*/  VIADD R6, R0, 0x1 ;  /* 0x0000000100067836 */ /* 0x022fca0000000000 */
[----:B------:R-:W-:-:S13]  /*bc9b0*/  ISETP.GE.U32.AND P0, PT, R6, 0x2, PT ;  /* 0x000000020600780c */ /* 0x000fda0003f06070 */
[----:B------:R-:W-:Y:S05]  /*bc9c0*/  @!P0 BRA `(.L_x_3267) ;  /* 0x0000000000248947 */ /* 0x000fea0003800000 */
[----:B------:R-:W-:Y:S04]  /*bc9d0*/  BSSY.RECONVERGENT B2, `(.L_x_3271) ;  /* 0x0000005000027945 */ /* 0x000fe80003800200 */
[----:B------:R-:W-:Y:S05]  /*bc9e0*/  @P1 BRA `(.L_x_3272) ;  /* 0x0000000000081947 */ /* 0x000fea0003800000 */
[----:B------:R3:W-:Y:S01]  /*bc9f0*/  ATOMS.EXCH RZ, [R3+0x10000], RZ ;  /* 0x010000ff03ff738c */ /* 0x0007e20004000000 */
[----:B------:R-:W-:Y:S05]  /*bca00*/  BRA `(.L_x_3273) ;  /* 0x0000000000047947 */ /* 0x000fea0003800000 */
.L_x_3272:
[----:B------:R1:W5:Y:S02]  /*bca10*/  ATOMG.E.EXCH.STRONG.GPU PT, RZ, desc[UR36][R4.64], RZ ;  /* 0x800000ff04ff79a8 */ /* 0x000364000c1ef124 */
.L_x_3273:
[----:B------:R-:W-:Y:S05]  /*bca20*/  BSYNC.RECONVERGENT B2 ;  /* 0x0000000000027941 */ /* 0x000fea0003800200 */
.L_x_3271:
[----:B------:R-:W-:Y:S01]  /*bca30*/  LOP3.LUT P0, RZ, R0, 0x7, RZ, 0xc0, !PT ;  /* 0x0000000700ff7812 */ /* 0x000fe2000780c0ff */
[----:B------:R-:W-:-:S12]  /*bca40*/  IMAD.MOV.U32 R29, RZ, RZ, R0 ;  /* 0x000000ffff1d7224 */ /* 0x000fd800078e0000 */
[----:B------:R-:W-:Y:S05]  /*bca50*/  @!P0 BRA `(.L_x_3274) ;  /* 0xfffffffc009c8947 */ /* 0x000fea000383ffff */
.L_x_3267:
[----:B------:R-:W-:Y:S05]  /*bca60*/  BSYNC B1 ;  /* 0x0000000000017941 */ /* 0x000fea0003800000 */
.L_x_3266:
        /* <DEDUP_REMOVED lines=9> */
[----:B------:R-:W-:Y:S02]  /*bcb00*/  IMAD.MOV.U32 R0, RZ, RZ, R29 ;  /* 0x000000ffff007224 */ /* 0x000fe400078e001d */
[----:B0--3--:R-:W-:-:S10]  /*bcb10*/  IMAD.MOV.U32 R3, RZ, RZ, R28 ;  /* 0x000000ffff037224 */ /* 0x009fd400078e001c */
[----:B------:R-:W-:Y:S05]  /*bcb20*/  @!P0 BRA `(.L_x_3278) ;  /* 0x0000000000988947 */ /* 0x000fea0003800000 */
[----:B------:R-:W-:-:S13]  /*bcb30*/  ISETP.NE.AND P0, PT, R4, RZ, PT ;  /* 0x000000ff0400720c */ /* 0x000fda0003f05270 */
[----:B------:R-:W-:Y:S05]  /*bcb40*/  @P0 BREAK.RELIABLE B1 ;  /* 0x0000000000010942 */ /* 0x000fea0003800100 */
[----:B------:R-:W-:Y:S05]  /*bcb50*/  @P0 BREAK B0 ;  /* 0x0000000000000942 */ /* 0x000fea0003800000 */
[----:B------:R-:W-:Y:S05]  /*bcb60*/  @P0 BRA `(.L_x_3279) ;  /* 0x0000000400600947 */ /* 0x000fea0003800000 */
.L_x_3277:
        /* <DEDUP_REMOVED lines=10> */
.L_x_3281:
[----:B------:R-:W-:Y:S05]  /*bcc10*/  BSYNC.RECONVERGENT B2 ;  /* 0x0000000000027941 */ /* 0x000fea0003800200 */
.L_x_3280:
[----:B------:R-:W-:Y:S05]  /*bcc20*/  @!P0 BREAK.RELIABLE B1 ;  /* 0x0000000000018942 */ /* 0x000fea0003800100 */
[----:B------:R-:W-:Y:S05]  /*bcc30*/  @!P0 BREAK B0 ;  /* 0x0000000000008942 */ /* 0x000fea0003800000 */
[----:B------:R-:W-:Y:S05]  /*bcc40*/  @!P0 BRA `(.L_x_3282) ;  /* 0x0000000000f08947 */ /* 0x000fea0003800000 */
.L_x_3276:
[----:B------:R-:W-:Y:S02]  /*bcc50*/  ISETP.GT.U32.AND P0, PT, R28, 0xffff, PT ;  /* 0x0000ffff1c00780c */ /* 0x000fe40003f04070 */
[----:B-12---:R-:W-:-:S11]  /*bcc60*/  SHF.R.U32.HI R4, RZ, 0x3, R28 ;  /* 0x00000003ff047819 */ /* 0x006fd6000001161c */
[----:B------:R-:W-:Y:S05]  /*bcc70*/  @P0 BRA `(.L_x_3283) ;  /* 0x0000000000240947 */ /* 0x000fea0003800000 */
[----:B------:R-:W-:-:S05]  /*bcc80*/  IMAD R4, R4, 0x4, R23 ;  /* 0x0000000404047824 */ /* 0x000fca00078e0217 */
[----:B------:R-:W1:Y:S02]  /*bcc90*/  ATOMS.EXCH R0, [R4+0x10000], R29 ;  /* 0x0100001d0400738c */ /* 0x000e640004000000 */
[----:B-1----:R-:W-:-:S13]  /*bcca0*/  ISETP.NE.AND P0, PT, R0, -0x1, PT ;  /* 0xffffffff0000780c */ /* 0x002fda0003f05270 */
[----:B------:R-:W-:Y:S05]  /*bccb0*/  @!P0 BREAK.RELIABLE B1 ;  /* 0x0000000000018942 */ /* 0x000fea0003800100 */
[----:B------:R-:W-:Y:S05]  /*bccc0*/  @!P0 BREAK B0 ;  /* 0x0000000000008942 */ /* 0x000fea0003800000 */
[----:B------:R-:W-:Y:S05]  /*bccd0*/  @!P0 BRA `(.L_x_3256) ;  /* 0x0000000400188947 */ /* 0x000fea0003800000 */
[----:B------:R1:W-:Y:S01]  /*bcce0*/  ATOMS.EXCH RZ, [R4+0x10000], RZ ;  /* 0x010000ff04ff738c */ /* 0x0003e20004000000 */
[----:B0--3--:R-:W-:Y:S01]  /*bccf0*/  IMAD.MOV.U32 R3, RZ, RZ, R29 ;  /* 0x000000ffff037224 */ /* 0x009fe200078e001d */
[----:B------:R-:W-:Y:S06]  /*bcd00*/  BRA `(.L_x_3278) ;  /* 0x0000000000207947 */ /* 0x000fec0003800000 */
.L_x_3283:
[----:B------:R-:W-:-:S05]  /*bcd10*/  IMAD.WIDE.U32 R4, R4, 0x4, R24 ;  /* 0x0000000404047825 */ /* 0x000fca00078e0018 */
[----:B------:R-:W2:Y:S02]  /*bcd20*/  ATOMG.E.EXCH.STRONG.GPU PT, R0, desc[UR36][R4.64], R29 ;  /* 0x8000001d040079a8 */ /* 0x000ea4000c1ef124 */
[----:B--2---:R-:W-:-:S13]  /*bcd30*/  ISETP.NE.AND P0, PT, R0, -0x1, PT ;  /* 0xffffffff0000780c */ /* 0x004fda0003f05270 */
[----:B------:R-:W-:Y:S05]  /*bcd40*/  @!P0 BREAK.RELIABLE B1 ;  /* 0x0000000000018942 */ /* 0x000fea0003800100 */
[----:B------:R-:W-:Y:S05]  /*bcd50*/  @!P0 BREAK B0 ;  /* 0x0000000000008942 */ /* 0x000fea0003800000 */
[----:B------:R-:W-:Y:S05]  /*bcd60*/  @!P0 BRA `(.L_x_3256) ;  /* 0x0000000000f48947 */ /* 0x000fea0003800000 */
[----:B------:R2:W5:Y:S01]  /*bcd70*/  ATOMG.E.EXCH.STRONG.GPU PT, RZ, desc[UR36][R4.64], RZ ;  /* 0x800000ff04ff79a8 */ /* 0x000562000c1ef124 */
[----:B0--3--:R-:W-:-:S07]  /*bcd80*/  IMAD.MOV.U32 R3, RZ, RZ, R29 ;  /* 0x000000ffff037224 */ /* 0x009fce00078e001d */
.L_x_3278:
[----:B------:R-:W-:Y:S05]  /*bcd90*/  BSYNC.RELIABLE B1 ;  /* 0x0000000000017941 */ /* 0x000fea0003800100 */
.L_x_3275:
        /* <DEDUP_REMOVED lines=8> */
.L_x_3265:
[----:B------:R-:W-:Y:S02]  /*bce20*/  IMAD.SHL.U32 R0, R28, 0x8, RZ ;  /* 0x000000081c007824 */ /* 0x000fe400078e00ff */
[----:B------:R-:W-:Y:S02]  /*bce30*/  IMAD.MOV.U32 R3, RZ, RZ, -0x4f0f0efe ;  /* 0xb0f0f102ff037424 */ /* 0x000fe400078e00ff */
[----:B------:R-:W-:Y:S01]  /*bce40*/  IMAD.MOV.U32 R7, RZ, RZ, -0x40000000 ;  /* 0xc0000000ff077424 */ /* 0x000fe200078e00ff */
[----:B------:R-:W-:Y:S01]  /*bce50*/  LOP3.LUT R0, R0, 0x38, RZ, 0xc0, !PT ;  /* 0x0000003800007812 */ /* 0x000fe200078ec0ff */
[----:B--2---:R-:W-:-:S03]  /*bce60*/  IMAD.MOV.U32 R5, RZ, RZ, -0x203a400 ;  /* 0xfdfc5c00ff057424 */ /* 0x004fc600078e00ff */
        /* <DEDUP_REMOVED lines=26> */
.L_x_3282:
[----:B------:R-:W-:-:S04]  /*bd010*/  LOP3.LUT R0, R29, 0x7, RZ, 0xc0, !PT ;  /* 0x000000071d007812 */ /* 0x000fc800078ec0ff */
[----:B------:R-:W-:-:S13]  /*bd020*/  ISETP.NE.AND P0, PT, R0, 0x1, PT ;  /* 0x000000010000780c */ /* 0x000fda0003f05270 */
[C---:B------:R-:W-:Y:S02]  /*bd030*/  @P0 VIADD R0, R17.reuse, 0x1 ;  /* 0x0000000111000836 */ /* 0x040fe40000000000 */
[----:B0--3--:R-:W-:Y:S02]  /*bd040*/  @P0 IMAD R3, R17, 0x8, R2 ;  /* 0x0000000811030824 */ /* 0x009fe400078e0202 */
        /* <DEDUP_REMOVED lines=10> */
.L_x_3279:
[C---:B------:R-:W-:Y:S02]  /*bd0f0*/  VIADD R0, R17.reuse, 0x1 ;  /* 0x0000000111007836 */ /* 0x040fe40000000000 */
[----:B------:R-:W-:Y:S02]  /*bd100*/  IMAD R3, R17, 0x8, R2 ;  /* 0x0000000811037824 */ /* 0x000fe400078e0202 */
[----:B------:R-:W-:Y:S01]  /*bd110*/  IMAD.MOV.U32 R17, RZ, RZ, R0 ;  /* 0x000000ffff117224 */ /* 0x000fe200078e0000 */
[----:B------:R1:W-:Y:S04]  /*bd120*/  STL [R1+0x238], R0 ;  /* 0x0002380001007387 */ /* 0x0003e80000100800 */
[----:B------:R1:W-:Y:S02]  /*bd130*/  STL.64 [R3+0x220], R28 ;  /* 0x0002201c03007387 */ /* 0x0003e40000100a00 */
.L_x_3256:
[----:B------:R-:W-:Y:S05]  /*bd140*/  BSYNC B8 ;  /* 0x0000000000087941 */ /* 0x000fea0003800000 */
.L_x_3255:
[----:B------:R-:W-:Y:S01]  /*bd150*/  IADD3 R8, P0, PT, R30, -0x80000000, RZ ;  /* 0x800000001e087810 */ /* 0x000fe20007f1e0ff */
[----:B------:R-:W4:Y:S03]  /*bd160*/  LDCU.64 UR4, c[0x0][0x380] ;  /* 0x00007000ff0477ac */ /* 0x000f260008000a00 */
[----:B------:R-:W-:Y:S02]  /*bd170*/  IADD3 R8, P1, PT, R8, 0xc000000, RZ ;  /* 0x0c00000008087810 */ /* 0x000fe40007f3e0ff */
[----:B012---:R-:W-:-:S05]  /*bd180*/  IADD3.X R0, PT, PT, R31, 0x1, RZ, P0, !PT ;  /* 0x000000011f007810 */ /* 0x007fca00007fe4ff */
[----:B------:R-:W-:-:S05]  /*bd190*/  IMAD.X R9, RZ, RZ, R0, P1 ;  /* 0x000000ffff097224 */ /* 0x000fca00008e0600 */
[----:B------:R-:W3:Y:S01]  /*bd1a0*/  LDG.E R0, desc[UR36][R8.64+0x8] ;  /* 0x0000082408007981 */ /* 0x000ee2000c1e1900 */
[----:B----4-:R-:W-:Y:S02]  /*bd1b0*/  IMAD.U32 R4, RZ, RZ, UR4 ;  /* 0x00000004ff047e24 */ /* 0x010fe4000f8e00ff */
        /* <DEDUP_REMOVED lines=16> */
.L_x_3289:
        /* <DEDUP_REMOVED lines=12> */
.L_x_3288:
[----:B------:R-:W-:Y:S05]  /*bd380*/  BSYNC.RECONVERGENT B8 ;  /* 0x0000000000087941 */ /* 0x000fea0003800200 */
.L_x_3287:
        /* <DEDUP_REMOVED lines=21> */
.L_x_3286:
[----:B------:R-:W-:Y:S05]  /*bd4e0*/  BSYNC.RECONVERGENT B6 ;  /* 0x0000000000067941 */ /* 0x000fea0003800200 */
.L_x_3285:
        /* <DEDUP_REMOVED lines=9> */
.L_x_3291:
[----:B------:R-:W-:-:S03]  /*bd580*/  IMAD.WIDE.U32 R4, R3, 0x8, R4 ;  /* 0x0000000803047825 */ /* 0x000fc600078e0004 */
[----:B------:R-:W-:-:S05]  /*bd590*/  IADD3 R4, P0, PT, R4, 0xc000000, RZ ;  /* 0x0c00000004047810 */ /* 0x000fca0007f1e0ff */
[----:B------:R-:W-:-:S05]  /*bd5a0*/  IMAD.X R5, RZ, RZ, R5, P0 ;  /* 0x000000ffff057224 */ /* 0x000fca00000e0605 */
[----:B------:R1:W5:Y:S03]  /*bd5b0*/  ATOMG.E.EXCH.64.STRONG.GPU PT, RZ, desc[UR36][R4.64+0x8], R32 ;  /* 0x8000082004ff79a8 */ /* 0x000366000c1ef524 */
.L_x_3292:
[----:B------:R-:W-:Y:S05]  /*bd5c0*/  BSYNC.RECONVERGENT B0 ;  /* 0x0000000000007941 */ /* 0x000fea0003800200 */
.L_x_3290:
[----:B------:R-:W-:-:S13]  /*bd5d0*/  LOP3.LUT P0, RZ, R40, 0x7, RZ, 0xc0, !PT ;  /* 0x0000000728ff7812 */ /* 0x000fda000780c0ff */
[----:B------:R-:W-:Y:S05]  /*bd5e0*/  @P0 BRA `(.L_x_3293) ;  /* 0x0000000400500947 */ /* 0x000fea0003800000 */
.L_x_3312:
[----:B------:R-:W-:Y:S01]  /*bd5f0*/  LOP3.LUT P0, RZ, R41, 0x7, RZ, 0xc0, !PT ;  /* 0x0000000729ff7812 */ /* 0x000fe2000780c0ff */
[----:B------:R-:W-:Y:S05]  /*bd600*/  YIELD ;  /* 0x0000000000007946 */ /* 0x000fea0003800000 */
[----:B------:R-:W-:Y:S07]  /*bd610*/  BSSY B0, `(.L_x_3294) ;  /* 0x000001b000007945 */ /* 0x000fee0003800000 */
[----:B--2---:R-:W-:Y:S05]  /*bd620*/  @P0 BRA `(.L_x_3295) ;  /* 0x0000000000640947 */ /* 0x004fea0003800000 */
.L_x_3302:
[C---:B------:R-:W-:Y:S01]  /*bd630*/  ISETP.GT.U32.AND P0, PT, R41.reuse, 0xffff, PT ;  /* 0x0000ffff2900780c */ /* 0x040fe20003f04070 */
[----:B------:R-:W-:Y:S05]  /*bd640*/  YIELD ;  /* 0x0000000000007946 */ /* 0x000fea0003800000 */
[----:B-123--:R-:W-:Y:S01]  /*bd650*/  SHF.R.U32.HI R5, RZ, 0x3, R41 ;  /* 0x00000003ff057819 */ /* 0x00efe20000011629 */
[----:B------:R-:W-:Y:S01]  /*bd660*/  BSSY.RECONVERGENT B1, `(.L_x_3296) ;  /* 0x0000009000017945 */ /* 0x000fe20003800200 */
[----:B0-----:R-:W-:-:S03]  /*bd670*/  LEA.HI R3, R41, R23, RZ, 0x1f ;  /* 0x0000001729037211 */ /* 0x001fc600078ff8ff */
[----:B------:R-:W-:Y:S02]  /*bd680*/  IMAD.WIDE.U32 R4, R5, 0x4, R24 ;  /* 0x0000000405047825 */ /* 0x000fe400078e0018 */
[----:B------:R-:W-:Y:S05]  /*bd690*/  @P0 BRA `(.L_x_3297) ;  /* 0x00000000000c0947 */ /* 0x000fea0003800000 */
[----:B------:R-:W-:-:S06]  /*bd6a0*/  IMAD.MOV.U32 R0, RZ, RZ, -0x1 ;  /* 0xffffffffff007424 */ /* 0x000fcc00078e00ff */
[----:B------:R0:W1:Y:S01]  /*bd6b0*/  ATOMS.EXCH R0, [R3+0x10000], R0 ;  /* 0x010000000300738c */ /* 0x0000620004000000 */
[----:B------:R-:W-:Y:S05]  /*bd6c0*/  BRA `(.L_x_3298) ;  /* 0x0000000000087947 */ /* 0x000fea0003800000 */
.L_x_3297:
[----:B------:R-:W-:-:S05]  /*bd6d0*/  IMAD.MOV.U32 R7, RZ, RZ, -0x1 ;  /* 0xffffffffff077424 */ /* 0x000fca00078e00ff */
[----:B------:R2:W5:Y:S02]  /*bd6e0*/  ATOMG.E.EXCH.STRONG.GPU PT, R0, desc[UR36][R4.64], R7 ;  /* 0x80000007040079a8 */ /* 0x000564000c1ef124 */
.L_x_3298:
[----:B------:R-:W-:Y:S05]  /*bd6f0*/  BSYNC.RECONVERGENT B1 ;  /* 0x0000000000017941 */ /* 0x000fea0003800200 */
.L_x_3296:
[----:B-1---5:R-:W-:-:S04]  /*bd700*/  IADD3 R6, PT, PT, R0, 0x1, RZ ;  /* 0x0000000100067810 */ /* 0x022fc80007ffe0ff */
[----:B------:R-:W-:-:S13]  /*bd710*/  ISETP.GE.U32.AND P1, PT, R6, 0x2, PT ;  /* 0x000000020600780c */ /* 0x000fda0003f26070 */
[----:B------:R-:W-:Y:S05]  /*bd720*/  @!P1 BRA `(.L_x_3295) ;  /* 0x0000000000249947 */ /* 0x000fea0003800000 */
[----:B------:R-:W-:Y:S04]  /*bd730*/  BSSY.RECONVERGENT B1, `(.L_x_3299) ;  /* 0x0000005000017945 */ /* 0x000fe80003800200 */
[----:B------:R-:W-:Y:S05]  /*bd740*/  @P0 BRA `(.L_x_3300) ;  /* 0x0000000000080947 */ /* 0x000fea0003800000 */
[----:B------:R1:W-:Y:S01]  /*bd750*/  ATOMS.EXCH RZ, [R3+0x10000], RZ ;  /* 0x010000ff03ff738c */ /* 0x0003e20004000000 */
[----:B------:R-:W-:Y:S05]  /*bd760*/  BRA `(.L_x_3301) ;  /* 0x0000000000047947 */ /* 0x000fea0003800000 */
.L_x_3300:
[----:B------:R3:W5:Y:S02]  /*bd770*/  ATOMG.E.EXCH.STRONG.GPU PT, RZ, desc[UR36][R4.64], RZ ;  /* 0x800000ff04ff79a8 */ /* 0x000764000c1ef124 */
.L_x_3301:
[----:B------:R-:W-:Y:S05]  /*bd780*/  BSYNC.RECONVERGENT B1 ;  /* 0x0000000000017941 */ /* 0x000fea0003800200 */
.L_x_3299:
[----:B------:R-:W-:Y:S01]  /*bd790*/  LOP3.LUT P0, RZ, R0, 0x7, RZ, 0xc0, !PT ;  /* 0x0000000700ff7812 */ /* 0x000fe2000780c0ff */
[----:B------:R-:W-:-:S12]  /*bd7a0*/  IMAD.MOV.U32 R41, RZ, RZ, R0 ;  /* 0x000000ffff297224 */ /* 0x000fd800078e0000 */
[----:B------:R-:W-:Y:S05]  /*bd7b0*/  @!P0 BRA `(.L_x_3302) ;  /* 0xfffffffc009c8947 */ /* 0x000fea000383ffff */
.L_x_3295:
[----:B------:R-:W-:Y:S05]  /*bd7c0*/  BSYNC B0 ;  /* 0x0000000000007941 */ /* 0x000fea0003800000 */
.L_x_3294:
[----:B------:R-:W-:Y:S01]  /*bd7d0*/  ISETP.GE.U32.AND P0, PT, R40, 0xfff9, PT ;  /* 0x0000fff92800780c */ /* 0x000fe20003f06070 */
[----:B------:R-:W-:-:S12]  /*bd7e0*/  BSSY.RELIABLE B0, `(.L_x_3303) ;  /* 0x000002d000007945 */ /* 0x000fd80003800100 */
[----:B------:R-:W-:Y:S05]  /*bd7f0*/  @!P0 BRA `(.L_x_3304) ;  /* 0x0000000000648947 */ /* 0x000fea0003800000 */
[C---:B------:R-:W-:Y:S02]  /*bd800*/  LOP3.LUT P0, RZ, R41.reuse, 0x3, RZ, 0xc0, !PT ;  /* 0x0000000329ff7812 */ /* 0x040fe4000780c0ff */
[----:B-123--:R-:W-:-:S04]  /*bd810*/  LOP3.LUT P1, R4, R41, 0x4, RZ, 0xc0, !PT ;  /* 0x0000000429047812 */ /* 0x00efc8000782c0ff */
        /* <DEDUP_REMOVED lines=10> */
.L_x_3305:
        /* <DEDUP_REMOVED lines=10> */
.L_x_3309:
[----:B------:R-:W-:Y:S05]  /*bd960*/  BSYNC.RECONVERGENT B1 ;  /* 0x0000000000017941 */ /* 0x000fea0003800200 */
.L_x_3308:
[----:B------:R-:W-:Y:S05]  /*bd970*/  @!P0 BREAK.RELIABLE B0 ;  /* 0x0000000000008942 */ /* 0x000fea0003800100 */
[----:B------:R-:W-:Y:S05]  /*bd980*/  @!P0 BRA `(.L_x_3310) ;  /* 0x0000000000e08947 */ /* 0x000fea0003800000 */
.L_x_3304:
[----:B------:R-:W-:Y:S02]  /*bd990*/  ISETP.GT.U32.AND P0, PT, R40, 0xffff, PT ;  /* 0x0000ffff2800780c */ /* 0x000fe40003f04070 */
[----:B-123--:R-:W-:-:S11]  /*bd9a0*/  SHF.R.U32.HI R4, RZ, 0x3, R40 ;  /* 0x00000003ff047819 */ /* 0x00efd60000011628 */
[----:B------:R-:W-:Y:S05]  /*bd9b0*/  @P0 BRA `(.L_x_3311) ;  /* 0x0000000000200947 */ /* 0x000fea0003800000 */
[----:B------:R-:W-:-:S05]  /*bd9c0*/  IMAD R4, R4, 0x4, R23 ;  /* 0x0000000404047824 */ /* 0x000fca00078e0217 */
[----:B------:R-:W1:Y:S02]  /*bd9d0*/  ATOMS.EXCH R0, [R4+0x10000], R41 ;  /* 0x010000290400738c */ /* 0x000e640004000000 */
[----:B-1----:R-:W-:-:S13]  /*bd9e0*/  ISETP.NE.AND P0, PT, R0, -0x1, PT ;  /* 0xffffffff0000780c */ /* 0x002fda0003f05270 */
[----:B------:R-:W-:Y:S05]  /*bd9f0*/  @!P0 BREAK.RELIABLE B0 ;  /* 0x0000000000008942 */ /* 0x000fea0003800100 */
[----:B------:R-:W-:Y:S05]  /*bda00*/  @!P0 BRA `(.L_x_3066) ;  /* 0x000001c400e08947 */ /* 0x000fea0003800000 */
[----:B------:R2:W-:Y:S01]  /*bda10*/  ATOMS.EXCH RZ, [R4+0x10000], RZ ;  /* 0x010000ff04ff738c */ /* 0x0005e20004000000 */
[----:B0-----:R-:W-:Y:S01]  /*bda20*/  IMAD.MOV.U32 R3, RZ, RZ, R41 ;  /* 0x000000ffff037224 */ /* 0x001fe200078e0029 */
[----:B------:R-:W-:Y:S06]  /*bda30*/  BRA `(.L_x_3306) ;  /* 0x00000000001c7947 */ /* 0x000fec0003800000 */
.L_x_3311:
[----:B------:R-:W-:-:S05]  /*bda40*/  IMAD.WIDE.U32 R4, R4, 0x4, R24 ;  /* 0x0000000404047825 */ /* 0x000fca00078e0018 */
[----:B------:R-:W2:Y:S02]  /*bda50*/  ATOMG.E.EXCH.STRONG.GPU PT, R0, desc[UR36][R4.64], R41 ;  /* 0x80000029040079a8 */ /* 0x000ea4000c1ef124 */
[----:B--2---:R-:W-:-:S13]  /*bda60*/  ISETP.NE.AND P0, PT, R0, -0x1, PT ;  /* 0xffffffff0000780c */ /* 0x004fda0003f05270 */
[----:B------:R-:W-:Y:S05]  /*bda70*/  @!P0 BREAK.RELIABLE B0 ;  /* 0x0000000000008942 */ /* 0x000fea0003800100 */
[----:B------:R-:W-:Y:S05]  /*bda80*/  @!P0 BRA `(.L_x_3066) ;  /* 0x000001c400c08947 */ /* 0x000fea0003800000 */
[----:B------:R1:W5:Y:S01]  /*bda90*/  ATOMG.E.EXCH.STRONG.GPU PT, RZ, desc[UR36][R4.64], RZ ;  /* 0x800000ff04ff79a8 */ /* 0x000362000c1ef124 */
[----:B0-----:R-:W-:-:S07]  /*bdaa0*/  IMAD.MOV.U32 R3, RZ, RZ, R41 ;  /* 0x000000ffff037224 */ /* 0x001fce00078e0029 */
.L_x_3306:
[----:B------:R-:W-:Y:S05]  /*bdab0*/  BSYNC.RELIABLE B0 ;  /* 0x0000000000007941 */ /* 0x000fea0003800100 */
.L_x_3303:
[----:B------:R-:W-:Y:S02]  /*bdac0*/  LOP3.LUT P0, RZ, R0, 0x7, RZ, 0xc0, !PT ;  /* 0x0000000700ff7812 */ /* 0x000fe4000780c0ff */
[----:B------:R-:W-:-:S04]  /*bdad0*/  LOP3.LUT P1, RZ, R3, 0x7, RZ, 0xc0, !PT ;  /* 0x0000000703ff7812 */ /* 0x000fc8000782c0ff */
[----:B------:R-:W-:-:S04]  /*bdae0*/  PLOP3.LUT P0, PT, P0, P1, PT, 0x20, 0x2 ;  /* 0x000000000002781c */ /* 0x000fc80000702470 */
[----:B------:R-:W-:Y:S02]  /*bdaf0*/  SEL R40, R3, R0, P0 ;  /* 0x0000000003287207 */ /* 0x000fe40000000000 */
[----:B------:R-:W-:Y:S02]  /*bdb00*/  SEL R41, R0, R3, P0 ;  /* 0x0000000300297207 */ /* 0x000fe40000000000 */
[----:B------:R-:W-:-:S13]  /*bdb10*/  LOP3.LUT P1, RZ, R40, 0x7, RZ, 0xc0, !PT ;  /* 0x0000000728ff7812 */ /* 0x000fda000782c0ff */
[----:B------:R-:W-:Y:S05]  /*bdb20*/  @!P1 BRA `(.L_x_3312) ;  /* 0xfffffff800b09947 */ /* 0x000fea000383ffff */
.L_x_3293:
[----:B------:R-:W-:Y:S02]  /*bdb30*/  IMAD.SHL.U32 R0, R40, 0x8, RZ ;  /* 0x0000000828007824 */ /* 0x000fe400078e00ff */
[----:B0-----:R-:W-:Y:S02]  /*bdb40*/  IMAD.MOV.U32 R3, RZ, RZ, -0x4f0f0efe ;  /* 0xb0f0f102ff037424 */ /* 0x001fe400078e00ff */
        /* <DEDUP_REMOVED lines=28> */
.L_x_3310:
[----:B------:R-:W-:-:S04]  /*bdd10*/  LOP3.LUT R0, R41, 0x7, RZ, 0xc0, !PT ;  /* 0x0000000729007812 */ /* 0x000fc800078ec0ff */
[----:B------:R-:W-:-:S13]  /*bdd20*/  ISETP.NE.AND P0, PT, R0, 0x1, PT ;  /* 0x000000010000780c */ /* 0x000fda0003f05270 */
[C---:B------:R-:W-:Y:S02]  /*bdd30*/  @P0 VIADD R0, R17.reuse, 0x1 ;  /* 0x0000000111000836 */ /* 0x040fe40000000000 */
[----:B------:R-:W-:-:S03]  /*bdd40*/  @P0 IMAD R17, R17, 0x8, R2 ;  /* 0x0000000811110824 */ /* 0x000fc600078e0202 */
[----:B------:R1:W-:Y:S04]  /*bdd50*/  @P0 STL [R1+0x238], R0 ;  /* 0x0002380001000387 */ /* 0x0003e80000100800 */
[----:B------:R1:W-:Y:S01]  /*bdd60*/  @P0 STL.64 [R17+0x220], R40 ;  /* 0x0002202811000387 */ /* 0x0003e20000100a00 */
[----:B------:R-:W-:Y:S05]  /*bdd70*/  @P0 BRA `(.L_x_3066) ;  /* 0x000001c400040947 */ /* 0x000fea0003800000 */
[----:B0-----:R-:W1:Y:S02]  /*bdd80*/  LDL R3, [R1+0xa40] ;  /* 0x000a400001037983 */ /* 0x001e640000100800 */
[C---:B-1----:R-:W-:Y:S02]  /*bdd90*/  VIADD R0, R3.reuse, 0x1 ;  /* 0x0000000103007836 */ /* 0x042fe40000000000 */
[----:B------:R-:W-:-:S03]  /*bdda0*/  IMAD R3, R3, 0x8, R2 ;  /* 0x0000000803037824 */ /* 0x000fc600078e0202 */
[----:B------:R2:W-:Y:S04]  /*bddb0*/  STL [R1+0xa40], R0 ;  /* 0x000a400001007387 */ /* 0x0005e80000100800 */
[----:B------:R2:W-:Y:S01]  /*bddc0*/  STL.64 [R3+0xa28], R40 ;  /* 0x000a282803007387 */ /* 0x0005e20000100a00 */
[----:B------:R-:W-:Y:S05]  /*bddd0*/  BRA `(.L_x_3066) ;  /* 0x000001c000ec7947 */ /* 0x000fea0003800000 */
.L_x_3307:
[C---:B------:R-:W-:Y:S02]  /*bdde0*/  VIADD R0, R17.reuse, 0x1 ;  /* 0x0000000111007836 */ /* 0x040fe40000000000 */
[----:B------:R-:W-:-:S03]  /*bddf0*/  IMAD R17, R17, 0x8, R2 ;  /* 0x0000000811117824 */ /* 0x000fc600078e0202 */
[----:B------:R0:W-:Y:S04]  /*bde00*/  STL [R1+0x238], R0 ;  /* 0x0002380001007387 */ /* 0x0001e80000100800 */
[----:B------:R0:W-:Y:S01]  /*bde10*/  STL.64 [R17+0x220], R40 ;  /* 0x0002202811007387 */ /* 0x0001e20000100a00 */
[----:B------:R-:W-:Y:S05]  /*bde20*/  BRA `(.L_x_3066) ;  /* 0x000001c000d87947 */ /* 0x000fea0003800000 */
.L_x_3206:
        /* <DEDUP_REMOVED lines=14> */
.L_x_3330:
        /* <DEDUP_REMOVED lines=8> */
.L_x_3322:
        /* <DEDUP_REMOVED lines=10> */
.L_x_3317:
[----:B------:R-:W-:-:S05]  /*be030*/  IMAD.MOV.U32 R9, RZ, RZ, -0x1 ;  /* 0xffffffffff097424 */ /* 0x000fca00078e00ff */
[----:B------:R2:W5:Y:S02]  /*be040*/  ATOMG.E.EXCH.STRONG.GPU PT, R0, desc[UR36][R6.64], R9 ;  /* 0x80000009060079a8 */ /* 0x000564000c1ef124 */
.L_x_3318:
[----:B------:R-:W-:Y:S05]  /*be050*/  BSYNC.RECONVERGENT B1 ;  /* 0x0000000000017941 */ /* 0x000fea0003800200 */
.L_x_3316:
[----:B-12--5:R-:W-:-:S05]  /*be060*/  VIADD R9, R0, 0x1 ;  /* 0x0000000100097836 */ /* 0x026fca0000000000 */
[----:B------:R-:W-:-:S13]  /*be070*/  ISETP.GE.U32.AND P1, PT, R9, 0x2, PT ;  /* 0x000000020900780c */ /* 0x000fda0003f26070 */
[----:B------:R-:W-:Y:S05]  /*be080*/  @!P1 BRA `(.L_x_3315) ;  /* 0x0000000000249947 */ /* 0x000fea0003800000 */
[----:B------:R-:W-:Y:S04]  /*be090*/  BSSY.RECONVERGENT B1, `(.L_x_3319) ;  /* 0x0000005000017945 */ /* 0x000fe80003800200 */
[----:B------:R-:W-:Y:S05]  /*be0a0*/  @P0 BRA `(.L_x_3320) ;  /* 0x0000000000080947 */ /* 0x000fea0003800000 */
[----:B------:R1:W-:Y:S01]  /*be0b0*/  ATOMS.EXCH RZ, [R3+0x10000], RZ ;  /* 0x010000ff03ff738c */ /* 0x0003e20004000000 */
[----:B------:R-:W-:Y:S05]  /*be0c0*/  BRA `(.L_x_3321) ;  /* 0x0000000000047947 */ /* 0x000fea0003800000 */
.L_x_3320:
[----:B------:R2:W5:Y:S02]  /*be0d0*/  ATOMG.E.EXCH.STRONG.GPU PT, RZ, desc[UR36][R6.64], RZ ;  /* 0x800000ff06ff79a8 */ /* 0x000564000c1ef124 */
.L_x_3321:
[----:B------:R-:W-:Y:S05]  /*be0e0*/  BSYNC.RECONVERGENT B1 ;  /* 0x0000000000017941 */ /* 0x000fea0003800200 */
.L_x_3319:
[----:B------:R-:W-:Y:S01]  /*be0f0*/  LOP3.LUT P0, RZ, R0, 0x7, RZ, 0xc0, !PT ;  /* 0x0000000700ff7812 */ /* 0x000fe2000780c0ff */
[----:B------:R-:W-:-:S12]  /*be100*/  IMAD.MOV.U32 R37, RZ, RZ, R0 ;  /* 0x000000ffff257224 */ /* 0x000fd800078e0000 */
[----:B------:R-:W-:Y:S05]  /*be110*/  @!P0 BRA `(.L_x_3322) ;  /* 0xfffffffc009c8947 */ /* 0x000fea000383ffff */
.L_x_3315:
[----:B------:R-:W-:Y:S05]  /*be120*/  BSYNC B0 ;  /* 0x0000000000007941 */ /* 0x000fea0003800000 */
.L_x_3314:
        /* <DEDUP_REMOVED lines=15> */
.L_x_3325:
        /* <DEDUP_REMOVED lines=14> */
.L_x_3324:
        /* <DEDUP_REMOVED lines=15> */
.L_x_3329:
[----:B------:R-:W-:-:S05]  /*be3f0*/  IMAD.WIDE.U32 R6, R7, 0x4, R24 ;  /* 0x0000000407067825 */ /* 0x000fca00078e0018 */
[----:B------:R-:W2:Y:S02]  /*be400*/  ATOMG.E.EXCH.STRONG.GPU PT, R0, desc[UR36][R6.64], R37 ;  /* 0x80000025060079a8 */ /* 0x000ea4000c1ef124 */
[----:B--2---:R-:W-:-:S13]  /*be410*/  ISETP.NE.AND P0, PT, R0, -0x1, PT ;  /* 0xffffffff0000780c */ /* 0x004fda0003f05270 */
[----:B------:R-:W-:Y:S05]  /*be420*/  @!P0 BREAK.RELIABLE B0 ;  /* 0x0000000000008942 */ /* 0x000fea0003800100 */
[----:B------:R-:W-:Y:S05]  /*be430*/  @!P0 BRA `(.L_x_3066) ;  /* 0x000001bc00548947 */ /* 0x000fea0003800000 */
[----:B------:R2:W5:Y:S01]  /*be440*/  ATOMG.E.EXCH.STRONG.GPU PT, RZ, desc[UR36][R6.64], RZ ;  /* 0x800000ff06ff79a8 */ /* 0x000562000c1ef124 */
[----:B01----:R-:W-:-:S07]  /*be450*/  IMAD.MOV.U32 R3, RZ, RZ, R37 ;  /* 0x000000ffff037224 */ /* 0x003fce00078e0025 */
.L_x_3326:
[----:B------:R-:W-:Y:S05]  /*be460*/  BSYNC.RELIABLE B0 ;  /* 0x0000000000007941 */ /* 0x000fea0003800100 */
.L_x_3323:
[----:B------:R-:W-:Y:S02]  /*be470*/  LOP3.LUT P0, RZ, R0, 0x7, RZ, 0xc0, !PT ;  /* 0x0000000700ff7812 */ /* 0x000fe4000780c0ff */
[----:B------:R-:W-:-:S04]  /*be480*/  LOP3.LUT P1, RZ, R3, 0x7, RZ, 0xc0, !PT ;  /* 0x0000000703ff7812 */ /* 0x000fc8000782c0ff */
[----:B------:R-:W-:-:S04]  /*be490*/  PLOP3.LUT P0, PT, P0, P1, PT, 0x20, 0x2 ;  /* 0x000000000002781c */ /* 0x000fc80000702470 */
[----:B---3--:R-:W-:Y:S02]  /*be4a0*/  SEL R4, R3, R0, P0 ;  /* 0x0000000003047207 */ /* 0x008fe40000000000 */
[----:B------:R-:W-:Y:S02]  /*be4b0*/  SEL R37, R0, R3, P0 ;  /* 0x0000000300257207 */ /* 0x000fe40000000000 */
[----:B------:R-:W-:-:S13]  /*be4c0*/  LOP3.LUT P1, RZ, R4, 0x7, RZ, 0xc0, !PT ;  /* 0x0000000704ff7812 */ /* 0x000fda000782c0ff */
[----:B------:R-:W-:Y:S05]  /*be4d0*/  @!P1 BRA `(.L_x_3330) ;  /* 0xfffffff8008c9947 */ /* 0x000fea000383ffff */
.L_x_3313:
        /* <DEDUP_REMOVED lines=28> */
.L_x_3328:
        /* <DEDUP_REMOVED lines=11> */
.L_x_3327:
[----:B------:R-:W-:Y:S01]  /*be750*/  IMAD R3, R17, 0x8, R2 ;  /* 0x0000000811037824 */ /* 0x000fe200078e0202 */
[----:B------:R0:W-:Y:S01]  /*be760*/  STL [R1+0x238], R22 ;  /* 0x0002381601007387 */ /* 0x0001e20000100800 */
[----:B------:R-:W-:-:S05]  /*be770*/  IMAD.MOV.U32 R5, RZ, RZ, R37 ;  /* 0x000000ffff057224 */ /* 0x000fca00078e0025 */
[----:B------:R0:W-:Y:S01]  /*be780*/  STL.64 [R3+0x220], R4 ;  /* 0x0002200403007387 */ /* 0x0001e20000100a00 */
[----:B------:R-:W-:Y:S05]  /*be790*/  BRA `(.L_x_3066) ;  /* 0x000001b8007c7947 */ /* 0x000fea0003800000 */
.L_x_3070:
        /* <DEDUP_REMOVED lines=21> */
.L_x_3332:
[----:B------:R-:W0:Y:S02]  /*be8f0*/  LDC.64 R4, c[0x0][0x380] ;  /* 0x0000e000ff047b82 */ /* 0x000e240000000a00 */
[----:B0-----:R-:W-:-:S03]  /*be900*/  IMAD.WIDE.U32 R4, R37, 0x8, R4 ;  /* 0x0000000825047825 */ /* 0x001fc600078e0004 */
[----:B------:R-:W-:-:S05]  /*be910*/  IADD3 R4, P0, PT, R4, 0xc000000, RZ ;  /* 0x0c00000004047810 */ /* 0x000fca0007f1e0ff */
[----:B------:R-:W-:-:S06]  /*be920*/  IMAD.X R5, RZ, RZ, R5, P0 ;  /* 0x000000ffff057224 */ /* 0x000fcc00000e0605 */
[----:B------:R-:W5:Y:S02]  /*be930*/  ATOMG.E.EXCH.64.STRONG.GPU PT, R4, desc[UR36][R4.64+0x8], RZ ;  /* 0x800008ff040479a8 */ /* 0x000f64000c1ef524 */
.L_x_3333:
[----:B------:R-:W-:Y:S05]  /*be940*/  BSYNC.RECONVERGENT B0 ;  /* 0x0000000000007941 */ /* 0x000fea0003800200 */
.L_x_3331:
        /* <DEDUP_REMOVED lines=8> */
.L_x_3353:
        /* <DEDUP_REMOVED lines=8> */
.L_x_3344:
        /* <DEDUP_REMOVED lines=10> */
.L_x_3339:
[----:B------:R-:W-:-:S05]  /*beaf0*/  IMAD.MOV.U32 R13, RZ, RZ, -0x1 ;  /* 0xffffffffff0d7424 */ /* 0x000fca00078e00ff */
[----:B------:R2:W5:Y:S02]  /*beb00*/  ATOMG.E.EXCH.STRONG.GPU PT, R0, desc[UR36][R8.64], R13 ;  /* 0x8000000d080079a8 */ /* 0x000564000c1ef124 */
.L_x_3340:
[----:B------:R-:W-:Y:S05]  /*beb10*/  BSYNC.RECONVERGENT B2 ;  /* 0x0000000000027941 */ /* 0x000fea0003800200 */
.L_x_3338:
[----:B-12--5:R-:W-:-:S05]  /*beb20*/  VIADD R13, R0, 0x1 ;  /* 0x00000001000d7836 */ /* 0x026fca0000000000 */
[----:B------:R-:W-:-:S13]  /*beb30*/  ISETP.GE.U32.AND P1, PT, R13, 0x2, PT ;  /* 0x000000020d00780c */ /* 0x000fda0003f26070 */
[----:B------:R-:W-:Y:S05]  /*beb40*/  @!P1 BRA `(.L_x_3337) ;  /* 0x0000000000249947 */ /* 0x000fea0003800000 */
[----:B------:R-:W-:Y:S04]  /*beb50*/  BSSY.RECONVERGENT B2, `(.L_x_3341) ;  /* 0x0000005000027945 */ /* 0x000fe80003800200 */
[----:B------:R-:W-:Y:S05]  /*beb60*/  @P0 BRA `(.L_x_3342) ;  /* 0x0000000000080947 */ /* 0x000fea0003800000 */
[----:B------:R1:W-:Y:S01]  /*beb70*/  ATOMS.EXCH RZ, [R11+0x10000], RZ ;  /* 0x010000ff0bff738c */ /* 0x0003e20004000000 */
[----:B------:R-:W-:Y:S05]  /*beb80*/  BRA `(.L_x_3343) ;  /* 0x0000000000047947 */ /* 0x000fea0003800000 */
.L_x_3342:
[----:B------:R2:W5:Y:S02]  /*beb90*/  ATOMG.E.EXCH.STRONG.GPU PT, RZ, desc[UR36][R8.64], RZ ;  /* 0x800000ff08ff79a8 */ /* 0x000564000c1ef124 */
.L_x_3343:
[----:B------:R-:W-:Y:S05]  /*beba0*/  BSYNC.RECONVERGENT B2 ;  /* 0x0000000000027941 */ /* 0x000fea0003800200 */
.L_x_3341:
[----:B------:R-:W-:Y:S01]  /*bebb0*/  LOP3.LUT P0, RZ, R0, 0x7, RZ, 0xc0, !PT ;  /* 0x0000000700ff7812 */ /* 0x000fe2000780c0ff */
[----:B------:R-:W-:-:S12]  /*bebc0*/  IMAD.MOV.U32 R3, RZ, RZ, R0 ;  /* 0x000000ffff037224 */ /* 0x000fd800078e0000 */
[----:B------:R-:W-:Y:S05]  /*bebd0*/  @!P0 BRA `(.L_x_3344) ;  /* 0xfffffffc009c8947 */ /* 0x000fea000383ffff */
.L_x_3337:
[----:B------:R-:W-:Y:S05]  /*bebe0*/  BSYNC B1 ;  /* 0x0000000000017941 */ /* 0x000fea0003800000 */
.L_x_3336:
        /* <DEDUP_REMOVED lines=15> */
.L_x_3347:
        /* <DEDUP_REMOVED lines=14> */
.L_x_3346:
        /* <DEDUP_REMOVED lines=15> */
.L_x_3351:
[----:B------:R-:W-:-:S05]  /*beeb0*/  IMAD.WIDE.U32 R8, R9, 0x4, R24 ;  /* 0x0000000409087825 */ /* 0x000fca00078e0018 */
[----:B------:R-:W2:Y:S02]  /*beec0*/  ATOMG.E.EXCH.STRONG.GPU PT, R0, desc[UR36][R8.64], R3 ;  /* 0x80000003080079a8 */ /* 0x000ea4000c1ef124 */
[----:B--2---:R-:W-:-:S13]  /*beed0*/  ISETP.NE.AND P0, PT, R0, -0x1, PT ;  /* 0xffffffff0000780c */ /* 0x004fda0003f05270 */
[----:B------:R-:W-:Y:S05]  /*beee0*/  @!P0 BREAK.RELIABLE B1 ;  /* 0x0000000000018942 */ /* 0x000fea0003800100 */
[----:B------:R-:W-:Y:S05]  /*beef0*/  @!P0 BRA `(.L_x_3352) ;  /* 0x0000000000e08947 */ /* 0x000fea0003800000 */
[----:B------:R3:W5:Y:S01]  /*bef00*/  ATOMG.E.EXCH.STRONG.GPU PT, RZ, desc[UR36][R8.64], RZ ;  /* 0x800000ff08ff79a8 */ /* 0x000762000c1ef124 */
[----:B01----:R-:W-:-:S07]  /*bef10*/  IMAD.MOV.U32 R11, RZ, RZ, R3 ;  /* 0x000000ffff0b7224 */ /* 0x003fce00078e0003 */
.L_x_3348:
[----:B------:R-:W-:Y:S05]  /*bef20*/  BSYNC.RELIABLE B1 ;  /* 0x0000000000017941 */ /* 0x000fea0003800100 */
.L_x_3345:
[----:B------:R-:W-:Y:S02]  /*bef30*/  LOP3.LUT P0, RZ, R0, 0x7, RZ, 0xc0, !PT ;  /* 0x0000000700ff7812 */ /* 0x000fe4000780c0ff */
[----:B------:R-:W-:-:S04]  /*bef40*/  LOP3.LUT P1, RZ, R11, 0x7, RZ, 0xc0, !PT ;  /* 0x000000070bff7812 */ /* 0x000fc8000782c0ff */
[----:B------:R-:W-:-:S04]  /*bef50*/  PLOP3.LUT P0, PT, P0, P1, PT, 0x20, 0x2 ;  /* 0x000000000002781c */ /* 0x000fc80000702470 */
[----:B--2---:R-:W-:Y:S02]  /*bef60*/  SEL R6, R11, R0, P0 ;  /* 0x000000000b067207 */ /* 0x004fe40000000000 */
[----:B------:R-:W-:Y:S02]  /*bef70*/  SEL R3, R0, R11, P0 ;  /* 0x0000000b00037207 */ /* 0x000fe40000000000 */
[----:B------:R-:W-:-:S13]  /*bef80*/  LOP3.LUT P1, RZ, R6, 0x7, RZ, 0xc0, !PT ;  /* 0x0000000706ff7812 */ /* 0x000fda000782c0ff */
[----:B------:R-:W-:Y:S05]  /*bef90*/  @!P1 BRA `(.L_x_3353) ;  /* 0xfffffff8008c9947 */ /* 0x000fea000383ffff */
.L_x_3335:
        /* <DEDUP_REMOVED lines=29> */
.L_x_3350:
        /* <DEDUP_REMOVED lines=12> */
.L_x_3349:
[----:B------:R-:W-:Y:S01]  /*bf230*/  IMAD R9, R17, 0x8, R2 ;  /* 0x0000000811097824 */ /* 0x000fe200078e0202 */
[----:B------:R0:W-:Y:S01]  /*bf240*/  STL [R1+0x238], R22 ;  /* 0x0002381601007387 */ /* 0x0001e20000100800 */
[----:B------:R-:W-:Y:S02]  /*bf250*/  IMAD.MOV.U32 R7, RZ, RZ, R3 ;  /* 0x000000ffff077224 */ /* 0x000fe400078e0003 */
[----:B------:R-:W-:-:S03]  /*bf260*/  IMAD.MOV.U32 R17, RZ, RZ, R22 ;  /* 0x000000ffff117224 */ /* 0x000fc600078e0016 */
[----:B------:R0:W-:Y:S04]  /*bf270*/  STL.64 [R9+0x220], R6 ;  /* 0x0002200609007387 */ /* 0x0001e80000100a00 */
.L_x_3352:
[----:B------:R-:W-:Y:S05]  /*bf280*/  BSYNC B0 ;  /* 0x0000000000007941 */ /* 0x000fea0003800000 */
.L_x_3334:
[----:B------:R-:W-:Y:S01]  /*bf290*/  LOP3.LUT P0, RZ, R5, 0x7, RZ, 0xc0, !PT ;  /* 0x0000000705ff7812 */ /* 0x000fe2000780c0ff */
[----:B------:R-:W-:Y:S03]  /*bf2a0*/  BSSY B0, `(.L_x_3354) ;  /* 0x0000092000007945 */ /* 0x000fe60003800000 */
[----:B------:R-:W-:-:S04]  /*bf2b0*/  ISETP.NE.AND P0, PT, R10, RZ, !P0 ;  /* 0x000000ff0a00720c */ /* 0x000fc80004705270 */
[----:B------:R-:W-:Y:S02]  /*bf2c0*/  SEL R4, R5, R40, P0 ;  /* 0x0000002805047207 */ /* 0x000fe40000000000 */
[----:B------:R-:W-:Y:S02]  /*bf2d0*/  SEL R5, R40, R5, P0 ;  /* 0x0000000528057207 */ /* 0x000fe40000000000 */
[----:B------:R-:W-:-:S13]  /*bf2e0*/  LOP3.LUT P1, RZ, R4, 0x7, RZ, 0xc0, !PT ;  /* 0x0000000704ff7812 */ /* 0x000fda000782c0ff */
[----:B------:R-:W-:Y:S05]  /*bf2f0*/  @P1 BRA `(.L_x_3355) ;  /* 0x0000000400741947 */ /* 0x000fea0003800000 */
.L_x_3373:
        /* <DEDUP_REMOVED lines=8> */
.L_x_3364:
        /* <DEDUP_REMOVED lines=10> */
.L_x_3359:
[----:B------:R-:W-:-:S05]  /*bf420*/  IMAD.MOV.U32 R9, RZ, RZ, -0x1 ;  /* 0xffffffffff097424 */ /* 0x000fca00078e00ff */
[----:B------:R0:W5:Y:S02]  /*bf430*/  ATOMG.E.EXCH.STRONG.GPU PT, R0, desc[UR36][R6.64], R9 ;  /* 0x80000009060079a8 */ /* 0x000164000c1ef124 */
.L_x_3360:
[----:B------:R-:W-:Y:S05]  /*bf440*/  BSYNC.RECONVERGENT B2 ;  /* 0x0000000000027941 */ /* 0x000fea0003800200 */
.L_x_3358:
[----:B0-2--5:R-:W-:-:S05]  /*bf450*/  VIADD R9, R0, 0x1 ;  /* 0x0000000100097836 */ /* 0x025fca0000000000 */
[----:B------:R-:W-:-:S13]  /*bf460*/  ISETP.GE.U32.AND P1, PT, R9, 0x2, PT ;  /* 0x000000020900780c */ /* 0x000fda0003f26070 */
[----:B------:R-:W-:Y:S05]  /*bf470*/  @!P1 BRA `(.L_x_3357) ;  /* 0x0000000000249947 */ /* 0x000fea0003800000 */
[----:B------:R-:W-:Y:S04]  /*bf480*/  BSSY.RECONVERGENT B2, `(.L_x_3361) ;  /* 0x0000005000027945 */ /* 0x000fe80003800200 */
[----:B------:R-:W-:Y:S05]  /*bf490*/  @P0 BRA `(.L_x_3362) ;  /* 0x0000000000080947 */ /* 0x000fea0003800000 */
[----:B------:R2:W-:Y:S01]  /*bf4a0*/  ATOMS.EXCH RZ, [R3+0x10000], RZ ;  /* 0x010000ff03ff738c */ /* 0x0005e20004000000 */
[----:B------:R-:W-:Y:S05]  /*bf4b0*/  BRA `(.L_x_3363) ;  /* 0x0000000000047947 */ /* 0x000fea0003800000 */
.L_x_3362:
[----:B------:R0:W5:Y:S02]  /*bf4c0*/  ATOMG.E.EXCH.STRONG.GPU PT, RZ, desc[UR36][R6.64], RZ ;  /* 0x800000ff06ff79a8 */ /* 0x000164000c1ef124 */
.L_x_3363:
[----:B------:R-:W-:Y:S05]  /*bf4d0*/  BSYNC.RECONVERGENT B2 ;  /* 0x0000000000027941 */ /* 0x000fea0003800200 */
.L_x_3361:
[----:B------:R-:W-:Y:S01]  /*bf4e0*/  LOP3.LUT P0, RZ, R0, 0x7, RZ, 0xc0, !PT ;  /* 0x0000000700ff7812 */ /* 0x000fe2000780c0ff */
[----:B------:R-:W-:-:S12]  /*bf4f0*/  IMAD.MOV.U32 R5, RZ, RZ, R0 ;  /* 0x000000ffff057224 */ /* 0x000fd800078e0000 */
[----:B------:R-:W-:Y:S05]  /*bf500*/  @!P0 BRA `(.L_x_3364) ;  /* 0xfffffffc009c8947 */ /* 0x000fea000383ffff */
.L_x_3357:
[----:B------:R-:W-:Y:S05]  /*bf510*/  BSYNC B1 ;  /* 0x0000000000017941 */ /* 0x000fea0003800000 */
.L_x_3356:
        /* <DEDUP_REMOVED lines=15> */
.L_x_3367:
        /* <DEDUP_REMOVED lines=14> */
.L_x_3366:
        /* <DEDUP_REMOVED lines=15> */
.L_x_3371:
[----:B------:R-:W-:-:S05]  /*bf7e0*/  IMAD.WIDE.U32 R6, R7, 0x4, R24 ;  /* 0x0000000407067825 */ /* 0x000fca00078e0018 */
[----:B------:R-:W2:Y:S02]  /*bf7f0*/  ATOMG.E.EXCH.STRONG.GPU PT, R0, desc[UR36][R6.64], R5 ;  /* 0x80000005060079a8 */ /* 0x000ea4000c1ef124 */
[----:B--2---:R-:W-:-:S13]  /*bf800*/  ISETP.NE.AND P0, PT, R0, -0x1, PT ;  /* 0xffffffff0000780c */ /* 0x004fda0003f05270 */
[----:B------:R-:W-:Y:S05]  /*bf810*/  @!P0 BREAK.RELIABLE B1 ;  /* 0x0000000000018942 */ /* 0x000fea0003800100 */
[----:B------:R-:W-:Y:S05]  /*bf820*/  @!P0 BRA `(.L_x_3372) ;  /* 0x0000000000e48947 */ /* 0x000fea0003800000 */
[----:B------:R0:W5:Y:S01]  /*bf830*/  ATOMG.E.EXCH.STRONG.GPU PT, RZ, desc[UR36][R6.64], RZ ;  /* 0x800000ff06ff79a8 */ /* 0x000162000c1ef124 */
[----:B------:R-:W-:-:S07]  /*bf840*/  IMAD.MOV.U32 R3, RZ, RZ, R5 ;  /* 0x000000ffff037224 */ /* 0x000fce00078e0005 */
.L_x_3368:
[----:B------:R-:W-:Y:S05]  /*bf850*/  BSYNC.RELIABLE B1 ;  /* 0x0000000000017941 */ /* 0x000fea0003800100 */
.L_x_3365:
[----:B------:R-:W-:Y:S02]  /*bf860*/  LOP3.LUT P0, RZ, R0, 0x7, RZ, 0xc0, !PT ;  /* 0x0000000700ff7812 */ /* 0x000fe4000780c0ff */
[----:B------:R-:W-:-:S04]  /*bf870*/  LOP3.LUT P1, RZ, R3, 0x7, RZ, 0xc0, !PT ;  /* 0x0000000703ff7812 */ /* 0x000fc8000782c0ff */
[----:B------:R-:W-:-:S04]  /*bf880*/  PLOP3.LUT P0, PT, P0, P1, PT, 0x20, 0x2 ;  /* 0x000000000002781c */ /* 0x000fc80000702470 */
[----:B-1----:R-:W-:Y:S02]  /*bf890*/  SEL R4, R3, R0, P0 ;  /* 0x0000000003047207 */ /* 0x002fe40000000000 */
[----:B------:R-:W-:Y:S02]  /*bf8a0*/  SEL R5, R0, R3, P0 ;  /* 0x0000000300057207 */ /* 0x000fe40000000000 */
[----:B------:R-:W-:-:S13]  /*bf8b0*/  LOP3.LUT P1, RZ, R4, 0x7, RZ, 0xc0, !PT ;  /* 0x0000000704ff7812 */ /* 0x000fda000782c0ff */
[----:B------:R-:W-:Y:S05]  /*bf8c0*/  @!P1 BRA `(.L_x_3373) ;  /* 0xfffffff8008c9947 */ /* 0x000fea000383ffff */
.L_x_3355:
        /* <DEDUP_REMOVED lines=30> */
.L_x_3370:
        /* <DEDUP_REMOVED lines=13> */
.L_x_3369:
[C---:B------:R-:W-:Y:S02]  /*bfb80*/  VIADD R0, R17.reuse, 0x1 ;  /* 0x0000000111007836 */ /* 0x040fe40000000000 */
[----:B------:R-:W-:-:S03]  /*bfb90*/  IMAD R17, R17, 0x8, R2 ;  /* 0x0000000811117824 */ /* 0x000fc600078e0202 */
[----:B------:R0:W-:Y:S04]  /*bfba0*/  STL [R1+0x238], R0 ;  /* 0x0002380001007387 */ /* 0x0001e80000100800 */
[----:B------:R0:W-:Y:S02]  /*bfbb0*/  STL.64 [R17+0x220], R4 ;  /* 0x0002200411007387 */ /* 0x0001e40000100a00 */
.L_x_3372:
[----:B------:R-:W-:Y:S05]  /*bfbc0*/  BSYNC B0 ;  /* 0x0000000000007941 */ /* 0x000fea0003800000 */
.L_x_3354:
[----:B------:R-:W-:Y:S05]  /*bfbd0*/  BRA `(.L_x_3117) ;  /* 0x000001a000f47947 */ /* 0x000fea0003800000 */
.L_x_3069:
        /* <DEDUP_REMOVED lines=14> */
.L_x_3381:
        /* <DEDUP_REMOVED lines=9> */
[----:B------:R-:W-:-:S04]  /*bfd50*/  IADD3 R6, P0, PT, R6, 0xc000000, RZ ;  /* 0x0c00000006067810 */ /* 0x000fc80007f1e0ff */
[----:B------:R-:W-:-:S06]  /*bfd60*/  IADD3.X R7, PT, PT, RZ, R7, RZ, P0, !PT ;  /* 0x00000007ff077210 */ /* 0x000fcc00007fe4ff */
        /* <DEDUP_REMOVED lines=14> */
[----:B------:R-:W-:Y:S01]  /*bfe50*/  MOV R0, 0x0 ;  /* 0x0000000000007802 */ /* 0x000fe20000000f00 */
[----:B------:R-:W1:Y:S01]  /*bfe60*/  LDCU.64 UR4, c[0x4][0x20] ;  /* 0x01000400ff0477ac */ /* 0x000e620008000a00 */
[----:B------:R-:W-:Y:S02]  /*bfe70*/  CS2R R6, SRZ ;  /* 0x0000000000067805 */ /* 0x000fe4000001ff00 */
[----:B0-----:R0:W2:Y:S01]  /*bfe80*/  LDC.64 R8, c[0x4][R0] ;  /* 0x0100000000087b82 */ /* 0x0010a20000000a00 */
[----:B-1----:R-:W-:Y:S02]  /*bfe90*/  IMAD.U32 R4, RZ, RZ, UR4 ;  /* 0x00000004ff047e24 */ /* 0x002fe4000f8e00ff */
[----:B0-----:R-:W-:-:S07]  /*bfea0*/  IMAD.U32 R5, RZ, RZ, UR5 ;  /* 0x00000005ff057e24 */ /* 0x001fce000f8e00ff */
[----:B------:R-:W-:-:S07]  /*bfeb0*/  LEPC R20, `(.L_x_3380) ;  /* 0x000000001014794e */ /* 0x000fce0000000000 */
[----:B--2---:R-:W-:Y:S05]  /*bfec0*/  CALL.ABS.NOINC R8 ;  /* 0x0000000008007343 */ /* 0x004fea0003c00000 */
.L_x_3380:
[----:B------:R-:W-:Y:S05]  /*bfed0*/  BSYNC.RECONVERGENT B8 ;  /* 0x0000000000087941 */ /* 0x000fea0003800200 */
.L_x_3379:
[----:B------:R-:W-:-:S13]  /*bfee0*/  ISETP.GE.U32.AND P0, PT, R22, 0x4, PT ;  /* 0x000000041600780c */ /* 0x000fda0003f06070 */
[----:B------:R-:W-:Y:S05]  /*bfef0*/  @!P0 BRA `(.L_x_3381) ;  /* 0xfffffffc00708947 */ /* 0x000fea000383ffff */
[----:B------:R-:W-:Y:S05]  /*bff00*/  BSYNC.RECONVERGENT B7 ;  /* 0x0000000000077941 */ /* 0x000fea0003800200 */
.L_x_3378:
[----:B------:R-:W-:Y:S01]  /*bff10*/  BSSY.RECONVERGENT B7, `(.L_x_3382) ;  /* 0x0000023000077945 */ /* 0x000fe20003800200 */
[----:B------:R-:W-:Y:S02]  /*bff20*/  IMAD.MOV.U32 R32, RZ, RZ, RZ ;  /* 0x000000ffff207224 */ /* 0x000fe400078e00ff */
[----:B------:R-:W-:-:S07]  /*bff30*/  IMAD.MOV.U32 R23, RZ, RZ, RZ ;  /* 0x000000ffff177224 */ /* 0x000fce00078e00ff */
.L_x_3385:
        /* <DEDUP_REMOVED lines=29> */
.L_x_3384:
[----:B------:R-:W-:Y:S05]  /*c0110*/  BSYNC.RECONVERGENT B8 ;  /* 0x0000000000087941 */ /* 0x000fea0003800200 */
.L_x_3383:
[----:B------:R-:W-:-:S13]  /*c0120*/  ISETP.GE.U32.AND P0, PT, R23, 0x4, PT ;  /* 0x000000041700780c */ /* 0x000fda0003f06070 */
[----:B------:R-:W-:Y:S05]  /*c0130*/  @!P0 BRA `(.L_x_3385) ;  /* 0xfffffffc00808947 */ /* 0x000fea000383ffff */
[----:B------:R-:W-:Y:S05]  /*c0140*/  BSYNC.RECONVERGENT B7 ;  /* 0x0000000000077941 */ /* 0x000fea0003800200 */
.L_x_3382:
[----:B------:R-:W-:Y:S01]  /*c0150*/  PLOP3.LUT P0, PT, PT, PT, PT, 0x8, 0x80 ;  /* 0x000000000080781c */ /* 0x000fe20003f0e170 */
[----:B------:R-:W-:-:S12]  /*c0160*/  BRA `(.L_x_3386) ;  /* 0x0000008000507947 */ /* 0x000fd80003800000 */
.L_x_3377:
        /* <DEDUP_REMOVED lines=18> */
[----:B------:R-:W-:-:S02]  /*c0290*/  IMAD.IADD R7, R38, 0x1, R7 ;  /* 0x0000000126077824 */ /* 0x000fc400078e0207 */
[----:B------:R-:W-:Y:S02]  /*c02a0*/  IMAD.SHL.U32 R10, R21, 0x8, RZ ;  /* 0x00000008150a7824 */ /* 0x000fe400078e00ff */
[----:B------:R-:W-:Y:S01]  /*c02b0*/  IMAD.IADD R9, R38, 0x1, R9 ;  /* 0x0000000126097824 */ /* 0x000fe200078e0209 */
[----:B------:R-:W2:Y:S01]  /*c02c0*/  LDS.64 R14, [R7] ;  /* 0x00000000070e7984 */ /* 0x000ea20000000a00 */
[----:B------:R-:W-:Y:S01]  /*c02d0*/  IMAD.IADD R8, R8, 0x1, R39 ;  /* 0x0000000108087824 */ /* 0x000fe200078e0227 */
        /* <DEDUP_REMOVED lines=1042> */
.L_x_3388:
[----:B------:R-:W-:Y:S05]  /*c4400*/  BSYNC.RECONVERGENT B0 ;  /* 0x0000000000007941 */ /* 0x000fea0003800200 */
.L_x_3387:
        /* <DEDUP_REMOVED lines=1000> */
.L_x_3390:
[----:B------:R-:W-:Y:S05]  /*c8290*/  BSYNC.RECONVERGENT B0 ;  /* 0x0000000000007941 */ /* 0x000fea0003800200 */
.L_x_3389:
[----:B------:R0:W-:Y:S02]  /*c82a0*/  STL [R1+0x28], R4 ;  /* 0x0000280401007387 */ /* 0x0001e40000100800 */
.L_x_3386:
[----:B------:R-:W-:Y:S05]  /*c82b0*/  BSYNC.RECONVERGENT B6 ;  /* 0x0000000000067941 */ /* 0x000fea0003800200 */
.L_x_3376:
        /* <DEDUP_REMOVED lines=15> */
.L_x_3392:
[----:B------:R-:W0:Y:S02]  /*c83b0*/  LDC.64 R4, c[0x0][0x380] ;  /* 0x0000e000ff047b82 */ /* 0x000e240000000a00 */
[----:B0-----:R-:W-:-:S03]  /*c83c0*/  IMAD.WIDE.U32 R4, R3, 0x8, R4 ;  /* 0x0000000803047825 */ /* 0x001fc600078e0004 */
[----:B------:R-:W-:-:S05]  /*c83d0*/  IADD3 R6, P0, PT, R4, 0xc000000, RZ ;  /* 0x0c00000004067810 */ /* 0x000fca0007f1e0ff */
[----:B------:R-:W-:-:S06]  /*c83e0*/  IMAD.X R7, RZ, RZ, R5, P0 ;  /* 0x000000ffff077224 */ /* 0x000fcc00000e0605 */
[----:B------:R-:W5:Y:S02]  /*c83f0*/  ATOMG.E.EXCH.64.STRONG.GPU PT, R6, desc[UR36][R6.64+0x8], RZ ;  /* 0x800008ff060679a8 */ /* 0x000f64000c1ef524 */
.L_x_3393:
[----:B------:R-:W-:Y:S05]  /*c8400*/  BSYNC.RECONVERGENT B0 ;  /* 0x0000000000007941 */ /* 0x000fea0003800200 */
.L_x_3391:
        /* <DEDUP_REMOVED lines=11> */
.L_x_3395:
[----:B------:R-:W1:Y:S02]  /*c84c0*/  LDC.64 R4, c[0x0][0x380] ;  /* 0x0000e000ff047b82 */ /* 0x000e640000000a00 */
[----:B-1----:R-:W-:-:S03]  /*c84d0*/  IMAD.WIDE.U32 R4, R3, 0x8, R4 ;  /* 0x0000000803047825 */ /* 0x002fc600078e0004 */
[----:B------:R-:W-:-:S05]  /*c84e0*/  IADD3 R8, P0, PT, R4, 0xc000000, RZ ;  /* 0x0c00000004087810 */ /* 0x000fca0007f1e0ff */
[----:B------:R-:W-:-:S06]  /*c84f0*/  IMAD.X R9, RZ, RZ, R5, P0 ;  /* 0x000000ffff097224 */ /* 0x000fcc00000e0605 */
[----:B------:R-:W5:Y:S02]  /*c8500*/  ATOMG.E.EXCH.64.STRONG.GPU PT, R8, desc[UR36][R8.64+0x8], RZ ;  /* 0x800008ff080879a8 */ /* 0x000f64000c1ef524 */
.L_x_3396:
[----:B------:R-:W-:Y:S05]  /*c8510*/  BSYNC.RECONVERGENT B0 ;  /* 0x0000000000007941 */ /* 0x000fea0003800200 */
.L_x_3394:
[----:B------:R-:W2:Y:S01]  /*c8520*/  LDL.64 R14, [R1+0x138] ;  /* 0x00013800010e7983 */ /* 0x000ea20000100a00 */
[----:B------:R-:W-:Y:S01]  /*c8530*/  BSSY.RECONVERGENT B0, `(.L_x_3397) ;  /* 0x000000d000007945 */ /* 0x000fe20003800200 */
[----:B------:R-:W-:Y:S01]  /*c8540*/  IMAD.MOV.U32 R0, RZ, RZ, -0x1 ;  /* 0xffffffffff007424 */ /* 0x000fe200078e00ff */
[----:B--2---:R-:W-:-:S13]  /*c8550*/  ISETP.GT.U32.AND P0, PT, R14, 0x1fff, PT ;  /* 0x00001fff0e00780c */ /* 0x004fda0003f04070 */
[----:B------:R-:W-:Y:S05]  /*c8560*/  @P0 BRA `(.L_x_3398) ;  /* 0x00000000001c0947 */ /* 0x000fea0003800000 */
[----:B------:R-:W2:Y:S01]  /*c8570*/  S2UR UR5, SR_CgaCtaId ;  /* 0x00000000000579c3 */ /* 0x000ea20000008800 */
[----:B------:R-:W-:Y:S02]  /*c8580*/  UMOV UR4, 0x400 ;  /* 0x0000040000047882 */ /* 0x000fe40000000000 */
[----:B------:R-:W-:-:S04]  /*c8590*/  UIADD3 UR4, UPT, UPT, UR4, 0x410, URZ ;  /* 0x0000041004047890 */ /* 0x000fc8000fffe0ff */
[----:B--2---:R-:W-:-:S06]  /*c85a0*/  ULEA UR4, UR5, UR4, 0x18 ;  /* 0x0000000405047291 */ /* 0x004fcc000f8ec0ff */
[----:B------:R-:W-:-:S05]  /*c85b0*/  LEA R3, R14, UR4, 0x2 ;  /* 0x000000040e037c11 */ /* 0x000fca000f8e10ff */
[----:B------:R2:W-:Y:S01]  /*c85c0*/  ATOMS.EXCH RZ, [R3+0x10000], R0 ;  /* 0x0100000003ff738c */ /* 0x0005e20004000000 */
[----:B------:R-:W-:Y:S05]  /*c85d0*/  BRA `(.L_x_3399) ;  /* 0x0000000000087947 */ /* 0x000fea0003800000 */
.L_x_3398:
[----:B------:R-:W-:-:S05]  /*c85e0*/  IMAD.WIDE.U32 R4, R14, 0x4, R24 ;  /* 0x000000040e047825 */ /* 0x000fca00078e0018 */
[----:B------:R3:W5:Y:S02]  /*c85f0*/  ATOMG.E.EXCH.STRONG.GPU PT, RZ, desc[UR36][R4.64], R0 ;  /* 0x8000000004ff79a8 */ /* 0x000764000c1ef124 */
.L_x_3399:
[----:B------:R-:W-:Y:S05]  /*c8600*/  BSYNC.RECONVERGENT B0 ;  /* 0x0000000000007941 */ /* 0x000fea0003800200 */
.L_x_3397:
[----:B------:R-:W-:Y:S01]  /*c8610*/  ISETP.GT.U32.AND P0, PT, R15, 0x1fff, PT ;  /* 0x00001fff0f00780c */ /* 0x000fe20003f04070 */
[----:B------:R-:W-:-:S12]  /*c8620*/  BSSY.RECONVERGENT B0, `(.L_x_3400) ;  /* 0x000000b000007945 */ /* 0x000fd80003800200 */
[----:B------:R-:W-:Y:S05]  /*c8630*/  @P0 BRA `(.L_x_3401) ;  /* 0x00000000001c0947 */ /* 0x000fea0003800000 */
[----:B------:R-:W4:Y:S01]  /*c8640*/  S2UR UR5, SR_CgaCtaId ;  /* 0x00000000000579c3 */ /* 0x000f220000008800 */
[----:B------:R-:W-:Y:S02]  /*c8650*/  UMOV UR4, 0x400 ;  /* 0x0000040000047882 */ /* 0x000fe40000000000 */
[----:B------:R-:W-:-:S04]  /*c8660*/  UIADD3 UR4, UPT, UPT, UR4, 0x410, URZ ;  /* 0x0000041004047890 */ /* 0x000fc8000fffe0ff */
[----:B----4-:R-:W-:-:S06]  /*c8670*/  ULEA UR4, UR5, UR4, 0x18 ;  /* 0x0000000405047291 */ /* 0x010fcc000f8ec0ff */
[----:B--2---:R-:W-:-:S05]  /*c8680*/  LEA R3, R15, UR4, 0x2 ;  /* 0x000000040f037c11 */ /* 0x004fca000f8e10ff */
[----:B------:R4:W-:Y:S01]  /*c8690*/  ATOMS.EXCH RZ, [R3+0x10000], R0 ;  /* 0x0100000003ff738c */ /* 0x0009e20004000000 */
[----:B------:R-:W-:Y:S05]  /*c86a0*/  BRA `(.L_x_3402) ;  /* 0x0000000000087947 */ /* 0x000fea0003800000 */
.L_x_3401:
[----:B---3--:R-:W-:-:S05]  /*c86b0*/  IMAD.WIDE.U32 R4, R15, 0x4, R24 ;  /* 0x000000040f047825 */ /* 0x008fca00078e0018 */
[----:B------:R3:W5:Y:S02]  /*c86c0*/  ATOMG.E.EXCH.STRONG.GPU PT, RZ, desc[UR36][R4.64], R0 ;  /* 0x8000000004ff79a8 */ /* 0x000764000c1ef124 */
.L_x_3402:
[----:B------:R-:W-:Y:S05]  /*c86d0*/  BSYNC.RECONVERGENT B0 ;  /* 0x0000000000007941 */ /* 0x000fea0003800200 */
.L_x_3400:
        /* <DEDUP_REMOVED lines=8> */
[----:B----4-:R-:W-:-:S05]  /*c8760*/  LEA R3, R12, UR4, 0x2 ;  /* 0x000000040c037c11 */ /* 0x010fca000f8e10ff */
[----:B------:R2:W-:Y:S01]  /*c8770*/  ATOMS.EXCH RZ, [R3+0x10000], R0 ;  /* 0x0100000003ff738c */ /* 0x0005e20004000000 */
[----:B------:R-:W-:Y:S05]  /*c8780*/  BRA `(.L_x_3405) ;  /* 0x0000000000087947 */ /* 0x000fea0003800000 */
.L_x_3404:
[----:B---3--:R-:W-:-:S05]  /*c8790*/  IMAD.WIDE.U32 R4, R12, 0x4, R24 ;  /* 0x000000040c047825 */ /* 0x008fca00078e0018 */
[----:B------:R2:W5:Y:S02]  /*c87a0*/  ATOMG.E.EXCH.STRONG.GPU PT, RZ, desc[UR36][R4.64], R0 ;  /* 0x8000000004ff79a8 */ /* 0x000564000c1ef124 */
.L_x_3405:
[----:B------:R-:W-:Y:S05]  /*c87b0*/  BSYNC.RECONVERGENT B0 ;  /* 0x0000000000007941 */ /* 0x000fea0003800200 */
.L_x_3403:
[----:B------:R-:W-:Y:S01]  /*c87c0*/  ISETP.GT.U32.AND P0, PT, R13, 0x1fff, PT ;  /* 0x00001fff0d00780c */ /* 0x000fe20003f04070 */
[----:B------:R-:W-:-:S12]  /*c87d0*/  BSSY.RECONVERGENT B0, `(.L_x_3406) ;  /* 0x000000b000007945 */ /* 0x000fd80003800200 */
[----:B------:R-:W-:Y:S05]  /*c87e0*/  @P0 BRA `(.L_x_3407) ;  /* 0x00000000001c0947 */ /* 0x000fea0003800000 */
[----:B------:R-:W0:Y:S01]  /*c87f0*/  S2UR UR5, SR_CgaCtaId ;  /* 0x00000000000579c3 */ /* 0x000e220000008800 */
[----:B------:R-:W-:Y:S02]  /*c8800*/  UMOV UR4, 0x400 ;  /* 0x0000040000047882 */ /* 0x000fe40000000000 */
[----:B------:R-:W-:-:S04]  /*c8810*/  UIADD3 UR4, UPT, UPT, UR4, 0x410, URZ ;  /* 0x0000041004047890 */ /* 0x000fc8000fffe0ff */
[----:B0-----:R-:W-:-:S06]  /*c8820*/  ULEA UR4, UR5, UR4, 0x18 ;  /* 0x0000000405047291 */ /* 0x001fcc000f8ec0ff */
[----:B--2-4-:R-:W-:-:S05]  /*c8830*/  LEA R3, R13, UR4, 0x2 ;  /* 0x000000040d037c11 */ /* 0x014fca000f8e10ff */
[----:B------:R0:W-:Y:S01]  /*c8840*/  ATOMS.EXCH RZ, [R3+0x10000], R0 ;  /* 0x0100000003ff738c */ /* 0x0001e20004000000 */
[----:B------:R-:W-:Y:S05]  /*c8850*/  BRA `(.L_x_3408) ;  /* 0x0000000000087947 */ /* 0x000fea0003800000 */
.L_x_3407:
[----:B--23--:R-:W-:-:S05]  /*c8860*/  IMAD.WIDE.U32 R4, R13, 0x4, R24 ;  /* 0x000000040d047825 */ /* 0x00cfca00078e0018 */
[----:B------:R2:W5:Y:S02]  /*c8870*/  ATOMG.E.EXCH.STRONG.GPU PT, RZ, desc[UR36][R4.64], R0 ;  /* 0x8000000004ff79a8 */ /* 0x000564000c1ef124 */
.L_x_3408:
[----:B------:R-:W-:Y:S05]  /*c8880*/  BSYNC.RECONVERGENT B0 ;  /* 0x0000000000007941 */ /* 0x000fea0003800200 */
.L_x_3406:
[----:B------:R-:W4:Y:S01]  /*c8890*/  LDL.64 R10, [R1+0x38] ;  /* 0x00003800010a7983 */ /* 0x000f220000100a00 */
[----:B------:R-:W-:Y:S01]  /*c88a0*/  BSSY.RECONVERGENT B0, `(.L_x_3409) ;  /* 0x0000012000007945 */ /* 0x000fe20003800200 */
[----:B--23--:R-:W-:Y:S01]  /*c88b0*/  IMAD.SHL.U32 R4, R14, 0x8, RZ ;  /* 0x000000080e047824 */ /* 0x00cfe200078e00ff */
[C---:B0---4-:R-:W-:Y:S01]  /*c88c0*/  SHF.L.U32 R0, R15.reuse, 0x3, RZ ;  /* 0x000000030f007819 */ /* 0x051fe200000006ff */
[----:B------:R-:W-:Y:S01]  /*c88d0*/  IMAD.SHL.U32 R5, R15, 0x8, RZ ;  /* 0x000000080f057824 */ /* 0x000fe200078e00ff */
        /* <DEDUP_REMOVED lines=9> */
.L_x_3410:
[----:B------:R-:W0:Y:S02]  /*c8970*/  LDC.64 R14, c[0x0][0x380] ;  /* 0x0000e000ff0e7b82 */ /* 0x000e240000000a00 */
[----:B0-----:R-:W-:-:S03]  /*c8980*/  IMAD.WIDE.U32 R14, R10, 0x8, R14 ;  /* 0x000000080a0e7825 */ /* 0x001fc600078e000e */
[----:B------:R-:W-:-:S05]  /*c8990*/  IADD3 R14, P0, PT, R14, 0xc000000, RZ ;  /* 0x0c0000000e0e7810 */ /* 0x000fca0007f1e0ff */
[----:B------:R-:W-:-:S05]  /*c89a0*/  IMAD.X R15, RZ, RZ, R15, P0 ;  /* 0x000000ffff0f7224 */ /* 0x000fca00000e060f */
[----:B------:R2:W5:Y:S03]  /*c89b0*/  ATOMG.E.EXCH.64.STRONG.GPU PT, RZ, desc[UR36][R14.64+0x8], R4 ;  /* 0x800008040eff79a8 */ /* 0x000566000c1ef524 */
.L_x_3411:
[----:B------:R-:W-:Y:S05]  /*c89c0*/  BSYNC.RECONVERGENT B0 ;  /* 0x0000000000007941 */ /* 0x000fea0003800200 */
.L_x_3409:
[----:B------:R-:W-:Y:S01]  /*c89d0*/  ISETP.GT.U32.AND P0, PT, R11, 0x1fff, PT ;  /* 0x00001fff0b00780c */ /* 0x000fe20003f04070 */
[----:B------:R-:W-:Y:S01]  /*c89e0*/  IMAD.SHL.U32 R17, R13, 0x8, RZ ;  /* 0x000000080d117824 */ /* 0x000fe200078e00ff */
[----:B------:R-:W-:Y:S01]  /*c89f0*/  BSSY.RECONVERGENT B0, `(.L_x_3412) ;  /* 0x0000010000007945 */ /* 0x000fe20003800200 */
[----:B--2---:R-:W-:Y:S02]  /*c8a00*/  IMAD.SHL.U32 R14, R12, 0x8, RZ ;  /* 0x000000080c0e7824 */ /* 0x004fe400078e00ff */
[----:B------:R-:W-:-:S08]  /*c8a10*/  IMAD.MOV.U32 R15, RZ, RZ, R17 ;  /* 0x000000ffff0f7224 */ /* 0x000fd000078e0011 */
[----:B------:R-:W-:Y:S05]  /*c8a20*/  @P0 BRA `(.L_x_3413) ;  /* 0x00000000001c0947 */ /* 0x000fea0003800000 */
[----:B------:R-:W2:Y:S01]  /*c8a30*/  S2UR UR5, SR_CgaCtaId ;  /* 0x00000000000579c3 */ /* 0x000ea20000008800 */
[----:B------:R-:W-:Y:S02]  /*c8a40*/  UMOV UR4, 0x400 ;  /* 0x0000040000047882 */ /* 0x000fe40000000000 */
[----:B------:R-:W-:-:S04]  /*c8a50*/  UIADD3 UR4, UPT, UPT, UR4, 0x410, URZ ;  /* 0x0000041004047890 */ /* 0x000fc8000fffe0ff */
[----:B--2---:R-:W-:-:S06]  /*c8a60*/  ULEA UR4, UR5, UR4, 0x18 ;  /* 0x0000000405047291 */ /* 0x004fcc000f8ec0ff */
[----:B0-----:R-:W-:-:S05]  /*c8a70*/  LEA R3, R11, UR4, 0x3 ;  /* 0x000000040b037c11 */ /* 0x001fca000f8e18ff */
[----:B------:R3:W-:Y:S01]  /*c8a80*/  ATOMS.EXCH.64 RZ, [R3], R14 ;  /* 0x0000000e03ff738c */ /* 0x0007e20004000400 */
[----:B------:R-:W-:Y:S05]  /*c8a90*/  BRA `(.L_x_3414) ;  /* 0x0000000000147947 */ /* 0x000fea0003800000 */
.L_x_3413:
[----:B------:R-:W2:Y:S02]  /*c8aa0*/  LDC.64 R12, c[0x0][0x380] ;  /* 0x0000e000ff0c7b82 */ /* 0x000ea40000000a00 */
[----:B--2---:R-:W-:-:S03]  /*c8ab0*/  IMAD.WIDE.U32 R12, R11, 0x8, R12 ;  /* 0x000000080b0c7825 */ /* 0x004fc600078e000c */
[----:B------:R-:W-:-:S05]  /*c8ac0*/  IADD3 R12, P0, PT, R12, 0xc000000, RZ ;  /* 0x0c0000000c0c7810 */ /* 0x000fca0007f1e0ff */
[----:B------:R-:W-:-:S05]  /*c8ad0*/  IMAD.X R13, RZ, RZ, R13, P0 ;  /* 0x000000ffff0d7224 */ /* 0x000fca00000e060d */
[----:B------:R2:W5:Y:S03]  /*c8ae0*/  ATOMG.E.EXCH.64.STRONG.GPU PT, RZ, desc[UR36][R12.64+0x8], R14 ;  /* 0x8000080e0cff79a8 */ /* 0x000566000c1ef524 */
.L_x_3414:
[----:B------:R-:W-:Y:S05]  /*c8af0*/  BSYNC.RECONVERGENT B0 ;  /* 0x0000000000007941 */ /* 0x000fea0003800200 */
.L_x_3412:
[----:B--2---:R-:W2:Y:S01]  /*c8b00*/  LDL.64 R12, [R1+0x40] ;  /* 0x00004000010c7983 */ /* 0x004ea20000100a00 */
[----:B------:R-:W-:Y:S01]  /*c8b10*/  BSSY.RECONVERGENT B0, `(.L_x_3415) ;  /* 0x0000010000007945 */ /* 0x000fe20003800200 */
[----:B0-----:R-:W-:Y:S01]  /*c8b20*/  IMAD.MOV.U32 R5, RZ, RZ, R14 ;  /* 0x000000ffff057224 */ /* 0x001fe200078e000e */
[----:B--2---:R-:W-:-:S13]  /*c8b30*/  ISETP.GT.U32.AND P0, PT, R12, 0x1fff, PT ;  /* 0x00001fff0c00780c */ /* 0x004fda0003f04070 */
        /* <DEDUP_REMOVED lines=8> */
.L_x_3416:
[----:B---3--:R-:W0:Y:S02]  /*c8bc0*/  LDC.64 R14, c[0x0][0x380] ;  /* 0x0000e000ff0e7b82 */ /* 0x008e240000000a00 */
[----:B0-----:R-:W-:-:S03]  /*c8bd0*/  IMAD.WIDE.U32 R14, R12, 0x8, R14 ;  /* 0x000000080c0e7825 */ /* 0x001fc600078e000e */
[----:B------:R-:W-:-:S05]  /*c8be0*/  IADD3 R14, P0, PT, R14, 0xc000000, RZ ;  /* 0x0c0000000e0e7810 */ /* 0x000fca0007f1e0ff */
[----:B------:R-:W-:-:S05]  /*c8bf0*/  IMAD.X R15, RZ, RZ, R15, P0 ;  /* 0x000000ffff0f7224 */ /* 0x000fca00000e060f */
[----:B------:R2:W5:Y:S03]  /*c8c00*/  ATOMG.E.EXCH.64.STRONG.GPU PT, RZ, desc[UR36][R14.64+0x8], R4 ;  /* 0x800008040eff79a8 */ /* 0x000566000c1ef524 */
.L_x_3417:
[----:B------:R-:W-:Y:S05]  /*c8c10*/  BSYNC.RECONVERGENT B0 ;  /* 0x0000000000007941 */ /* 0x000fea0003800200 */
.L_x_3415:
        /* <DEDUP_REMOVED lines=12> */
.L_x_3419:
[----:B------:R-:W0:Y:S02]  /*c8ce0*/  LDC.64 R14, c[0x0][0x380] ;  /* 0x0000e000ff0e7b82 */ /* 0x000e240000000a00 */
[----:B0-----:R-:W-:-:S03]  /*c8cf0*/  IMAD.WIDE.U32 R14, R13, 0x8, R14 ;  /* 0x000000080d0e7825 */ /* 0x001fc600078e000e */
[----:B------:R-:W-:-:S05]  /*c8d00*/  IADD3 R14, P0, PT, R14, 0xc000000, RZ ;  /* 0x0c0000000e0e7810 */ /* 0x000fca0007f1e0ff */
[----:B------:R-:W-:-:S05]  /*c8d10*/  IMAD.X R15, RZ, RZ, R15, P0 ;  /* 0x000000ffff0f7224 */ /* 0x000fca00000e060f */
[----:B------:R0:W5:Y:S03]  /*c8d20*/  ATOMG.E.EXCH.64.STRONG.GPU PT, RZ, desc[UR36][R14.64+0x8], R4 ;  /* 0x800008040eff79a8 */ /* 0x000166000c1ef524 */
.L_x_3420:
[----:B------:R-:W-:Y:S05]  /*c8d30*/  BSYNC.RECONVERGENT B0 ;  /* 0x0000000000007941 */ /* 0x000fea0003800200 */
.L_x_3418:
[----:B------:R-:W-:Y:S01]  /*c8d40*/  LOP3.LUT P0, R37, R37, 0x7, RZ, 0xc0, !PT ;  /* 0x0000000725257812 */ /* 0x000fe2000780c0ff */
[----:B------:R-:W-:Y:S01]  /*c8d50*/  BSSY B0, `(.L_x_3421) ;  /* 0x0000099000007945 */ /* 0x000fe20003800000 */
[----:B-----5:R-:W-:-:S03]  /*c8d60*/  LOP3.LUT P1, RZ, R6, 0x7, RZ, 0xc0, !PT ;  /* 0x0000000706ff7812 */ /* 0x020fc6000782c0ff */
[----:B0-2---:R-:W-:Y:S01]  /*c8d70*/  IMAD R5, R10, 0x8, R37 ;  /* 0x000000080a057824 */ /* 0x005fe200078e0225 */
[----:B------:R-:W-:-:S04]  /*c8d80*/  PLOP3.LUT P0, PT, P0, P1, PT, 0x20, 0x2 ;  /* 0x000000000002781c */ /* 0x000fc80000702470 */
[----:B------:R-:W-:Y:S02]  /*c8d90*/  SEL R4, R6, R5, P0 ;  /* 0x0000000506047207 */ /* 0x000fe40000000000 */
[----:B------:R-:W-:Y:S02]  /*c8da0*/  SEL R5, R5, R6, P0 ;  /* 0x0000000605057207 */ /* 0x000fe40000000000 */
[----:B------:R-:W-:-:S13]  /*c8db0*/  LOP3.LUT P1, RZ, R4, 0x7, RZ, 0xc0, !PT ;  /* 0x0000000704ff7812 */ /* 0x000fda000782c0ff */
[----:B------:R-:W-:Y:S05]  /*c8dc0*/  @P1 BRA `(.L_x_3422) ;  /* 0x0000000400741947 */ /* 0x000fea0003800000 */
.L_x_3440:
[----:B------:R-:W-:Y:S01]  /*c8dd0*/  LOP3.LUT P0, RZ, R5, 0x7, RZ, 0xc0, !PT ;  /* 0x0000000705ff7812 */ /* 0x000fe2000780c0ff */
[----:B------:R-:W-:Y:S05]  /*c8de0*/  YIELD ;  /* 0x0000000000007946 */ /* 0x000fea0003800000 */
[----:B------:R-:W-:Y:S07]  /*c8df0*/  BSSY B1, `(.L_x_3423) ;  /* 0x000001f000017945 */ /* 0x000fee0003800000 */
[----:B0----5:R-:W-:Y:S05]  /*c8e00*/  @P0 BRA `(.L_x_3424) ;  /* 0x0000000000740947 */ /* 0x021fea0003800000 */
[----:B------:R-:W0:Y:S01]  /*c8e10*/  S2R R3, SR_CgaCtaId ;  /* 0x0000000000037919 */ /* 0x000e220000008800 */
[----:B------:R-:W-:-:S05]  /*c8e20*/  MOV R0, 0x400 ;  /* 0x0000040000007802 */ /* 0x000fca0000000f00 */
[----:B------:R-:W-:-:S05]  /*c8e30*/  VIADD R0, R0, 0x410 ;  /* 0x0000041000007836 */ /* 0x000fca0000000000 */
[----:B0-----:R-:W-:-:S07]  /*c8e40*/  LEA R10, R3, R0, 0x18 ;  /* 0x00000000030a7211 */ /* 0x001fce00078ec0ff */
.L_x_3431:
[C---:B------:R-:W-:Y:S01]  /*c8e50*/  ISETP.GT.U32.AND P0, PT, R5.reuse, 0xffff, PT ;  /* 0x0000ffff0500780c */ /* 0x040fe20003f04070 */
[----:B------:R-:W-:Y:S05]  /*c8e60*/  YIELD ;  /* 0x0000000000007946 */ /* 0x000fea0003800000 */
[----:B0-----:R-:W-:Y:S01]  /*c8e70*/  SHF.R.U32.HI R15, RZ, 0x3, R5 ;  /* 0x00000003ff0f7819 */ /* 0x001fe20000011605 */
[----:B------:R-:W-:Y:S01]  /*c8e80*/  BSSY.RECONVERGENT B2, `(.L_x_3425) ;  /* 0x0000009000027945 */ /* 0x000fe20003800200 */
[----:B--23--:R-:W-:-:S03]  /*c8e90*/  LEA.HI R3, R5, R10, RZ, 0x1f ;  /* 0x0000000a05037211 */ /* 0x00cfc600078ff8ff */
[----:B------:R-:W-:Y:S02]  /*c8ea0*/  IMAD.WIDE.U32 R14, R15, 0x4, R24 ;  /* 0x000000040f0e7825 */ /* 0x000fe400078e0018 */
[----:B-----5:R-:W-:Y:S05]  /*c8eb0*/  @P0 BRA `(.L_x_3426) ;  /* 0x00000000000c0947 */ /* 0x020fea0003800000 */
[----:B------:R-:W-:-:S06]  /*c8ec0*/  IMAD.MOV.U32 R0, RZ, RZ, -0x1 ;  /* 0xffffffffff007424 */ /* 0x000fcc00078e00ff */
[----:B------:R2:W3:Y:S01]  /*c8ed0*/  ATOMS.EXCH R0, [R3+0x10000], R0 ;  /* 0x010000000300738c */ /* 0x0004e20004000000 */
[----:B------:R-:W-:Y:S05]  /*c8ee0*/  BRA `(.L_x_3427) ;  /* 0x0000000000087947 */ /* 0x000fea0003800000 */
.L_x_3426:
[----:B------:R-:W-:-:S05]  /*c8ef0*/  IMAD.MOV.U32 R17, RZ, RZ, -0x1 ;  /* 0xffffffffff117424 */ /* 0x000fca00078e00ff */
[----:B------:R0:W5:Y:S02]  /*c8f00*/  ATOMG.E.EXCH.STRONG.GPU PT, R0, desc[UR36][R14.64], R17 ;  /* 0x800000110e0079a8 */ /* 0x000164000c1ef124 */
.L_x_3427:
[----:B------:R-:W-:Y:S05]  /*c8f10*/  BSYNC.RECONVERGENT B2 ;  /* 0x0000000000027941 */ /* 0x000fea0003800200 */
.L_x_3425:
[----:B0--3-5:R-:W-:-:S05]  /*c8f20*/  VIADD R17, R0, 0x1 ;  /* 0x0000000100117836 */ /* 0x029fca0000000000 */
[----:B------:R-:W-:-:S13]  /*c8f30*/  ISETP.GE.U32.AND P1, PT, R17, 0x2, PT ;  /* 0x000000021100780c */ /* 0x000fda0003f26070 */
[----:B------:R-:W-:Y:S05]  /*c8f40*/  @!P1 BRA `(.L_x_3424) ;  /* 0x0000000000249947 */ /* 0x000fea0003800000 */
[----:B------:R-:W-:Y:S04]  /*c8f50*/  BSSY.RECONVERGENT B2, `(.L_x_3428) ;  /* 0x0000005000027945 */ /* 0x000fe80003800200 */
[----:B------:R-:W-:Y:S05]  /*c8f60*/  @P0 BRA `(.L_x_3429) ;  /* 0x0000000000080947 */ /* 0x000fea0003800000 */
[----:B------:R3:W-:Y:S01]  /*c8f70*/  ATOMS.EXCH RZ, [R3+0x10000], RZ ;  /* 0x010000ff03ff738c */ /* 0x0007e20004000000 */
[----:B------:R-:W-:Y:S05]  /*c8f80*/  BRA `(.L_x_3430) ;  /* 0x0000000000047947 */ /* 0x000fea0003800000 */
.L_x_3429:
[----:B------:R0:W5:Y:S02]  /*c8f90*/  ATOMG.E.EXCH.STRONG.GPU PT, RZ, desc[UR36][R14.64], RZ ;  /* 0x800000ff0eff79a8 */ /* 0x000164000c1ef124 */
.L_x_3430:
[----:B------:R-:W-:Y:S05]  /*c8fa0*/  BSYNC.RECONVERGENT B2 ;  /* 0x0000000000027941 */ /* 0x000fea0003800200 */
.L_x_3428:
[----:B------:R-:W-:Y:S01]  /*c8fb0*/  LOP3.LUT P0, RZ, R0, 0x7, RZ, 0xc0, !PT ;  /* 0x0000000700ff7812 */ /* 0x000fe2000780c0ff */
[----:B------:R-:W-:-:S12]  /*c8fc0*/  IMAD.MOV.U32 R5, RZ, RZ, R0 ;  /* 0x000000ffff057224 */ /* 0x000fd800078e0000 */
[----:B------:R-:W-:Y:S05]  /*c8fd0*/  @!P0 BRA `(.L_x_3431) ;  /* 0xfffffffc009c8947 */ /* 0x000fea000383ffff */
.L_x_3424:
[----:B------:R-:W-:Y:S05]  /*c8fe0*/  BSYNC B1 ;  /* 0x0000000000017941 */ /* 0x000fea0003800000 */
.L_x_3423:
        /* <DEDUP_REMOVED lines=10> */
[----:B--23--:R-:W-:-:S10]  /*c9090*/  IMAD.MOV.U32 R3, RZ, RZ, R4 ;  /* 0x000000ffff037224 */ /* 0x00cfd400078e0004 */
[----:B------:R-:W-:Y:S05]  /*c90a0*/  @!P0 BRA `(.L_x_3435) ;  /* 0x00000000009c8947 */ /* 0x000fea0003800000 */
[----:B------:R-:W-:-:S13]  /*c90b0*/  ISETP.NE.AND P0, PT, R10, RZ, PT ;  /* 0x000000ff0a00720c */ /* 0x000fda0003f05270 */
[----:B------:R-:W-:Y:S05]  /*c90c0*/  @P0 BREAK.RELIABLE B1 ;  /* 0x0000000000010942 */ /* 0x000fea0003800100 */
[----:B------:R-:W-:Y:S05]  /*c90d0*/  @P0 BRA `(.L_x_3436) ;  /* 0x00000004006c0947 */ /* 0x000fea0003800000 */
.L_x_3434:
[----:B------:R-:W-:Y:S02]  /*c90e0*/  ISETP.GT.U32.AND P1, PT, R4, 0xffff, PT ;  /* 0x0000ffff0400780c */ /* 0x000fe40003f24070 */
[----:B--23--:R-:W-:-:S11]  /*c90f0*/  SHF.R.U32.HI R3, RZ, 0x3, R4 ;  /* 0x00000003ff037819 */ /* 0x00cfd60000011604 */
        /* <DEDUP_REMOVED lines=12> */
.L_x_3433:
        /* <DEDUP_REMOVED lines=13> */
[----:B--23--:R-:W-:Y:S01]  /*c9290*/  IMAD.MOV.U32 R3, RZ, RZ, R5 ;  /* 0x000000ffff037224 */ /* 0x00cfe200078e0005 */
[----:B------:R-:W-:Y:S06]  /*c92a0*/  BRA `(.L_x_3435) ;  /* 0x00000000001c7947 */ /* 0x000fec0003800000 */
.L_x_3438:
[----:B------:R-:W-:-:S05]  /*c92b0*/  IMAD.WIDE.U32 R14, R15, 0x4, R24 ;  /* 0x000000040f0e7825 */ /* 0x000fca00078e0018 */
[----:B------:R-:W4:Y:S02]  /*c92c0*/  ATOMG.E.EXCH.STRONG.GPU PT, R0, desc[UR36][R14.64], R5 ;  /* 0x800000050e0079a8 */ /* 0x000f24000c1ef124 */
[----:B----4-:R-:W-:-:S13]  /*c92d0*/  ISETP.NE.AND P0, PT, R0, -0x1, PT ;  /* 0xffffffff0000780c */ /* 0x010fda0003f05270 */
[----:B------:R-:W-:Y:S05]  /*c92e0*/  @!P0 BREAK.RELIABLE B1 ;  /* 0x0000000000018942 */ /* 0x000fea0003800100 */
[----:B------:R-:W-:Y:S05]  /*c92f0*/  @!P0 BRA `(.L_x_3439) ;  /* 0x0000000000f88947 */ /* 0x000fea0003800000 */
[----:B------:R0:W5:Y:S01]  /*c9300*/  ATOMG.E.EXCH.STRONG.GPU PT, RZ, desc[UR36][R14.64], RZ ;  /* 0x800000ff0eff79a8 */ /* 0x000162000c1ef124 */
[----:B--23--:R-:W-:-:S07]  /*c9310*/  IMAD.MOV.U32 R3, RZ, RZ, R5 ;  /* 0x000000ffff037224 */ /* 0x00cfce00078e0005 */
.L_x_3435:
[----:B------:R-:W-:Y:S05]  /*c9320*/  BSYNC.RELIABLE B1 ;  /* 0x0000000000017941 */ /* 0x000fea0003800100 */
.L_x_3432:
[----:B------:R-:W-:Y:S02]  /*c9330*/  LOP3.LUT P0, RZ, R0, 0x7, RZ, 0xc0, !PT ;  /* 0x0000000700ff7812 */ /* 0x000fe4000780c0ff */
[----:B------:R-:W-:-:S04]  /*c9340*/  LOP3.LUT P1, RZ, R3, 0x7, RZ, 0xc0, !PT ;  /* 0x0000000703ff7812 */ /* 0x000fc8000782c0ff */
[----:B------:R-:W-:-:S04]  /*c9350*/  PLOP3.LUT P0, PT, P0, P1, PT, 0x20, 0x2 ;  /* 0x000000000002781c */ /* 0x000fc80000702470 */
[----:B----4-:R-:W-:Y:S02]  /*c9360*/  SEL R4, R3, R0, P0 ;  /* 0x0000000003047207 */ /* 0x010fe40000000000 */
[----:B------:R-:W-:Y:S02]  /*c9370*/  SEL R5, R0, R3, P0 ;  /* 0x0000000300057207 */ /* 0x000fe40000000000 */
[----:B------:R-:W-:-:S13]  /*c9380*/  LOP3.LUT P1, RZ, R4, 0x7, RZ, 0xc0, !PT ;  /* 0x0000000704ff7812 */ /* 0x000fda000782c0ff */
[----:B------:R-:W-:Y:S05]  /*c9390*/  @!P1 BRA `(.L_x_3440) ;  /* 0xfffffff8008c9947 */ /* 0x000fea000383ffff */
.L_x_3422:
[----:B------:R-:W-:Y:S02]  /*c93a0*/  IMAD.SHL.U32 R0, R4, 0x8, RZ ;  /* 0x0000000804007824 */ /* 0x000fe400078e00ff */
        /* <DEDUP_REMOVED lines=31> */
.L_x_3437:
        /* <DEDUP_REMOVED lines=15> */
.L_x_3436:
[----:B------:R-:W2:Y:S02]  /*c9690*/  LDL R3, [R1+0x238] ;  /* 0x0002380001037983 */ /* 0x000ea40000100800 */
[C---:B--2---:R-:W-:Y:S02]  /*c96a0*/  VIADD R0, R3.reuse, 0x1 ;  /* 0x0000000103007836 */ /* 0x044fe40000000000 */
[----:B------:R-:W-:-:S03]  /*c96b0*/  IMAD R3, R3, 0x8, R2 ;  /* 0x0000000803037824 */ /* 0x000fc600078e0202 */
[----:B------:R4:W-:Y:S04]  /*c96c0*/  STL [R1+0x238], R0 ;  /* 0x0002380001007387 */ /* 0x0009e80000100800 */
[----:B------:R4:W-:Y:S02]  /*c96d0*/  STL.64 [R3+0x220], R4 ;  /* 0x0002200403007387 */ /* 0x0009e40000100a00 */
.L_x_3439:
[----:B------:R-:W-:Y:S05]  /*c96e0*/  BSYNC B0 ;  /* 0x0000000000007941 */ /* 0x000fea0003800000 */
.L_x_3421:
        /* <DEDUP_REMOVED lines=8> */
.L_x_3460:
[----:B------:R-:W-:Y:S01]  /*c9770*/  LOP3.LUT P0, RZ, R7, 0x7, RZ, 0xc0, !PT ;  /* 0x0000000707ff7812 */ /* 0x000fe2000780c0ff */
[----:B------:R-:W-:Y:S05]  /*c9780*/  YIELD ;  /* 0x0000000000007946 */ /* 0x000fea0003800000 */
[----:B------:R-:W-:Y:S07]  /*c9790*/  BSSY B1, `(.L_x_3443) ;  /* 0x000001f000017945 */ /* 0x000fee0003800000 */
[----:B---3--:R-:W-:Y:S05]  /*c97a0*/  @P0 BRA `(.L_x_3444) ;  /* 0x0000000000740947 */ /* 0x008fea0003800000 */
[----:B0-234-:R-:W0:Y:S01]  /*c97b0*/  S2R R3, SR_CgaCtaId ;  /* 0x0000000000037919 */ /* 0x01de220000008800 */
[----:B------:R-:W-:-:S05]  /*c97c0*/  MOV R0, 0x400 ;  /* 0x0000040000007802 */ /* 0x000fca0000000f00 */
[----:B------:R-:W-:-:S05]  /*c97d0*/  VIADD R0, R0, 0x410 ;  /* 0x0000041000007836 */ /* 0x000fca0000000000 */
[----:B0-----:R-:W-:-:S07]  /*c97e0*/  LEA R10, R3, R0, 0x18 ;  /* 0x00000000030a7211 */ /* 0x001fce00078ec0ff */
.L_x_3451:
        /* <DEDUP_REMOVED lines=8> */
[----:B------:R2:W3:Y:S01]  /*c9870*/  ATOMS.EXCH R0, [R3+0x10000], R0 ;  /* 0x010000000300738c */ /* 0x0004e20004000000 */
[----:B------:R-:W-:Y:S05]  /*c9880*/  BRA `(.L_x_3447) ;  /* 0x0000000000087947 */ /* 0x000fea0003800000 */
.L_x_3446:
[----:B------:R-:W-:-:S05]  /*c9890*/  IMAD.MOV.U32 R11, RZ, RZ, -0x1 ;  /* 0xffffffffff0b7424 */ /* 0x000fca00078e00ff */
[----:B------:R0:W5:Y:S02]  /*c98a0*/  ATOMG.E.EXCH.STRONG.GPU PT, R0, desc[UR36][R4.64], R11 ;  /* 0x8000000b040079a8 */ /* 0x000164000c1ef124 */
.L_x_3447:
[----:B------:R-:W-:Y:S05]  /*c98b0*/  BSYNC.RECONVERGENT B2 ;  /* 0x0000000000027941 */ /* 0x000fea0003800200 */
.L_x_3445:
[----:B0--3-5:R-:W-:-:S05]  /*c98c0*/  VIADD R11, R0, 0x1 ;  /* 0x00000001000b7836 */ /* 0x029fca0000000000 */
[----:B------:R-:W-:-:S13]  /*c98d0*/  ISETP.GE.U32.AND P1, PT, R11, 0x2, PT ;  /* 0x000000020b00780c */ /* 0x000fda0003f26070 */
[----:B------:R-:W-:Y:S05]  /*c98e0*/  @!P1 BRA `(.L_x_3444) ;  /* 0x0000000000249947 */ /* 0x000fea0003800000 */
[----:B------:R-:W-:Y:S04]  /*c98f0*/  BSSY.RECONVERGENT B2, `(.L_x_3448) ;  /* 0x0000005000027945 */ /* 0x000fe80003800200 */
[----:B------:R-:W-:Y:S05]  /*c9900*/  @P0 BRA `(.L_x_3449) ;  /* 0x0000000000080947 */ /* 0x000fea0003800000 */
[----:B------:R0:W-:Y:S01]  /*c9910*/  ATOMS.EXCH RZ, [R3+0x10000], RZ ;  /* 0x010000ff03ff738c */ /* 0x0001e20004000000 */
[----:B------:R-:W-:Y:S05]  /*c9920*/  BRA `(.L_x_3450) ;  /* 0x0000000000047947 */ /* 0x000fea0003800000 */
.L_x_3449:
[----:B------:R3:W5:Y:S02]  /*c9930*/  ATOMG.E.EXCH.STRONG.GPU PT, RZ, desc[UR36][R4.64], RZ ;  /* 0x800000ff04ff79a8 */ /* 0x000764000c1ef124 */
.L_x_3450:
[----:B------:R-:W-:Y:S05]  /*c9940*/  BSYNC.RECONVERGENT B2 ;  /* 0x0000000000027941 */ /* 0x000fea0003800200 */
.L_x_3448:
[----:B------:R-:W-:Y:S01]  /*c9950*/  LOP3.LUT P0, RZ, R0, 0x7, RZ, 0xc0, !PT ;  /* 0x0000000700ff7812 */ /* 0x000fe2000780c0ff */
[----:B------:R-:W-:-:S12]  /*c9960*/  IMAD.MOV.U32 R7, RZ, RZ, R0 ;  /* 0x000000ffff077224 */ /* 0x000fd800078e0000 */
[----:B------:R-:W-:Y:S05]  /*c9970*/  @!P0 BRA `(.L_x_3451) ;  /* 0xfffffffc009c8947 */ /* 0x000fea000383ffff */
.L_x_3444:
[----:B------:R-:W-:Y:S05]  /*c9980*/  BSYNC B1 ;  /* 0x0000000000017941 */ /* 0x000fea0003800000 */
.L_x_3443:
[----:B------:R-:W-:Y:S01]  /*c9990*/  ISETP.GE.U32.AND P0, PT, R6, 0xfff9, PT ;  /* 0x0000fff90600780c */ /* 0x000fe20003f06070 */
[----:B------:R-:W-:-:S12]  /*c99a0*/  BSSY.RELIABLE B1, `(.L_x_3452) ;  /* 0x0000032000017945 */ /* 0x000fd80003800100 */
[----:B------:R-:W-:Y:S05]  /*c99b0*/  @!P0 BRA `(.L_x_3453) ;  /* 0x0000000000688947 */ /* 0x000fea0003800000 */
[C---:B------:R-:W-:Y:S02]  /*c99c0*/  LOP3.LUT P0, RZ, R7.reuse, 0x3, RZ, 0xc0, !PT ;  /* 0x0000000307ff7812 */ /* 0x040fe4000780c0ff */
[----:B0--34-:R-:W-:-:S04]  /*c99d0*/  LOP3.LUT P1, R4, R7, 0x4, RZ, 0xc0, !PT ;  /* 0x0000000407047812 */ /* 0x019fc8000782c0ff */
        /* <DEDUP_REMOVED lines=10> */
.L_x_3454:
        /* <DEDUP_REMOVED lines=14> */
.L_x_3453:
[----:B------:R-:W-:Y:S02]  /*c9b60*/  ISETP.GT.U32.AND P0, PT, R6, 0xffff, PT ;  /* 0x0000ffff0600780c */ /* 0x000fe40003f04070 */
[----:B0--34-:R-:W-:-:S11]  /*c9b70*/  SHF.R.U32.HI R5, RZ, 0x3, R6 ;  /* 0x00000003ff057819 */ /* 0x019fd60000011606 */
        /* <DEDUP_REMOVED lines=13> */
.L_x_3458:
[----:B------:R-:W-:-:S05]  /*c9c50*/  IMAD.WIDE.U32 R4, R5, 0x4, R24 ;  /* 0x0000000405047825 */ /* 0x000fca00078e0018 */
[----:B------:R-:W3:Y:S02]  /*c9c60*/  ATOMG.E.EXCH.STRONG.GPU PT, R0, desc[UR36][R4.64], R7 ;  /* 0x80000007040079a8 */ /* 0x000ee4000c1ef124 */
[----:B---3--:R-:W-:-:S13]  /*c9c70*/  ISETP.NE.AND P0, PT, R0, -0x1, PT ;  /* 0xffffffff0000780c */ /* 0x008fda0003f05270 */
[----:B------:R-:W-:Y:S05]  /*c9c80*/  @!P0 BREAK.RELIABLE B1 ;  /* 0x0000000000018942 */ /* 0x000fea0003800100 */
[----:B------:R-:W-:Y:S05]  /*c9c90*/  @!P0 BRA `(.L_x_3459) ;  /* 0x0000000000e88947 */ /* 0x000fea0003800000 */
[----:B------:R3:W5:Y:S01]  /*c9ca0*/  ATOMG.E.EXCH.STRONG.GPU PT, RZ, desc[UR36][R4.64], RZ ;  /* 0x800000ff04ff79a8 */ /* 0x000762000c1ef124 */
[----:B--2---:R-:W-:-:S07]  /*c9cb0*/  IMAD.MOV.U32 R3, RZ, RZ, R7 ;  /* 0x000000ffff037224 */ /* 0x004fce00078e0007 */
.L_x_3455:
[----:B------:R-:W-:Y:S05]  /*c9cc0*/  BSYNC.RELIABLE B1 ;  /* 0x0000000000017941 */ /* 0x000fea0003800100 */
.L_x_3452:
[----:B------:R-:W-:Y:S02]  /*c9cd0*/  LOP3.LUT P0, RZ, R0, 0x7, RZ, 0xc0, !PT ;  /* 0x0000000700ff7812 */ /* 0x000fe4000780c0ff */
[----:B------:R-:W-:-:S04]  /*c9ce0*/  LOP3.LUT P1, RZ, R3, 0x7, RZ, 0xc0, !PT ;  /* 0x0000000703ff7812 */ /* 0x000fc8000782c0ff */
[----:B------:R-:W-:-:S04]  /*c9cf0*/  PLOP3.LUT P0, PT, P0, P1, PT, 0x20, 0x2 ;  /* 0x000000000002781c */ /* 0x000fc80000702470 */
[----:B------:R-:W-:Y:S02]  /*c9d00*/  SEL R6, R3, R0, P0 ;  /* 0x0000000003067207 */ /* 0x000fe40000000000 */
[----:B------:R-:W-:Y:S02]  /*c9d10*/  SEL R7, R0, R3, P0 ;  /* 0x0000000300077207 */ /* 0x000fe40000000000 */
[----:B------:R-:W-:-:S13]  /*c9d20*/  LOP3.LUT P1, RZ, R6, 0x7, RZ, 0xc0, !PT ;  /* 0x0000000706ff7812 */ /* 0x000fda000782c0ff */
[----:B------:R-:W-:Y:S05]  /*c9d30*/  @!P1 BRA `(.L_x_3460) ;  /* 0xfffffff8008c9947 */ /* 0x000fea000383ffff */
.L_x_3442:
[----:B0---4-:R-:W-:Y:S02]  /*c9d40*/  IMAD.SHL.U32 R0, R6, 0x8, RZ ;  /* 0x0000000806007824 */ /* 0x011fe400078e00ff */
[----:B--23--:R-:W-:Y:S02]  /*c9d50*/  IMAD.MOV.U32 R3, RZ, RZ, -0x4f0f0efe ;  /* 0xb0f0f102ff037424 */ /* 0x00cfe400078e00ff */
        /* <DEDUP_REMOVED lines=28> */
.L_x_3457:
        /* <DEDUP_REMOVED lines=13> */
.L_x_3456:
[----:B------:R-:W2:Y:S02]  /*c9ff0*/  LDL R3, [R1+0x238] ;  /* 0x0002380001037983 */ /* 0x000ea40000100800 */
[C---:B--2---:R-:W-:Y:S02]  /*ca000*/  VIADD R0, R3.reuse, 0x1 ;  /* 0x0000000103007836 */ /* 0x044fe40000000000 */
[----:B------:R-:W-:-:S03]  /*ca010*/  IMAD R3, R3, 0x8, R2 ;  /* 0x0000000803037824 */ /* 0x000fc600078e0202 */
[----:B------:R0:W-:Y:S04]  /*ca020*/  STL [R1+0x238], R0 ;  /* 0x0002380001007387 */ /* 0x0001e80000100800 */
[----:B------:R0:W-:Y:S02]  /*ca030*/  STL.64 [R3+0x220], R6 ;  /* 0x0002200603007387 */ /* 0x0001e40000100a00 */
.L_x_3459:
[----:B------:R-:W-:Y:S05]  /*ca040*/  BSYNC B0 ;  /* 0x0000000000007941 */ /* 0x000fea0003800000 */
.L_x_3441:
[----:B------:R-:W-:Y:S01]  /*ca050*/  LOP3.LUT P1, R40, R40, 0x7, RZ, 0xc0, !PT ;  /* 0x0000000728287812 */ /* 0x000fe2000782c0ff */
[----:B------:R-:W-:Y:S01]  /*ca060*/  BSSY B0, `(.L_x_3461) ;  /* 0x0000099000007945 */ /* 0x000fe20003800000 */
[----:B-1----:R-:W-:-:S03]  /*ca070*/  LOP3.LUT P0, RZ, R8, 0x7, RZ, 0xc0, !PT ;  /* 0x0000000708ff7812 */ /* 0x002fc6000780c0ff */
[----:B--23--:R-:W-:Y:S01]  /*ca080*/  IMAD R5, R12, 0x8, R40 ;  /* 0x000000080c057824 */ /* 0x00cfe200078e0228 */
[----:B------:R-:W-:-:S04]  /*ca090*/  PLOP3.LUT P0, PT, P1, P0, PT, 0x20, 0x2 ;  /* 0x000000000002781c */ /* 0x000fc80000f00470 */
[----:B------:R-:W-:Y:S02]  /*ca0a0*/  SEL R4, R8, R5, P0 ;  /* 0x0000000508047207 */ /* 0x000fe40000000000 */
[----:B------:R-:W-:Y:S02]  /*ca0b0*/  SEL R5, R5, R8, P0 ;  /* 0x0000000805057207 */ /* 0x000fe40000000000 */
[----:B------:R-:W-:-:S13]  /*ca0c0*/  LOP3.LUT P1, RZ, R4, 0x7, RZ, 0xc0, !PT ;  /* 0x0000000704ff7812 */ /* 0x000fda000782c0ff */
[----:B------:R-:W-:Y:S05]  /*ca0d0*/  @P1 BRA `(.L_x_3462) ;  /* 0x0000000400741947 */ /* 0x000fea0003800000 */
.L_x_3480:
[----:B------:R-:W-:Y:S01]  /*ca0e0*/  LOP3.LUT P0, RZ, R5, 0x7, RZ, 0xc0, !PT ;  /* 0x0000000705ff7812 */ /* 0x000fe2000780c0ff */
[----:B------:R-:W-:Y:S05]  /*ca0f0*/  YIELD ;  /* 0x0000000000007946 */ /* 0x000fea0003800000 */
[----:B------:R-:W-:Y:S07]  /*ca100*/  BSSY B1, `(.L_x_3463) ;  /* 0x000001f000017945 */ /* 0x000fee0003800000 */
[----:B------:R-:W-:Y:S05]  /*ca110*/  @P0 BRA `(.L_x_3464) ;  /* 0x0000000000740947 */ /* 0x000fea0003800000 */
[----:B0-----:R-:W0:Y:S01]  /*ca120*/  S2R R3, SR_CgaCtaId ;  /* 0x0000000000037919 */ /* 0x001e220000008800 */
[----:B------:R-:W-:-:S05]  /*ca130*/  MOV R0, 0x400 ;  /* 0x0000040000007802 */ /* 0x000fca0000000f00 */
[----:B------:R-:W-:-:S05]  /*ca140*/  VIADD R0, R0, 0x410 ;  /* 0x0000041000007836 */ /* 0x000fca0000000000 */
[----:B0-----:R-:W-:-:S07]  /*ca150*/  LEA R10, R3, R0, 0x18 ;  /* 0x00000000030a7211 */ /* 0x001fce00078ec0ff */
.L_x_3471:
        /* <DEDUP_REMOVED lines=8> */
[----:B------:R1:W2:Y:S01]  /*ca1e0*/  ATOMS.EXCH R0, [R3+0x10000], R0 ;  /* 0x010000000300738c */ /* 0x0002a20004000000 */
[----:B------:R-:W-:Y:S05]  /*ca1f0*/  BRA `(.L_x_3467) ;  /* 0x0000000000087947 */ /* 0x000fea0003800000 */
.L_x_3466:
[----:B------:R-:W-:-:S05]  /*ca200*/  IMAD.MOV.U32 R11, RZ, RZ, -0x1 ;  /* 0xffffffffff0b7424 */ /* 0x000fca00078e00ff */
[----:B------:R0:W5:Y:S02]  /*ca210*/  ATOMG.E.EXCH.STRONG.GPU PT, R0, desc[UR36][R6.64], R11 ;  /* 0x8000000b060079a8 */ /* 0x000164000c1ef124 */
.L_x_3467:
[----:B------:R-:W-:Y:S05]  /*ca220*/  BSYNC.RECONVERGENT B2 ;  /* 0x0000000000027941 */ /* 0x000fea0003800200 */
.L_x_3465:
[----:B0-2--5:R-:W-:-:S05]  /*ca230*/  VIADD R11, R0, 0x1 ;  /* 0x00000001000b7836 */ /* 0x025fca0000000000 */
[----:B------:R-:W-:-:S13]  /*ca240*/  ISETP.GE.U32.AND P1, PT, R11, 0x2, PT ;  /* 0x000000020b00780c */ /* 0x000fda0003f26070 */
[----:B------:R-:W-:Y:S05]  /*ca250*/  @!P1 BRA `(.L_x_3464) ;  /* 0x0000000000249947 */ /* 0x000fea0003800000 */
[----:B------:R-:W-:Y:S04]  /*ca260*/  BSSY.RECONVERGENT B2, `(.L_x_3468) ;  /* 0x0000005000027945 */ /* 0x000fe80003800200 */
[----:B------:R-:W-:Y:S05]  /*ca270*/  @P0 BRA `(.L_x_3469) ;  /* 0x0000000000080947 */ /* 0x000fea0003800000 */
[----:B------:R0:W-:Y:S01]  /*ca280*/  ATOMS.EXCH RZ, [R3+0x10000], RZ ;  /* 0x010000ff03ff738c */ /* 0x0001e20004000000 */
[----:B------:R-:W-:Y:S05]  /*ca290*/  BRA `(.L_x_3470) ;  /* 0x0000000000047947 */ /* 0x000fea0003800000 */
.L_x_3469:
[----:B------:R2:W5:Y:S02]  /*ca2a0*/  ATOMG.E.EXCH.STRONG.GPU PT, RZ, desc[UR36][R6.64], RZ ;  /* 0x800000ff06ff79a8 */ /* 0x000564000c1ef124 */
.L_x_3470:
[----:B------:R-:W-:Y:S05]  /*ca2b0*/  BSYNC.RECONVERGENT B2 ;  /* 0x0000000000027941 */ /* 0x000fea0003800200 */
.L_x_3468:
[----:B------:R-:W-:Y:S01]  /*ca2c0*/  LOP3.LUT P0, RZ, R0, 0x7, RZ, 0xc0, !PT ;  /* 0x0000000700ff7812 */ /* 0x000fe2000780c0ff */
[----:B------:R-:W-:-:S12]  /*ca2d0*/  IMAD.MOV.U32 R5, RZ, RZ, R0 ;  /* 0x000000ffff057224 */ /* 0x000fd800078e0000 */
[----:B------:R-:W-:Y:S05]  /*ca2e0*/  @!P0 BRA `(.L_x_3471) ;  /* 0xfffffffc009c8947 */ /* 0x000fea000383ffff */
.L_x_3464:
[----:B------:R-:W-:Y:S05]  /*ca2f0*/  BSYNC B1 ;  /* 0x0000000000017941 */ /* 0x000fea0003800000 */
.L_x_3463:
[----:B------:R-:W-:Y:S01]  /*ca300*/  ISETP.GE.U32.AND P0, PT, R4, 0xfff9, PT ;  /* 0x0000fff90400780c */ /* 0x000fe20003f06070 */
[----:B------:R-:W-:-:S12]  /*ca310*/  BSSY.RELIABLE B1, `(.L_x_3472) ;  /* 0x0000032000017945 */ /* 0x000fd80003800100 */
[----:B------:R-:W-:Y:S05]  /*ca320*/  @!P0 BRA `(.L_x_3473) ;  /* 0x0000000000688947 */ /* 0x000fea0003800000 */
[C---:B------:R-:W-:Y:S02]  /*ca330*/  LOP3.LUT P0, RZ, R5.reuse, 0x3, RZ, 0xc0, !PT ;  /* 0x0000000305ff7812 */ /* 0x040fe4000780c0ff */
[----:B0-2---:R-:W-:-:S04]  /*ca340*/  LOP3.LUT P1, R6, R5, 0x4, RZ, 0xc0, !PT ;  /* 0x0000000405067812 */ /* 0x005fc8000782c0ff */
[----:B------:R-:W-:-:S04]  /*ca350*/  PLOP3.LUT P0, PT, P1, P0, PT, 0x8, 0x80 ;  /* 0x000000000080781c */ /* 0x000fc80000f00170 */
[----:B------:R-:W-:-:S13]  /*ca360*/  ISETP.GT.U32.OR P0, PT, R5, 0xffff, P0 ;  /* 0x0000ffff0500780c */ /* 0x000fda0000704470 */
[----:B------:R-:W-:Y:S05]  /*ca370*/  @P0 BRA `(.L_x_3474) ;  /* 0x00000000001c0947 */ /* 0x000fea0003800000 */
[----:B------:R-:W-:Y:S01]  /*ca380*/  LOP3.LUT P0, RZ, R5, 0x7, RZ, 0xc0, !PT ;  /* 0x0000000705ff7812 */ /* 0x000fe2000780c0ff */
[----:B------:R-:W-:Y:S02]  /*ca390*/  IMAD.MOV.U32 R0, RZ, RZ, R5 ;  /* 0x000000ffff007224 */ /* 0x000fe400078e0005 */
[----:B-1----:R-:W-:-:S10]  /*ca3a0*/  IMAD.MOV.U32 R3, RZ, RZ, R4 ;  /* 0x000000ffff037224 */ /* 0x002fd400078e0004 */
[----:B------:R-:W-:Y:S05]  /*ca3b0*/  @!P0 BRA `(.L_x_3475) ;  /* 0x00000000009c8947 */ /* 0x000fea0003800000 */
[----:B------:R-:W-:-:S13]  /*ca3c0*/  ISETP.NE.AND P0, PT, R6, RZ, PT ;  /* 0x000000ff0600720c */ /* 0x000fda0003f05270 */
[----:B------:R-:W-:Y:S05]  /*ca3d0*/  @P0 BREAK.RELIABLE B1 ;  /* 0x0000000000010942 */ /* 0x000fea0003800100 */
[----:B------:R-:W-:Y:S05]  /*ca3e0*/  @P0 BRA `(.L_x_3476) ;  /* 0x00000004006c0947 */ /* 0x000fea0003800000 */
.L_x_3474:
[----:B------:R-:W-:Y:S02]  /*ca3f0*/  ISETP.GT.U32.AND P1, PT, R4, 0xffff, PT ;  /* 0x0000ffff0400780c */ /* 0x000fe40003f24070 */
[----:B-1----:R-:W-:-:S11]  /*ca400*/  SHF.R.U32.HI R3, RZ, 0x3, R4 ;  /* 0x00000003ff037819 */ /* 0x002fd60000011604 */
        /* <DEDUP_REMOVED lines=12> */
.L_x_3473:
        /* <DEDUP_REMOVED lines=15> */
.L_x_3478:
[----:B------:R-:W-:-:S05]  /*ca5c0*/  IMAD.WIDE.U32 R6, R7, 0x4, R24 ;  /* 0x0000000407067825 */ /* 0x000fca00078e0018 */
[----:B------:R-:W2:Y:S02]  /*ca5d0*/  ATOMG.E.EXCH.STRONG.GPU PT, R0, desc[UR36][R6.64], R5 ;  /* 0x80000005060079a8 */ /* 0x000ea4000c1ef124 */
[----:B--2---:R-:W-:-:S13]  /*ca5e0*/  ISETP.NE.AND P0, PT, R0, -0x1, PT ;  /* 0xffffffff0000780c */ /* 0x004fda0003f05270 */
[----:B------:R-:W-:Y:S05]  /*ca5f0*/  @!P0 BREAK.RELIABLE B1 ;  /* 0x0000000000018942 */ /* 0x000fea0003800100 */
[----:B------:R-:W-:Y:S05]  /*ca600*/  @!P0 BRA `(.L_x_3479) ;  /* 0x0000000000f88947 */ /* 0x000fea0003800000 */
[----:B------:R0:W5:Y:S01]  /*ca610*/  ATOMG.E.EXCH.STRONG.GPU PT, RZ, desc[UR36][R6.64], RZ ;  /* 0x800000ff06ff79a8 */ /* 0x000162000c1ef124 */
[----:B-1----:R-:W-:-:S07]  /*ca620*/  IMAD.MOV.U32 R3, RZ, RZ, R5 ;  /* 0x000000ffff037224 */ /* 0x002fce00078e0005 */
.L_x_3475:
[----:B------:R-:W-:Y:S05]  /*ca630*/  BSYNC.RELIABLE B1 ;  /* 0x0000000000017941 */ /* 0x000fea0003800100 */
.L_x_3472:
[----:B------:R-:W-:Y:S02]  /*ca640*/  LOP3.LUT P0, RZ, R0, 0x7, RZ, 0xc0, !PT ;  /* 0x0000000700ff7812 */ /* 0x000fe4000780c0ff */
[----:B------:R-:W-:-:S04]  /*ca650*/  LOP3.LUT P1, RZ, R3, 0x7, RZ, 0xc0, !PT ;  /* 0x0000000703ff7812 */ /* 0x000fc8000782c0ff */
[----:B------:R-:W-:-:S04]  /*ca660*/  PLOP3.LUT P0, PT, P0, P1, PT, 0x20, 0x2 ;  /* 0x000000000002781c */ /* 0x000fc80000702470 */
[----:B--2---:R-:W-:Y:S02]  /*ca670*/  SEL R4, R3, R0, P0 ;  /* 0x0000000003047207 */ /* 0x004fe40000000000 */
[----:B------:R-:W-:Y:S02]  /*ca680*/  SEL R5, R0, R3, P0 ;  /* 0x0000000300057207 */ /* 0x000fe40000000000 */
[----:B------:R-:W-:-:S13]  /*ca690*/  LOP3.LUT P1, RZ, R4, 0x7, RZ, 0xc0, !PT ;  /* 0x0000000704ff7812 */ /* 0x000fda000782c0ff */
[----:B------:R-:W-:Y:S05]  /*ca6a0*/  @!P1 BRA `(.L_x_3480) ;  /* 0xfffffff8008c9947 */ /* 0x000fea000383ffff */
.L_x_3462:
        /* <DEDUP_REMOVED lines=32> */
.L_x_3477:
        /* <DEDUP_REMOVED lines=15> */
.L_x_3476:
[----:B------:R-:W2:Y:S02]  /*ca9a0*/  LDL R3, [R1+0x238] ;  /* 0x0002380001037983 */ /* 0x000ea40000100800 */
[C---:B--2---:R-:W-:Y:S02]  /*ca9b0*/  VIADD R0, R3.reuse, 0x1 ;  /* 0x0000000103007836 */ /* 0x044fe40000000000 */
[----:B------:R-:W-:-:S03]  /*ca9c0*/  IMAD R3, R3, 0x8, R2 ;  /* 0x0000000803037824 */ /* 0x000fc600078e0202 */
[----:B------:R0:W-:Y:S04]  /*ca9d0*/  STL [R1+0x238], R0 ;  /* 0x0002380001007387 */ /* 0x0001e80000100800 */
[----:B------:R0:W-:Y:S02]  /*ca9e0*/  STL.64 [R3+0x220], R4 ;  /* 0x0002200403007387 */ /* 0x0001e40000100a00 */
.L_x_3479:
[----:B------:R-:W-:Y:S05]  /*ca9f0*/  BSYNC B0 ;  /* 0x0000000000007941 */ /* 0x000fea0003800000 */
.L_x_3461:
        /* <DEDUP_REMOVED lines=8> */
.L_x_3500:
        /* <DEDUP_REMOVED lines=8> */
.L_x_3491:
        /* <DEDUP_REMOVED lines=10> */
.L_x_3486:
[----:B------:R-:W-:-:S05]  /*caba0*/  IMAD.MOV.U32 R7, RZ, RZ, -0x1 ;  /* 0xffffffffff077424 */ /* 0x000fca00078e00ff */
[----:B------:R0:W5:Y:S02]  /*cabb0*/  ATOMG.E.EXCH.STRONG.GPU PT, R0, desc[UR36][R4.64], R7 ;  /* 0x80000007040079a8 */ /* 0x000164000c1ef124 */
.L_x_3487:
[----:B------:R-:W-:Y:S05]  /*cabc0*/  BSYNC.RECONVERGENT B2 ;  /* 0x0000000000027941 */ /* 0x000fea0003800200 */
.L_x_3485:
[----:B0-2--5:R-:W-:-:S05]  /*cabd0*/  VIADD R7, R0, 0x1 ;  /* 0x0000000100077836 */ /* 0x025fca0000000000 */
[----:B------:R-:W-:-:S13]  /*cabe0*/  ISETP.GE.U32.AND P1, PT, R7, 0x2, PT ;  /* 0x000000020700780c */ /* 0x000fda0003f26070 */
[----:B------:R-:W-:Y:S05]  /*cabf0*/  @!P1 BRA `(.L_x_3484) ;  /* 0x0000000000249947 */ /* 0x000fea0003800000 */
[----:B------:R-:W-:Y:S04]  /*cac00*/  BSSY.RECONVERGENT B2, `(.L_x_3488) ;  /* 0x0000005000027945 */ /* 0x000fe80003800200 */
[----:B------:R-:W-:Y:S05]  /*cac10*/  @P0 BRA `(.L_x_3489) ;  /* 0x0000000000080947 */ /* 0x000fea0003800000 */
[----:B------:R0:W-:Y:S01]  /*cac20*/  ATOMS.EXCH RZ, [R3+0x10000], RZ ;  /* 0x010000ff03ff738c */ /* 0x0001e20004000000 */
[----:B------:R-:W-:Y:S05]  /*cac30*/  BRA `(.L_x_3490) ;  /* 0x0000000000047947 */ /* 0x000fea0003800000 */
.L_x_3489:
[----:B------:R2:W5:Y:S02]  /*cac40*/  ATOMG.E.EXCH.STRONG.GPU PT, RZ, desc[UR36][R4.64], RZ ;  /* 0x800000ff04ff79a8 */ /* 0x000564000c1ef124 */
.L_x_3490:
[----:B------:R-:W-:Y:S05]  /*cac50*/  BSYNC.RECONVERGENT B2 ;  /* 0x0000000000027941 */ /* 0x000fea0003800200 */
.L_x_3488:
[----:B------:R-:W-:Y:S01]  /*cac60*/  LOP3.LUT P0, RZ, R0, 0x7, RZ, 0xc0, !PT ;  /* 0x0000000700ff7812 */ /* 0x000fe2000780c0ff */
[----:B------:R-:W-:-:S12]  /*cac70*/  IMAD.MOV.U32 R9, RZ, RZ, R0 ;  /* 0x000000ffff097224 */ /* 0x000fd800078e0000 */
[----:B------:R-:W-:Y:S05]  /*cac80*/  @!P0 BRA `(.L_x_3491) ;  /* 0xfffffffc009c8947 */ /* 0x000fea000383ffff */
.L_x_3484:
[----:B------:R-:W-:Y:S05]  /*cac90*/  BSYNC B1 ;  /* 0x0000000000017941 */ /* 0x000fea0003800000 */
.L_x_3483:
        /* <DEDUP_REMOVED lines=15> */
.L_x_3494:
        /* <DEDUP_REMOVED lines=14> */
.L_x_3493:
        /* <DEDUP_REMOVED lines=15> */
.L_x_3498:
[----:B------:R-:W-:-:S05]  /*caf60*/  IMAD.WIDE.U32 R4, R5, 0x4, R24 ;  /* 0x0000000405047825 */ /* 0x000fca00078e0018 */
[----:B------:R-:W2:Y:S02]  /*caf70*/  ATOMG.E.EXCH.STRONG.GPU PT, R0, desc[UR36][R4.64], R9 ;  /* 0x80000009040079a8 */ /* 0x000ea4000c1ef124 */
[----:B--2---:R-:W-:-:S13]  /*caf80*/  ISETP.NE.AND P0, PT, R0, -0x1, PT ;  /* 0xffffffff0000780c */ /* 0x004fda0003f05270 */
[----:B------:R-:W-:Y:S05]  /*caf90*/  @!P0 BREAK.RELIABLE B1 ;  /* 0x0000000000018942 */ /* 0x000fea0003800100 */
[----:B------:R-:W-:Y:S05]  /*cafa0*/  @!P0 BRA `(.L_x_3499) ;  /* 0x0000000000e88947 */ /* 0x000fea0003800000 */
[----:B------:R1:W5:Y:S01]  /*cafb0*/  ATOMG.E.EXCH.STRONG.GPU PT, RZ, desc[UR36][R4.64], RZ ;  /* 0x800000ff04ff79a8 */ /* 0x000362000c1ef124 */
[----:B------:R-:W-:-:S07]  /*cafc0*/  MOV R3, R9 ;  /* 0x0000000900037202 */ /* 0x000fce0000000f00 */
.L_x_3495:
[----:B------:R-:W-:Y:S05]  /*cafd0*/  BSYNC.RELIABLE B1 ;  /* 0x0000000000017941 */ /* 0x000fea0003800100 */
.L_x_3492:
[----:B------:R-:W-:Y:S02]  /*cafe0*/  LOP3.LUT P0, RZ, R0, 0x7, RZ, 0xc0, !PT ;  /* 0x0000000700ff7812 */ /* 0x000fe4000780c0ff */
[----:B------:R-:W-:-:S04]  /*caff0*/  LOP3.LUT P1, RZ, R3, 0x7, RZ, 0xc0, !PT ;  /* 0x0000000703ff7812 */ /* 0x000fc8000782c0ff */
[----:B------:R-:W-:-:S04]  /*cb000*/  PLOP3.LUT P0, PT, P0, P1, PT, 0x20, 0x2 ;  /* 0x000000000002781c */ /* 0x000fc80000702470 */
[----:B------:R-:W-:Y:S02]  /*cb010*/  SEL R8, R3, R0, P0 ;  /* 0x0000000003087207 */ /* 0x000fe40000000000 */
[----:B------:R-:W-:Y:S02]  /*cb020*/  SEL R9, R0, R3, P0 ;  /* 0x0000000300097207 */ /* 0x000fe40000000000 */
[----:B------:R-:W-:-:S13]  /*cb030*/  LOP3.LUT P1, RZ, R8, 0x7, RZ, 0xc0, !PT ;  /* 0x0000000708ff7812 */ /* 0x000fda000782c0ff */
[----:B------:R-:W-:Y:S05]  /*cb040*/  @!P1 BRA `(.L_x_3500) ;  /* 0xfffffff8008c9947 */ /* 0x000fea000383ffff */
.L_x_3482:
        /* <DEDUP_REMOVED lines=30> */
.L_x_3497:
        /* <DEDUP_REMOVED lines=13> */
.L_x_3496:
[----:B------:R-:W2:Y:S02]  /*cb300*/  LDL R3, [R1+0x238] ;  /* 0x0002380001037983 */ /* 0x000ea40000100800 */
[C---:B--2---:R-:W-:Y:S02]  /*cb310*/  VIADD R0, R3.reuse, 0x1 ;  /* 0x0000000103007836 */ /* 0x044fe40000000000 */
[----:B------:R-:W-:-:S03]  /*cb320*/  IMAD R3, R3, 0x8, R2 ;  /* 0x0000000803037824 */ /* 0x000fc600078e0202 */
[----:B------:R0:W-:Y:S04]  /*cb330*/  STL [R1+0x238], R0 ;  /* 0x0002380001007387 */ /* 0x0001e80000100800 */
[----:B------:R0:W-:Y:S02]  /*cb340*/  STL.64 [R3+0x220], R8 ;  /* 0x0002200803007387 */ /* 0x0001e40000100a00 */
.L_x_3499:
[----:B------:R-:W-:Y:S05]  /*cb350*/  BSYNC B0 ;  /* 0x0000000000007941 */ /* 0x000fea0003800000 */
.L_x_3481:
[----:B------:R-:W-:Y:S05]  /*cb360*/  BRA `(.L_x_3117) ;  /* 0x000000ec00107947 */ /* 0x000fea0003800000 */
.L_x_3375:
        /* <DEDUP_REMOVED lines=18> */
.L_x_3502:
[----:B------:R-:W0:Y:S02]  /*cb490*/  LDC.64 R4, c[0x0][0x380] ;  /* 0x0000e000ff047b82 */ /* 0x000e240000000a00 */
[----:B0-----:R-:W-:-:S03]  /*cb4a0*/  IMAD.WIDE.U32 R4, R3, 0x8, R4 ;  /* 0x0000000803047825 */ /* 0x001fc600078e0004 */
[----:B------:R-:W-:-:S05]  /*cb4b0*/  IADD3 R4, P0, PT, R4, 0xc000000, RZ ;  /* 0x0c00000004047810 */ /* 0x000fca0007f1e0ff */
[----:B------:R-:W-:-:S06]  /*cb4c0*/  IMAD.X R5, RZ, RZ, R5, P0 ;  /* 0x000000ffff057224 */ /* 0x000fcc00000e0605 */
[----:B------:R-:W5:Y:S02]  /*cb4d0*/  ATOMG.E.EXCH.64.STRONG.GPU PT, R4, desc[UR36][R4.64+0x8], RZ ;  /* 0x800008ff040479a8 */ /* 0x000f64000c1ef524 */
.L_x_3503:
[----:B------:R-:W-:Y:S05]  /*cb4e0*/  BSYNC.RECONVERGENT B0 ;  /* 0x0000000000007941 */ /* 0x000fea0003800200 */
.L_x_3501:
        /* <DEDUP_REMOVED lines=11> */
.L_x_3505:
[----:B------:R-:W1:Y:S02]  /*cb5a0*/  LDC.64 R6, c[0x0][0x380] ;  /* 0x0000e000ff067b82 */ /* 0x000e640000000a00 */
[----:B-1----:R-:W-:-:S03]  /*cb5b0*/  IMAD.WIDE.U32 R6, R37, 0x8, R6 ;  /* 0x0000000825067825 */ /* 0x002fc600078e0006 */
[----:B------:R-:W-:-:S05]  /*cb5c0*/  IADD3 R6, P0, PT, R6, 0xc000000, RZ ;  /* 0x0c00000006067810 */ /* 0x000fca0007f1e0ff */
[----:B------:R-:W-:-:S06]  /*cb5d0*/  IMAD.X R7, RZ, RZ, R7, P0 ;  /* 0x000000ffff077224 */ /* 0x000fcc00000e0607 */
[----:B------:R-:W5:Y:S02]  /*cb5e0*/  ATOMG.E.EXCH.64.STRONG.GPU PT, R6, desc[UR36][R6.64+0x8], RZ ;  /* 0x800008ff060679a8 */ /* 0x000f64000c1ef524 */
.L_x_3506:
[----:B------:R-:W-:Y:S05]  /*cb5f0*/  BSYNC.RECONVERGENT B0 ;  /* 0x0000000000007941 */ /* 0x000fea0003800200 */
.L_x_3504:
        /* <DEDUP_REMOVED lines=8> */
.L_x_3526:
[----:B------:R-:W-:Y:S01]  /*cb680*/  LOP3.LUT P0, RZ, R3, 0x7, RZ, 0xc0, !PT ;  /* 0x0000000703ff7812 */ /* 0x000fe2000780c0ff */
[----:B------:R-:W-:Y:S05]  /*cb690*/  YIELD ;  /* 0x0000000000007946 */ /* 0x000fea0003800000 */
[----:B------:R-:W-:Y:S07]  /*cb6a0*/  BSSY B1, `(.L_x_3509) ;  /* 0x000001f000017945 */ /* 0x000fee0003800000 */
[----:B0-2--5:R-:W-:Y:S05]  /*cb6b0*/  @P0 BRA `(.L_x_3510) ;  /* 0x0000000000740947 */ /* 0x025fea0003800000 */
[----:B------:R-:W0:Y:S01]  /*cb6c0*/  S2R R11, SR_CgaCtaId ;  /* 0x00000000000b7919 */ /* 0x000e220000008800 */
[----:B------:R-:W-:-:S05]  /*cb6d0*/  MOV R0, 0x400 ;  /* 0x0000040000007802 */ /* 0x000fca0000000f00 */
[----:B------:R-:W-:-:S05]  /*cb6e0*/  VIADD R0, R0, 0x410 ;  /* 0x0000041000007836 */ /* 0x000fca0000000000 */
[----:B0-----:R-:W-:-:S07]  /*cb6f0*/  LEA R14, R11, R0, 0x18 ;  /* 0x000000000b0e7211 */ /* 0x001fce00078ec0ff */
.L_x_3517:
        /* <DEDUP_REMOVED lines=10> */
.L_x_3512:
[----:B------:R-:W-:-:S05]  /*cb7a0*/  IMAD.MOV.U32 R13, RZ, RZ, -0x1 ;  /* 0xffffffffff0d7424 */ /* 0x000fca00078e00ff */
[----:B------:R0:W5:Y:S02]  /*cb7b0*/  ATOMG.E.EXCH.STRONG.GPU PT, R0, desc[UR36][R10.64], R13 ;  /* 0x8000000d0a0079a8 */ /* 0x000164000c1ef124 */
.L_x_3513:
[----:B------:R-:W-:Y:S05]  /*cb7c0*/  BSYNC.RECONVERGENT B2 ;  /* 0x0000000000027941 */ /* 0x000fea0003800200 */
.L_x_3511:
[----:B012--5:R-:W-:-:S05]  /*cb7d0*/  VIADD R13, R0, 0x1 ;  /* 0x00000001000d7836 */ /* 0x027fca0000000000 */
[----:B------:R-:W-:-:S13]  /*cb7e0*/  ISETP.GE.U32.AND P1, PT, R13, 0x2, PT ;  /* 0x000000020d00780c */ /* 0x000fda0003f26070 */
[----:B------:R-:W-:Y:S05]  /*cb7f0*/  @!P1 BRA `(.L_x_3510) ;  /* 0x0000000000249947 */ /* 0x000fea0003800000 */
[----:B------:R-:W-:Y:S04]  /*cb800*/  BSSY.RECONVERGENT B2, `(.L_x_3514) ;  /* 0x0000005000027945 */ /* 0x000fe80003800200 */
[----:B------:R-:W-:Y:S05]  /*cb810*/  @P0 BRA `(.L_x_3515) ;  /* 0x0000000000080947 */ /* 0x000fea0003800000 */
[----:B------:R0:W-:Y:S01]  /*cb820*/  ATOMS.EXCH RZ, [R12+0x10000], RZ ;  /* 0x010000ff0cff738c */ /* 0x0001e20004000000 */
[----:B------:R-:W-:Y:S05]  /*cb830*/  BRA `(.L_x_3516) ;  /* 0x0000000000047947 */ /* 0x000fea0003800000 */
.L_x_3515:
[----:B------:R1:W5:Y:S02]  /*cb840*/  ATOMG.E.EXCH.STRONG.GPU PT, RZ, desc[UR36][R10.64], RZ ;  /* 0x800000ff0aff79a8 */ /* 0x000364000c1ef124 */
.L_x_3516:
[----:B------:R-:W-:Y:S05]  /*cb850*/  BSYNC.RECONVERGENT B2 ;  /* 0x0000000000027941 */ /* 0x000fea0003800200 */
.L_x_3514:
[----:B------:R-:W-:Y:S01]  /*cb860*/  LOP3.LUT P0, RZ, R0, 0x7, RZ, 0xc0, !PT ;  /* 0x0000000700ff7812 */ /* 0x000fe2000780c0ff */
[----:B------:R-:W-:-:S12]  /*cb870*/  IMAD.MOV.U32 R3, RZ, RZ, R0 ;  /* 0x000000ffff037224 */ /* 0x000fd800078e0000 */
[----:B------:R-:W-:Y:S05]  /*cb880*/  @!P0 BRA `(.L_x_3517) ;  /* 0xfffffffc009c8947 */ /* 0x000fea000383ffff */
.L_x_3510:
[----:B------:R-:W-:Y:S05]  /*cb890*/  BSYNC B1 ;  /* 0x0000000000017941 */ /* 0x000fea0003800000 */
.L_x_3509:
        /* <DEDUP_REMOVED lines=15> */
.L_x_3520:
        /* <DEDUP_REMOVED lines=14> */
.L_x_3519:
        /* <DEDUP_REMOVED lines=15> */
.L_x_3524:
[----:B------:R-:W-:-:S05]  /*cbb60*/  IMAD.WIDE.U32 R10, R11, 0x4, R24 ;  /* 0x000000040b0a7825 */ /* 0x000fca00078e0018 */
[----:B------:R-:W2:Y:S02]  /*cbb70*/  ATOMG.E.EXCH.STRONG.GPU PT, R0, desc[UR36][R10.64], R3 ;  /* 0x800000030a0079a8 */ /* 0x000ea4000c1ef124 */
[----:B--2---:R-:W-:-:S13]  /*cbb80*/  ISETP.NE.AND P0, PT, R0, -0x1, PT ;  /* 0xffffffff0000780c */ /* 0x004fda0003f05270 */
[----:B------:R-:W-:Y:S05]  /*cbb90*/  @!P0 BREAK.RELIABLE B1 ;  /* 0x0000000000018942 */ /* 0x000fea0003800100 */
[----:B------:R-:W-:Y:S05]  /*cbba0*/  @!P0 BRA `(.L_x_3525) ;  /* 0x0000000000e08947 */ /* 0x000fea0003800000 */
[----:B------:R2:W5:Y:S01]  /*cbbb0*/  ATOMG.E.EXCH.STRONG.GPU PT, RZ, desc[UR36][R10.64], RZ ;  /* 0x800000ff0aff79a8 */ /* 0x000562000c1ef124 */
[----:B------:R-:W-:-:S07]  /*cbbc0*/  IMAD.MOV.U32 R13, RZ, RZ, R3 ;  /* 0x000000ffff0d7224 */ /* 0x000fce00078e0003 */
.L_x_3521:
[----:B------:R-:W-:Y:S05]  /*cbbd0*/  BSYNC.RELIABLE B1 ;  /* 0x0000000000017941 */ /* 0x000fea0003800100 */
.L_x_3518:
[----:B------:R-:W-:Y:S02]  /*cbbe0*/  LOP3.LUT P0, RZ, R0, 0x7, RZ, 0xc0, !PT ;  /* 0x0000000700ff7812 */ /* 0x000fe4000780c0ff */
[----:B------:R-:W-:-:S04]  /*cbbf0*/  LOP3.LUT P1, RZ, R13, 0x7, RZ, 0xc0, !PT ;  /* 0x000000070dff7812 */ /* 0x000fc8000782c0ff */
[----:B------:R-:W-:-:S04]  /*cbc00*/  PLOP3.LUT P0, PT, P0, P1, PT, 0x20, 0x2 ;  /* 0x000000000002781c */ /* 0x000fc80000702470 */
[----:B-1----:R-:W-:Y:S02]  /*cbc10*/  SEL R8, R13, R0, P0 ;  /* 0x000000000d087207 */ /* 0x002fe40000000000 */
[----:B------:R-:W-:Y:S02]  /*cbc20*/  SEL R3, R0, R13, P0 ;  /* 0x0000000d00037207 */ /* 0x000fe40000000000 */
[----:B------:R-:W-:-:S13]  /*cbc30*/  LOP3.LUT P1, RZ, R8, 0x7, RZ, 0xc0, !PT ;  /* 0x0000000708ff7812 */ /* 0x000fda000782c0ff */
[----:B------:R-:W-:Y:S05]  /*cbc40*/  @!P1 BRA `(.L_x_3526) ;  /* 0xfffffff8008c9947 */ /* 0x000fea000383ffff */
.L_x_3508:
        /* <DEDUP_REMOVED lines=29> */
.L_x_3523:
        /* <DEDUP_REMOVED lines=12> */
.L_x_3522:
[----:B------:R-:W-:Y:S01]  /*cbee0*/  IMAD R11, R17, 0x8, R2 ;  /* 0x00000008110b7824 */ /* 0x000fe200078e0202 */
[----:B------:R1:W-:Y:S01]  /*cbef0*/  STL [R1+0x238], R22 ;  /* 0x0002381601007387 */ /* 0x0003e20000100800 */
[----:B------:R-:W-:Y:S02]  /*cbf00*/  IMAD.MOV.U32 R9, RZ, RZ, R3 ;  /* 0x000000ffff097224 */ /* 0x000fe400078e0003 */
[----:B------:R-:W-:-:S03]  /*cbf10*/  IMAD.MOV.U32 R17, RZ, RZ, R22 ;  /* 0x000000ffff117224 */ /* 0x000fc600078e0016 */
[----:B------:R1:W-:Y:S04]  /*cbf20*/  STL.64 [R11+0x220], R8 ;  /* 0x000220080b007387 */ /* 0x0003e80000100a00 */
.L_x_3525:
[----:B------:R-:W-:Y:S05]  /*cbf30*/  BSYNC B0 ;  /* 0x0000000000007941 */ /* 0x000fea0003800000 */
.L_x_3507:
        /* <DEDUP_REMOVED lines=8> */
.L_x_3546:
        /* <DEDUP_REMOVED lines=8> */
.L_x_3537:
        /* <DEDUP_REMOVED lines=10> */
.L_x_3532:
[----:B------:R-:W-:-:S05]  /*cc0e0*/  IMAD.MOV.U32 R9, RZ, RZ, -0x1 ;  /* 0xffffffffff097424 */ /* 0x000fca00078e00ff */
[----:B------:R1:W5:Y:S02]  /*cc0f0*/  ATOMG.E.EXCH.STRONG.GPU PT, R0, desc[UR36][R6.64], R9 ;  /* 0x80000009060079a8 */ /* 0x000364000c1ef124 */
.L_x_3533:
[----:B------:R-:W-:Y:S05]  /*cc100*/  BSYNC.RECONVERGENT B2 ;  /* 0x0000000000027941 */ /* 0x000fea0003800200 */
.L_x_3531:
[----:B-1-3-5:R-:W-:-:S05]  /*cc110*/  VIADD R9, R0, 0x1 ;  /* 0x0000000100097836 */ /* 0x02afca0000000000 */
[----:B------:R-:W-:-:S13]  /*cc120*/  ISETP.GE.U32.AND P1, PT, R9, 0x2, PT ;  /* 0x000000020900780c */ /* 0x000fda0003f26070 */
[----:B------:R-:W-:Y:S05]  /*cc130*/  @!P1 BRA `(.L_x_3530) ;  /* 0x0000000000249947 */ /* 0x000fea0003800000 */
[----:B------:R-:W-:Y:S04]  /*cc140*/  BSSY.RECONVERGENT B2, `(.L_x_3534) ;  /* 0x0000005000027945 */ /* 0x000fe80003800200 */
[----:B------:R-:W-:Y:S05]  /*cc150*/  @P0 BRA `(.L_x_3535) ;  /* 0x0000000000080947 */ /* 0x000fea0003800000 */
[----:B------:R3:W-:Y:S01]  /*cc160*/  ATOMS.EXCH RZ, [R3+0x10000], RZ ;  /* 0x010000ff03ff738c */ /* 0x0007e20004000000 */
[----:B------:R-:W-:Y:S05]  /*cc170*/  BRA `(.L_x_3536) ;  /* 0x0000000000047947 */ /* 0x000fea0003800000 */
.L_x_3535:
[----:B------:R1:W5:Y:S02]  /*cc180*/  ATOMG.E.EXCH.STRONG.GPU PT, RZ, desc[UR36][R6.64], RZ ;  /* 0x800000ff06ff79a8 */ /* 0x000364000c1ef124 */
.L_x_3536:
[----:B------:R-:W-:Y:S05]  /*cc190*/  BSYNC.RECONVERGENT B2 ;  /* 0x0000000000027941 */ /* 0x000fea0003800200 */
.L_x_3534:
[----:B------:R-:W-:Y:S01]  /*cc1a0*/  LOP3.LUT P0, RZ, R0, 0x7, RZ, 0xc0, !PT ;  /* 0x0000000700ff7812 */ /* 0x000fe2000780c0ff */
[----:B------:R-:W-:-:S12]  /*cc1b0*/  IMAD.MOV.U32 R5, RZ, RZ, R0 ;  /* 0x000000ffff057224 */ /* 0x000fd800078e0000 */
[----:B------:R-:W-:Y:S05]  /*cc1c0*/  @!P0 BRA `(.L_x_3537) ;  /* 0xfffffffc009c8947 */ /* 0x000fea000383ffff */
.L_x_3530:
[----:B------:R-:W-:Y:S05]  /*cc1d0*/  BSYNC B1 ;  /* 0x0000000000017941 */ /* 0x000fea0003800000 */
.L_x_3529:
        /* <DEDUP_REMOVED lines=9> */
[----:B--23--:R-:W-:Y:S02]  /*cc270*/  IMAD.MOV.U32 R0, RZ, RZ, R5 ;  /* 0x000000ffff007224 */ /* 0x00cfe400078e0005 */
[----:B------:R-:W-:-:S10]  /*cc280*/  IMAD.MOV.U32 R3, RZ, RZ, R4 ;  /* 0x000000ffff037224 */ /* 0x000fd400078e0004 */
[----:B------:R-:W-:Y:S05]  /*cc290*/  @!P0 BRA `(.L_x_3541) ;  /* 0x00000000009c8947 */ /* 0x000fea0003800000 */
[----:B------:R-:W-:-:S13]  /*cc2a0*/  ISETP.NE.AND P0, PT, R6, RZ, PT ;  /* 0x000000ff0600720c */ /* 0x000fda0003f05270 */
[----:B------:R-:W-:Y:S05]  /*cc2b0*/  @P0 BREAK.RELIABLE B1 ;  /* 0x0000000000010942 */ /* 0x000fea0003800100 */
[----:B------:R-:W-:Y:S05]  /*cc2c0*/  @P0 BRA `(.L_x_3542) ;  /* 0x00000004005c0947 */ /* 0x000fea0003800000 */
.L_x_3540:
[----:B------:R-:W-:Y:S02]  /*cc2d0*/  ISETP.GT.U32.AND P1, PT, R4, 0xffff, PT ;  /* 0x0000ffff0400780c */ /* 0x000fe40003f24070 */
[----:B--23--:R-:W-:-:S11]  /*cc2e0*/  SHF.R.U32.HI R3, RZ, 0x3, R4 ;  /* 0x00000003ff037819 */ /* 0x00cfd60000011604 */
        /* <DEDUP_REMOVED lines=12> */
.L_x_3539:
        /* <DEDUP_REMOVED lines=8> */
[----:B--23--:R-:W1:Y:S02]  /*cc430*/  ATOMS.EXCH R0, [R4+0x10000], R5 ;  /* 0x010000050400738c */ /* 0x00ce640004000000 */
[----:B-1----:R-:W-:-:S13]  /*cc440*/  ISETP.NE.AND P0, PT, R0, -0x1, PT ;  /* 0xffffffff0000780c */ /* 0x002fda0003f05270 */
[----:B------:R-:W-:Y:S05]  /*cc450*/  @!P0 BREAK.RELIABLE B1 ;  /* 0x0000000000018942 */ /* 0x000fea0003800100 */
[----:B------:R-:W-:Y:S05]  /*cc460*/  @!P0 BRA `(.L_x_3545) ;  /* 0x0000000400048947 */ /* 0x000fea0003800000 */
[----:B------:R1:W-:Y:S01]  /*cc470*/  ATOMS.EXCH RZ, [R4+0x10000], RZ ;  /* 0x010000ff04ff738c */ /* 0x0003e20004000000 */
[----:B------:R-:W-:Y:S01]  /*cc480*/  IMAD.MOV.U32 R3, RZ, RZ, R5 ;  /* 0x000000ffff037224 */ /* 0x000fe200078e0005 */
[----:B------:R-:W-:Y:S06]  /*cc490*/  BRA `(.L_x_3541) ;  /* 0x00000000001c7947 */ /* 0x000fec0003800000 */
.L_x_3544:
[----:B------:R-:W-:-:S05]  /*cc4a0*/  IMAD.WIDE.U32 R6, R7, 0x4, R24 ;  /* 0x0000000407067825 */ /* 0x000fca00078e0018 */
[----:B--23--:R-:W2:Y:S02]  /*cc4b0*/  ATOMG.E.EXCH.STRONG.GPU PT, R0, desc[UR36][R6.64], R5 ;  /* 0x80000005060079a8 */ /* 0x00cea4000c1ef124 */
[----:B--2---:R-:W-:-:S13]  /*cc4c0*/  ISETP.NE.AND P0, PT, R0, -0x1, PT ;  /* 0xffffffff0000780c */ /* 0x004fda0003f05270 */
[----:B------:R-:W-:Y:S05]  /*cc4d0*/  @!P0 BREAK.RELIABLE B1 ;  /* 0x0000000000018942 */ /* 0x000fea0003800100 */
[----:B------:R-:W-:Y:S05]  /*cc4e0*/  @!P0 BRA `(.L_x_3545) ;  /* 0x0000000000e48947 */ /* 0x000fea0003800000 */
[----:B------:R2:W5:Y:S01]  /*cc4f0*/  ATOMG.E.EXCH.STRONG.GPU PT, RZ, desc[UR36][R6.64], RZ ;  /* 0x800000ff06ff79a8 */ /* 0x000562000c1ef124 */
[----:B------:R-:W-:-:S07]  /*cc500*/  IMAD.MOV.U32 R3, RZ, RZ, R5 ;  /* 0x000000ffff037224 */ /* 0x000fce00078e0005 */
.L_x_3541:
[----:B------:R-:W-:Y:S05]  /*cc510*/  BSYNC.RELIABLE B1 ;  /* 0x0000000000017941 */ /* 0x000fea0003800100 */
.L_x_3538:
[----:B------:R-:W-:Y:S02]  /*cc520*/  LOP3.LUT P0, RZ, R0, 0x7, RZ, 0xc0, !PT ;  /* 0x0000000700ff7812 */ /* 0x000fe4000780c0ff */
[----:B------:R-:W-:-:S04]  /*cc530*/  LOP3.LUT P1, RZ, R3, 0x7, RZ, 0xc0, !PT ;  /* 0x0000000703ff7812 */ /* 0x000fc8000782c0ff */
[----:B------:R-:W-:-:S04]  /*cc540*/  PLOP3.LUT P0, PT, P0, P1, PT, 0x20, 0x2 ;  /* 0x000000000002781c */ /* 0x000fc80000702470 */
[----:B-1----:R-:W-:Y:S02]  /*cc550*/  SEL R4, R3, R0, P0 ;  /* 0x0000000003047207 */ /* 0x002fe40000000000 */
[----:B------:R-:W-:Y:S02]  /*cc560*/  SEL R5, R0, R3, P0 ;  /* 0x0000000300057207 */ /* 0x000fe40000000000 */
[----:B------:R-:W-:-:S13]  /*cc570*/  LOP3.LUT P1, RZ, R4, 0x7, RZ, 0xc0, !PT ;  /* 0x0000000704ff7812 */ /* 0x000fda000782c0ff */
[----:B------:R-:W-:Y:S05]  /*cc580*/  @!P1 BRA `(.L_x_3546) ;  /* 0xfffffff8008c9947 */ /* 0x000fea000383ffff */
.L_x_3528:
        /* <DEDUP_REMOVED lines=30> */
.L_x_3543:
        /* <DEDUP_REMOVED lines=13> */
.L_x_3542:
[C---:B------:R-:W-:Y:S02]  /*cc840*/  VIADD R0, R17.reuse, 0x1 ;  /* 0x0000000111007836 */ /* 0x040fe40000000000 */
[----:B------:R-:W-:-:S03]  /*cc850*/  IMAD R17, R17, 0x8, R2 ;  /* 0x0000000811117824 */ /* 0x000fc600078e0202 */
[----:B------:R3:W-:Y:S04]  /*cc860*/  STL [R1+0x238], R0 ;  /* 0x0002380001007387 */ /* 0x0007e80000100800 */
[----:B------:R3:W-:Y:S02]  /*cc870*/  STL.64 [R17+0x220], R4 ;  /* 0x0002200411007387 */ /* 0x0007e40000100a00 */
.L_x_3545:
[----:B------:R-:W-:Y:S05]  /*cc880*/  BSYNC B0 ;  /* 0x0000000000007941 */ /* 0x000fea0003800000 */
.L_x_3527:
[----:B------:R-:W-:Y:S05]  /*cc890*/  BRA `(.L_x_3117) ;  /* 0x000000d400c47947 */ /* 0x000fea0003800000 */
.L_x_3374:
        /* <DEDUP_REMOVED lines=12> */
.L_x_3553:
        /* <DEDUP_REMOVED lines=33> */
.L_x_3552:
[----:B------:R-:W-:Y:S05]  /*ccb70*/  BSYNC.RECONVERGENT B8 ;  /* 0x0000000000087941 */ /* 0x000fea0003800200 */
.L_x_3551:
[----:B------:R-:W-:-:S13]  /*ccb80*/  ISETP.GE.U32.AND P0, PT, R23, 0x2, PT ;  /* 0x000000021700780c */ /* 0x000fda0003f06070 */
[----:B------:R-:W-:Y:S05]  /*ccb90*/  @!P0 BRA `(.L_x_3553) ;  /* 0xfffffffc00708947 */ /* 0x000fea000383ffff */
[----:B------:R-:W-:Y:S05]  /*ccba0*/  BSYNC.RECONVERGENT B7 ;  /* 0x0000000000077941 */ /* 0x000fea0003800200 */
.L_x_3550:
[----:B------:R-:W-:Y:S01]  /*ccbb0*/  PLOP3.LUT P0, PT, PT, PT, PT, 0x80, 0x8 ;  /* 0x000000000008781c */ /* 0x000fe20003f0f070 */
[----:B------:R-:W-:-:S12]  /*ccbc0*/  BRA `(.L_x_3554) ;  /* 0x0000004000bc7947 */ /* 0x000fd80003800000 */
.L_x_3549:
        /* <DEDUP_REMOVED lines=1069> */
.L_x_3556:
[----:B------:R-:W-:Y:S05]  /*d0ea0*/  BSYNC.RECONVERGENT B0 ;  /* 0x0000000000007941 */ /* 0x000fea0003800200 */
.L_x_3555:
[----:B------:R1:W-:Y:S02]  /*d0eb0*/  STL [R1+0x24], R0 ;  /* 0x0000240001007387 */ /* 0x0003e40000100800 */
.L_x_3554:
[----:B------:R-:W-:Y:S05]  /*d0ec0*/  BSYNC.RECONVERGENT B6 ;  /* 0x0000000000067941 */ /* 0x000fea0003800200 */
.L_x_3548:
        /* <DEDUP_REMOVED lines=14> */
.L_x_3558:
[----:B0-----:R-:W0:Y:S02]  /*d0fb0*/  LDC.64 R4, c[0x0][0x380] ;  /* 0x0000e000ff047b82 */ /* 0x001e240000000a00 */
[----:B0-----:R-:W-:-:S03]  /*d0fc0*/  IMAD.WIDE.U32 R4, R37, 0x8, R4 ;  /* 0x0000000825047825 */ /* 0x001fc600078e0004 */
[----:B------:R-:W-:-:S05]  /*d0fd0*/  IADD3 R6, P0, PT, R4, 0xc000000, RZ ;  /* 0x0c00000004067810 */ /* 0x000fca0007f1e0ff */
[----:B------:R-:W-:-:S06]  /*d0fe0*/  IMAD.X R7, RZ, RZ, R5, P0 ;  /* 0x000000ffff077224 */ /* 0x000fcc00000e0605 */
[----:B------:R-:W5:Y:S02]  /*d0ff0*/  ATOMG.E.EXCH.64.STRONG.GPU PT, R6, desc[UR36][R6.64+0x8], RZ ;  /* 0x800008ff060679a8 */ /* 0x000f64000c1ef524 */
.L_x_3559:
[----:B------:R-:W-:Y:S05]  /*d1000*/  BSYNC.RECONVERGENT B0 ;  /* 0x0000000000007941 */ /* 0x000fea0003800200 */
.L_x_3557:
        /* <DEDUP_REMOVED lines=16> */
.L_x_3563:
[----:B------:R-:W0:Y:S02]  /*d1110*/  LDC.64 R8, c[0x0][0x380] ;  /* 0x0000e000ff087b82 */ /* 0x000e240000000a00 */
[----:B0-----:R-:W-:-:S03]  /*d1120*/  IMAD.WIDE.U32 R8, R3, 0x8, R8 ;  /* 0x0000000803087825 */ /* 0x001fc600078e0008 */
[----:B------:R-:W-:-:S05]  /*d1130*/  IADD3 R8, P0, PT, R8, 0xc000000, RZ ;  /* 0x0c00000008087810 */ /* 0x000fca0007f1e0ff */
[----:B------:R-:W-:-:S05]  /*d1140*/  IMAD.X R9, RZ, RZ, R9, P0 ;  /* 0x000000ffff097224 */ /* 0x000fca00000e0609 */
[----:B------:R2:W5:Y:S03]  /*d1150*/  ATOMG.E.EXCH.64.STRONG.GPU PT, RZ, desc[UR36][R8.64+0x8], R4 ;  /* 0x8000080408ff79a8 */ /* 0x000566000c1ef524 */
.L_x_3564:
[----:B------:R-:W-:Y:S05]  /*d1160*/  BSYNC.RECONVERGENT B1 ;  /* 0x0000000000017941 */ /* 0x000fea0003800200 */
.L_x_3562:
[----:B------:R-:W-:Y:S02]  /*d1170*/  LEA R3, R3, 0x4, 0x3 ;  /* 0x0000000403037811 */ /* 0x000fe400078e18ff */
[----:B------:R-:W-:-:S04]  /*d1180*/  LOP3.LUT P1, RZ, R6, 0x7, RZ, 0xc0, !PT ;  /* 0x0000000706ff7812 */ /* 0x000fc8000782c0ff */
[----:B0-2---:R-:W-:Y:S02]  /*d1190*/  SEL R4, R6, R3, !P1 ;  /* 0x0000000306047207 */ /* 0x005fe40004800000 */
[----:B------:R-:W-:Y:S02]  /*d11a0*/  SEL R7, R3, R6, !P1 ;  /* 0x0000000603077207 */ /* 0x000fe40004800000 */
[----:B------:R-:W-:-:S13]  /*d11b0*/  LOP3.LUT P0, RZ, R4, 0x7, RZ, 0xc0, !PT ;  /* 0x0000000704ff7812 */ /* 0x000fda000780c0ff */
[----:B------:R-:W-:Y:S05]  /*d11c0*/  @P0 BRA `(.L_x_3565) ;  /* 0x0000000400740947 */ /* 0x000fea0003800000 */
.L_x_3583:
        /* <DEDUP_REMOVED lines=8> */
.L_x_3574:
        /* <DEDUP_REMOVED lines=10> */
.L_x_3569:
[----:B------:R-:W-:-:S05]  /*d12f0*/  IMAD.MOV.U32 R5, RZ, RZ, -0x1 ;  /* 0xffffffffff057424 */ /* 0x000fca00078e00ff */
[----:B------:R2:W5:Y:S02]  /*d1300*/  ATOMG.E.EXCH.STRONG.GPU PT, R0, desc[UR36][R8.64], R5 ;  /* 0x80000005080079a8 */ /* 0x000564000c1ef124 */
.L_x_3570:
[----:B------:R-:W-:Y:S05]  /*d1310*/  BSYNC.RECONVERGENT B2 ;  /* 0x0000000000027941 */ /* 0x000fea0003800200 */
.L_x_3568:
[----:B-12--5:R-:W-:-:S05]  /*d1320*/  VIADD R5, R0, 0x1 ;  /* 0x0000000100057836 */ /* 0x026fca0000000000 */
[----:B------:R-:W-:-:S13]  /*d1330*/  ISETP.GE.U32.AND P1, PT, R5, 0x2, PT ;  /* 0x000000020500780c */ /* 0x000fda0003f26070 */
[----:B------:R-:W-:Y:S05]  /*d1340*/  @!P1 BRA `(.L_x_3567) ;  /* 0x0000000000249947 */ /* 0x000fea0003800000 */
[----:B------:R-:W-:Y:S04]  /*d1350*/  BSSY.RECONVERGENT B2, `(.L_x_3571) ;  /* 0x0000005000027945 */ /* 0x000fe80003800200 */
[----:B------:R-:W-:Y:S05]  /*d1360*/  @P0 BRA `(.L_x_3572) ;  /* 0x0000000000080947 */ /* 0x000fea0003800000 */
[----:B------:R1:W-:Y:S01]  /*d1370*/  ATOMS.EXCH RZ, [R3+0x10000], RZ ;  /* 0x010000ff03ff738c */ /* 0x0003e20004000000 */
[----:B------:R-:W-:Y:S05]  /*d1380*/  BRA `(.L_x_3573) ;  /* 0x0000000000047947 */ /* 0x000fea0003800000 */
.L_x_3572:
[----:B------:R2:W5:Y:S02]  /*d1390*/  ATOMG.E.EXCH.STRONG.GPU PT, RZ, desc[UR36][R8.64], RZ ;  /* 0x800000ff08ff79a8 */ /* 0x000564000c1ef124 */
.L_x_3573:
[----:B------:R-:W-:Y:S05]  /*d13a0*/  BSYNC.RECONVERGENT B2 ;  /* 0x0000000000027941 */ /* 0x000fea0003800200 */
.L_x_3571:
[----:B------:R-:W-:Y:S01]  /*d13b0*/  LOP3.LUT P0, RZ, R0, 0x7, RZ, 0xc0, !PT ;  /* 0x0000000700ff7812 */ /* 0x000fe2000780c0ff */
[----:B------:R-:W-:-:S12]  /*d13c0*/  IMAD.MOV.U32 R7, RZ, RZ, R0 ;  /* 0x000000ffff077224 */ /* 0x000fd800078e0000 */
[----:B------:R-:W-:Y:S05]  /*d13d0*/  @!P0 BRA `(.L_x_3574) ;  /* 0xfffffffc009c8947 */ /* 0x000fea000383ffff */
.L_x_3567:
[----:B------:R-:W-:Y:S05]  /*d13e0*/  BSYNC B1 ;  /* 0x0000000000017941 */ /* 0x000fea0003800000 */
.L_x_3566:
        /* <DEDUP_REMOVED lines=15> */
.L_x_3577:
        /* <DEDUP_REMOVED lines=14> */
.L_x_3576:
        /* <DEDUP_REMOVED lines=15> */
.L_x_3581:
[----:B------:R-:W-:-:S05]  /*d16b0*/  IMAD.WIDE.U32 R4, R5, 0x4, R24 ;  /* 0x0000000405047825 */ /* 0x000fca00078e0018 */
[----:B-1----:R-:W3:Y:S02]  /*d16c0*/  ATOMG.E.EXCH.STRONG.GPU PT, R0, desc[UR36][R4.64], R7 ;  /* 0x80000007040079a8 */ /* 0x002ee4000c1ef124 */
[----:B---3--:R-:W-:-:S13]  /*d16d0*/  ISETP.NE.AND P0, PT, R0, -0x1, PT ;  /* 0xffffffff0000780c */ /* 0x008fda0003f05270 */
[----:B------:R-:W-:Y:S05]  /*d16e0*/  @!P0 BREAK.RELIABLE B1 ;  /* 0x0000000000018942 */ /* 0x000fea0003800100 */
[----:B------:R-:W-:Y:S05]  /*d16f0*/  @!P0 BRA `(.L_x_3582) ;  /* 0x0000000c00ec8947 */ /* 0x000fea0003800000 */
[----:B------:R3:W5:Y:S01]  /*d1700*/  ATOMG.E.EXCH.STRONG.GPU PT, RZ, desc[UR36][R4.64], RZ ;  /* 0x800000ff04ff79a8 */ /* 0x000762000c1ef124 */
[----:B0-----:R-:W-:-:S07]  /*d1710*/  IMAD.MOV.U32 R3, RZ, RZ, R7 ;  /* 0x000000ffff037224 */ /* 0x001fce00078e0007 */
.L_x_3578:
[----:B------:R-:W-:Y:S05]  /*d1720*/  BSYNC.RELIABLE B1 ;  /* 0x0000000000017941 */ /* 0x000fea0003800100 */
.L_x_3575:
[----:B------:R-:W-:Y:S02]  /*d1730*/  LOP3.LUT P0, RZ, R0, 0x7, RZ, 0xc0, !PT ;  /* 0x0000000700ff7812 */ /* 0x000fe4000780c0ff */
[----:B------:R-:W-:-:S04]  /*d1740*/  LOP3.LUT P1, RZ, R3, 0x7, RZ, 0xc0, !PT ;  /* 0x0000000703ff7812 */ /* 0x000fc8000782c0ff */
[----:B------:R-:W-:-:S04]  /*d1750*/  PLOP3.LUT P0, PT, P0, P1, PT, 0x20, 0x2 ;  /* 0x000000000002781c */ /* 0x000fc80000702470 */
[----:B-1-3--:R-:W-:Y:S02]  /*d1760*/  SEL R4, R3, R0, P0 ;  /* 0x0000000003047207 */ /* 0x00afe40000000000 */
[----:B------:R-:W-:Y:S02]  /*d1770*/  SEL R7, R0, R3, P0 ;  /* 0x0000000300077207 */ /* 0x000fe40000000000 */
[----:B------:R-:W-:-:S13]  /*d1780*/  LOP3.LUT P1, RZ, R4, 0x7, RZ, 0xc0, !PT ;  /* 0x0000000704ff7812 */ /* 0x000fda000782c0ff */
[----:B------:R-:W-:Y:S05]  /*d1790*/  @!P1 BRA `(.L_x_3583) ;  /* 0xfffffff8008c9947 */ /* 0x000fea000383ffff */
.L_x_3565:
        /* <DEDUP_REMOVED lines=31> */
.L_x_3580:
        /* <DEDUP_REMOVED lines=14> */
.L_x_3579:
[----:B------:R-:W3:Y:S01]  /*d1a70*/  LDL R3, [R1+0x238] ;  /* 0x0002380001037983 */ /* 0x000ee20000100800 */
[----:B------:R-:W-:Y:S02]  /*d1a80*/  IMAD.MOV.U32 R5, RZ, RZ, R7 ;  /* 0x000000ffff057224 */ /* 0x000fe400078e0007 */
[C---:B---3--:R-:W-:Y:S02]  /*d1a90*/  VIADD R0, R3.reuse, 0x1 ;  /* 0x0000000103007836 */ /* 0x048fe40000000000 */
[----:B------:R-:W-:-:S03]  /*d1aa0*/  IMAD R3, R3, 0x8, R2 ;  /* 0x0000000803037824 */ /* 0x000fc600078e0202 */
[----:B------:R0:W-:Y:S04]  /*d1ab0*/  STL [R1+0x238], R0 ;  /* 0x0002380001007387 */ /* 0x0001e80000100800 */
[----:B------:R0:W-:Y:S01]  /*d1ac0*/  STL.64 [R3+0x220], R4 ;  /* 0x0002200403007387 */ /* 0x0001e20000100a00 */
[----:B------:R-:W-:Y:S05]  /*d1ad0*/  BRA `(.L_x_3582) ;  /* 0x0000000800f47947 */ /* 0x000fea0003800000 */
.L_x_3561:
        /* <DEDUP_REMOVED lines=14> */
.L_x_3585:
[----:B------:R-:W2:Y:S02]  /*d1bc0*/  LDC.64 R8, c[0x0][0x380] ;  /* 0x0000e000ff087b82 */ /* 0x000ea40000000a00 */
[----:B--2---:R-:W-:-:S03]  /*d1bd0*/  IMAD.WIDE.U32 R8, R10, 0x8, R8 ;  /* 0x000000080a087825 */ /* 0x004fc600078e0008 */
[----:B------:R-:W-:-:S05]  /*d1be0*/  IADD3 R8, P0, PT, R8, 0xc000000, RZ ;  /* 0x0c00000008087810 */ /* 0x000fca0007f1e0ff */
[----:B------:R-:W-:-:S05]  /*d1bf0*/  IMAD.X R9, RZ, RZ, R9, P0 ;  /* 0x000000ffff097224 */ /* 0x000fca00000e0609 */
[----:B------:R2:W5:Y:S03]  /*d1c00*/  ATOMG.E.EXCH.64.STRONG.GPU PT, RZ, desc[UR36][R8.64+0x8], R4 ;  /* 0x8000080408ff79a8 */ /* 0x000566000c1ef524 */
.L_x_3586:
[----:B------:R-:W-:Y:S05]  /*d1c10*/  BSYNC.RECONVERGENT B1 ;  /* 0x0000000000017941 */ /* 0x000fea0003800200 */
.L_x_3584:
        /* <DEDUP_REMOVED lines=13> */
.L_x_3588:
[----:B---3--:R-:W0:Y:S02]  /*d1cf0*/  LDC.64 R4, c[0x0][0x380] ;  /* 0x0000e000ff047b82 */ /* 0x008e240000000a00 */
[----:B0-----:R-:W-:-:S03]  /*d1d00*/  IMAD.WIDE.U32 R4, R11, 0x8, R4 ;  /* 0x000000080b047825 */ /* 0x001fc600078e0004 */
[----:B------:R-:W-:-:S05]  /*d1d10*/  IADD3 R4, P0, PT, R4, 0xc000000, RZ ;  /* 0x0c00000004047810 */ /* 0x000fca0007f1e0ff */
[----:B------:R-:W-:-:S05]  /*d1d20*/  IMAD.X R5, RZ, RZ, R5, P0 ;  /* 0x000000ffff057224 */ /* 0x000fca00000e0605 */
[----:B------:R0:W5:Y:S03]  /*d1d30*/  ATOMG.E.EXCH.64.STRONG.GPU PT, RZ, desc[UR36][R4.64+0x8], R8 ;  /* 0x8000080804ff79a8 */ /* 0x000166000c1ef524 */
.L_x_3589:
[----:B------:R-:W-:Y:S05]  /*d1d40*/  BSYNC.RECONVERGENT B1 ;  /* 0x0000000000017941 */ /* 0x000fea0003800200 */
.L_x_3587:
[----:B------:R-:W-:Y:S02]  /*d1d50*/  LEA R7, R10, 0x4, 0x3 ;  /* 0x000000040a077811 */ /* 0x000fe400078e18ff */
[----:B------:R-:W-:-:S04]  /*d1d60*/  LOP3.LUT P1, RZ, R6, 0x7, RZ, 0xc0, !PT ;  /* 0x0000000706ff7812 */ /* 0x000fc8000782c0ff */
[----:B0--3--:R-:W-:Y:S02]  /*d1d70*/  SEL R4, R6, R7, !P1 ;  /* 0x0000000706047207 */ /* 0x009fe40004800000 */
[----:B------:R-:W-:Y:S02]  /*d1d80*/  SEL R7, R7, R6, !P1 ;  /* 0x0000000607077207 */ /* 0x000fe40004800000 */
[----:B------:R-:W-:-:S13]  /*d1d90*/  LOP3.LUT P0, RZ, R4, 0x7, RZ, 0xc0, !PT ;  /* 0x0000000704ff7812 */ /* 0x000fda000780c0ff */
[----:B------:R-:W-:Y:S05]  /*d1da0*/  @P0 BRA `(.L_x_3590) ;  /* 0x0000000400740947 */ /* 0x000fea0003800000 */
.L_x_3607:
[----:B------:R-:W-:Y:S01]  /*d1db0*/  LOP3.LUT P0, RZ, R7, 0x7, RZ, 0xc0, !PT ;  /* 0x0000000707ff7812 */ /* 0x000fe2000780c0ff */
[----:B------:R-:W-:Y:S05]  /*d1dc0*/  YIELD ;  /* 0x0000000000007946 */ /* 0x000fea0003800000 */
[----:B------:R-:W-:Y:S07]  /*d1dd0*/  BSSY B1, `(.L_x_3591) ;  /* 0x000001f000017945 */ /* 0x000fee0003800000 */
[----:B------:R-:W-:Y:S05]  /*d1de0*/  @P0 BRA `(.L_x_3592) ;  /* 0x0000000000740947 */ /* 0x000fea0003800000 */
[----:B------:R-:W0:Y:S01]  /*d1df0*/  S2R R3, SR_CgaCtaId ;  /* 0x0000000000037919 */ /* 0x000e220000008800 */
[----:B-1----:R-:W-:-:S05]  /*d1e00*/  MOV R0, 0x400 ;  /* 0x0000040000007802 */ /* 0x002fca0000000f00 */
[----:B------:R-:W-:-:S05]  /*d1e10*/  VIADD R0, R0, 0x410 ;  /* 0x0000041000007836 */ /* 0x000fca0000000000 */
[----:B0-----:R-:W-:-:S07]  /*d1e20*/  LEA R6, R3, R0, 0x18 ;  /* 0x0000000003067211 */ /* 0x001fce00078ec0ff */
.L_x_3599:
[C---:B------:R-:W-:Y:S01]  /*d1e30*/  ISETP.GT.U32.AND P0, PT, R7.reuse, 0xffff, PT ;  /* 0x0000ffff0700780c */ /* 0x040fe20003f04070 */
[----:B------:R-:W-:Y:S05]  /*d1e40*/  YIELD ;  /* 0x0000000000007946 */ /* 0x000fea0003800000 */
[----:B-12---:R-:W-:Y:S01]  /*d1e50*/  SHF.R.U32.HI R9, RZ, 0x3, R7 ;  /* 0x00000003ff097819 */ /* 0x006fe20000011607 */
[----:B------:R-:W-:Y:S01]  /*d1e60*/  BSSY.RECONVERGENT B2, `(.L_x_3593) ;  /* 0x0000009000027945 */ /* 0x000fe20003800200 */
[----:B0-----:R-:W-:-:S03]  /*d1e70*/  LEA.HI R3, R7, R6, RZ, 0x1f ;  /* 0x0000000607037211 */ /* 0x001fc600078ff8ff */
[----:B------:R-:W-:Y:S02]  /*d1e80*/  IMAD.WIDE.U32 R8, R9, 0x4, R24 ;  /* 0x0000000409087825 */ /* 0x000fe400078e0018 */
[----:B------:R-:W-:Y:S05]  /*d1e90*/  @P0 BRA `(.L_x_3594) ;  /* 0x00000000000c0947 */ /* 0x000fea0003800000 */
[----:B------:R-:W-:-:S06]  /*d1ea0*/  IMAD.MOV.U32 R0, RZ, RZ, -0x1 ;  /* 0xffffffffff007424 */ /* 0x000fcc00078e00ff */
[----:B------:R0:W1:Y:S01]  /*d1eb0*/  ATOMS.EXCH R0, [R3+0x10000], R0 ;  /* 0x010000000300738c */ /* 0x0000620004000000 */
[----:B------:R-:W-:Y:S05]  /*d1ec0*/  BRA `(.L_x_3595) ;  /* 0x0000000000087947 */ /* 0x000fea0003800000 */
.L_x_3594:
[----:B------:R-:W-:-:S05]  /*d1ed0*/  IMAD.MOV.U32 R5, RZ, RZ, -0x1 ;  /* 0xffffffffff057424 */ /* 0x000fca00078e00ff */
[----:B------:R2:W5:Y:S02]  /*d1ee0*/  ATOMG.E.EXCH.STRONG.GPU PT, R0, desc[UR36][R8.64], R5 ;  /* 0x80000005080079a8 */ /* 0x000564000c1ef124 */
.L_x_3595:
[----:B------:R-:W-:Y:S05]  /*d1ef0*/  BSYNC.RECONVERGENT B2 ;  /* 0x0000000000027941 */ /* 0x000fea0003800200 */
.L_x_3593:
[----:B-12--5:R-:W-:-:S05]  /*d1f00*/  VIADD R5, R0, 0x1 ;  /* 0x0000000100057836 */ /* 0x026fca0000000000 */
[----:B------:R-:W-:-:S13]  /*d1f10*/  ISETP.GE.U32.AND P1, PT, R5, 0x2, PT ;  /* 0x000000020500780c */ /* 0x000fda0003f26070 */
[----:B------:R-:W-:Y:S05]  /*d1f20*/  @!P1 BRA `(.L_x_3592) ;  /* 0x0000000000249947 */ /* 0x000fea0003800000 */
[----:B------:R-:W-:Y:S04]  /*d1f30*/  BSSY.RECONVERGENT B2, `(.L_x_3596) ;  /* 0x0000005000027945 */ /* 0x000fe80003800200 */
[----:B------:R-:W-:Y:S05]  /*d1f40*/  @P0 BRA `(.L_x_3597) ;  /* 0x0000000000080947 */ /* 0x000fea0003800000 */
[----:B------:R2:W-:Y:S01]  /*d1f50*/  ATOMS.EXCH RZ, [R3+0x10000], RZ ;  /* 0x010000ff03ff738c */ /* 0x0005e20004000000 */
[----:B------:R-:W-:Y:S05]  /*d1f60*/  BRA `(.L_x_3598) ;  /* 0x0000000000047947 */ /* 0x000fea0003800000 */
.L_x_3597:
[----:B------:R1:W5:Y:S02]  /*d1f70*/  ATOMG.E.EXCH.STRONG.GPU PT, RZ, desc[UR36][R8.64], RZ ;  /* 0x800000ff08ff79a8 */ /* 0x000364000c1ef124 */
.L_x_3598:
[----:B------:R-:W-:Y:S05]  /*d1f80*/  BSYNC.RECONVERGENT B2 ;  /* 0x0000000000027941 */ /* 0x000fea0003800200 */
.L_x_3596:
[----:B------:R-:W-:Y:S01]  /*d1f90*/  LOP3.LUT P0, RZ, R0, 0x7, RZ, 0xc0, !PT ;  /* 0x0000000700ff7812 */ /* 0x000fe2000780c0ff */
[----:B------:R-:W-:-:S12]  /*d1fa0*/  IMAD.MOV.U32 R7, RZ, RZ, R0 ;  /* 0x000000ffff077224 */ /* 0x000fd800078e0000 */
[----:B------:R-:W-:Y:S05]  /*d1fb0*/  @!P0 BRA `(.L_x_3599) ;  /* 0xfffffffc009c8947 */ /* 0x000fea000383ffff */
.L_x_3592:
[----:B------:R-:W-:Y:S05]  /*d1fc0*/  BSYNC B1 ;  /* 0x0000000000017941 */ /* 0x000fea0003800000 */
.L_x_3591:
        /* <DEDUP_REMOVED lines=10> */
[----:B0-2---:R-:W-:-:S10]  /*d2070*/  IMAD.MOV.U32 R3, RZ, RZ, R4 ;  /* 0x000000ffff037224 */ /* 0x005fd400078e0004 */
[----:B------:R-:W-:Y:S05]  /*d2080*/  @!P0 BRA `(.L_x_3603) ;  /* 0x00000000009c8947 */ /* 0x000fea0003800000 */
[----:B------:R-:W-:-:S13]  /*d2090*/  ISETP.NE.AND P0, PT, R5, RZ, PT ;  /* 0x000000ff0500720c */ /* 0x000fda0003f05270 */
[----:B------:R-:W-:Y:S05]  /*d20a0*/  @P0 BREAK.RELIABLE B1 ;  /* 0x0000000000010942 */ /* 0x000fea0003800100 */
[----:B------:R-:W-:Y:S05]  /*d20b0*/  @P0 BRA `(.L_x_3604) ;  /* 0x0000000400640947 */ /* 0x000fea0003800000 */
.L_x_3602:
        /* <DEDUP_REMOVED lines=14> */
.L_x_3601:
        /* <DEDUP_REMOVED lines=13> */
[----:B0-2---:R-:W-:Y:S01]  /*d2270*/  IMAD.MOV.U32 R3, RZ, RZ, R7 ;  /* 0x000000ffff037224 */ /* 0x005fe200078e0007 */
[----:B------:R-:W-:Y:S06]  /*d2280*/  BRA `(.L_x_3603) ;  /* 0x00000000001c7947 */ /* 0x000fec0003800000 */
.L_x_3606:
[----:B------:R-:W-:-:S05]  /*d2290*/  IMAD.WIDE.U32 R4, R5, 0x4, R24 ;  /* 0x0000000405047825 */ /* 0x000fca00078e0018 */
[----:B-1----:R-:W3:Y:S02]  /*d22a0*/  ATOMG.E.EXCH.STRONG.GPU PT, R0, desc[UR36][R4.64], R7 ;  /* 0x80000007040079a8 */ /* 0x002ee4000c1ef124 */
[----:B---3--:R-:W-:-:S13]  /*d22b0*/  ISETP.NE.AND P0, PT, R0, -0x1, PT ;  /* 0xffffffff0000780c */ /* 0x008fda0003f05270 */
[----:B------:R-:W-:Y:S05]  /*d22c0*/  @!P0 BREAK.RELIABLE B1 ;  /* 0x0000000000018942 */ /* 0x000fea0003800100 */
[----:B------:R-:W-:Y:S05]  /*d22d0*/  @!P0 BRA `(.L_x_3582) ;  /* 0x0000000000f48947 */ /* 0x000fea0003800000 */
[----:B------:R1:W5:Y:S01]  /*d22e0*/  ATOMG.E.EXCH.STRONG.GPU PT, RZ, desc[UR36][R4.64], RZ ;  /* 0x800000ff04ff79a8 */ /* 0x000362000c1ef124 */
[----:B0-2---:R-:W-:-:S07]  /*d22f0*/  IMAD.MOV.U32 R3, RZ, RZ, R7 ;  /* 0x000000ffff037224 */ /* 0x005fce00078e0007 */
.L_x_3603:
[----:B------:R-:W-:Y:S05]  /*d2300*/  BSYNC.RELIABLE B1 ;  /* 0x0000000000017941 */ /* 0x000fea0003800100 */
.L_x_3600:
[----:B------:R-:W-:Y:S02]  /*d2310*/  LOP3.LUT P0, RZ, R0, 0x7, RZ, 0xc0, !PT ;  /* 0x0000000700ff7812 */ /* 0x000fe4000780c0ff */
[----:B------:R-:W-:-:S04]  /*d2320*/  LOP3.LUT P1, RZ, R3, 0x7, RZ, 0xc0, !PT ;  /* 0x0000000703ff7812 */ /* 0x000fc8000782c0ff */
[----:B------:R-:W-:-:S04]  /*d2330*/  PLOP3.LUT P0, PT, P0, P1, PT, 0x20, 0x2 ;  /* 0x000000000002781c */ /* 0x000fc80000702470 */
[----:B-1-3--:R-:W-:Y:S02]  /*d2340*/  SEL R4, R3, R0, P0 ;  /* 0x0000000003047207 */ /* 0x00afe40000000000 */
[----:B------:R-:W-:Y:S02]  /*d2350*/  SEL R7, R0, R3, P0 ;  /* 0x0000000300077207 */ /* 0x000fe40000000000 */
[----:B------:R-:W-:-:S13]  /*d2360*/  LOP3.LUT P1, RZ, R4, 0x7, RZ, 0xc0, !PT ;  /* 0x0000000704ff7812 */ /* 0x000fda000782c0ff */
[----:B------:R-:W-:Y:S05]  /*d2370*/  @!P1 BRA `(.L_x_3607) ;  /* 0xfffffff8008c9947 */ /* 0x000fea000383ffff */
.L_x_3590:
        /* <DEDUP_REMOVED lines=31> */
.L_x_3605:
        /* <DEDUP_REMOVED lines=14> */
.L_x_3604:
[----:B------:R-:W2:Y:S01]  /*d2650*/  LDL R3, [R1+0x238] ;  /* 0x0002380001037983 */ /* 0x000ea20000100800 */
[----:B------:R-:W-:Y:S02]  /*d2660*/  IMAD.MOV.U32 R5, RZ, RZ, R7 ;  /* 0x000000ffff057224 */ /* 0x000fe400078e0007 */
[C---:B--2---:R-:W-:Y:S02]  /*d2670*/  VIADD R0, R3.reuse, 0x1 ;  /* 0x0000000103007836 */ /* 0x044fe40000000000 */
[----:B------:R-:W-:-:S03]  /*d2680*/  IMAD R3, R3, 0x8, R2 ;  /* 0x0000000803037824 */ /* 0x000fc600078e0202 */
[----:B------:R4:W-:Y:S04]  /*d2690*/  STL [R1+0x238], R0 ;  /* 0x0002380001007387 */ /* 0x0009e80000100800 */
[----:B------:R4:W-:Y:S02]  /*d26a0*/  STL.64 [R3+0x220], R4 ;  /* 0x0002200403007387 */ /* 0x0009e40000100a00 */
.L_x_3582:
[----:B------:R-:W-:Y:S05]  /*d26b0*/  BSYNC B0 ;  /* 0x0000000000007941 */ /* 0x000fea0003800000 */
.L_x_3560:
[----:B------:R-:W-:Y:S05]  /*d26c0*/  BRA `(.L_x_3117) ;  /* 0x0000007800387947 */ /* 0x000fea0003800000 */
.L_x_3547:
[----:B------:R-:W2:Y:S04]  /*d26d0*/  LDL R0, [R1+0x2c] ;  /* 0x00002c0001007983 */ /* 0x000ea80000100800 */
[----:B------:R0:W5:Y:S01]  /*d26e0*/  LDL R23, [R1+0xa40] ;  /* 0x000a400001177983 */ /* 0x0001620000100800 */
[----:B------:R-:W-:Y:S01]  /*d26f0*/  BSSY.RECONVERGENT B6, `(.L_x_3608) ;  /* 0x000009f000067945 */ /* 0x000fe20003800200 */
[----:B--2---:R-:W-:-:S13]  /*d2700*/  ISETP.NE.AND P0, PT, R0, 0x2, PT ;  /* 0x000000020000780c */ /* 0x004fda0003f05270 */
[----:B0-----:R-:W-:Y:S05]  /*d2710*/  @!P0 BRA `(.L_x_3609) ;  /* 0x0000000000988947 */ /* 0x001fea0003800000 */
[----:B------:R-:W-:Y:S01]  /*d2720*/  BSSY.RECONVERGENT B7, `(.L_x_3610) ;  /* 0x0000023000077945 */ /* 0x000fe20003800200 */
[----:B------:R-:W-:-:S07]  /*d2730*/  IMAD.MOV.U32 R33, RZ, RZ, RZ ;  /* 0x000000ffff217224 */ /* 0x000fce00078e00ff */
.L_x_3613:
        /* <DEDUP_REMOVED lines=30> */
.L_x_3612:
[----:B------:R-:W-:Y:S05]  /*d2920*/  BSYNC.RECONVERGENT B8 ;  /* 0x0000000000087941 */ /* 0x000fea0003800200 */
.L_x_3611:
[----:B------:R-:W-:-:S13]  /*d2930*/  ISETP.NE.AND P6, PT, R34, RZ, PT ;  /* 0x000000ff2200720c */ /* 0x000fda0003fc5270 */
[----:B------:R-:W-:Y:S05]  /*d2940*/  @P6 BRA `(.L_x_3613) ;  /* 0xfffffffc007c6947 */ /* 0x000fea000383ffff */
[----:B------:R-:W-:Y:S05]  /*d2950*/  BSYNC.RECONVERGENT B7 ;  /* 0x0000000000077941 */ /* 0x000fea0003800200 */
.L_x_3610:
[----:B------:R-:W-:Y:S01]  /*d2960*/  PLOP3.LUT P0, PT, PT, PT, PT, 0x80, 0x8 ;  /* 0x000000000008781c */ /* 0x000fe20003f0f070 */
[----:B------:R-:W-:-:S12]  /*d2970*/  BRA `(.L_x_3614) ;  /* 0x0000000400d87947 */ /* 0x000fd80003800000 */
.L_x_3609:
[----:B------:R-:W2:Y:S04]  /*d2980*/  LDL R5, [R1+0x24] ;  /* 0x0000240001057983 */ /* 0x000ea80000100800 */
[----:B------:R0:W5:Y:S01]  /*d2990*/  LDL R0, [R1+0x38] ;  /* 0x0000380001007983 */ /* 0x0001620000100800 */
[----:B------:R-:W-:Y:S01]  /*d29a0*/  BSSY.RECONVERGENT B0, `(.L_x_3615) ;  /* 0x0000072000007945 */ /* 0x000fe20003800200 */
[----:B------:R-:W-:Y:S02]  /*d29b0*/  IMAD.MOV.U32 R3, RZ, RZ, RZ ;  /* 0x000000ffff037224 */ /* 0x000fe400078e00ff */
[----:B0-2---:R-:W-:-:S07]  /*d29c0*/  VIADD R4, R5, 0x40 ;  /* 0x0000004005047836 */ /* 0x005fce0000000000 */
.L_x_3617:
        /* <DEDUP_REMOVED lines=35> */
[----:B0-----:R-:W-:Y:S02]  /*d2c00*/  ISETP.NE.U32.AND P1, PT, R6, RZ, PT ;  /* 0x000000ff0600720c */ /* 0x001fe40003f25070 */
[----:B------:R-:W-:Y:S02]  /*d2c10*/  IADD3 R6, PT, PT, R5, 0x3, RZ ;  /* 0x0000000305067810 */ /* 0x000fe40007ffe0ff */
        /* <DEDUP_REMOVED lines=74> */
.L_x_3616:
[----:B------:R-:W-:Y:S05]  /*d30c0*/  BSYNC.RECONVERGENT B0 ;  /* 0x0000000000007941 */ /* 0x000fea0003800200 */
.L_x_3615:
[----:B------:R0:W-:Y:S02]  /*d30d0*/  STL [R1+0x24], R6 ;  /* 0x0000240601007387 */ /* 0x0001e40000100800 */
.L_x_3614:
[----:B------:R-:W-:Y:S05]  /*d30e0*/  BSYNC.RECONVERGENT B6 ;  /* 0x0000000000067941 */ /* 0x000fea0003800200 */
.L_x_3608:
        /* <DEDUP_REMOVED lines=15> */
[----:B0-----:R-:W-:-:S06]  /*d31e0*/  LEA R6, R37, UR4, 0x3 ;  /* 0x0000000425067c11 */ /* 0x001fcc000f8e18ff */
[----:B------:R-:W0:Y:S01]  /*d31f0*/  ATOMS.EXCH.64 R6, [R6], RZ ;  /* 0x000000ff0606738c */ /* 0x000e220004000400 */
[----:B------:R-:W-:Y:S05]  /*d3200*/  BRA `(.L_x_3620) ;  /* 0x0000000000147947 */ /* 0x000fea0003800000 */
.L_x_3619:
[----:B------:R-:W1:Y:S02]  /*d3210*/  LDC.64 R4, c[0x0][0x380] ;  /* 0x0000e000ff047b82 */ /* 0x000e640000000a00 */
[----:B-1----:R-:W-:-:S03]  /*d3220*/  IMAD.WIDE.U32 R4, R37, 0x8, R4 ;  /* 0x0000000825047825 */ /* 0x002fc600078e0004 */
[----:B0-----:R-:W-:-:S05]  /*d3230*/  IADD3 R6, P0, PT, R4, 0xc000000, RZ ;  /* 0x0c00000004067810 */ /* 0x001fca0007f1e0ff */
[----:B------:R-:W-:-:S06]  /*d3240*/  IMAD.X R7, RZ, RZ, R5, P0 ;  /* 0x000000ffff077224 */ /* 0x000fcc00000e0605 */
[----:B------:R-:W5:Y:S02]  /*d3250*/  ATOMG.E.EXCH.64.STRONG.GPU PT, R6, desc[UR36][R6.64+0x8], RZ ;  /* 0x800008ff060679a8 */ /* 0x000f64000c1ef524 */
.L_x_3620:
[----:B------:R-:W-:Y:S05]  /*d3260*/  BSYNC.RECONVERGENT B0 ;  /* 0x0000000000007941 */ /* 0x000fea0003800200 */
.L_x_3618:
[----:B0----5:R-:W-:Y:S01]  /*d3270*/  LOP3.LUT P0, RZ, R7, 0x7, RZ, 0xc0, !PT ;  /* 0x0000000707ff7812 */ /* 0x021fe2000780c0ff */
[--C-:B------:R-:W-:Y:S01]  /*d3280*/  IMAD.MOV.U32 R0, RZ, RZ, R6.reuse ;  /* 0x000000ffff007224 */ /* 0x100fe200078e0006 */
[----:B------:R-:W-:Y:S01]  /*d3290*/  BSSY B0, `(.L_x_3621) ;  /* 0x0000022000007945 */ /* 0x000fe20003800000 */
[----:B------:R-:W-:Y:S02]  /*d32a0*/  IMAD.MOV.U32 R4, RZ, RZ, R6 ;  /* 0x000000ffff047224 */ /* 0x000fe400078e0006 */
[----:B------:R-:W-:Y:S01]  /*d32b0*/  IMAD.MOV.U32 R15, RZ, RZ, R7 ;  /* 0x000000ffff0f7224 */ /* 0x000fe200078e0007 */
[----:B------:R-:W-:-:S07]  /*d32c0*/  PRMT R11, R0, 0x7610, R11 ;  /* 0x00007610000b7816 */ /* 0x000fce000000000b */
[----:B------:R-:W-:Y:S05]  /*d32d0*/  @P0 BRA `(.L_x_3622) ;  /* 0x0000000000740947 */ /* 0x000fea0003800000 */
[----:B------:R-:W0:Y:S01]  /*d32e0*/  S2R R3, SR_CgaCtaId ;  /* 0x0000000000037919 */ /* 0x000e220000008800 */
[----:B------:R-:W-:-:S05]  /*d32f0*/  MOV R0, 0x400 ;  /* 0x0000040000007802 */ /* 0x000fca0000000f00 */
[----:B------:R-:W-:-:S05]  /*d3300*/  VIADD R0, R0, 0x410 ;  /* 0x0000041000007836 */ /* 0x000fca0000000000 */
[----:B0-----:R-:W-:-:S07]  /*d3310*/  LEA R10, R3, R0, 0x18 ;  /* 0x00000000030a7211 */ /* 0x001fce00078ec0ff */
.L_x_3629:
        /* <DEDUP_REMOVED lines=10> */
.L_x_3624:
[----:B------:R-:W-:-:S05]  /*d33c0*/  IMAD.MOV.U32 R5, RZ, RZ, -0x1 ;  /* 0xffffffffff057424 */ /* 0x000fca00078e00ff */
[----:B------:R2:W5:Y:S02]  /*d33d0*/  ATOMG.E.EXCH.STRONG.GPU PT, R0, desc[UR36][R8.64], R5 ;  /* 0x80000005080079a8 */ /* 0x000564000c1ef124 */
.L_x_3625:
[----:B------:R-:W-:Y:S05]  /*d33e0*/  BSYNC.RECONVERGENT B1 ;  /* 0x0000000000017941 */ /* 0x000fea0003800200 */
.L_x_3623:
[----:B-12--5:R-:W-:-:S05]  /*d33f0*/  VIADD R5, R0, 0x1 ;  /* 0x0000000100057836 */ /* 0x026fca0000000000 */
[----:B------:R-:W-:-:S13]  /*d3400*/  ISETP.GE.U32.AND P1, PT, R5, 0x2, PT ;  /* 0x000000020500780c */ /* 0x000fda0003f26070 */
[----:B------:R-:W-:Y:S05]  /*d3410*/  @!P1 BRA `(.L_x_3622) ;  /* 0x0000000000249947 */ /* 0x000fea0003800000 */
[----:B------:R-:W-:Y:S04]  /*d3420*/  BSSY.RECONVERGENT B1, `(.L_x_3626) ;  /* 0x0000005000017945 */ /* 0x000fe80003800200 */
[----:B------:R-:W-:Y:S05]  /*d3430*/  @P0 BRA `(.L_x_3627) ;  /* 0x0000000000080947 */ /* 0x000fea0003800000 */
[----:B------:R1:W-:Y:S01]  /*d3440*/  ATOMS.EXCH RZ, [R3+0x10000], RZ ;  /* 0x010000ff03ff738c */ /* 0x0003e20004000000 */
[----:B------:R-:W-:Y:S05]  /*d3450*/  BRA `(.L_x_3628) ;  /* 0x0000000000047947 */ /* 0x000fea0003800000 */
.L_x_3627:
[----:B------:R2:W5:Y:S02]  /*d3460*/  ATOMG.E.EXCH.STRONG.GPU PT, RZ, desc[UR36][R8.64], RZ ;  /* 0x800000ff08ff79a8 */ /* 0x000564000c1ef124 */
.L_x_3628:
[----:B------:R-:W-:Y:S05]  /*d3470*/  BSYNC.RECONVERGENT B1 ;  /* 0x0000000000017941 */ /* 0x000fea0003800200 */
.L_x_3626:
[----:B------:R-:W-:Y:S01]  /*d3480*/  LOP3.LUT P0, RZ, R0, 0x7, RZ, 0xc0, !PT ;  /* 0x0000000700ff7812 */ /* 0x000fe2000780c0ff */
[----:B------:R-:W-:-:S12]  /*d3490*/  IMAD.MOV.U32 R15, RZ, RZ, R0 ;  /* 0x000000ffff0f7224 */ /* 0x000fd800078e0000 */
[----:B------:R-:W-:Y:S05]  /*d34a0*/  @!P0 BRA `(.L_x_3629) ;  /* 0xfffffffc009c8947 */ /* 0x000fea000383ffff */
.L_x_3622:
[----:B------:R-:W-:Y:S05]  /*d34b0*/  BSYNC B0 ;  /* 0x0000000000007941 */ /* 0x000fea0003800000 */
.L_x_3621:
[----:B------:R-:W-:Y:S01]  /*d34c0*/  LOP3.LUT R0, R6, 0x7, RZ, 0xc0, !PT ;  /* 0x0000000706007812 */ /* 0x000fe200078ec0ff */
[----:B------:R-:W-:Y:S03]  /*d34d0*/  BSSY B3, `(.L_x_3117) ;  /* 0x00006ad000037945 */ /* 0x000fe60003800000 */
[----:B------:R-:W-:-:S04]  /*d34e0*/  ISETP.NE.U32.AND P0, PT, R0, 0x3, PT ;  /* 0x000000030000780c */ /* 0x000fc80003f05070 */
[----:B------:R-:W-:-:S13]  /*d34f0*/  ISETP.NE.AND.EX P0, PT, RZ, RZ, PT, P0 ;  /* 0x000000ffff00720c */ /* 0x000fda0003f05300 */
[----:B------:R-:W-:Y:S05]  /*d3500*/  @P0 BRA `(.L_x_3630) ;  /* 0x0000006000400947 */ /* 0x000fea0003800000 */
[----:B--2---:R-:W-:Y:S01]  /*d3510*/  SHF.R.U32.HI R9, RZ, 0x3, R40 ;  /* 0x00000003ff097819 */ /* 0x004fe20000011628 */
[----:B------:R-:W-:Y:S01]  /*d3520*/  BSSY.RECONVERGENT B2, `(.L_x_3631) ;  /* 0x0000582000027945 */ /* 0x000fe20003800200 */
[----:B------:R-:W-:Y:S01]  /*d3530*/  SHF.R.U32.HI R8, RZ, 0x3, R4 ;  /* 0x00000003ff087819 */ /* 0x000fe20000011604 */
[----:B------:R-:W-:-:S03]  /*d3540*/  IMAD.MOV.U32 R5, RZ, RZ, 0x1 ;  /* 0x00000001ff057424 */ /* 0x000fc600078e00ff */
[----:B------:R-:W-:-:S13]  /*d3550*/  LOP3.LUT P0, RZ, R9, 0x1f, R8, 0xc8, !PT ;  /* 0x0000001f09ff7812 */ /* 0x000fda000780c808 */
[----:B------:R-:W-:Y:S05]  /*d3560*/  @!P0 BRA `(.L_x_3632) ;  /* 0x0000005400f48947 */ /* 0x000fea0003800000 */
[----:B------:R-:W-:Y:S02]  /*d3570*/  LOP3.LUT R0, R8, 0x1f, RZ, 0xc0, !PT ;  /* 0x0000001f08007812 */ /* 0x000fe400078ec0ff */
[----:B------:R-:W-:Y:S02]  /*d3580*/  SHF.R.U32.HI R7, RZ, 0x8, R40 ;  /* 0x00000008ff077819 */ /* 0x000fe40000011628 */
[----:B------:R-:W-:Y:S01]  /*d3590*/  LOP3.LUT P0, R12, R40, 0xf8, RZ, 0xc0, !PT ;  /* 0x000000f8280c7812 */ /* 0x000fe2000780c0ff */
[----:B01----:R-:W-:Y:S01]  /*d35a0*/  VIADD R3, R0, 0xfffffffc ;  /* 0xfffffffc00037836 */ /* 0x003fe20000000000 */
[----:B------:R-:W-:Y:S01]  /*d35b0*/  LOP3.LUT R6, R9, 0x1f, RZ, 0xc0, !PT ;  /* 0x0000001f09067812 */ /* 0x000fe200078ec0ff */
[----:B------:R-:W-:-:S03]  /*d35c0*/  VIADD R5, R7, 0xfffffffc ;  /* 0xfffffffc07057836 */ /* 0x000fc60000000000 */
[----:B------:R-:W-:-:S04]  /*d35d0*/  LOP3.LUT R3, R3, 0xff, RZ, 0xc0, !PT ;  /* 0x000000ff03037812 */ /* 0x000fc800078ec0ff */
[----:B------:R-:W-:-:S04]  /*d35e0*/  ISETP.GE.U32.AND P1, PT, R3, 0xfd, PT ;  /* 0x000000fd0300780c */ /* 0x000fc80003f26070 */
        /* <DEDUP_REMOVED lines=8> */
.L_x_3863:
[----:B------:R-:W-:Y:S05]  /*d3670*/  BRX R6 -0xd3680                                                         (*"BRANCH_TARGETS .L_x_3864,.L_x_3865,.L_x_3866"*) ;  /* 0xfffff2c806607949 */ /* 0x000fea000383ffff */
.L_x_3866:
        /* <DEDUP_REMOVED lines=12> */
.L_x_3634:
        /* <DEDUP_REMOVED lines=10> */
.L_x_3864:
        /* <DEDUP_REMOVED lines=11> */
.L_x_3636:
        /* <DEDUP_REMOVED lines=9> */
.L_x_3865:
        /* <DEDUP_REMOVED lines=24> */
.L_x_3635:
[----:B------:R-:W-:Y:S01]  /*d3aa0*/  IMAD.MOV.U32 R5, RZ, RZ, 0x1 ;  /* 0x00000001ff057424 */ /* 0x000fe200078e00ff */
[----:B------:R-:W-:Y:S06]  /*d3ab0*/  BRA `(.L_x_3632) ;  /* 0x0000005000a07947 */ /* 0x000fec0003800000 */
.L_x_3637:
        /* <DEDUP_REMOVED lines=16> */
.L_x_3633:
        /* <DEDUP_REMOVED lines=16> */
.L_x_3867:
[----:B------:R-:W-:Y:S05]  /*d3cc0*/  BRX R4 -0xd3cd0                                                         (*"BRANCH_TARGETS .L_x_3868,.L_x_3869,.L_x_3870"*) ;  /* 0xfffff2c004cc7949 */ /* 0x000fea000383ffff */
.L_x_3870:
        /* <DEDUP_REMOVED lines=11> */
.L_x_3640:
        /* <DEDUP_REMOVED lines=10> */
.L_x_3868:
        /* <DEDUP_REMOVED lines=10> */
.L_x_3642:
        /* <DEDUP_REMOVED lines=9> */
.L_x_3869:
        /* <DEDUP_REMOVED lines=22> */
.L_x_3641:
[----:B------:R-:W-:Y:S01]  /*d40b0*/  IMAD.MOV.U32 R5, RZ, RZ, 0x1 ;  /* 0x00000001ff057424 */ /* 0x000fe200078e00ff */
[----:B------:R-:W-:Y:S06]  /*d40c0*/  BRA `(.L_x_3632) ;  /* 0x0000004c001c7947 */ /* 0x000fec0003800000 */
.L_x_3643:
        /* <DEDUP_REMOVED lines=16> */
.L_x_3639:
        /* <DEDUP_REMOVED lines=10> */
[----:B------:R-:W-:Y:S01]  /*d4270*/  VIMNMX.U16x2 R3, PT, PT, R6, R0, PT ;  /* 0x0000000006037248 */ /* 0x000fe20003fe0200 */
[----:B------:R-:W-:-:S03]  /*d4280*/  IMAD.MOV.U32 R5, RZ, RZ, 0x1 ;  /* 0x00000001ff057424 */ /* 0x000fc600078e00ff */
[----:B------:R-:W-:-:S04]  /*d4290*/  LOP3.LUT R3, R3, 0xffff, RZ, 0xc0, !PT ;  /* 0x0000ffff03037812 */ /* 0x000fc800078ec0ff */
[----:B------:R-:W-:-:S13]  /*d42a0*/  ISETP.GT.U32.AND P0, PT, R3, 0x3, PT ;  /* 0x000000030300780c */ /* 0x000fda0003f04070 */
[----:B------:R-:W-:Y:S05]  /*d42b0*/  @P0 BREAK.RELIABLE B0 ;  /* 0x0000000000000942 */ /* 0x000fea0003800100 */
[----:B------:R-:W-:Y:S05]  /*d42c0*/  @P0 BRA `(.L_x_3632) ;  /* 0x00000048009c0947 */ /* 0x000fea0003800000 */
[----:B------:R-:W-:Y:S01]  /*d42d0*/  VIMNMX.U16x2 R3, PT, PT, R6, R0, !PT ;  /* 0x0000000006037248 */ /* 0x000fe20007fe0200 */
[----:B------:R-:W-:-:S03]  /*d42e0*/  IMAD.MOV.U32 R5, RZ, RZ, 0x1 ;  /* 0x00000001ff057424 */ /* 0x000fc600078e00ff */
[----:B------:R-:W-:-:S04]  /*d42f0*/  LOP3.LUT R3, R3, 0xffff, RZ, 0xc0, !PT ;  /* 0x0000ffff03037812 */ /* 0x000fc800078ec0ff */
[----:B------:R-:W-:-:S13]  /*d4300*/  ISETP.GE.U32.AND P0, PT, R3, 0x4, PT ;  /* 0x000000040300780c */ /* 0x000fda0003f06070 */
[----:B------:R-:W-:Y:S05]  /*d4310*/  @!P0 BREAK.RELIABLE B0 ;  /* 0x0000000000008942 */ /* 0x000fea0003800100 */
[----:B------:R-:W-:Y:S05]  /*d4320*/  @!P0 BRA `(.L_x_3632) ;  /* 0x0000004800848947 */ /* 0x000fea0003800000 */
[----:B------:R-:W-:Y:S05]  /*d4330*/  BSYNC.RELIABLE B0 ;  /* 0x0000000000007941 */ /* 0x000fea0003800100 */
.L_x_3638:
        /* <DEDUP_REMOVED lines=30> */
.L_x_3649:
[----:B------:R-:W-:-:S05]  /*d4520*/  IMAD.IADD R0, R0, 0x1, R3 ;  /* 0x0000000100007824 */ /* 0x000fca00078e0203 */
[----:B------:R-:W-:Y:S01]  /*d4530*/  LEA R5, R0, 0x1, 0x5 ;  /* 0x0000000100057811 */ /* 0x000fe200078e28ff */
[----:B------:R-:W-:Y:S06]  /*d4540*/  BRA `(.L_x_3632) ;  /* 0x0000004400fc7947 */ /* 0x000fec0003800000 */
.L_x_3648:
        /* <DEDUP_REMOVED lines=8> */
.L_x_3650:
[----:B------:R-:W-:-:S05]  /*d45d0*/  IMAD.IADD R0, R3, 0x1, -R0 ;  /* 0x0000000103007824 */ /* 0x000fca00078e0a00 */
[----:B------:R-:W-:Y:S01]  /*d45e0*/  LEA R5, R0, 0x1, 0x5 ;  /* 0x0000000100057811 */ /* 0x000fe200078e28ff */
[----:B------:R-:W-:Y:S06]  /*d45f0*/  BRA `(.L_x_3632) ;  /* 0x0000004400d07947 */ /* 0x000fec0003800000 */
.L_x_3647:
        /* <DEDUP_REMOVED lines=27> */
.L_x_3652:
        /* <DEDUP_REMOVED lines=20> */
.L_x_3651:
        /* <DEDUP_REMOVED lines=11> */
.L_x_3654:
        /* <DEDUP_REMOVED lines=19> */
.L_x_3653:
        /* <DEDUP_REMOVED lines=19> */
.L_x_3646:
        /* <DEDUP_REMOVED lines=13> */
.L_x_3657:
[----:B------:R-:W-:Y:S01]  /*d4cd0*/  IMAD.MOV.U32 R5, RZ, RZ, 0x1 ;  /* 0x00000001ff057424 */ /* 0x000fe200078e00ff */
[----:B------:R-:W-:-:S04]  /*d4ce0*/  ISETP.NE.AND P0, PT, R0, R3, PT ;  /* 0x000000030000720c */ /* 0x000fc80003f05270 */
[----:B------:R-:W-:Y:S01]  /*d4cf0*/  SEL R5, R5, 0x21, !P0 ;  /* 0x0000002105057807 */ /* 0x000fe20004000000 */
[----:B------:R-:W-:Y:S08]  /*d4d00*/  BRA `(.L_x_3632) ;  /* 0x00000040000c7947 */ /* 0x000ff00003800000 */
.L_x_3656:
        /* <DEDUP_REMOVED lines=10> */
.L_x_3659:
[----:B------:R-:W-:-:S04]  /*d4db0*/  LOP3.LUT R0, R0, R3, RZ, 0xc0, !PT ;  /* 0x0000000300007212 */ /* 0x000fc800078ec0ff */
[----:B------:R-:W-:Y:S01]  /*d4dc0*/  LEA R5, R0, 0x1, 0x5 ;  /* 0x0000000100057811 */ /* 0x000fe200078e28ff */
[----:B------:R-:W-:Y:S06]  /*d4dd0*/  BRA `(.L_x_3632) ;  /* 0x0000003c00d87947 */ /* 0x000fec0003800000 */
.L_x_3658:
[----:B------:R-:W-:Y:S01]  /*d4de0*/  IMAD.MOV.U32 R5, RZ, RZ, 0x1 ;  /* 0x00000001ff057424 */ /* 0x000fe200078e00ff */
[----:B------:R-:W-:-:S04]  /*d4df0*/  ISETP.GT.U32.AND P0, PT, R0, R3, PT ;  /* 0x000000030000720c */ /* 0x000fc80003f04070 */
[----:B------:R-:W-:Y:S01]  /*d4e00*/  SEL R5, R5, 0x21, !P0 ;  /* 0x0000002105057807 */ /* 0x000fe20004000000 */
[----:B------:R-:W-:Y:S08]  /*d4e10*/  BRA `(.L_x_3632) ;  /* 0x0000003c00c87947 */ /* 0x000ff00003800000 */
.L_x_3655:
        /* <DEDUP_REMOVED lines=10> */
.L_x_3661:
[----:B------:R-:W-:-:S04]  /*d4ec0*/  LOP3.LUT R0, R0, R3, RZ, 0x3c, !PT ;  /* 0x0000000300007212 */ /* 0x000fc800078e3cff */
[----:B------:R-:W-:Y:S01]  /*d4ed0*/  LEA R5, R0, 0x1, 0x5 ;  /* 0x0000000100057811 */ /* 0x000fe200078e28ff */
[----:B------:R-:W-:Y:S06]  /*d4ee0*/  BRA `(.L_x_3632) ;  /* 0x0000003c00947947 */ /* 0x000fec0003800000 */
.L_x_3660:
        /* <DEDUP_REMOVED lines=10> */
.L_x_3663:
[----:B------:R-:W-:-:S04]  /*d4f90*/  SHF.R.W.U32.HI R0, RZ, R3, R0 ;  /* 0x00000003ff007219 */ /* 0x000fc80000011e00 */
[----:B------:R-:W-:Y:S01]  /*d4fa0*/  LEA R5, R0, 0x1, 0x5 ;  /* 0x0000000100057811 */ /* 0x000fe200078e28ff */
[----:B------:R-:W-:Y:S06]  /*d4fb0*/  BRA `(.L_x_3632) ;  /* 0x0000003c00607947 */ /* 0x000fec0003800000 */
.L_x_3662:
[----:B------:R-:W-:-:S04]  /*d4fc0*/  SHF.L.W.U32 R0, R3, R0, RZ ;  /* 0x0000000003007219 */ /* 0x000fc80000000eff */
[----:B------:R-:W-:Y:S01]  /*d4fd0*/  LEA R5, R0, 0x1, 0x5 ;  /* 0x0000000100057811 */ /* 0x000fe200078e28ff */
[----:B------:R-:W-:Y:S06]  /*d4fe0*/  BRA `(.L_x_3632) ;  /* 0x0000003c00547947 */ /* 0x000fec0003800000 */
.L_x_3645:
[----:B------:R-:W-:Y:S01]  /*d4ff0*/  PRMT R4, R0, 0x9910, RZ ;  /* 0x0000991000047816 */ /* 0x000fe200000000ff */
[----:B------:R-:W-:Y:S01]  /*d5000*/  IMAD.SHL.U32 R3, R6, 0x8, RZ ;  /* 0x0000000806037824 */ /* 0x000fe200078e00ff */
[----:B------:R-:W-:Y:S01]  /*d5010*/  SHF.L.U32 R0, R8, 0x3, RZ ;  /* 0x0000000308007819 */ /* 0x000fe200000006ff */
[----:B------:R-:W-:Y:S01]  /*d5020*/  IMAD.MOV.U32 R5, RZ, RZ, 0x2 ;  /* 0x00000002ff057424 */ /* 0x000fe200078e00ff */
[----:B------:R-:W-:Y:S02]  /*d5030*/  ISETP.GT.AND P0, PT, R4, 0xa, PT ;  /* 0x0000000a0400780c */ /* 0x000fe40003f04270 */
        /* <DEDUP_REMOVED lines=14> */
.L_x_3667:
[----:B------:R-:W-:-:S05]  /*d5120*/  IMAD.IADD R0, R0, 0x1, -R3 ;  /* 0x0000000100007824 */ /* 0x000fca00078e0a03 */
[----:B------:R-:W-:Y:S01]  /*d5130*/  LEA R5, R0, 0x2, 0x5 ;  /* 0x0000000200057811 */ /* 0x000fe200078e28ff */
[----:B------:R-:W-:Y:S06]  /*d5140*/  BRA `(.L_x_3632) ;  /* 0x0000003800fc7947 */ /* 0x000fec0003800000 */
.L_x_3666:
[----:B------:R-:W-:-:S05]  /*d5150*/  IMAD.IADD R0, R0, 0x1, R3 ;  /* 0x0000000100007824 */ /* 0x000fca00078e0203 */
[----:B------:R-:W-:Y:S01]  /*d5160*/  LEA R5, R0, 0x2, 0x5 ;  /* 0x0000000200057811 */ /* 0x000fe200078e28ff */
[----:B------:R-:W-:Y:S06]  /*d5170*/  BRA `(.L_x_3632) ;  /* 0x0000003800f07947 */ /* 0x000fec0003800000 */
.L_x_3665:
        /* <DEDUP_REMOVED lines=33> */
.L_x_3669:
[----:B------:R-:W-:-:S05]  /*d5390*/  IMAD R0, R0, R3, RZ ;  /* 0x0000000300007224 */ /* 0x000fca00078e02ff */
[----:B------:R-:W-:Y:S01]  /*d53a0*/  LEA R5, R0, 0x2, 0x5 ;  /* 0x0000000200057811 */ /* 0x000fe200078e28ff */
[----:B------:R-:W-:Y:S06]  /*d53b0*/  BRA `(.L_x_3632) ;  /* 0x0000003800607947 */ /* 0x000fec0003800000 */
.L_x_3668:
        /* <DEDUP_REMOVED lines=29> */
.L_x_3670:
        /* <DEDUP_REMOVED lines=27> */
.L_x_3664:
        /* <DEDUP_REMOVED lines=12> */
.L_x_3673:
        /* <DEDUP_REMOVED lines=25> */
.L_x_3672:
        /* <DEDUP_REMOVED lines=8> */
.L_x_3674:
[----:B------:R-:W-:Y:S01]  /*d5a10*/  IMAD.MOV.U32 R5, RZ, RZ, 0x1 ;  /* 0x00000001ff057424 */ /* 0x000fe200078e00ff */
[----:B------:R-:W-:-:S04]  /*d5a20*/  ISETP.NE.AND P0, PT, R0, R3, PT ;  /* 0x000000030000720c */ /* 0x000fc80003f05270 */
[----:B------:R-:W-:Y:S01]  /*d5a30*/  SEL R5, R5, 0x21, !P0 ;  /* 0x0000002105057807 */ /* 0x000fe20004000000 */
[----:B------:R-:W-:Y:S08]  /*d5a40*/  BRA `(.L_x_3632) ;  /* 0x0000003000bc7947 */ /* 0x000ff00003800000 */
.L_x_3671:
        /* <DEDUP_REMOVED lines=9> */
.L_x_3676:
[----:B------:R-:W-:Y:S01]  /*d5ae0*/  IMAD.MOV.U32 R5, RZ, RZ, 0x1 ;  /* 0x00000001ff057424 */ /* 0x000fe200078e00ff */
[----:B------:R-:W-:-:S04]  /*d5af0*/  ISETP.GT.AND P0, PT, R0, R3, PT ;  /* 0x000000030000720c */ /* 0x000fc80003f04270 */
[----:B------:R-:W-:Y:S01]  /*d5b00*/  SEL R5, R5, 0x21, !P0 ;  /* 0x0000002105057807 */ /* 0x000fe20004000000 */
[----:B------:R-:W-:Y:S08]  /*d5b10*/  BRA `(.L_x_3632) ;  /* 0x0000003000887947 */ /* 0x000ff00003800000 */
.L_x_3675:
[----:B------:R-:W-:-:S13]  /*d5b20*/  ISETP.NE.AND P0, PT, R4, 0x11, PT ;  /* 0x000000110400780c */ /* 0x000fda0003f05270 */
[----:B------:R-:W-:Y:S05]  /*d5b30*/  @!P0 BRA `(.L_x_3677) ;  /* 0x0000000000148947 */ /* 0x000fea0003800000 */
[----:B------:R-:W-:-:S13]  /*d5b40*/  ISETP.NE.AND P0, PT, R4, 0x12, PT ;  /* 0x000000120400780c */ /* 0x000fda0003f05270 */
[----:B------:R-:W-:Y:S05]  /*d5b50*/  @P0 BRA `(.L_x_3632) ;  /* 0x0000003000780947 */ /* 0x000fea0003800000 */
[----:B------:R-:W-:-:S04]  /*d5b60*/  LOP3.LUT R0, R0, R3, RZ, 0x3c, !PT ;  /* 0x0000000300007212 */ /* 0x000fc800078e3cff */
[----:B------:R-:W-:Y:S01]  /*d5b70*/  LEA R5, R0, 0x2, 0x5 ;  /* 0x0000000200057811 */ /* 0x000fe200078e28ff */
[----:B------:R-:W-:Y:S06]  /*d5b80*/  BRA `(.L_x_3632) ;  /* 0x00000030006c7947 */ /* 0x000fec0003800000 */
.L_x_3677:
[----:B------:R-:W-:-:S04]  /*d5b90*/  LOP3.LUT R0, R0, R3, RZ, 0xfc, !PT ;  /* 0x0000000300007212 */ /* 0x000fc800078efcff */
[----:B------:R-:W-:Y:S01]  /*d5ba0*/  LEA R5, R0, 0x2, 0x5 ;  /* 0x0000000200057811 */ /* 0x000fe200078e28ff */
[----:B------:R-:W-:Y:S06]  /*d5bb0*/  BRA `(.L_x_3632) ;  /* 0x0000003000607947 */ /* 0x000fec0003800000 */
.L_x_3644:
        /* <DEDUP_REMOVED lines=31> */
.L_x_3681:
        /* <DEDUP_REMOVED lines=15> */
.L_x_3680:
        /* <DEDUP_REMOVED lines=19> */
.L_x_3682:
        /* <DEDUP_REMOVED lines=15> */
.L_x_3679:
        /* <DEDUP_REMOVED lines=19> */
.L_x_3686:
[----:B------:R-:W-:Y:S05]  /*d61f0*/  BSYNC.RECONVERGENT B4 ;  /* 0x0000000000047941 */ /* 0x000fea0003800200 */
.L_x_3685:
        /* <DEDUP_REMOVED lines=14> */
.L_x_3684:
        /* <DEDUP_REMOVED lines=13> */
.L_x_3688:
[----:B------:R-:W-:Y:S05]  /*d63b0*/  BSYNC.RECONVERGENT B4 ;  /* 0x0000000000047941 */ /* 0x000fea0003800200 */
.L_x_3687:
        /* <DEDUP_REMOVED lines=14> */
.L_x_3683:
        /* <DEDUP_REMOVED lines=38> */
.L_x_3694:
[----:B------:R-:W-:Y:S05]  /*d6700*/  BSYNC.RECONVERGENT B1 ;  /* 0x0000000000017941 */ /* 0x000fea0003800200 */
.L_x_3693:
[----:B------:R-:W-:Y:S01]  /*d6710*/  FFMA R0, -|R13|, R3, R0 ;  /* 0x000000030d007223 */ /* 0x000fe20000000300 */
[----:B------:R-:W-:Y:S06]  /*d6720*/  BRA `(.L_x_3691) ;  /* 0x0000000000787947 */ /* 0x000fec0003800000 */
.L_x_3692:
        /* <DEDUP_REMOVED lines=14> */
.L_x_3697:
        /* <DEDUP_REMOVED lines=13> */
.L_x_3696:
[----:B------:R-:W-:Y:S05]  /*d68e0*/  BSYNC.RECONVERGENT B1 ;  /* 0x0000000000017941 */ /* 0x000fea0003800200 */
.L_x_3695:
[----:B------:R-:W-:-:S04]  /*d68f0*/  FMUL R3, R0, 1.1920928955078125e-07 ;  /* 0x3400000000037820 */ /* 0x000fc80000400000 */
[----:B------:R-:W-:-:S07]  /*d6900*/  FMUL R0, R8, R3 ;  /* 0x0000000308007220 */ /* 0x000fce0000400000 */
.L_x_3691:
[----:B------:R-:W-:Y:S05]  /*d6910*/  BSYNC.RECONVERGENT B0 ;  /* 0x0000000000007941 */ /* 0x000fea0003800200 */
.L_x_3690:
        /* <DEDUP_REMOVED lines=17> */
.L_x_3689:
        /* <DEDUP_REMOVED lines=34> */
.L_x_3702:
[----:B------:R-:W-:Y:S05]  /*d6c50*/  BSYNC.RECONVERGENT B1 ;  /* 0x0000000000017941 */ /* 0x000fea0003800200 */
.L_x_3701:
[----:B------:R-:W-:Y:S01]  /*d6c60*/  FFMA R3, -|R4|, R0, R3 ;  /* 0x0000000004037223 */ /* 0x000fe20000000303 */
[----:B------:R-:W-:Y:S06]  /*d6c70*/  BRA `(.L_x_3699) ;  /* 0x0000000000787947 */ /* 0x000fec0003800000 */
.L_x_3700:
        /* <DEDUP_REMOVED lines=14> */
.L_x_3705:
        /* <DEDUP_REMOVED lines=13> */
.L_x_3704:
[----:B------:R-:W-:Y:S05]  /*d6e30*/  BSYNC.RECONVERGENT B1 ;  /* 0x0000000000017941 */ /* 0x000fea0003800200 */
.L_x_3703:
[----:B------:R-:W-:-:S04]  /*d6e40*/  FMUL R3, R3, 1.1920928955078125e-07 ;  /* 0x3400000003037820 */ /* 0x000fc80000400000 */
[----:B------:R-:W-:-:S07]  /*d6e50*/  FMUL R3, R6, R3 ;  /* 0x0000000306037220 */ /* 0x000fce0000400000 */
.L_x_3699:
[----:B------:R-:W-:Y:S05]  /*d6e60*/  BSYNC.RECONVERGENT B0 ;  /* 0x0000000000007941 */ /* 0x000fea0003800200 */
.L_x_3698:
        /* <DEDUP_REMOVED lines=17> */
.L_x_3678:
        /* <DEDUP_REMOVED lines=12> */
.L_x_3708:
[----:B------:R-:W-:Y:S01]  /*d7040*/  IMAD.MOV.U32 R5, RZ, RZ, 0x1 ;  /* 0x00000001ff057424 */ /* 0x000fe200078e00ff */
[----:B------:R-:W-:-:S04]  /*d7050*/  FSETP.NEU.AND P0, PT, R13, R4, PT ;  /* 0x000000040d00720b */ /* 0x000fc80003f0d000 */
[----:B------:R-:W-:Y:S01]  /*d7060*/  SEL R5, R5, 0x21, P0 ;  /* 0x0000002105057807 */ /* 0x000fe20000000000 */
[----:B------:R-:W-:Y:S08]  /*d7070*/  BRA `(.L_x_3632) ;  /* 0x0000001c00307947 */ /* 0x000ff00003800000 */
.L_x_3707:
        /* <DEDUP_REMOVED lines=8> */
.L_x_3709:
[----:B------:R-:W-:Y:S01]  /*d7100*/  IMAD.MOV.U32 R5, RZ, RZ, 0x1 ;  /* 0x00000001ff057424 */ /* 0x000fe200078e00ff */
[----:B------:R-:W-:-:S04]  /*d7110*/  FSETP.GEU.AND P0, PT, R13, R4, PT ;  /* 0x000000040d00720b */ /* 0x000fc80003f0e000 */
[----:B------:R-:W-:Y:S01]  /*d7120*/  SEL R5, R5, 0x21, P0 ;  /* 0x0000002105057807 */ /* 0x000fe20000000000 */
[----:B------:R-:W-:Y:S08]  /*d7130*/  BRA `(.L_x_3632) ;  /* 0x0000001c00007947 */ /* 0x000ff00003800000 */
.L_x_3706:
        /* <DEDUP_REMOVED lines=71> */
.L_x_3713:
[----:B------:R-:W-:Y:S05]  /*d75b0*/  BSYNC.RECONVERGENT B4 ;  /* 0x0000000000047941 */ /* 0x000fea0003800200 */
.L_x_3712:
        /* <DEDUP_REMOVED lines=14> */
.L_x_3711:
        /* <DEDUP_REMOVED lines=16> */
.L_x_3715:
[----:B------:R-:W-:Y:S05]  /*d77a0*/  BSYNC.RECONVERGENT B4 ;  /* 0x0000000000047941 */ /* 0x000fea0003800200 */
.L_x_3714:
        /* <DEDUP_REMOVED lines=48> */
.L_x_3710:
        /* <DEDUP_REMOVED lines=27> */
.L_x_3721:
        /* <DEDUP_REMOVED lines=12> */
.L_x_3720:
        /* <DEDUP_REMOVED lines=31> */
.L_x_3719:
[----:B------:R-:W-:Y:S05]  /*d7f10*/  BSYNC.RECONVERGENT B0 ;  /* 0x0000000000007941 */ /* 0x000fea0003800200 */
.L_x_3718:
        /* <DEDUP_REMOVED lines=14> */
[C---:B0-----:R-:W-:Y:S02]  /*d8000*/  SHF.L.U32 R0, R5.reuse, 0x18, RZ ;  /* 0x0000001805007819 */ /* 0x041fe400000006ff */
[----:B------:R-:W-:Y:S02]  /*d8010*/  ISETP.GE.U32.AND P0, PT, R5, 0x100, PT ;  /* 0x000001000500780c */ /* 0x000fe40003f06070 */
        /* <DEDUP_REMOVED lines=12> */
.L_x_3717:
        /* <DEDUP_REMOVED lines=20> */
.L_x_3725:
        /* <DEDUP_REMOVED lines=12> */
.L_x_3724:
        /* <DEDUP_REMOVED lines=31> */
.L_x_3723:
[----:B------:R-:W-:Y:S05]  /*d84d0*/  BSYNC.RECONVERGENT B0 ;  /* 0x0000000000007941 */ /* 0x000fea0003800200 */
.L_x_3722:
        /* <DEDUP_REMOVED lines=31> */
.L_x_3716:
        /* <DEDUP_REMOVED lines=89> */
.L_x_3727:
[----:B------:R-:W-:Y:S05]  /*d8c60*/  BSYNC.RECONVERGENT B0 ;  /* 0x0000000000007941 */ /* 0x000fea0003800200 */
.L_x_3726:
        /* <DEDUP_REMOVED lines=13> */
.L_x_3632:
[----:B------:R-:W-:Y:S05]  /*d8d40*/  BSYNC.RECONVERGENT B2 ;  /* 0x0000000000027941 */ /* 0x000fea0003800200 */
.L_x_3631:
[----:B------:R-:W-:Y:S02]  /*d8d50*/  LEA R0, R5, 0x3, 0x3 ;  /* 0x0000000305007811 */ /* 0x000fe400078e18ff */
[----:B------:R-:W-:-:S04]  /*d8d60*/  LOP3.LUT P1, RZ, R15, 0x7, RZ, 0xc0, !PT ;  /* 0x000000070fff7812 */ /* 0x000fc8000782c0ff */
[----:B------:R-:W-:Y:S02]  /*d8d70*/  SEL R14, R15, R0, !P1 ;  /* 0x000000000f0e7207 */ /* 0x000fe40004800000 */
[----:B------:R-:W-:Y:S02]  /*d8d80*/  SEL R15, R0, R15, !P1 ;  /* 0x0000000f000f7207 */ /* 0x000fe40004800000 */
[----:B------:R-:W-:-:S13]  /*d8d90*/  LOP3.LUT P0, RZ, R14, 0x7, RZ, 0xc0, !PT ;  /* 0x000000070eff7812 */ /* 0x000fda000780c0ff */
[----:B------:R-:W-:Y:S05]  /*d8da0*/  @P0 BRA `(.L_x_3728) ;  /* 0x0000000400740947 */ /* 0x000fea0003800000 */
.L_x_3746:
[----:B------:R-:W-:Y:S01]  /*d8db0*/  LOP3.LUT P0, RZ, R15, 0x7, RZ, 0xc0, !PT ;  /* 0x000000070fff7812 */ /* 0x000fe2000780c0ff */
[----:B------:R-:W-:Y:S05]  /*d8dc0*/  YIELD ;  /* 0x0000000000007946 */ /* 0x000fea0003800000 */
[----:B------:R-:W-:Y:S07]  /*d8dd0*/  BSSY B0, `(.L_x_3729) ;  /* 0x000001f000007945 */ /* 0x000fee0003800000 */
[----:B0--3--:R-:W-:Y:S05]  /*d8de0*/  @P0 BRA `(.L_x_3730) ;  /* 0x0000000000740947 */ /* 0x009fea0003800000 */
[----:B01----:R-:W0:Y:S01]  /*d8df0*/  S2R R3, SR_CgaCtaId ;  /* 0x0000000000037919 */ /* 0x003e220000008800 */
[----:B------:R-:W-:-:S05]  /*d8e00*/  MOV R0, 0x400 ;  /* 0x0000040000007802 */ /* 0x000fca0000000f00 */
[----:B------:R-:W-:-:S05]  /*d8e10*/  VIADD R0, R0, 0x410 ;  /* 0x0000041000007836 */ /* 0x000fca0000000000 */
[----:B0-----:R-:W-:-:S07]  /*d8e20*/  LEA R6, R3, R0, 0x18 ;  /* 0x0000000003067211 */ /* 0x001fce00078ec0ff */
.L_x_3737:
        /* <DEDUP_REMOVED lines=10> */
.L_x_3732:
[----:B------:R-:W-:-:S05]  /*d8ed0*/  IMAD.MOV.U32 R7, RZ, RZ, -0x1 ;  /* 0xffffffffff077424 */ /* 0x000fca00078e00ff */
[----:B------:R0:W5:Y:S02]  /*d8ee0*/  ATOMG.E.EXCH.STRONG.GPU PT, R0, desc[UR36][R4.64], R7 ;  /* 0x80000007040079a8 */ /* 0x000164000c1ef124 */
.L_x_3733:
[----:B------:R-:W-:Y:S05]  /*d8ef0*/  BSYNC.RECONVERGENT B1 ;  /* 0x0000000000017941 */ /* 0x000fea0003800200 */
.L_x_3731:
[----:B0-2--5:R-:W-:-:S05]  /*d8f00*/  VIADD R7, R0, 0x1 ;  /* 0x0000000100077836 */ /* 0x025fca0000000000 */
[----:B------:R-:W-:-:S13]  /*d8f10*/  ISETP.GE.U32.AND P1, PT, R7, 0x2, PT ;  /* 0x000000020700780c */ /* 0x000fda0003f26070 */
[----:B------:R-:W-:Y:S05]  /*d8f20*/  @!P1 BRA `(.L_x_3730) ;  /* 0x0000000000249947 */ /* 0x000fea0003800000 */
[----:B------:R-:W-:Y:S04]  /*d8f30*/  BSSY.RECONVERGENT B1, `(.L_x_3734) ;  /* 0x0000005000017945 */ /* 0x000fe80003800200 */
[----:B------:R-:W-:Y:S05]  /*d8f40*/  @P0 BRA `(.L_x_3735) ;  /* 0x0000000000080947 */ /* 0x000fea0003800000 */
[----:B------:R2:W-:Y:S01]  /*d8f50*/  ATOMS.EXCH RZ, [R3+0x10000], RZ ;  /* 0x010000ff03ff738c */ /* 0x0005e20004000000 */
[----:B------:R-:W-:Y:S05]  /*d8f60*/  BRA `(.L_x_3736) ;  /* 0x0000000000047947 */ /* 0x000fea0003800000 */
.L_x_3735:
[----:B------:R0:W5:Y:S02]  /*d8f70*/  ATOMG.E.EXCH.STRONG.GPU PT, RZ, desc[UR36][R4.64], RZ ;  /* 0x800000ff04ff79a8 */ /* 0x000164000c1ef124 */
.L_x_3736:
[----:B------:R-:W-:Y:S05]  /*d8f80*/  BSYNC.RECONVERGENT B1 ;  /* 0x0000000000017941 */ /* 0x000fea0003800200 */
.L_x_3734:
[----:B------:R-:W-:Y:S01]  /*d8f90*/  LOP3.LUT P0, RZ, R0, 0x7, RZ, 0xc0, !PT ;  /* 0x0000000700ff7812 */ /* 0x000fe2000780c0ff */
[----:B------:R-:W-:-:S12]  /*d8fa0*/  IMAD.MOV.U32 R15, RZ, RZ, R0 ;  /* 0x000000ffff0f7224 */ /* 0x000fd800078e0000 */
[----:B------:R-:W-:Y:S05]  /*d8fb0*/  @!P0 BRA `(.L_x_3737) ;  /* 0xfffffffc009c8947 */ /* 0x000fea000383ffff */
.L_x_3730:
[----:B------:R-:W-:Y:S05]  /*d8fc0*/  BSYNC B0 ;  /* 0x0000000000007941 */ /* 0x000fea0003800000 */
.L_x_3729:
        /* <DEDUP_REMOVED lines=15> */
.L_x_3740:
[----:B------:R-:W-:Y:S02]  /*d90c0*/  ISETP.GT.U32.AND P1, PT, R14, 0xffff, PT ;  /* 0x0000ffff0e00780c */ /* 0x000fe40003f24070 */
[----:B-12---:R-:W-:-:S11]  /*d90d0*/  SHF.R.U32.HI R3, RZ, 0x3, R14 ;  /* 0x00000003ff037819 */ /* 0x006fd6000001160e */
        /* <DEDUP_REMOVED lines=12> */
.L_x_3739:
        /* <DEDUP_REMOVED lines=15> */
.L_x_3744:
[----:B------:R-:W-:-:S05]  /*d9290*/  IMAD.WIDE.U32 R4, R5, 0x4, R24 ;  /* 0x0000000405047825 */ /* 0x000fca00078e0018 */
[----:B------:R-:W3:Y:S02]  /*d92a0*/  ATOMG.E.EXCH.STRONG.GPU PT, R0, desc[UR36][R4.64], R15 ;  /* 0x8000000f040079a8 */ /* 0x000ee4000c1ef124 */
[----:B---3--:R-:W-:-:S13]  /*d92b0*/  ISETP.NE.AND P0, PT, R0, -0x1, PT ;  /* 0xffffffff0000780c */ /* 0x008fda0003f05270 */
[----:B------:R-:W-:Y:S05]  /*d92c0*/  @!P0 BREAK.RELIABLE B0 ;  /* 0x0000000000008942 */ /* 0x000fea0003800100 */
[----:B------:R-:W-:Y:S05]  /*d92d0*/  @!P0 BRA `(.L_x_3745) ;  /* 0x0000000c00308947 */ /* 0x000fea0003800000 */
[----:B------:R0:W5:Y:S01]  /*d92e0*/  ATOMG.E.EXCH.STRONG.GPU PT, RZ, desc[UR36][R4.64], RZ ;  /* 0x800000ff04ff79a8 */ /* 0x000162000c1ef124 */
[----:B-12---:R-:W-:-:S07]  /*d92f0*/  IMAD.MOV.U32 R3, RZ, RZ, R15 ;  /* 0x000000ffff037224 */ /* 0x006fce00078e000f */
.L_x_3741:
[----:B------:R-:W-:Y:S05]  /*d9300*/  BSYNC.RELIABLE B0 ;  /* 0x0000000000007941 */ /* 0x000fea0003800100 */
.L_x_3738:
[----:B------:R-:W-:Y:S02]  /*d9310*/  LOP3.LUT P0, RZ, R0, 0x7, RZ, 0xc0, !PT ;  /* 0x0000000700ff7812 */ /* 0x000fe4000780c0ff */
[----:B------:R-:W-:-:S04]  /*d9320*/  LOP3.LUT P1, RZ, R3, 0x7, RZ, 0xc0, !PT ;  /* 0x0000000703ff7812 */ /* 0x000fc8000782c0ff */
[----:B------:R-:W-:-:S04]  /*d9330*/  PLOP3.LUT P0, PT, P0, P1, PT, 0x20, 0x2 ;  /* 0x000000000002781c */ /* 0x000fc80000702470 */
[----:B------:R-:W-:Y:S02]  /*d9340*/  SEL R14, R3, R0, P0 ;  /* 0x00000000030e7207 */ /* 0x000fe40000000000 */
[----:B------:R-:W-:Y:S02]  /*d9350*/  SEL R15, R0, R3, P0 ;  /* 0x00000003000f7207 */ /* 0x000fe40000000000 */
[----:B------:R-:W-:-:S13]  /*d9360*/  LOP3.LUT P1, RZ, R14, 0x7, RZ, 0xc0, !PT ;  /* 0x000000070eff7812 */ /* 0x000fda000782c0ff */
[----:B------:R-:W-:Y:S05]  /*d9370*/  @!P1 BRA `(.L_x_3746) ;  /* 0xfffffff8008c9947 */ /* 0x000fea000383ffff */
.L_x_3728:
[----:B------:R-:W-:Y:S02]  /*d9380*/  IMAD.SHL.U32 R0, R14, 0x8, RZ ;  /* 0x000000080e007824 */ /* 0x000fe400078e00ff */
[----:B01----:R-:W-:Y:S02]  /*d9390*/  IMAD.MOV.U32 R3, RZ, RZ, -0x4f0f0efe ;  /* 0xb0f0f102ff037424 */ /* 0x003fe400078e00ff */
        /* <DEDUP_REMOVED lines=25> */
.L_x_3743:
        /* <DEDUP_REMOVED lines=10> */
.L_x_3742:
[----:B------:R-:W-:Y:S01]  /*d95d0*/  IMAD R3, R17, 0x8, R2 ;  /* 0x0000000811037824 */ /* 0x000fe200078e0202 */
[----:B------:R0:W-:Y:S04]  /*d95e0*/  STL [R1+0x238], R22 ;  /* 0x0002381601007387 */ /* 0x0001e80000100800 */
[----:B------:R0:W-:Y:S01]  /*d95f0*/  STL.64 [R3+0x220], R14 ;  /* 0x0002200e03007387 */ /* 0x0001e20000100a00 */
[----:B------:R-:W-:Y:S05]  /*d9600*/  BRA `(.L_x_3745) ;  /* 0x0000000800647947 */ /* 0x000fea0003800000 */
.L_x_3630:
        /* <DEDUP_REMOVED lines=8> */
[----:B01----:R-:W-:-:S05]  /*d9690*/  LEA R3, R32, UR4, 0x3 ;  /* 0x0000000420037c11 */ /* 0x003fca000f8e18ff */
[----:B------:R4:W-:Y:S01]  /*d96a0*/  ATOMS.EXCH.64 RZ, [R3], R40 ;  /* 0x0000002803ff738c */ /* 0x0009e20004000400 */
[----:B------:R-:W-:Y:S05]  /*d96b0*/  BRA `(.L_x_3749) ;  /* 0x0000000000147947 */ /* 0x000fea0003800000 */
.L_x_3748:
[----:B------:R-:W3:Y:S02]  /*d96c0*/  LDC.64 R6, c[0x0][0x380] ;  /* 0x0000e000ff067b82 */ /* 0x000ee40000000a00 */
[----:B---3--:R-:W-:-:S03]  /*d96d0*/  IMAD.WIDE.U32 R6, R32, 0x8, R6 ;  /* 0x0000000820067825 */ /* 0x008fc600078e0006 */
[----:B------:R-:W-:-:S05]  /*d96e0*/  IADD3 R6, P0, PT, R6, 0xc000000, RZ ;  /* 0x0c00000006067810 */ /* 0x000fca0007f1e0ff */
[----:B------:R-:W-:-:S05]  /*d96f0*/  IMAD.X R7, RZ, RZ, R7, P0 ;  /* 0x000000ffff077224 */ /* 0x000fca00000e0607 */
[----:B------:R3:W5:Y:S03]  /*d9700*/  ATOMG.E.EXCH.64.STRONG.GPU PT, RZ, desc[UR36][R6.64+0x8], R40 ;  /* 0x8000082806ff79a8 */ /* 0x000766000c1ef524 */
.L_x_3749:
[----:B------:R-:W-:Y:S05]  /*d9710*/  BSYNC.RECONVERGENT B0 ;  /* 0x0000000000007941 */ /* 0x000fea0003800200 */
.L_x_3747:
[----:B------:R-:W-:Y:S02]  /*d9720*/  LOP3.LUT P0, RZ, R4, 0x7, RZ, 0xc0, !PT ;  /* 0x0000000704ff7812 */ /* 0x000fe4000780c0ff */
[----:B------:R-:W-:-:S11]  /*d9730*/  LEA R5, R32, 0x6, 0x3 ;  /* 0x0000000620057811 */ /* 0x000fd600078e18ff */
[----:B------:R-:W-:Y:S05]  /*d9740*/  @P0 BRA `(.L_x_3750) ;  /* 0x0000000400740947 */ /* 0x000fea0003800000 */
.L_x_3767:
[----:B------:R-:W-:Y:S01]  /*d9750*/  LOP3.LUT P0, RZ, R5, 0x7, RZ, 0xc0, !PT ;  /* 0x0000000705ff7812 */ /* 0x000fe2000780c0ff */
[----:B------:R-:W-:Y:S05]  /*d9760*/  YIELD ;  /* 0x0000000000007946 */ /* 0x000fea0003800000 */
[----:B------:R-:W-:Y:S07]  /*d9770*/  BSSY B0, `(.L_x_3751) ;  /* 0x000001f000007945 */ /* 0x000fee0003800000 */
[----:B--2---:R-:W-:Y:S05]  /*d9780*/  @P0 BRA `(.L_x_3752) ;  /* 0x0000000000740947 */ /* 0x004fea0003800000 */
[----:B01--4-:R-:W2:Y:S01]  /*d9790*/  S2R R3, SR_CgaCtaId ;  /* 0x0000000000037919 */ /* 0x013ea20000008800 */
[----:B------:R-:W-:-:S05]  /*d97a0*/  MOV R0, 0x400 ;  /* 0x0000040000007802 */ /* 0x000fca0000000f00 */
[----:B------:R-:W-:-:S05]  /*d97b0*/  VIADD R0, R0, 0x410 ;  /* 0x0000041000007836 */ /* 0x000fca0000000000 */
[----:B--2---:R-:W-:-:S07]  /*d97c0*/  LEA R8, R3, R0, 0x18 ;  /* 0x0000000003087211 */ /* 0x004fce00078ec0ff */
.L_x_3759:
[C---:B------:R-:W-:Y:S01]  /*d97d0*/  ISETP.GT.U32.AND P0, PT, R5.reuse, 0xffff, PT ;  /* 0x0000ffff0500780c */ /* 0x040fe20003f04070 */
[----:B------:R-:W-:Y:S05]  /*d97e0*/  YIELD ;  /* 0x0000000000007946 */ /* 0x000fea0003800000 */
[----:B--23--:R-:W-:Y:S01]  /*d97f0*/  SHF.R.U32.HI R7, RZ, 0x3, R5 ;  /* 0x00000003ff077819 */ /* 0x00cfe20000011605 */
[----:B------:R-:W-:Y:S01]  /*d9800*/  BSSY.RECONVERGENT B1, `(.L_x_3753) ;  /* 0x0000009000017945 */ /* 0x000fe20003800200 */
[----:B01----:R-:W-:-:S03]  /*d9810*/  LEA.HI R3, R5, R8, RZ, 0x1f ;  /* 0x0000000805037211 */ /* 0x003fc600078ff8ff */
[----:B------:R-:W-:Y:S02]  /*d9820*/  IMAD.WIDE.U32 R6, R7, 0x4, R24 ;  /* 0x0000000407067825 */ /* 0x000fe400078e0018 */
[----:B------:R-:W-:Y:S05]  /*d9830*/  @P0 BRA `(.L_x_3754) ;  /* 0x00000000000c0947 */ /* 0x000fea0003800000 */
[----:B------:R-:W-:-:S06]  /*d9840*/  IMAD.MOV.U32 R0, RZ, RZ, -0x1 ;  /* 0xffffffffff007424 */ /* 0x000fcc00078e00ff */
[----:B------:R0:W1:Y:S01]  /*d9850*/  ATOMS.EXCH R0, [R3+0x10000], R0 ;  /* 0x010000000300738c */ /* 0x0000620004000000 */
[----:B------:R-:W-:Y:S05]  /*d9860*/  BRA `(.L_x_3755) ;  /* 0x0000000000087947 */ /* 0x000fea0003800000 */
.L_x_3754:
[----:B------:R-:W-:-:S05]  /*d9870*/  IMAD.MOV.U32 R9, RZ, RZ, -0x1 ;  /* 0xffffffffff097424 */ /* 0x000fca00078e00ff */
[----:B------:R2:W5:Y:S02]  /*d9880*/  ATOMG.E.EXCH.STRONG.GPU PT, R0, desc[UR36][R6.64], R9 ;  /* 0x80000009060079a8 */ /* 0x000564000c1ef124 */
.L_x_3755:
[----:B------:R-:W-:Y:S05]  /*d9890*/  BSYNC.RECONVERGENT B1 ;  /* 0x0000000000017941 */ /* 0x000fea0003800200 */
.L_x_3753:
[----:B-12--5:R-:W-:-:S05]  /*d98a0*/  VIADD R9, R0, 0x1 ;  /* 0x0000000100097836 */ /* 0x026fca0000000000 */
[----:B------:R-:W-:-:S13]  /*d98b0*/  ISETP.GE.U32.AND P1, PT, R9, 0x2, PT ;  /* 0x000000020900780c */ /* 0x000fda0003f26070 */
[----:B------:R-:W-:Y:S05]  /*d98c0*/  @!P1 BRA `(.L_x_3752) ;  /* 0x0000000000249947 */ /* 0x000fea0003800000 */
[----:B------:R-:W-:Y:S04]  /*d98d0*/  BSSY.RECONVERGENT B1, `(.L_x_3756) ;  /* 0x0000005000017945 */ /* 0x000fe80003800200 */
[----:B------:R-:W-:Y:S05]  /*d98e0*/  @P0 BRA `(.L_x_3757) ;  /* 0x0000000000080947 */ /* 0x000fea0003800000 */
[----:B------:R1:W-:Y:S01]  /*d98f0*/  ATOMS.EXCH RZ, [R3+0x10000], RZ ;  /* 0x010000ff03ff738c */ /* 0x0003e20004000000 */
[----:B------:R-:W-:Y:S05]  /*d9900*/  BRA `(.L_x_3758) ;  /* 0x0000000000047947 */ /* 0x000fea0003800000 */
.L_x_3757:
[----:B------:R2:W5:Y:S02]  /*d9910*/  ATOMG.E.EXCH.STRONG.GPU PT, RZ, desc[UR36][R6.64], RZ ;  /* 0x800000ff06ff79a8 */ /* 0x000564000c1ef124 */
.L_x_3758:
[----:B------:R-:W-:Y:S05]  /*d9920*/  BSYNC.RECONVERGENT B1 ;  /* 0x0000000000017941 */ /* 0x000fea0003800200 */
.L_x_3756:
[----:B------:R-:W-:Y:S01]  /*d9930*/  LOP3.LUT P0, RZ, R0, 0x7, RZ, 0xc0, !PT ;  /* 0x0000000700ff7812 */ /* 0x000fe2000780c0ff */
[----:B------:R-:W-:-:S12]  /*d9940*/  IMAD.MOV.U32 R5, RZ, RZ, R0 ;  /* 0x000000ffff057224 */ /* 0x000fd800078e0000 */
[----:B------:R-:W-:Y:S05]  /*d9950*/  @!P0 BRA `(.L_x_3759) ;  /* 0xfffffffc009c8947 */ /* 0x000fea000383ffff */
.L_x_3752:
[----:B------:R-:W-:Y:S05]  /*d9960*/  BSYNC B0 ;  /* 0x0000000000007941 */ /* 0x000fea0003800000 */
.L_x_3751:
        /* <DEDUP_REMOVED lines=9> */
[----:B------:R-:W-:Y:S02]  /*d9a00*/  IMAD.MOV.U32 R0, RZ, RZ, R5 ;  /* 0x000000ffff007224 */ /* 0x000fe400078e0005 */
[----:B01--4-:R-:W-:-:S10]  /*d9a10*/  IMAD.MOV.U32 R3, RZ, RZ, R4 ;  /* 0x000000ffff037224 */ /* 0x013fd400078e0004 */
[----:B------:R-:W-:Y:S05]  /*d9a20*/  @!P0 BRA `(.L_x_3763) ;  /* 0x00000000009c8947 */ /* 0x000fea0003800000 */
[----:B------:R-:W-:-:S13]  /*d9a30*/  ISETP.NE.AND P0, PT, R6, RZ, PT ;  /* 0x000000ff0600720c */ /* 0x000fda0003f05270 */
[----:B------:R-:W-:Y:S05]  /*d9a40*/  @P0 BREAK.RELIABLE B0 ;  /* 0x0000000000000942 */ /* 0x000fea0003800100 */
[----:B------:R-:W-:Y:S05]  /*d9a50*/  @P0 BRA `(.L_x_3764) ;  /* 0x0000000400440947 */ /* 0x000fea0003800000 */
.L_x_3762:
[----:B------:R-:W-:Y:S02]  /*d9a60*/  ISETP.GT.U32.AND P1, PT, R4, 0xffff, PT ;  /* 0x0000ffff0400780c */ /* 0x000fe40003f24070 */
[----:B01--4-:R-:W-:-:S11]  /*d9a70*/  SHF.R.U32.HI R3, RZ, 0x3, R4 ;  /* 0x00000003ff037819 */ /* 0x013fd60000011604 */
        /* <DEDUP_REMOVED lines=12> */
.L_x_3761:
[----:B------:R-:W-:Y:S02]  /*d9b40*/  ISETP.GT.U32.AND P0, PT, R4, 0xffff, PT ;  /* 0x0000ffff0400780c */ /* 0x000fe40003f04070 */
[----:B--23--:R-:W-:-:S11]  /*d9b50*/  SHF.R.U32.HI R7, RZ, 0x3, R4 ;  /* 0x00000003ff077819 */ /* 0x00cfd60000011604 */
        /* <DEDUP_REMOVED lines=11> */
[----:B01--4-:R-:W-:Y:S01]  /*d9c10*/  IMAD.MOV.U32 R3, RZ, RZ, R5 ;  /* 0x000000ffff037224 */ /* 0x013fe200078e0005 */
[----:B------:R-:W-:Y:S06]  /*d9c20*/  BRA `(.L_x_3763) ;  /* 0x00000000001c7947 */ /* 0x000fec0003800000 */
.L_x_3766:
[----:B------:R-:W-:-:S05]  /*d9c30*/  IMAD.WIDE.U32 R6, R7, 0x4, R24 ;  /* 0x0000000407067825 */ /* 0x000fca00078e0018 */
[----:B------:R-:W2:Y:S02]  /*d9c40*/  ATOMG.E.EXCH.STRONG.GPU PT, R0, desc[UR36][R6.64], R5 ;  /* 0x80000005060079a8 */ /* 0x000ea4000c1ef124 */
[----:B--2---:R-:W-:-:S13]  /*d9c50*/  ISETP.NE.AND P0, PT, R0, -0x1, PT ;  /* 0xffffffff0000780c */ /* 0x004fda0003f05270 */
[----:B------:R-:W-:Y:S05]  /*d9c60*/  @!P0 BREAK.RELIABLE B0 ;  /* 0x0000000000008942 */ /* 0x000fea0003800100 */
[----:B------:R-:W-:Y:S05]  /*d9c70*/  @!P0 BRA `(.L_x_3745) ;  /* 0x0000000000c88947 */ /* 0x000fea0003800000 */
[----:B------:R2:W5:Y:S01]  /*d9c80*/  ATOMG.E.EXCH.STRONG.GPU PT, RZ, desc[UR36][R6.64], RZ ;  /* 0x800000ff06ff79a8 */ /* 0x000562000c1ef124 */
[----:B01--4-:R-:W-:-:S07]  /*d9c90*/  IMAD.MOV.U32 R3, RZ, RZ, R5 ;  /* 0x000000ffff037224 */ /* 0x013fce00078e0005 */
.L_x_3763:
[----:B------:R-:W-:Y:S05]  /*d9ca0*/  BSYNC.RELIABLE B0 ;  /* 0x0000000000007941 */ /* 0x000fea0003800100 */
.L_x_3760:
[----:B------:R-:W-:Y:S02]  /*d9cb0*/  LOP3.LUT P0, RZ, R0, 0x7, RZ, 0xc0, !PT ;  /* 0x0000000700ff7812 */ /* 0x000fe4000780c0ff */
[----:B------:R-:W-:-:S04]  /*d9cc0*/  LOP3.LUT P1, RZ, R3, 0x7, RZ, 0xc0, !PT ;  /* 0x0000000703ff7812 */ /* 0x000fc8000782c0ff */
[----:B------:R-:W-:-:S04]  /*d9cd0*/  PLOP3.LUT P0, PT, P0, P1, PT, 0x20, 0x2 ;  /* 0x000000000002781c */ /* 0x000fc80000702470 */
[----:B---3--:R-:W-:Y:S02]  /*d9ce0*/  SEL R4, R3, R0, P0 ;  /* 0x0000000003047207 */ /* 0x008fe40000000000 */
[----:B------:R-:W-:Y:S02]  /*d9cf0*/  SEL R5, R0, R3, P0 ;  /* 0x0000000300057207 */ /* 0x000fe40000000000 */
[----:B------:R-:W-:-:S13]  /*d9d00*/  LOP3.LUT P1, RZ, R4, 0x7, RZ, 0xc0, !PT ;  /* 0x0000000704ff7812 */ /* 0x000fda000782c0ff */
[----:B------:R-:W-:Y:S05]  /*d9d10*/  @!P1 BRA `(.L_x_3767) ;  /* 0xfffffff8008c9947 */ /* 0x000fea000383ffff */
.L_x_3750:
[----:B------:R-:W-:Y:S02]  /*d9d20*/  IMAD.SHL.U32 R0, R4, 0x8, RZ ;  /* 0x0000000804007824 */ /* 0x000fe400078e00ff */
[----:B01--4-:R-:W-:Y:S02]  /*d9d30*/  IMAD.MOV.U32 R3, RZ, RZ, -0x4f0f0efe ;  /* 0xb0f0f102ff037424 */ /* 0x013fe400078e00ff */
[----:B--2---:R-:W-:Y:S01]  /*d9d40*/  IMAD.MOV.U32 R9, RZ, RZ, -0x40000000 ;  /* 0xc0000000ff097424 */ /* 0x004fe200078e00ff */
        /* <DEDUP_REMOVED lines=24> */
.L_x_3765:
        /* <DEDUP_REMOVED lines=10> */
.L_x_3764:
[----:B------:R-:W-:Y:S01]  /*d9f70*/  IMAD R3, R17, 0x8, R2 ;  /* 0x0000000811037824 */ /* 0x000fe200078e0202 */
[----:B------:R0:W-:Y:S04]  /*d9f80*/  STL [R1+0x238], R22 ;  /* 0x0002381601007387 */ /* 0x0001e80000100800 */
[----:B------:R0:W-:Y:S02]  /*d9f90*/  STL.64 [R3+0x220], R4 ;  /* 0x0002200403007387 */ /* 0x0001e40000100a00 */
.L_x_3745:
[----:B------:R-:W-:Y:S05]  /*d9fa0*/  BSYNC B3 ;  /* 0x0000000000037941 */ /* 0x000fea0003800000 */
.L_x_3117:
[----:B01234-:R-:W2:Y:S02]  /*d9fb0*/  LDL R0, [R1+0x30] ;  /* 0x0000300001007983 */ /* 0x01fea40000100800 */
[----:B--2---:R-:W-:-:S05]  /*d9fc0*/  VIADD R0, R0, 0x1 ;  /* 0x0000000100007836 */ /* 0x004fca0000000000 */
[----:B------:R0:W-:Y:S01]  /*d9fd0*/  STL [R1+0x30], R0 ;  /* 0x0000300001007387 */ /* 0x0001e20000100800 */
[----:B------:R-:W-:Y:S05]  /*d9fe0*/  BRA `(.L_x_3066) ;  /* 0x0000000000687947 */ /* 0x000fea0003800000 */
.L_x_3073:
[----:B------:R-:W-:Y:S05]  /*d9ff0*/  BSYNC.RELIABLE B9 ;  /* 0x0000000000097941 */ /* 0x000fea0003800100 */
.L_x_3067:
[----:B------:R-:W-:Y:S01]  /*da000*/  LOP3.LUT R42, R42, 0xffff, RZ, 0xc0, !PT ;  /* 0x0000ffff2a2a7812 */ /* 0x000fe200078ec0ff */
[----:B0-----:R-:W-:Y:S01]  /*da010*/  IMAD.MOV.U32 R3, RZ, RZ, 0x1 ;  /* 0x00000001ff037424 */ /* 0x001fe200078e00ff */
[----:B------:R-:W-:Y:S01]  /*da020*/  MOV R10, 0x0 ;  /* 0x00000000000a7802 */ /* 0x000fe20000000f00 */
[----:B------:R-:W0:Y:S01]  /*da030*/  LDCU.64 UR4, c[0x4][0x28] ;  /* 0x01000500ff0477ac */ /* 0x000e220008000a00 */
        /* <DEDUP_REMOVED lines=10> */
[----:B------:R-:W2:Y:S01]  /*da0e0*/  @!P0 LDL R5, [R1+0xa40] ;  /* 0x000a400001058983 */ /* 0x000ea20000100800 */
[----:B------:R-:W3:Y:S01]  /*da0f0*/  LDC.64 R10, c[0x4][R10] ;  /* 0x010000000a0a7b82 */ /* 0x000ee20000000a00 */
[----:B0-----:R-:W-:Y:S01]  /*da100*/  IMAD.U32 R4, RZ, RZ, UR4 ;  /* 0x00000004ff047e24 */ /* 0x001fe2000f8e00ff */
[----:B------:R-:W-:Y:S01]  /*da110*/  CS2R R6, SRZ ;  /* 0x0000000000067805 */ /* 0x000fe2000001ff00 */
[----:B--2---:R-:W-:-:S02]  /*da120*/  @!P0 VIADD R8, R5, 0x1 ;  /* 0x0000000105088836 */ /* 0x004fc40000000000 */
[----:B------:R-:W-:Y:S02]  /*da130*/  @!P0 IMAD R9, R5, 0x8, R2 ;  /* 0x0000000805098824 */ /* 0x000fe400078e0202 */
[----:B------:R-:W-:Y:S01]  /*da140*/  IMAD.U32 R5, RZ, RZ, UR5 ;  /* 0x00000005ff057e24 */ /* 0x000fe2000f8e00ff */
[----:B------:R1:W-:Y:S04]  /*da150*/  @!P0 STL [R1+0xa40], R8 ;  /* 0x000a400801008387 */ /* 0x0003e80000100800 */
[----:B---3--:R1:W-:Y:S02]  /*da160*/  @!P0 STL.64 [R9+0xa28], R28 ;  /* 0x000a281c09008387 */ /* 0x0083e40000100a00 */
[----:B------:R-:W-:-:S07]  /*da170*/  LEPC R20, `(.L_x_3066) ;  /* 0x000000001014794e */ /* 0x000fce0000000000 */
[----:B-1----:R-:W-:Y:S05]  /*da180*/  CALL.ABS.NOINC R10 ;  /* 0x000000000a007343 */ /* 0x002fea0003c00000 */
.L_x_3066:
[----:B------:R-:W-:Y:S05]  /*da190*/  BSYNC B10 ;  /* 0x00000000000a7941 */ /* 0x000fea0003800000 */
.L_x_3065:
[----:B0-----:R-:W2:Y:S02]  /*da1a0*/  LDL R22, [R1+0x238] ;  /* 0x0002380001167983 */ /* 0x001ea40000100800 */
[----:B--2---:R-:W-:-:S13]  /*da1b0*/  ISETP.NE.AND P0, PT, R22, RZ, PT ;  /* 0x000000ff1600720c */ /* 0x004fda0003f05270 */
[----:B------:R-:W-:Y:S05]  /*da1c0*/  @P0 BRA `(.L_x_3768) ;  /* 0xfffffd5000bc0947 */ /* 0x000fea000383ffff */
.L_x_3064:
[----:B------:R-:W-:Y:S05]  /*da1d0*/  BSYNC B11 ;  /* 0x00000000000b7941 */ /* 0x000fea0003800000 */
.L_x_3063:
[----:B------:R-:W2:Y:S01]  /*da1e0*/  LDL.64 R8, [R1+0x30] ;  /* 0x0000300001087983 */ /* 0x000ea20000100a00 */
[----:B------:R-:W-:Y:S05]  /*da1f0*/  WARPSYNC.ALL ;  /* 0x0000000000007948 */ /* 0x000fea0003800000 */
[----:B-1-34-:R-:W0:Y:S01]  /*da200*/  S2R R0, SR_LANEID ;  /* 0x0000000000007919 */ /* 0x01ae220000000000 */
[----:B------:R-:W1:Y:S01]  /*da210*/  REDUX.SUM UR5, R16 ;  /* 0x00000000100573c4 */ /* 0x000e62000000c000 */
[----:B------:R-:W3:Y:S07]  /*da220*/  LDCU.64 UR6, c[0x0][0x380] ;  /* 0x00007000ff0677ac */ /* 0x000eee0008000a00 */
[----:B------:R-:W-:Y:S01]  /*da230*/  BAR.SYNC.DEFER_BLOCKING 0x0 ;  /* 0x0000000000007b1d */ /* 0x000fe20000010000 */
[----:B------:R-:W-:Y:S01]  /*da240*/  ISETP.NE.U32.AND P0, PT, R19, 0x1, PT ;  /* 0x000000011300780c */ /* 0x000fe20003f05070 */
[----:B------:R-:W-:-:S02]  /*da250*/  IMAD.MOV.U32 R5, RZ, RZ, RZ ;  /* 0x000000ffff057224 */ /* 0x000fc400078e00ff */
[----:B------:R-:W-:Y:S01]  /*da260*/  IMAD.MOV.U32 R7, RZ, RZ, RZ ;  /* 0x000000ffff077224 */ /* 0x000fe200078e00ff */
[----:B------:R-:W-:Y:S01]  /*da270*/  SEL R2, RZ, 0x4, !P0 ;  /* 0x00000004ff027807 */ /* 0x000fe20004000000 */
[----:B------:R-:W-:Y:S02]  /*da280*/  VOTEU.ANY UR4, UPT, PT ;  /* 0x0000000000047886 */ /* 0x000fe400038e0100 */
[----:B------:R-:W-:Y:S01]  /*da290*/  UFLO.U32 UR4, UR4 ;  /* 0x00000004000472bd */ /* 0x000fe200080e0000 */
[----:B---3--:R-:W-:-:S05]  /*da2a0*/  IADD3 R2, P1, PT, R2, UR6, RZ ;  /* 0x0000000602027c10 */ /* 0x008fca000ff3e0ff */
[----:B------:R-:W-:Y:S02]  /*da2b0*/  IMAD.X R3, RZ, RZ, UR7, P1 ;  /* 0x00000007ff037e24 */ /* 0x000fe400088e06ff */
[----:B-1----:R-:W-:Y:S01]  /*da2c0*/  IMAD.U32 R11, RZ, RZ, UR5 ;  /* 0x00000005ff0b7e24 */ /* 0x002fe2000f8e00ff */
[----:B0-----:R-:W-:-:S13]  /*da2d0*/  ISETP.EQ.U32.AND P0, PT, R0, UR4, PT ;  /* 0x0000000400007c0c */ /* 0x001fda000bf02070 */
[----:B------:R-:W-:Y:S01]  /*da2e0*/  @P0 REDG.E.ADD.STRONG.GPU desc[UR36][R2.64], R11 ;  /* 0x0000000b0200098e */ /* 0x000fe2000c12e124 */
[----:B--2---:R-:W-:Y:S02]  /*da2f0*/  IMAD.MOV.U32 R4, RZ, RZ, R8 ;  /* 0x000000ffff047224 */ /* 0x004fe400078e0008 */
[----:B------:R-:W-:-:S03]  /*da300*/  IMAD.MOV.U32 R6, RZ, RZ, R9 ;  /* 0x000000ffff067224 */ /* 0x000fc600078e0009 */
[----:B------:R-:W-:Y:S04]  /*da310*/  REDG.E.ADD.64.STRONG.GPU desc[UR36][R26.64+-0x10], R4 ;  /* 0xfffff0041a00798e */ /* 0x000fe8000c12e524 */
[----:B------:R-:W-:Y:S01]  /*da320*/  REDG.E.ADD.64.STRONG.GPU desc[UR36][R26.64+-0x8], R6 ;  /* 0xfffff8061a00798e */ /* 0x000fe2000c12e524 */
[----:B------:R-:W-:Y:S05]  /*da330*/  EXIT ;  /* 0x000000000000794d */ /* 0x000fea0003800000 */
        .type           $_Z9evaluatorP4GNet$_Z11block_countb,@function
        .size           $_Z9evaluatorP4GNet$_Z11block_countb,($__internal_0_$__cuda_sm3x_div_rn_noftz_f32_slowpath - $_Z9evaluatorP4GNet$_Z11block_countb)
$_Z9evaluatorP4GNet$_Z11block_countb:
[----:B------:R-:W0:Y:S01]  /*da340*/  S2R R5, SR_TID.X ;  /* 0x0000000000057919 */ /* 0x000e220000002100 */
[----:B------:R-:W1:Y:S01]  /*da350*/  S2UR UR6, SR_CgaCtaId ;  /* 0x00000000000679c3 */ /* 0x000e620000008800 */
[----:B------:R-:W-:Y:S01]  /*da360*/  VOTEU.ANY UR4, UPT, PT ;  /* 0x0000000000047886 */ /* 0x000fe200038e0100 */
[----:B------:R-:W-:Y:S01]  /*da370*/  SGXT R3, R3, 0x8 ;  /* 0x000000080303781a */ /* 0x000fe20000000200 */
[----:B------:R-:W2:Y:S01]  /*da380*/  S2R R6, SR_LANEID ;  /* 0x0000000000067919 */ /* 0x000ea20000000000 */
[----:B------:R-:W-:-:S04]  /*da390*/  UFLO.U32 UR5, UR4 ;  /* 0x00000004000572bd */ /* 0x000fc800080e0000 */
[----:B------:R-:W3:Y:S01]  /*da3a0*/  REDUX.SUM UR7, R3 ;  /* 0x00000000030773c4 */ /* 0x000ee2000000c000 */
[----:B------:R-:W-:Y:S01]  /*da3b0*/  UMOV UR4, 0x400 ;  /* 0x0000040000047882 */ /* 0x000fe20000000000 */
[----:B0-----:R-:W-:Y:S01]  /*da3c0*/  ISETP.NE.AND P0, PT, R5, RZ, PT ;  /* 0x000000ff0500720c */ /* 0x001fe20003f05270 */
[----:B------:R-:W-:Y:S01]  /*da3d0*/  IMAD.MOV.U32 R5, RZ, RZ, 0x0 ;  /* 0x00000000ff057424 */ /* 0x000fe200078e00ff */
[----:B--2---:R-:W-:Y:S01]  /*da3e0*/  ISETP.EQ.U32.AND P1, PT, R6, UR5, PT ;  /* 0x0000000506007c0c */ /* 0x004fe2000bf22070 */
[----:B------:R-:W-:Y:S01]  /*da3f0*/  UIADD3 UR5, UPT, UPT, UR4, 0x400, URZ ;  /* 0x0000040004057890 */ /* 0x000fe2000fffe0ff */
[----:B---3--:R-:W-:Y:S01]  /*da400*/  IMAD.U32 R6, RZ, RZ, UR7 ;  /* 0x00000007ff067e24 */ /* 0x008fe2000f8e00ff */
[----:B-1----:R-:W-:Y:S02]  /*da410*/  ULEA UR4, UR6, UR4, 0x18 ;  /* 0x0000000406047291 */ /* 0x002fe4000f8ec0ff */
[----:B------:R-:W-:-:S07]  /*da420*/  ULEA UR5, UR6, UR5, 0x18 ;  /* 0x0000000506057291 */ /* 0x000fce000f8ec0ff */
[----:B------:R-:W-:Y:S01]  /*da430*/  @!P0 STS [UR4+0x400], RZ ;  /* 0x000400ffff008988 */ /* 0x000fe20008000804 */
[----:B------:R-:W-:Y:S06]  /*da440*/  BAR.SYNC.DEFER_BLOCKING 0x0 ;  /* 0x0000000000007b1d */ /* 0x000fec0000010000 */
[----:B------:R-:W-:Y:S02]  /*da450*/  @P1 ATOMS.ADD RZ, [UR5], R6 ;  /* 0x00000006ffff198c */ /* 0x000fe40008000005 */
[----:B------:R-:W-:Y:S06]  /*da460*/  BAR.SYNC.DEFER_BLOCKING 0x0 ;  /* 0x0000000000007b1d */ /* 0x000fec0000010000 */
[----:B------:R-:W0:Y:S02]  /*da470*/  LDS R3, [UR4+0x400] ;  /* 0x00040004ff037984 */ /* 0x000e240008000800 */
[----:B0-----:R-:W-:Y:S05]  /*da480*/  RET.REL.NODEC R4 `(_Z9evaluatorP4GNet) ;  /* 0xfffff25804dc7950 */ /* 0x001fea0003c3ffff */
        .weak           $__internal_0_$__cuda_sm3x_div_rn_noftz_f32_slowpath
        .type           $__internal_0_$__cuda_sm3x_div_rn_noftz_f32_slowpath,@function
        .size           $__internal_0_$__cuda_sm3x_div_rn_noftz_f32_slowpath,(.L_x_3872 - $__internal_0_$__cuda_sm3x_div_rn_noftz_f32_slowpath)
$__internal_0_$__cuda_sm3x_div_rn_noftz_f32_slowpath:
[----:B------:R-:W-:Y:S01]  /*da490*/  SHF.R.U32.HI R7, RZ, 0x17, R5 ;  /* 0x00000017ff077819 */ /* 0x000fe20000011605 */
[----:B------:R-:W-:Y:S01]  /*da4a0*/  BSSY.RECONVERGENT B0, `(.L_x_3769) ;  /* 0x0000064000007945 */ /* 0x000fe20003800200 */
[----:B------:R-:W-:Y:S02]  /*da4b0*/  SHF.R.U32.HI R9, RZ, 0x17, R0 ;  /* 0x00000017ff097819 */ /* 0x000fe40000011600 */
[----:B------:R-:W-:Y:S02]  /*da4c0*/  LOP3.LUT R7, R7, 0xff, RZ, 0xc0, !PT ;  /* 0x000000ff07077812 */ /* 0x000fe400078ec0ff */
[----:B------:R-:W-:-:S03]  /*da4d0*/  LOP3.LUT R9, R9, 0xff, RZ, 0xc0, !PT ;  /* 0x000000ff09097812 */ /* 0x000fc600078ec0ff */
[----:B------:R-:W-:Y:S02]  /*da4e0*/  VIADD R8, R7, 0xffffffff ;  /* 0xffffffff07087836 */ /* 0x000fe40000000000 */
[----:B------:R-:W-:-:S03]  /*da4f0*/  VIADD R10, R9, 0xffffffff ;  /* 0xffffffff090a7836 */ /* 0x000fc60000000000 */
[----:B------:R-:W-:-:S04]  /*da500*/  ISETP.GT.U32.AND P0, PT, R8, 0xfd, PT ;  /* 0x000000fd0800780c */ /* 0x000fc80003f04070 */
[----:B------:R-:W-:-:S13]  /*da510*/  ISETP.GT.U32.OR P0, PT, R10, 0xfd, P0 ;  /* 0x000000fd0a00780c */ /* 0x000fda0000704470 */
[----:B------:R-:W-:Y:S01]  /*da520*/  @!P0 IMAD.MOV.U32 R8, RZ, RZ, RZ ;  /* 0x000000ffff088224 */ /* 0x000fe200078e00ff */
[----:B------:R-:W-:Y:S06]  /*da530*/  @!P0 BRA `(.L_x_3770) ;  /* 0x0000000000648947 */ /* 0x000fec0003800000 */
[----:B------:R-:W-:Y:S02]  /*da540*/  FSETP.GTU.FTZ.AND P0, PT, |R0|, +INF , PT ;  /* 0x7f8000000000780b */ /* 0x000fe40003f1c200 */
[----:B------:R-:W-:-:S04]  /*da550*/  FSETP.GTU.FTZ.AND P1, PT, |R5|, +INF , PT ;  /* 0x7f8000000500780b */ /* 0x000fc80003f3c200 */
[----:B------:R-:W-:-:S13]  /*da560*/  PLOP3.LUT P0, PT, P0, P1, PT, 0xf8, 0x8f ;  /* 0x00000000008f781c */ /* 0x000fda0000703f70 */
[----:B------:R-:W-:Y:S05]  /*da570*/  @P0 BRA `(.L_x_3771) ;  /* 0x0000000400540947 */ /* 0x000fea0003800000 */
[----:B------:R-:W-:-:S13]  /*da580*/  LOP3.LUT P0, RZ, R5, 0x7fffffff, R0, 0xc8, !PT ;  /* 0x7fffffff05ff7812 */ /* 0x000fda000780c800 */
[----:B------:R-:W-:Y:S05]  /*da590*/  @!P0 BRA `(.L_x_3772) ;  /* 0x0000000400448947 */ /* 0x000fea0003800000 */
[C---:B------:R-:W-:Y:S02]  /*da5a0*/  FSETP.NEU.FTZ.AND P2, PT, |R0|.reuse, +INF , PT ;  /* 0x7f8000000000780b */ /* 0x040fe40003f5d200 */
[----:B------:R-:W-:Y:S02]  /*da5b0*/  FSETP.NEU.FTZ.AND P0, PT, |R5|, +INF , PT ;  /* 0x7f8000000500780b */ /* 0x000fe40003f1d200 */
[----:B------:R-:W-:-:S11]  /*da5c0*/  FSETP.NEU.FTZ.AND P1, PT, |R0|, +INF , PT ;  /* 0x7f8000000000780b */ /* 0x000fd60003f3d200 */
[----:B------:R-:W-:Y:S05]  /*da5d0*/  @!P0 BRA !P2, `(.L_x_3772) ;  /* 0x0000000400348947 */ /* 0x000fea0005000000 */
[----:B------:R-:W-:-:S04]  /*da5e0*/  LOP3.LUT P2, RZ, R0, 0x7fffffff, RZ, 0xc0, !PT ;  /* 0x7fffffff00ff7812 */ /* 0x000fc8000784c0ff */
[----:B------:R-:W-:-:S13]  /*da5f0*/  PLOP3.LUT P2, PT, P0, P2, PT, 0x2f, 0xf2 ;  /* 0x0000000000f2781c */ /* 0x000fda0000744577 */
[----:B------:R-:W-:Y:S05]  /*da600*/  @P2 BRA `(.L_x_3773) ;  /* 0x0000000400202947 */ /* 0x000fea0003800000 */
[----:B------:R-:W-:-:S04]  /*da610*/  LOP3.LUT P0, RZ, R5, 0x7fffffff, RZ, 0xc0, !PT ;  /* 0x7fffffff05ff7812 */ /* 0x000fc8000780c0ff */
[----:B------:R-:W-:-:S13]  /*da620*/  PLOP3.LUT P0, PT, P1, P0, PT, 0x2f, 0xf2 ;  /* 0x0000000000f2781c */ /* 0x000fda0000f00577 */
[----:B------:R-:W-:Y:S05]  /*da630*/  @P0 BRA `(.L_x_3774) ;  /* 0x0000000400080947 */ /* 0x000fea0003800000 */
[----:B------:R-:W-:-:S05]  /*da640*/  VIADD R8, R9, 0xffffffff ;  /* 0xffffffff09087836 */ /* 0x000fca0000000000 */
[----:B------:R-:W-:Y:S01]  /*da650*/  ISETP.GE.AND P0, PT, R8, RZ, PT ;  /* 0x000000ff0800720c */ /* 0x000fe20003f06270 */
[----:B------:R-:W-:-:S05]  /*da660*/  VIADD R8, R7, 0xffffffff ;  /* 0xffffffff07087836 */ /* 0x000fca0000000000 */
[----:B------:R-:W-:-:S07]  /*da670*/  ISETP.GE.AND P1, PT, R8, RZ, PT ;  /* 0x000000ff0800720c */ /* 0x000fce0003f26270 */
[----:B------:R-:W-:Y:S02]  /*da680*/  @P0 IMAD.MOV.U32 R8, RZ, RZ, RZ ;  /* 0x000000ffff080224 */ /* 0x000fe400078e00ff */
[----:B------:R-:W-:Y:S01]  /*da690*/  @!P0 FFMA R0, R0, 1.84467440737095516160e+19, RZ ;  /* 0x5f80000000008823 */ /* 0x000fe200000000ff */
[----:B------:R-:W-:-:S03]  /*da6a0*/  @!P0 IMAD.MOV.U32 R8, RZ, RZ, -0x40 ;  /* 0xffffffc0ff088424 */ /* 0x000fc600078e00ff */
[----:B------:R-:W-:Y:S01]  /*da6b0*/  @!P1 FFMA R5, R5, 1.84467440737095516160e+19, RZ ;  /* 0x5f80000005059823 */ /* 0x000fe200000000ff */
[----:B------:R-:W-:-:S07]  /*da6c0*/  @!P1 VIADD R8, R8, 0x40 ;  /* 0x0000004008089836 */ /* 0x000fce0000000000 */
.L_x_3770:
[----:B------:R-:W-:Y:S01]  /*da6d0*/  LEA R20, R7, 0xc0800000, 0x17 ;  /* 0xc080000007147811 */ /* 0x000fe200078eb8ff */
[----:B------:R-:W-:Y:S01]  /*da6e0*/  VIADD R9, R9, 0xffffff81 ;  /* 0xffffff8109097836 */ /* 0x000fe20000000000 */
[----:B------:R-:W-:Y:S03]  /*da6f0*/  BSSY.RECONVERGENT B1, `(.L_x_3775) ;  /* 0x0000035000017945 */ /* 0x000fe60003800200 */
[----:B------:R-:W-:Y:S02]  /*da700*/  IMAD.IADD R20, R5, 0x1, -R20 ;  /* 0x0000000105147824 */ /* 0x000fe400078e0a14 */
[C---:B------:R-:W-:Y:S01]  /*da710*/  IMAD R0, R9.reuse, -0x800000, R0 ;  /* 0xff80000009007824 */ /* 0x040fe200078e0200 */
[----:B------:R-:W-:Y:S01]  /*da720*/  IADD3 R9, PT, PT, R9, 0x7f, -R7 ;  /* 0x0000007f09097810 */ /* 0x000fe20007ffe807 */
[----:B------:R-:W0:Y:S01]  /*da730*/  MUFU.RCP R10, R20 ;  /* 0x00000014000a7308 */ /* 0x000e220000001000 */
[----:B------:R-:W-:-:S03]  /*da740*/  FADD.FTZ R5, -R20, -RZ ;  /* 0x800000ff14057221 */ /* 0x000fc60000010100 */
[----:B------:R-:W-:Y:S02]  /*da750*/  IMAD.IADD R9, R9, 0x1, R8 ;  /* 0x0000000109097824 */ /* 0x000fe400078e0208 */
[----:B0-----:R-:W-:-:S04]  /*da760*/  FFMA R11, R10, R5, 1 ;  /* 0x3f8000000a0b7423 */ /* 0x001fc80000000005 */
[----:B------:R-:W-:-:S04]  /*da770*/  FFMA R11, R10, R11, R10 ;  /* 0x0000000b0a0b7223 */ /* 0x000fc8000000000a */
[----:B------:R-:W-:-:S04]  /*da780*/  FFMA R10, R0, R11, RZ ;  /* 0x0000000b000a7223 */ /* 0x000fc800000000ff */
[----:B------:R-:W-:-:S04]  /*da790*/  FFMA R12, R5, R10, R0 ;  /* 0x0000000a050c7223 */ /* 0x000fc80000000000 */
[----:B------:R-:W-:-:S04]  /*da7a0*/  FFMA R12, R11, R12, R10 ;  /* 0x0000000c0b0c7223 */ /* 0x000fc8000000000a */
[----:B------:R-:W-:-:S04]  /*da7b0*/  FFMA R5, R5, R12, R0 ;  /* 0x0000000c05057223 */ /* 0x000fc80000000000 */
[----:B------:R-:W-:-:S05]  /*da7c0*/  FFMA R0, R11, R5, R12 ;  /* 0x000000050b007223 */ /* 0x000fca000000000c */
[----:B------:R-:W-:-:S04]  /*da7d0*/  SHF.R.U32.HI R7, RZ, 0x17, R0 ;  /* 0x00000017ff077819 */ /* 0x000fc80000011600 */
[----:B------:R-:W-:-:S05]  /*da7e0*/  LOP3.LUT R8, R7, 0xff, RZ, 0xc0, !PT ;  /* 0x000000ff07087812 */ /* 0x000fca00078ec0ff */
[----:B------:R-:W-:-:S04]  /*da7f0*/  IMAD.IADD R7, R8, 0x1, R9 ;  /* 0x0000000108077824 */ /* 0x000fc800078e0209 */
[----:B------:R-:W-:-:S05]  /*da800*/  VIADD R8, R7, 0xffffffff ;  /* 0xffffffff07087836 */ /* 0x000fca0000000000 */
[----:B------:R-:W-:-:S13]  /*da810*/  ISETP.GE.U32.AND P0, PT, R8, 0xfe, PT ;  /* 0x000000fe0800780c */ /* 0x000fda0003f06070 */
[----:B------:R-:W-:Y:S05]  /*da820*/  @!P0 BRA `(.L_x_3776) ;  /* 0x0000000000808947 */ /* 0x000fea0003800000 */
[----:B------:R-:W-:-:S13]  /*da830*/  ISETP.GT.AND P0, PT, R7, 0xfe, PT ;  /* 0x000000fe0700780c */ /* 0x000fda0003f04270 */
[----:B------:R-:W-:Y:S05]  /*da840*/  @P0 BRA `(.L_x_3777) ;  /* 0x00000000006c0947 */ /* 0x000fea0003800000 */
[----:B------:R-:W-:-:S13]  /*da850*/  ISETP.GE.AND P0, PT, R7, 0x1, PT ;  /* 0x000000010700780c */ /* 0x000fda0003f06270 */
[----:B------:R-:W-:Y:S05]  /*da860*/  @P0 BRA `(.L_x_3778) ;  /* 0x0000000000740947 */ /* 0x000fea0003800000 */
[----:B------:R-:W-:Y:S02]  /*da870*/  ISETP.GE.AND P0, PT, R7, -0x18, PT ;  /* 0xffffffe80700780c */ /* 0x000fe40003f06270 */
[----:B------:R-:W-:-:S11]  /*da880*/  LOP3.LUT R0, R0, 0x80000000, RZ, 0xc0, !PT ;  /* 0x8000000000007812 */ /* 0x000fd600078ec0ff */
[----:B------:R-:W-:Y:S05]  /*da890*/  @!P0 BRA `(.L_x_3778) ;  /* 0x0000000000688947 */ /* 0x000fea0003800000 */
[CCC-:B------:R-:W-:Y:S01]  /*da8a0*/  FFMA.RZ R8, R11.reuse, R5.reuse, R12.reuse ;  /* 0x000000050b087223 */ /* 0x1c0fe2000000c00c */
[CCC-:B------:R-:W-:Y:S01]  /*da8b0*/  FFMA.RP R9, R11.reuse, R5.reuse, R12.reuse ;  /* 0x000000050b097223 */ /* 0x1c0fe2000000800c */
[----:B------:R-:W-:Y:S01]  /*da8c0*/  FFMA.RM R12, R11, R5, R12 ;  /* 0x000000050b0c7223 */ /* 0x000fe2000000400c */
[C---:B------:R-:W-:Y:S01]  /*da8d0*/  VIADD R5, R7.reuse, 0x20 ;  /* 0x0000002007057836 */ /* 0x040fe20000000000 */
[C---:B------:R-:W-:Y:S02]  /*da8e0*/  ISETP.NE.AND P0, PT, R7.reuse, RZ, PT ;  /* 0x000000ff0700720c */ /* 0x040fe40003f05270 */
[----:B------:R-:W-:Y:S02]  /*da8f0*/  LOP3.LUT R8, R8, 0x7fffff, RZ, 0xc0, !PT ;  /* 0x007fffff08087812 */ /* 0x000fe400078ec0ff */
[----:B------:R-:W-:Y:S01]  /*da900*/  ISETP.NE.AND P1, PT, R7, RZ, PT ;  /* 0x000000ff0700720c */ /* 0x000fe20003f25270 */
[----:B------:R-:W-:Y:S01]  /*da910*/  IMAD.MOV R7, RZ, RZ, -R7 ;  /* 0x000000ffff077224 */ /* 0x000fe200078e0a07 */
[----:B------:R-:W-:-:S02]  /*da920*/  LOP3.LUT R8, R8, 0x800000, RZ, 0xfc, !PT ;  /* 0x0080000008087812 */ /* 0x000fc400078efcff */
[----:B------:R-:W-:Y:S02]  /*da930*/  FSETP.NEU.FTZ.AND P2, PT, R9, R12, PT ;  /* 0x0000000c0900720b */ /* 0x000fe40003f5d000 */
[----:B------:R-:W-:Y:S02]  /*da940*/  SHF.L.U32 R5, R8, R5, RZ ;  /* 0x0000000508057219 */ /* 0x000fe400000006ff */
[----:B------:R-:W-:Y:S02]  /*da950*/  SEL R7, R7, RZ, P0 ;  /* 0x000000ff07077207 */ /* 0x000fe40000000000 */
[----:B------:R-:W-:Y:S02]  /*da960*/  ISETP.NE.AND P1, PT, R5, RZ, P1 ;  /* 0x000000ff0500720c */ /* 0x000fe40000f25270 */
[----:B------:R-:W-:Y:S02]  /*da970*/  SHF.R.U32.HI R8, RZ, R7, R8 ;  /* 0x00000007ff087219 */ /* 0x000fe40000011608 */
[----:B------:R-:W-:-:S02]  /*da980*/  PLOP3.LUT P1, PT, P2, P1, PT, 0xf8, 0x8f ;  /* 0x00000000008f781c */ /* 0x000fc40001723f70 */
[----:B------:R-:W-:Y:S02]  /*da990*/  SHF.R.U32.HI R7, RZ, 0x1, R8 ;  /* 0x00000001ff077819 */ /* 0x000fe40000011608 */
[----:B------:R-:W-:-:S04]  /*da9a0*/  SEL R10, RZ, 0x1, !P1 ;  /* 0x00000001ff0a7807 */ /* 0x000fc80004800000 */
[----:B------:R-:W-:-:S04]  /*da9b0*/  LOP3.LUT R5, R10, 0x1, R7, 0xf8, !PT ;  /* 0x000000010a057812 */ /* 0x000fc800078ef807 */
[----:B------:R-:W-:-:S05]  /*da9c0*/  LOP3.LUT R8, R5, R8, RZ, 0xc0, !PT ;  /* 0x0000000805087212 */ /* 0x000fca00078ec0ff */
[----:B------:R-:W-:-:S05]  /*da9d0*/  IMAD.IADD R7, R7, 0x1, R8 ;  /* 0x0000000107077824 */ /* 0x000fca00078e0208 */
[----:B------:R-:W-:Y:S01]  /*da9e0*/  LOP3.LUT R0, R7, R0, RZ, 0xfc, !PT ;  /* 0x0000000007007212 */ /* 0x000fe200078efcff */
[----:B------:R-:W-:Y:S06]  /*da9f0*/  BRA `(.L_x_3778) ;  /* 0x0000000000107947 */ /* 0x000fec0003800000 */
.L_x_3777:
[----:B------:R-:W-:-:S04]  /*daa00*/  LOP3.LUT R0, R0, 0x80000000, RZ, 0xc0, !PT ;  /* 0x8000000000007812 */ /* 0x000fc800078ec0ff */
[----:B------:R-:W-:Y:S01]  /*daa10*/  LOP3.LUT R0, R0, 0x7f800000, RZ, 0xfc, !PT ;  /* 0x7f80000000007812 */ /* 0x000fe200078efcff */
[----:B------:R-:W-:Y:S06]  /*daa20*/  BRA `(.L_x_3778) ;  /* 0x0000000000047947 */ /* 0x000fec0003800000 */
.L_x_3776:
[----:B------:R-:W-:-:S07]  /*daa30*/  IMAD R0, R9, 0x800000, R0 ;  /* 0x0080000009007824 */ /* 0x000fce00078e0200 */
.L_x_3778:
[----:B------:R-:W-:Y:S05]  /*daa40*/  BSYNC.RECONVERGENT B1 ;  /* 0x0000000000017941 */ /* 0x000fea0003800200 */
.L_x_3775:
[----:B------:R-:W-:Y:S05]  /*daa50*/  BRA `(.L_x_3779) ;  /* 0x0000000000207947 */ /* 0x000fea0003800000 */
.L_x_3774:
[----:B------:R-:W-:-:S04]  /*daa60*/  LOP3.LUT R0, R5, 0x80000000, R0, 0x48, !PT ;  /* 0x8000000005007812 */ /* 0x000fc800078e4800 */
[----:B------:R-:W-:Y:S01]  /*daa70*/  LOP3.LUT R0, R0, 0x7f800000, RZ, 0xfc, !PT ;  /* 0x7f80000000007812 */ /* 0x000fe200078efcff */
[----:B------:R-:W-:Y:S06]  /*daa80*/  BRA `(.L_x_3779) ;  /* 0x0000000000147947 */ /* 0x000fec0003800000 */
.L_x_3773:
[----:B------:R-:W-:Y:S01]  /*daa90*/  LOP3.LUT R0, R5, 0x80000000, R0, 0x48, !PT ;  /* 0x8000000005007812 */ /* 0x000fe200078e4800 */
[----:B------:R-:W-:Y:S06]  /*daaa0*/  BRA `(.L_x_3779) ;  /* 0x00000000000c7947 */ /* 0x000fec0003800000 */
.L_x_3772:
[----:B------:R-:W0:Y:S01]  /*daab0*/  MUFU.RSQ R0, -QNAN ;  /* 0xffc0000000007908 */ /* 0x000e220000001400 */
[----:B------:R-:W-:Y:S05]  /*daac0*/  BRA `(.L_x_3779) ;  /* 0x0000000000047947 */ /* 0x000fea0003800000 */
.L_x_3771:
[----:B------:R-:W-:-:S07]  /*daad0*/  FADD.FTZ R0, R0, R5 ;  /* 0x0000000500007221 */ /* 0x000fce0000010000 */
.L_x_3779:
[----:B------:R-:W-:Y:S05]  /*daae0*/  BSYNC.RECONVERGENT B0 ;  /* 0x0000000000007941 */ /* 0x000fea0003800200 */
.L_x_3769:
[----:B------:R-:W-:-:S04]  /*daaf0*/  IMAD.MOV.U32 R7, RZ, RZ, 0x0 ;  /* 0x00000000ff077424 */ /* 0x000fc800078e00ff */
[----:B0-----:R-:W-:Y:S05]  /*dab00*/  RET.REL.NODEC R6 `(_Z9evaluatorP4GNet) ;  /* 0xfffff254063c7950 */ /* 0x001fea0003c3ffff */
.L_x_3780:
        /* <DEDUP_REMOVED lines=15> */
.L_x_3872:


//--------------------- .text._Z9inbetweenP4GNet  --------------------------
	.section	.text._Z9inbetweenP4GNet,"ax",@progbits
	.align	128
        .global         _Z9inbetweenP4GNet
        .type           _Z9inbetweenP4GNet,@function
        .size           _Z9inbetweenP4GNet,(.L_x_3878 - _Z9inbetweenP4GNet)
        .other          _Z9inbetweenP4GNet,@"STO_CUDA_ENTRY STV_DEFAULT"
_Z9inbetweenP4GNet:
.text._Z9inbetweenP4GNet:
[----:B------:R-:W-:Y:S01]  /*0000*/  LDC R1, c[0x0][0x37c] ;  /* 0x0000df00ff017b82 */ /* 0x000fe20000000800 */
[----:B------:R-:W0:Y:S01]  /*0010*/  LDCU.64 UR4, c[0x0][0x380] ;  /* 0x00007000ff0477ac */ /* 0x000e220008000a00 */
[----:B------:R-:W1:Y:S01]  /*0020*/  LDCU.64 UR6, c[0x0][0x358] ;  /* 0x00006b00ff0677ac */ /* 0x000e620008000a00 */
[----:B0-----:R-:W-:-:S04]  /*0030*/  UIADD3 UR4, UP0, UPT, UR4, -0x73fcffd8, URZ ;  /* 0x8c03002804047890 */ /* 0x001fc8000ff1e0ff */
[----:B------:R-:W-:Y:S02]  /*0040*/  UIADD3.X UR5, UPT, UPT, UR5, 0x1, URZ, UP0, !UPT ;  /* 0x0000000105057890 */ /* 0x000fe400087fe4ff */
[----:B------:R-:W-:-:S04]  /*0050*/  IMAD.U32 R2, RZ, RZ, UR4 ;  /* 0x00000004ff027e24 */ /* 0x000fc8000f8e00ff */
[----:B------:R-:W-:-:S05]  /*0060*/  IMAD.U32 R3, RZ, RZ, UR5 ;  /* 0x00000005ff037e24 */ /* 0x000fca000f8e00ff */
[----:B-1----:R-:W2:Y:S01]  /*0070*/  LDG.E R0, desc[UR6][R2.64] ;  /* 0x0000000602007981 */ /* 0x002ea2000c1e1900 */
[----:B------:R-:W0:Y:S01]  /*0080*/  LDC.64 R4, c[0x0][0x380] ;  /* 0x0000e000ff047b82 */ /* 0x000e220000000a00 */
[----:B--2---:R-:W-:-:S04]  /*0090*/  LOP3.LUT R6, R0, 0x1, RZ, 0xc0, !PT ;  /* 0x0000000100067812 */ /* 0x004fc800078ec0ff */
[----:B------:R-:W-:-:S13]  /*00a0*/  ISETP.NE.U32.AND P0, PT, R6, 0x1, PT ;  /* 0x000000010600780c */ /* 0x000fda0003f05070 */
[----:B0-----:R0:W-:Y:S04]  /*00b0*/  @P0 STG.E desc[UR6][R4.64], RZ ;  /* 0x000000ff04000986 */ /* 0x0011e8000c101906 */
[----:B------:R0:W-:Y:S04]  /*00c0*/  @!P0 STG.E desc[UR6][R4.64+0x4], RZ ;  /* 0x000004ff04008986 */ /* 0x0001e8000c101906 */
[----:B------:R-:W2:Y:S04]  /*00d0*/  LDG.E.U8 R10, desc[UR6][R2.64+0x4] ;  /* 0x00000406020a7981 */ /* 0x000ea8000c1e1100 */
[----:B------:R-:W3:Y:S04]  /*00e0*/  LDG.E.64 R6, desc[UR6][R2.64+-0x10] ;  /* 0xfffff00602067981 */ /* 0x000ee8000c1e1b00 */
[----:B------:R-:W4:Y:S01]  /*00f0*/  LDG.E.64 R8, desc[UR6][R2.64+-0x18] ;  /* 0xffffe80602087981 */ /* 0x000f22000c1e1b00 */
[----:B------:R-:W-:-:S03]  /*0100*/  VIADD R11, R0, 0x1 ;  /* 0x00000001000b7836 */ /* 0x000fc60000000000 */
[----:B------:R0:W-:Y:S04]  /*0110*/  STG.E.U8 desc[UR6][R2.64+0x5], RZ ;  /* 0x000005ff02007986 */ /* 0x0001e8000c101106 */
[----:B------:R0:W-:Y:S01]  /*0120*/  STG.E desc[UR6][R2.64], R11 ;  /* 0x0000000b02007986 */ /* 0x0001e2000c101906 */
[----:B--2---:R-:W-:Y:S02]  /*0130*/  ISETP.NE.AND P2, PT, R10, RZ, PT ;  /* 0x000000ff0a00720c */ /* 0x004fe40003f45270 */
[C---:B---3--:R-:W-:Y:S02]  /*0140*/  ISETP.NE.U32.AND P0, PT, R6.reuse, RZ, PT ;  /* 0x000000ff0600720c */ /* 0x048fe40003f05070 */
[----:B----4-:R-:W-:Y:S02]  /*0150*/  IADD3 R6, P1, PT, R6, R8, RZ ;  /* 0x0000000806067210 */ /* 0x010fe40007f3e0ff */
[----:B------:R-:W-:-:S03]  /*0160*/  ISETP.NE.AND.EX P0, PT, R7, RZ, PT, P0 ;  /* 0x000000ff0700720c */ /* 0x000fc60003f05300 */
[----:B------:R-:W-:-:S05]  /*0170*/  IMAD.X R7, R7, 0x1, R9, P1 ;  /* 0x0000000107077824 */ /* 0x000fca00008e0609 */
[----:B------:R0:W-:Y:S01]  /*0180*/  STG.E.64 desc[UR6][R2.64+-0x18], R6 ;  /* 0xffffe80602007986 */ /* 0x0001e2000c101b06 */
[----:B------:R-:W-:Y:S05]  /*0190*/  @P2 BRA `(.L_x_3781) ;  /* 0x0000000000142947 */ /* 0x000fea0003800000 */
[----:B------:R-:W2:Y:S01]  /*01a0*/  LDG.E.U8 R0, desc[UR6][R2.64+-0x20] ;  /* 0xffffe00602007981 */ /* 0x000ea2000c1e1100 */
[----:B0-----:R-:W-:Y:S01]  /*01b0*/  IMAD.MOV.U32 R5, RZ, RZ, 0x1 ;  /* 0x00000001ff057424 */ /* 0x001fe200078e00ff */
[----:B--2---:R-:W-:-:S04]  /*01c0*/  ISETP.NE.AND P1, PT, R0, RZ, PT ;  /* 0x000000ff0000720c */ /* 0x004fc80003f25270 */
[----:B------:R-:W-:-:S05]  /*01d0*/  SEL R5, R5, 0x2, !P1 ;  /* 0x0000000205057807 */ /* 0x000fca0004800000 */
[----:B------:R1:W-:Y:S04]  /*01e0*/  STG.E.U8 desc[UR6][R2.64+-0x20], R5 ;  /* 0xffffe00502007986 */ /* 0x0003e8000c101106 */
.L_x_3781:
[----:B------:R-:W-:Y:S05]  /*01f0*/  @P0 BRA `(.L_x_3782) ;  /* 0x0000000000200947 */ /* 0x000fea0003800000 */
[----:B------:R-:W2:Y:S01]  /*0200*/  LDG.E.U8 R0, desc[UR6][R2.64+-0x20] ;  /* 0xffffe00602007981 */ /* 0x000ea2000c1e1100 */
[----:B0-----:R-:W-:Y:S01]  /*0210*/  IMAD.MOV.U32 R4, RZ, RZ, 0x101 ;  /* 0x00000101ff047424 */ /* 0x001fe200078e00ff */
[----:B--2---:R-:W-:Y:S01]  /*0220*/  ISETP.NE.AND P0, PT, R0, RZ, PT ;  /* 0x000000ff0000720c */ /* 0x004fe20003f05270 */
[----:B------:R-:W-:-:S12]  /*0230*/  IMAD.MOV.U32 R0, RZ, RZ, 0x1 ;  /* 0x00000001ff007424 */ /* 0x000fd800078e00ff */
[----:B------:R2:W-:Y:S04]  /*0240*/  @!P0 STG.E.U8 desc[UR6][R2.64+0x4], RZ ;  /* 0x000004ff02008986 */ /* 0x0005e8000c101106 */
[----:B------:R2:W-:Y:S04]  /*0250*/  @!P0 STG.E.U8 desc[UR6][R2.64+-0x20], R0 ;  /* 0xffffe00002008986 */ /* 0x0005e8000c101106 */
[----:B------:R2:W-:Y:S04]  /*0260*/  @P0 STG.E.U16 desc[UR6][R2.64+0x4], R4 ;  /* 0x0000040402000986 */ /* 0x0005e8000c101506 */
[----:B------:R2:W-:Y:S02]  /*0270*/  @P0 STG.E.U8 desc[UR6][R2.64+-0x20], RZ ;  /* 0xffffe0ff02000986 */ /* 0x0005e4000c101106 */
.L_x_3782:
[----:B------:R-:W-:Y:S01]  /*0280*/  STG.E.64 desc[UR6][R2.64+-0x10], RZ ;  /* 0xfffff0ff02007986 */ /* 0x000fe2000c101b06 */
[----:B------:R-:W-:Y:S05]  /*0290*/  EXIT ;  /* 0x000000000000794d */ /* 0x000fea0003800000 */
.L_x_3783:
        /* <DEDUP_REMOVED lines=14> */
.L_x_3878:


//--------------------- .text._Z9make_nodeP4GNethjjPj --------------------------
	.section	.text._Z9make_nodeP4GNethjjPj,"ax",@progbits
	.align	128
        .global         _Z9make_nodeP4GNethjjPj
        .type           _Z9make_nodeP4GNethjjPj,@function
        .size           _Z9make_nodeP4GNethjjPj,(.L_x_3879 - _Z9make_nodeP4GNethjjPj)
        .other          _Z9make_nodeP4GNethjjPj,@"STO_CUDA_ENTRY STV_DEFAULT"
_Z9make_nodeP4GNethjjPj:
.text._Z9make_nodeP4GNethjjPj:
[----:B------:R-:W0:Y:S08]  /*0000*/  LDC R1, c[0x0][0x37c] ;  /* 0x0000df00ff017b82 */ /* 0x000e300000000800 */
[----:B------:R-:W1:Y:S01]  /*0010*/  S2UR UR4, SR_CTAID.X ;  /* 0x00000000000479c3 */ /* 0x000e620000002500 */
[----:B------:R-:W2:Y:S01]  /*0020*/  S2R R3, SR_TID.X ;  /* 0x0000000000037919 */ /* 0x000ea20000002100 */
[----:B------:R-:W1:Y:S02]  /*0030*/  LDCU UR5, c[0x0][0x360] ;  /* 0x00006c00ff0577ac */ /* 0x000e640008000800 */
[----:B-1----:R-:W-:-:S04]  /*0040*/  UIMAD UR4, UR4, UR5, URZ ;  /* 0x00000005040472a4 */ /* 0x002fc8000f8e02ff */
[----:B------:R-:W-:-:S06]  /*0050*/  UIADD3 UR5, UPT, UPT, -UR4, URZ, URZ ;  /* 0x000000ff04057290 */ /* 0x000fcc000fffe1ff */
[----:B--2---:R-:W-:-:S13]  /*0060*/  ISETP.NE.AND P0, PT, R3, UR5, PT ;  /* 0x0000000503007c0c */ /* 0x004fda000bf05270 */
[----:B0-----:R-:W-:Y:S05]  /*0070*/  @P0 EXIT ;  /* 0x000000000000094d */ /* 0x001fea0003800000 */
[----:B------:R-:W0:Y:S01]  /*0080*/  LDC.64 R16, c[0x0][0x380] ;  /* 0x0000e000ff107b82 */ /* 0x000e220000000a00 */
[----:B------:R-:W-:Y:S01]  /*0090*/  VIADD R3, R3, UR4 ;  /* 0x0000000403037c36 */ /* 0x000fe20008000000 */
[----:B------:R-:W1:Y:S01]  /*00a0*/  LDCU.64 UR36, c[0x0][0x358] ;  /* 0x00006b00ff2477ac */ /* 0x000e620008000a00 */
[----:B------:R-:W2:Y:S01]  /*00b0*/  LDCU.64 UR4, c[0x0][0x380] ;  /* 0x00007000ff0477ac */ /* 0x000ea20008000a00 */
[----:B------:R-:W3:Y:S01]  /*00c0*/  LDCU.U8 UR38, c[0x0][0x388] ;  /* 0x00007100ff2677ac */ /* 0x000ee20008000000 */
[----:B------:R-:W4:Y:S01]  /*00d0*/  LDCU.64 UR40, c[0x0][0x380] ;  /* 0x00007000ff2877ac */ /* 0x000f220008000a00 */
[----:B0-----:R-:W-:-:S03]  /*00e0*/  IMAD.WIDE.U32 R16, R3, 0x4, R16 ;  /* 0x0000000403107825 */ /* 0x001fc600078e0010 */
[----:B------:R-:W-:-:S04]  /*00f0*/  IADD3 R6, P0, PT, R16, -0x80000000, RZ ;  /* 0x8000000010067810 */ /* 0x000fc80007f1e0ff */
[----:B------:R-:W-:Y:S02]  /*0100*/  IADD3 R6, P1, PT, R6, 0xc000000, RZ ;  /* 0x0c00000006067810 */ /* 0x000fe40007f3e0ff */
[----:B------:R-:W-:-:S05]  /*0110*/  IADD3.X R0, PT, PT, R17, 0x1, RZ, P0, !PT ;  /* 0x0000000111007810 */ /* 0x000fca00007fe4ff */
[----:B------:R-:W-:-:S05]  /*0120*/  IMAD.X R7, RZ, RZ, R0, P1 ;  /* 0x000000ffff077224 */ /* 0x000fca00008e0600 */
[----:B-1----:R-:W5:Y:S01]  /*0130*/  LDG.E R3, desc[UR36][R6.64+0x8] ;  /* 0x0000082406037981 */ /* 0x002f62000c1e1900 */
[----:B--2---:R-:W-:Y:S02]  /*0140*/  IMAD.U32 R0, RZ, RZ, UR4 ;  /* 0x00000004ff007e24 */ /* 0x004fe4000f8e00ff */
[----:B-----5:R-:W-:-:S05]  /*0150*/  IMAD.SHL.U32 R2, R3, 0x8, RZ ;  /* 0x0000000803027824 */ /* 0x020fca00078e00ff */
[----:B------:R-:W-:Y:S01]  /*0160*/  LOP3.LUT R5, R2, 0x3fff8, RZ, 0xc0, !PT ;  /* 0x0003fff802057812 */ /* 0x000fe200078ec0ff */
[----:B------:R-:W-:-:S03]  /*0170*/  IMAD.U32 R2, RZ, RZ, UR5 ;  /* 0x00000005ff027e24 */ /* 0x000fc6000f8e00ff */
[----:B------:R-:W-:-:S04]  /*0180*/  IADD3 R4, P0, PT, R5, R0, RZ ;  /* 0x0000000005047210 */ /* 0x000fc80007f1e0ff */
[----:B------:R-:W-:Y:S01]  /*0190*/  IADD3 R4, P1, PT, R4, 0xc000000, RZ ;  /* 0x0c00000004047810 */ /* 0x000fe20007f3e0ff */
[----:B------:R-:W-:-:S04]  /*01a0*/  IMAD.X R5, RZ, RZ, R2, P0 ;  /* 0x000000ffff057224 */ /* 0x000fc800000e0602 */
[----:B------:R-:W-:-:S06]  /*01b0*/  IMAD.X R5, RZ, RZ, R5, P1 ;  /* 0x000000ffff057224 */ /* 0x000fcc00008e0605 */
[----:B------:R-:W2:Y:S01]  /*01c0*/  LDG.E.64 R4, desc[UR36][R4.64+0x8] ;  /* 0x0000082404047981 */ /* 0x000ea2000c1e1b00 */
[C---:B------:R-:W-:Y:S01]  /*01d0*/  VIADD R9, R3.reuse, 0x1 ;  /* 0x0000000103097836 */ /* 0x040fe20000000000 */
[----:B------:R-:W-:Y:S01]  /*01e0*/  LOP3.LUT R8, R3, 0x7fff, RZ, 0xc0, !PT ;  /* 0x00007fff03087812 */ /* 0x000fe200078ec0ff */
[----:B------:R-:W-:Y:S03]  /*01f0*/  BSSY.RECONVERGENT B8, `(.L_x_3784) ;  /* 0x0000033000087945 */ /* 0x000fe60003800200 */
[----:B------:R0:W-:Y:S01]  /*0200*/  STG.E desc[UR36][R6.64+0x8], R9 ;  /* 0x0000080906007986 */ /* 0x0001e2000c101924 */
[----:B------:R-:W-:Y:S02]  /*0210*/  ISETP.GT.U32.AND P1, PT, R8, 0x1fff, PT ;  /* 0x00001fff0800780c */ /* 0x000fe40003f24070 */
[----:B--2---:R-:W-:Y:S01]  /*0220*/  ISETP.NE.U32.AND P0, PT, R4, RZ, PT ;  /* 0x000000ff0400720c */ /* 0x004fe20003f05070 */
[----:B------:R-:W-:-:S03]  /*0230*/  IMAD.MOV.U32 R4, RZ, RZ, R8 ;  /* 0x000000ffff047224 */ /* 0x000fc600078e0008 */
[----:B------:R-:W-:Y:S01]  /*0240*/  ISETP.NE.AND.EX P0, PT, R5, RZ, PT, P0 ;  /* 0x000000ff0500720c */ /* 0x000fe20003f05300 */
[----:B------:R-:W-:-:S12]  /*0250*/  IMAD.MOV.U32 R5, RZ, RZ, RZ ;  /* 0x000000ffff057224 */ /* 0x000fd800078e00ff */
[----:B0--34-:R-:W-:Y:S05]  /*0260*/  @!P0 BRA P1, `(.L_x_3785) ;  /* 0x0000000000ac8947 */ /* 0x019fea0000800000 */
[----:B------:R-:W-:Y:S01]  /*0270*/  BSSY.RECONVERGENT B7, `(.L_x_3786) ;  /* 0x0000028000077945 */ /* 0x000fe20003800200 */
[----:B------:R-:W-:-:S07]  /*0280*/  IMAD.MOV.U32 R18, RZ, RZ, RZ ;  /* 0x000000ffff127224 */ /* 0x000fce00078e00ff */
.L_x_3790:
        /* <DEDUP_REMOVED lines=12> */
.L_x_3789:
[----:B------:R-:W-:-:S04]  /*0350*/  IADD3 R2, P0, PT, R16, -0x80000000, RZ ;  /* 0x8000000010027810 */ /* 0x000fc80007f1e0ff */
[----:B------:R-:W-:Y:S02]  /*0360*/  IADD3 R2, P1, PT, R2, 0xc000000, RZ ;  /* 0x0c00000002027810 */ /* 0x000fe40007f3e0ff */
[----:B------:R-:W-:-:S05]  /*0370*/  IADD3.X R0, PT, PT, R17, 0x1, RZ, P0, !PT ;  /* 0x0000000111007810 */ /* 0x000fca00007fe4ff */
[----:B------:R-:W-:-:S05]  /*0380*/  IMAD.X R3, RZ, RZ, R0, P1 ;  /* 0x000000ffff037224 */ /* 0x000fca00008e0600 */
[----:B------:R0:W5:Y:S02]  /*0390*/  LDG.E R9, desc[UR36][R2.64+0x8] ;  /* 0x0000082402097981 */ /* 0x000164000c1e1900 */
.L_x_3788:
[----:B------:R-:W-:Y:S05]  /*03a0*/  BSYNC.RECONVERGENT B6 ;  /* 0x0000000000067941 */ /* 0x000fea0003800200 */
.L_x_3787:
[----:B0----5:R-:W-:Y:S02]  /*03b0*/  IMAD.SHL.U32 R2, R9, 0x8, RZ ;  /* 0x0000000809027824 */ /* 0x021fe400078e00ff */
[----:B------:R-:W-:-:S03]  /*03c0*/  IMAD.U32 R0, RZ, RZ, UR40 ;  /* 0x00000028ff007e24 */ /* 0x000fc6000f8e00ff */
[----:B------:R-:W-:Y:S01]  /*03d0*/  LOP3.LUT R3, R2, 0x3fff8, RZ, 0xc0, !PT ;  /* 0x0003fff802037812 */ /* 0x000fe200078ec0ff */
[----:B------:R-:W-:-:S03]  /*03e0*/  IMAD.U32 R2, RZ, RZ, UR41 ;  /* 0x00000029ff027e24 */ /* 0x000fc6000f8e00ff */
[----:B------:R-:W-:-:S04]  /*03f0*/  IADD3 R4, P0, PT, R3, R0, RZ ;  /* 0x0000000003047210 */ /* 0x000fc80007f1e0ff */
[----:B------:R-:W-:Y:S01]  /*0400*/  IADD3 R4, P1, PT, R4, 0xc000000, RZ ;  /* 0x0c00000004047810 */ /* 0x000fe20007f3e0ff */
[----:B------:R-:W-:-:S04]  /*0410*/  IMAD.X R3, RZ, RZ, R2, P0 ;  /* 0x000000ffff037224 */ /* 0x000fc800000e0602 */
[----:B------:R-:W-:-:S06]  /*0420*/  IMAD.X R5, RZ, RZ, R3, P1 ;  /* 0x000000ffff057224 */ /* 0x000fcc00008e0603 */
[----:B------:R-:W2:Y:S01]  /*0430*/  LDG.E.64 R4, desc[UR36][R4.64+0x8] ;  /* 0x0000082404047981 */ /* 0x000ea2000c1e1b00 */
[----:B------:R-:W-:Y:S02]  /*0440*/  IADD3 R6, P0, PT, R16, -0x80000000, RZ ;  /* 0x8000000010067810 */ /* 0x000fe40007f1e0ff */
[C---:B------:R-:W-:Y:S01]  /*0450*/  LOP3.LUT R8, R9.reuse, 0x7fff, RZ, 0xc0, !PT ;  /* 0x00007fff09087812 */ /* 0x040fe200078ec0ff */
[----:B------:R-:W-:Y:S01]  /*0460*/  VIADD R9, R9, 0x1 ;  /* 0x0000000109097836 */ /* 0x000fe20000000000 */
[----:B------:R-:W-:Y:S02]  /*0470*/  IADD3 R6, P1, PT, R6, 0xc000000, RZ ;  /* 0x0c00000006067810 */ /* 0x000fe40007f3e0ff */
[----:B------:R-:W-:-:S05]  /*0480*/  IADD3.X R3, PT, PT, R17, 0x1, RZ, P0, !PT ;  /* 0x0000000111037810 */ /* 0x000fca00007fe4ff */
[----:B------:R-:W-:-:S05]  /*0490*/  IMAD.X R7, RZ, RZ, R3, P1 ;  /* 0x000000ffff077224 */ /* 0x000fca00008e0603 */
[----:B------:R0:W-:Y:S01]  /*04a0*/  STG.E desc[UR36][R6.64+0x8], R9 ;  /* 0x0000080906007986 */ /* 0x0001e2000c101924 */
[----:B--2---:R-:W-:-:S04]  /*04b0*/  ISETP.NE.U32.AND P0, PT, R4, RZ, PT ;  /* 0x000000ff0400720c */ /* 0x004fc80003f05070 */
[----:B------:R-:W-:-:S04]  /*04c0*/  ISETP.NE.AND.EX P0, PT, R5, RZ, PT, P0 ;  /* 0x000000ff0500720c */ /* 0x000fc80003f05300 */
[----:B------:R-:W-:-:S13]  /*04d0*/  ISETP.LT.U32.OR P0, PT, R8, 0x2000, P0 ;  /* 0x000020000800780c */ /* 0x000fda0000701470 */
[----:B0-----:R-:W-:Y:S05]  /*04e0*/  @P0 BRA `(.L_x_3790) ;  /* 0xfffffffc00680947 */ /* 0x001fea000383ffff */
[----:B------:R-:W-:Y:S05]  /*04f0*/  BSYNC.RECONVERGENT B7 ;  /* 0x0000000000077941 */ /* 0x000fea0003800200 */
.L_x_3786:
[----:B------:R-:W-:Y:S02]  /*0500*/  IMAD.MOV.U32 R4, RZ, RZ, R8 ;  /* 0x000000ffff047224 */ /* 0x000fe400078e0008 */
[----:B------:R-:W-:-:S07]  /*0510*/  IMAD.MOV.U32 R5, RZ, RZ, RZ ;  /* 0x000000ffff057224 */ /* 0x000fce00078e00ff */
.L_x_3785:
[----:B------:R-:W-:Y:S05]  /*0520*/  BSYNC.RECONVERGENT B8 ;  /* 0x0000000000087941 */ /* 0x000fea0003800200 */
.L_x_3784:
[C---:B------:R-:W-:Y:S01]  /*0530*/  LEA R0, P0, R4.reuse, R0, 0x3 ;  /* 0x0000000004007211 */ /* 0x040fe200078018ff */
[----:B------:R-:W0:Y:S03]  /*0540*/  LDCU UR4, c[0x0][0x38c] ;  /* 0x00007180ff0477ac */ /* 0x000e260008000800 */
[----:B------:R-:W-:Y:S01]  /*0550*/  LEA.HI.X R2, R4, R2, R5, 0x3, P0 ;  /* 0x0000000204027211 */ /* 0x000fe200000f1c05 */
[----:B------:R-:W1:Y:S01]  /*0560*/  LDCU UR5, c[0x0][0x390] ;  /* 0x00007200ff0577ac */ /* 0x000e620008000800 */
[----:B------:R-:W-:-:S05]  /*0570*/  IADD3 R6, P0, PT, R0, 0xc000000, RZ ;  /* 0x0c00000000067810 */ /* 0x000fca0007f1e0ff */
[----:B------:R-:W-:Y:S02]  /*0580*/  IMAD.X R7, RZ, RZ, R2, P0 ;  /* 0x000000ffff077224 */ /* 0x000fe400000e0602 */
[----:B------:R-:W2:Y:S01]  /*0590*/  LDC.64 R2, c[0x0][0x398] ;  /* 0x0000e600ff027b82 */ /* 0x000ea20000000a00 */
[----:B------:R-:W-:Y:S02]  /*05a0*/  IMAD.SHL.U32 R8, R8, 0x8, RZ ;  /* 0x0000000808087824 */ /* 0x000fe400078e00ff */
[----:B0-----:R-:W-:-:S03]  /*05b0*/  IMAD.U32 R4, RZ, RZ, UR4 ;  /* 0x00000004ff047e24 */ /* 0x001fc6000f8e00ff */
[----:B------:R-:W-:Y:S01]  /*05c0*/  LOP3.LUT R9, R8, UR38, RZ, 0xfc, !PT ;  /* 0x0000002608097c12 */ /* 0x000fe2000f8efcff */
[----:B-1----:R-:W-:-:S05]  /*05d0*/  IMAD.U32 R5, RZ, RZ, UR5 ;  /* 0x00000005ff057e24 */ /* 0x002fca000f8e00ff */
[----:B------:R-:W-:Y:S04]  /*05e0*/  ATOMG.E.EXCH.64.STRONG.GPU PT, RZ, desc[UR36][R6.64+0x8], R4 ;  /* 0x8000080406ff79a8 */ /* 0x000fe8000c1ef524 */
[----:B--2---:R-:W-:Y:S01]  /*05f0*/  STG.E desc[UR36][R2.64], R9 ;  /* 0x0000000902007986 */ /* 0x004fe2000c101924 */
[----:B------:R-:W-:Y:S05]  /*0600*/  EXIT ;  /* 0x000000000000794d */ /* 0x000fea0003800000 */
.L_x_3791:
        /* <DEDUP_REMOVED lines=15> */
.L_x_3879:


//--------------------- .text._Z10boot_redexP4GNety --------------------------
	.section	.text._Z10boot_redexP4GNety,"ax",@progbits
	.align	128
        .global         _Z10boot_redexP4GNety
        .type           _Z10boot_redexP4GNety,@function
        .size           _Z10boot_redexP4GNety,(.L_x_3880 - _Z10boot_redexP4GNety)
        .other          _Z10boot_redexP4GNety,@"STO_CUDA_ENTRY STV_DEFAULT"
_Z10boot_redexP4GNety:
.text._Z10boot_redexP4GNety:
[----:B------:R-:W-:Y:S01]  /*0000*/  LDC R1, c[0x0][0x37c] ;  /* 0x0000df00ff017b82 */ /* 0x000fe20000000800 */
[----:B------:R-:W0:Y:S01]  /*0010*/  LDCU.64 UR4, c[0x0][0x380] ;  /* 0x00007000ff0477ac */ /* 0x000e220008000a00 */
[----:B------:R-:W1:Y:S01]  /*0020*/  LDCU.64 UR6, c[0x0][0x358] ;  /* 0x00006b00ff0677ac */ /* 0x000e620008000a00 */
[----:B0-----:R-:W-:-:S04]  /*0030*/  UIADD3 UR4, UP0, UPT, UR4, -0x73fffffc, URZ ;  /* 0x8c00000404047890 */ /* 0x001fc8000ff1e0ff */
[----:B------:R-:W-:Y:S02]  /*0040*/  UIADD3.X UR5, UPT, UPT, UR5, 0x1, URZ, UP0, !UPT ;  /* 0x0000000105057890 */ /* 0x000fe400087fe4ff */
[----:B------:R-:W-:-:S04]  /*0050*/  IMAD.U32 R2, RZ, RZ, UR4 ;  /* 0x00000004ff027e24 */ /* 0x000fc8000f8e00ff */
[----:B------:R-:W-:-:S05]  /*0060*/  MOV R3, UR5 ;  /* 0x0000000500037c02 */ /* 0x000fca0008000f00 */
[----:B-1----:R-:W2:Y:S01]  /*0070*/  LDG.E R0, desc[UR6][R2.64+0x30024] ;  /* 0x0300240602007981 */ /* 0x002ea2000c1e1900 */
[----:B------:R-:W-:-:S05]  /*0080*/  IMAD.MOV.U32 R9, RZ, RZ, -0x1 ;  /* 0xffffffffff097424 */ /* 0x000fca00078e00ff */
[----:B------:R0:W-:Y:S01]  /*0090*/  STG.E desc[UR6][R2.64], R9 ;  /* 0x0000000902007986 */ /* 0x0001e2000c101906 */
[----:B--2---:R-:W-:-:S04]  /*00a0*/  LOP3.LUT R0, R0, 0x1, RZ, 0xc0, !PT ;  /* 0x0000000100007812 */ /* 0x004fc800078ec0ff */
[----:B------:R-:W-:-:S13]  /*00b0*/  ISETP.NE.U32.AND P0, PT, R0, 0x1, PT ;  /* 0x000000010000780c */ /* 0x000fda0003f05070 */
[----:B------:R-:W1:Y:S08]  /*00c0*/  @P0 LDC.64 R4, c[0x0][0x380] ;  /* 0x0000e000ff040b82 */ /* 0x000e700000000a00 */
[----:B------:R-:W1:Y:S02]  /*00d0*/  @P0 LDC.64 R6, c[0x0][0x388] ;  /* 0x0000e200ff060b82 */ /* 0x000e640000000a00 */
[----:B-1----:R0:W-:Y:S01]  /*00e0*/  @P0 STG.E.64 desc[UR6][R4.64+0x8], R6 ;  /* 0x0000080604000986 */ /* 0x0021e2000c101b06 */
[----:B------:R-:W-:Y:S05]  /*00f0*/  @P0 EXIT ;  /* 0x000000000000094d */ /* 0x000fea0003800000 */
[----:B------:R-:W1:Y:S01]  /*0100*/  LDCU.64 UR4, c[0x0][0x380] ;  /* 0x00007000ff0477ac */ /* 0x000e620008000a00 */
[----:B0-----:R-:W0:Y:S01]  /*0110*/  LDC.64 R4, c[0x0][0x388] ;  /* 0x0000e200ff047b82 */ /* 0x001e220000000a00 */
[----:B-1----:R-:W-:-:S04]  /*0120*/  UIADD3 UR8, UP0, UPT, UR4, 0x6000000, URZ ;  /* 0x0600000004087890 */ /* 0x002fc8000ff1e0ff */
[----:B------:R-:W-:Y:S02]  /*0130*/  UIADD3.X UR4, UPT, UPT, URZ, UR5, URZ, UP0, !UPT ;  /* 0x00000005ff047290 */ /* 0x000fe400087fe4ff */
[----:B------:R-:W-:-:S04]  /*0140*/  MOV R2, UR8 ;  /* 0x0000000800027c02 */ /* 0x000fc80008000f00 */
[----:B------:R-:W-:-:S05]  /*0150*/  IMAD.U32 R3, RZ, RZ, UR4 ;  /* 0x00000004ff037e24 */ /* 0x000fca000f8e00ff */
[----:B0-----:R-:W-:Y:S01]  /*0160*/  STG.E.64 desc[UR6][R2.64+0x8], R4 ;  /* 0x0000080402007986 */ /* 0x001fe2000c101b06 */
[----:B------:R-:W-:Y:S05]  /*0170*/  EXIT ;  /* 0x000000000000794d */ /* 0x000fea0003800000 */
.L_x_3792:
        /* <DEDUP_REMOVED lines=16> */
.L_x_3880:


//--------------------- .nv.global.init           --------------------------
	.section	.nv.global.init,"aw",@progbits
	.align	4
.nv.global.init:
	.type		__cudart_i2opi_f,@object
	.size		__cudart_i2opi_f,($str$94 - __cudart_i2opi_f)
__cudart_i2opi_f:
        /*0000*/ 	.byte	0x41, 0x90, 0x43, 0x3c, 0x99, 0x95, 0x62, 0xdb, 0xc0, 0xdd, 0x34, 0xf5, 0xd1, 0x57, 0x27, 0xfc
        /*0010*/ 	.byte	0x29, 0x15, 0x44, 0x4e, 0x6e, 0x83, 0xf9, 0xa2
	.type		$str$94,@object
	.size		$str$94,($str$102 - $str$94)
$str$94:
        /*0018*/ 	.byte	0x33, 0x00
	.type		$str$102,@object
	.size		$str$102,($str$85 - $str$102)
$str$102:
        /*001a*/ 	.byte	0x42, 0x00
	.type		$str$85,@object
	.size		$str$85,($str$106 - $str$85)
$str$85:
        /*001c*/ 	.byte	0x7b, 0x00
	.type		$str$106,@object
	.size		$str$106,($str$90 - $str$106)
$str$106:
        /*001e*/ 	.byte	0x46, 0x00
	.type		$str$90,@object
	.size		$str$90,($str$98 - $str$90)
$str$90:
        /*0020*/ 	.byte	0x0a, 0x00
	.type		$str$98,@object
	.size		$str$98,($str$81 - $str$98)
$str$98:
        /*0022*/ 	.byte	0x37, 0x00
	.type		$str$81,@object
	.size		$str$81,($str$104 - $str$81)
$str$81:
        /*0024*/ 	.byte	0x28, 0x00
	.type		$str$104,@object
	.size		$str$104,($str$96 - $str$104)
$str$104:
        /*0026*/ 	.byte	0x44, 0x00
	.type		$str$96,@object
	.size		$str$96,($str$92 - $str$96)
$str$96:
        /*0028*/ 	.byte	0x35, 0x00
	.type		$str$92,@object
	.size		$str$92,($str$100 - $str$92)
$str$92:
        /*002a*/ 	.byte	0x31, 0x00
	.type		$str$100,@object
	.size		$str$100,($str$83 - $str$100)
$str$100:
        /*002c*/ 	.byte	0x39, 0x00
	.type		$str$83,@object
	.size		$str$83,($str$95 - $str$83)
$str$83:
        /*002e*/ 	.byte	0x2a, 0x00
	.type		$str$95,@object
	.size		$str$95,($str$103 - $str$95)
$str$95:
        /*0030*/ 	.byte	0x34, 0x00
	.type		$str$103,@object
	.size		$str$103,($str$107 - $str$103)
$str$103:
        /*0032*/ 	.byte	0x43, 0x00
	.type		$str$107,@object
	.size		$str$107,($str$91 - $str$107)
$str$107:
        /*0034*/ 	.byte	0x7c, 0x00
	.type		$str$91,@object
	.size		$str$91,($str$99 - $str$91)
$str$91:
        /*0036*/ 	.byte	0x20, 0x00
	.type		$str$99,@object
	.size		$str$99,($str$105 - $str$99)
$str$99:
        /*0038*/ 	.byte	0x38, 0x00
	.type		$str$105,@object
	.size		$str$105,($str$97 - $str$105)
$str$105:
        /*003a*/ 	.byte	0x45, 0x00
	.type		$str$97,@object
	.size		$str$97,($str$93 - $str$97)
$str$97:
        /*003c*/ 	.byte	0x36, 0x00
	.type		$str$93,@object
	.size		$str$93,($str$101 - $str$93)
$str$93:
        /*003e*/ 	.byte	0x32, 0x00
	.type		$str$101,@object
	.size		$str$101,($str$87 - $str$101)
$str$101:
        /*0040*/ 	.byte	0x41, 0x00
	.type		$str$87,@object
	.size		$str$87,($str$108 - $str$87)
$str$87:
        /*0042*/ 	.byte	0x3f, 0x28, 0x00
	.type		$str$108,@object
	.size		$str$108,($str$86 - $str$108)
$str$108:
        /*0045*/ 	.byte	0x25, 0x73, 0x00
	.type		$str$86,@object
	.size		$str$86,($str$54 - $str$86)
$str$86:
        /*0048*/ 	.byte	0x24, 0x28, 0x00
	.type		$str$54,@object
	.size		$str$54,($str$82 - $str$54)
$str$54:
        /*004b*/ 	.byte	0x25, 0x75, 0x00
	.type		$str$82,@object
	.size		$str$82,($str$109 - $str$82)
$str$82:
        /*004e*/ 	.byte	0x25, 0x63, 0x00
	.type		$str$109,@object
	.size		$str$109,($str$45 - $str$109)
$str$109:
        /*0051*/ 	.byte	0x7c, 0x0a, 0x00
	.type		$str$45,@object
	.size		$str$45,($str$37 - $str$45)
$str$45:
        /*0054*/ 	.byte	0x5b, 0x3e, 0x5d, 0x00
	.type		$str$37,@object
	.size		$str$37,($str$53 - $str$37)
$str$37:
        /*0058*/ 	.byte	0x5b, 0x2a, 0x5d, 0x00
	.type		$str$53,@object
	.size		$str$53,($str$55 - $str$53)
$str$53:
        /*005c*/ 	.byte	0x5b, 0x3f, 0x5d, 0x00
	.type		$str$55,@object
	.size		$str$55,($str$47 - $str$55)
$str$55:
        /*0060*/ 	.byte	0x25, 0x2b, 0x64, 0x00
	.type		$str$47,@object
	.size		$str$47,($str$43 - $str$47)
$str$47:
        /*0064*/ 	.byte	0x5b, 0x7c, 0x5d, 0x00
	.type		$str$43,@object
	.size		$str$43,($str$35 - $str$43)
$str$43:
        /*0068*/ 	.byte	0x5b, 0x21, 0x5d, 0x00
	.type		$str$35,@object
	.size		$str$35,($str$46 - $str$35)
$str$35:
        /*006c*/ 	.byte	0x5b, 0x2d, 0x5d, 0x00
	.type		$str$46,@object
	.size		$str$46,($str$38 - $str$46)
$str$46:
        /*0070*/ 	.byte	0x5b, 0x26, 0x5d, 0x00
	.type		$str$38,@object
	.size		$str$38,($str$42 - $str$38)
$str$38:
        /*0074*/ 	.byte	0x5b, 0x2f, 0x5d, 0x00
	.type		$str$42,@object
	.size		$str$42,($str$34 - $str$42)
$str$42:
        /*0078*/ 	.byte	0x5b, 0x3d, 0x5d, 0x00
	.type		$str$34,@object
	.size		$str$34,($str$88 - $str$34)
$str$34:
        /*007c*/ 	.byte	0x5b, 0x2b, 0x5d, 0x00
	.type		$str$88,@object
	.size		$str$88,($str$48 - $str$88)
$str$88:
        /*0080*/ 	.byte	0x40, 0x25, 0x73, 0x00
	.type		$str$48,@object
	.size		$str$48,($str$44 - $str$48)
$str$48:
        /*0084*/ 	.byte	0x5b, 0x5e, 0x5d, 0x00
	.type		$str$44,@object
	.size		$str$44,($str$84 - $str$44)
$str$44:
        /*0088*/ 	.byte	0x5b, 0x3c, 0x5d, 0x00
	.type		$str$84,@object
	.size		$str$84,($str$1 - $str$84)
$str$84:
        /*008c*/ 	.byte	0x78, 0x25, 0x78, 0x00
	.type		$str$1,@object
	.size		$str$1,($str$57 - $str$1)
$str$1:
        /*0090*/ 	.byte	0x4f, 0x4f, 0x4d, 0x0a, 0x00
	.type		$str$57,@object
	.size		$str$57,($str$49 - $str$57)
$str$57:
        /*0095*/ 	.byte	0x2b, 0x69, 0x6e, 0x66, 0x00
	.type		$str$49,@object
	.size		$str$49,($str$39 - $str$49)
$str$49:
        /*009a*/ 	.byte	0x5b, 0x3c, 0x3c, 0x5d, 0x00
	.type		$str$39,@object
	.size		$str$39,($str$59 - $str$39)
$str$39:
        /*009f*/ 	.byte	0x5b, 0x3a, 0x2f, 0x5d, 0x00
	.type		$str$59,@object
	.size		$str$59,($str$51 - $str$59)
$str$59:
        /*00a4*/ 	.byte	0x25, 0x2e, 0x37, 0x65, 0x00
	.type		$str$51,@object
	.size		$str$51,($str$58 - $str$51)
$str$51:
        /*00a9*/ 	.byte	0x5b, 0x3e, 0x3e, 0x5d, 0x00
	.type		$str$58,@object
	.size		$str$58,($str$40 - $str$58)
$str$58:
        /*00ae*/ 	.byte	0x2b, 0x4e, 0x61, 0x4e, 0x00
	.type		$str$40,@object
	.size		$str$40,($str$56 - $str$40)
$str$40:
        /*00b3*/ 	.byte	0x5b, 0x25, 0x25, 0x5d, 0x00
	.type		$str$56,@object
	.size		$str$56,($str$36 - $str$56)
$str$56:
        /*00b8*/ 	.byte	0x2d, 0x69, 0x6e, 0x66, 0x00
	.type		$str$36,@object
	.size		$str$36,($str$41 - $str$36)
$str$36:
        /*00bd*/ 	.byte	0x5b, 0x3a, 0x2d, 0x5d, 0x00
	.type		$str$41,@object
	.size		$str$41,($str$33 - $str$41)
$str$41:
        /*00c2*/ 	.byte	0x5b, 0x3a, 0x25, 0x25, 0x5d, 0x00
	.type		$str$33,@object
	.size		$str$33,($str$31 - $str$33)
$str$33:
        /*00c8*/ 	.byte	0x5b, 0x66, 0x32, 0x34, 0x5d, 0x00
	.type		$str$31,@object
	.size		$str$31,($str$50 - $str$31)
$str$31:
        /*00ce*/ 	.byte	0x5b, 0x75, 0x32, 0x34, 0x5d, 0x00
	.type		$str$50,@object
	.size		$str$50,($str$32 - $str$50)
$str$50:
        /*00d4*/ 	.byte	0x5b, 0x3a, 0x3c, 0x3c, 0x5d, 0x00
	.type		$str$32,@object
	.size		$str$32,($str$52 - $str$32)
$str$32:
        /*00da*/ 	.byte	0x5b, 0x69, 0x32, 0x34, 0x5d, 0x00
	.type		$str$52,@object
	.size		$str$52,($str$110 - $str$52)
$str$52:
        /*00e0*/ 	.byte	0x5b, 0x3a, 0x3e, 0x3e, 0x5d, 0x00
	.type		$str$110,@object
	.size		$str$110,($str$61 - $str$110)
$str$110:
        /*00e6*/ 	.byte	0x52, 0x65, 0x73, 0x75, 0x6c, 0x74, 0x3a, 0x20, 0x00
	.type		$str$61,@object
	.size		$str$61,($str$69 - $str$61)
$str$61:
        /*00ef*/ 	.byte	0x5b, 0x2d, 0x30, 0x78, 0x25, 0x30, 0x37, 0x58, 0x5d, 0x00
	.type		$str$69,@object
	.size		$str$69,($str$73 - $str$69)
$str$69:
        /*00f9*/ 	.byte	0x5b, 0x21, 0x30, 0x78, 0x25, 0x30, 0x37, 0x58, 0x5d, 0x00
	.type		$str$73,@object
	.size		$str$73,($str$71 - $str$73)
$str$73:
        /*0103*/ 	.byte	0x5b, 0x7c, 0x30, 0x78, 0x25, 0x30, 0x37, 0x58, 0x5d, 0x00
	.type		$str$71,@object
	.size		$str$71,($str$63 - $str$71)
$str$71:
        /*010d*/ 	.byte	0x5b, 0x3e, 0x30, 0x78, 0x25, 0x30, 0x37, 0x58, 0x5d, 0x00
	.type		$str$63,@object
	.size		$str$63,($str$79 - $str$63)
$str$63:
        /*0117*/ 	.byte	0x5b, 0x2a, 0x30, 0x78, 0x25, 0x30, 0x37, 0x58, 0x5d, 0x00
	.type		$str$79,@object
	.size		$str$79,($str$70 - $str$79)
$str$79:
        /*0121*/ 	.byte	0x5b, 0x3f, 0x30, 0x78, 0x25, 0x30, 0x37, 0x58, 0x5d, 0x00
	.type		$str$70,@object
	.size		$str$70,($str$74 - $str$70)
$str$70:
        /*012b*/ 	.byte	0x5b, 0x3c, 0x30, 0x78, 0x25, 0x30, 0x37, 0x58, 0x5d, 0x00
	.type		$str$74,@object
	.size		$str$74,($str$72 - $str$74)
$str$74:
        /*0135*/ 	.byte	0x5b, 0x5e, 0x30, 0x78, 0x25, 0x30, 0x37, 0x58, 0x5d, 0x00
	.type		$str$72,@object
	.size		$str$72,($str$64 - $str$72)
$str$72:
        /*013f*/ 	.byte	0x5b, 0x26, 0x30, 0x78, 0x25, 0x30, 0x37, 0x58, 0x5d, 0x00
	.type		$str$64,@object
	.size		$str$64,($str$60 - $str$64)
$str$64:
        /*0149*/ 	.byte	0x5b, 0x2f, 0x30, 0x78, 0x25, 0x30, 0x37, 0x58, 0x5d, 0x00
	.type		$str$60,@object
	.size		$str$60,($str$68 - $str$60)
$str$60:
        /*0153*/ 	.byte	0x5b, 0x2b, 0x30, 0x78, 0x25, 0x30, 0x37, 0x58, 0x5d, 0x00
	.type		$str$68,@object
	.size		$str$68,($str$77 - $str$68)
$str$68:
        /*015d*/ 	.byte	0x5b, 0x3d, 0x30, 0x78, 0x25, 0x30, 0x37, 0x58, 0x5d, 0x00
	.type		$str$77,@object
	.size		$str$77,($str$65 - $str$77)
$str$77:
        /*0167*/ 	.byte	0x5b, 0x3e, 0x3e, 0x30, 0x78, 0x25, 0x30, 0x37, 0x58, 0x5d, 0x00
	.type		$str$65,@object
	.size		$str$65,($str$75 - $str$65)
$str$65:
        /*0172*/ 	.byte	0x5b, 0x3a, 0x2f, 0x30, 0x78, 0x25, 0x30, 0x37, 0x58, 0x5d, 0x00
	.type		$str$75,@object
	.size		$str$75,($str$62 - $str$75)
$str$75:
        /*017d*/ 	.byte	0x5b, 0x3c, 0x3c, 0x30, 0x78, 0x25, 0x30, 0x37, 0x58, 0x5d, 0x00
	.type		$str$62,@object
	.size		$str$62,($str$66 - $str$62)
$str$62:
        /*0188*/ 	.byte	0x5b, 0x3a, 0x2d, 0x30, 0x78, 0x25, 0x30, 0x37, 0x58, 0x5d, 0x00
	.type		$str$66,@object
	.size		$str$66,($str$67 - $str$66)
$str$66:
        /*0193*/ 	.byte	0x5b, 0x25, 0x25, 0x30, 0x78, 0x25, 0x30, 0x37, 0x58, 0x5d, 0x00
	.type		$str$67,@object
	.size		$str$67,($str$78 - $str$67)
$str$67:
        /*019e*/ 	.byte	0x5b, 0x3a, 0x25, 0x25, 0x30, 0x78, 0x25, 0x30, 0x37, 0x58, 0x5d, 0x00
	.type		$str$78,@object
	.size		$str$78,($str$76 - $str$78)
$str$78:
        /*01aa*/ 	.byte	0x5b, 0x3a, 0x3e, 0x3e, 0x30, 0x78, 0x25, 0x30, 0x37, 0x58, 0x5d, 0x00
	.type		$str$76,@object
	.size		$str$76,($str$2 - $str$76)
$str$76:
        /*01b6*/ 	.byte	0x5b, 0x3a, 0x3c, 0x3c, 0x30, 0x78, 0x25, 0x30, 0x37, 0x58, 0x5d, 0x00
	.type		$str$2,@object
	.size		$str$2,($str$80 - $str$2)
$str$2:
        /*01c2*/ 	.byte	0x45, 0x52, 0x52, 0x4f, 0x52, 0x3a, 0x20, 0x66, 0x61, 0x69, 0x6c, 0x65, 0x64, 0x20, 0x74, 0x6f
        /*01d2*/ 	.byte	0x20, 0x63, 0x6c, 0x65, 0x61, 0x72, 0x20, 0x68, 0x69, 0x67, 0x68, 0x2d, 0x70, 0x72, 0x69, 0x6f
        /*01e2*/ 	.byte	0x72, 0x69, 0x74, 0x79, 0x20, 0x72, 0x65, 0x64, 0x65, 0x78, 0x65, 0x73, 0x00
	.type		$str$80,@object
	.size		$str$80,(.L_54 - $str$80)
$str$80:
        /*01ef*/ 	.byte	0x45, 0x52, 0x52, 0x4f, 0x52, 0x3a, 0x20, 0x72, 0x65, 0x73, 0x75, 0x6c, 0x74, 0x20, 0x74, 0x6f
        /*01ff*/ 	.byte	0x6f, 0x20, 0x64, 0x65, 0x65, 0x70, 0x20, 0x74, 0x6f, 0x20, 0x70, 0x72, 0x69, 0x6e, 0x74, 0x2e
        /*020f*/ 	.byte	0x20, 0x54, 0x68, 0x69, 0x73, 0x20, 0x77, 0x69, 0x6c, 0x6c, 0x20, 0x62, 0x65, 0x20, 0x66, 0x69
        /*021f*/ 	.byte	0x78, 0x65, 0x64, 0x20, 0x73, 0x6f, 0x6f, 0x6e, 0x28, 0x54, 0x4d, 0x29, 0x00
.L_54:


//--------------------- .nv.shared._Z12print_resultP4GNet --------------------------
	.section	.nv.shared._Z12print_resultP4GNet,"aw",@nobits
	.sectionflags	@""
	.align	16
	.zero		1024


//--------------------- .nv.shared.reserved.0     --------------------------
	.section	.nv.shared.reserved.0,"aw",@nobits
	.weak		__nv_reservedSMEM_offset_0_alias
	.size		__nv_reservedSMEM_offset_0_alias, 0, 64
	.other		__nv_reservedSMEM_offset_0_alias,@"STO_CUDA_RESERVED_SHARED STV_DEFAULT"
__nv_reservedSMEM_offset_0_alias:
	.zero		0
	.zero		64


//--------------------- .nv.global                --------------------------
	.section	.nv.global,"aw",@nobits
	.align	8
.nv.global:
	.type		BOOK,@object
	.size		BOOK,(VARS_COUNT - BOOK)
BOOK:
	.zero		25690128
	.type		VARS_COUNT,@object
	.size		VARS_COUNT,(NODE_COUNT - VARS_COUNT)
VARS_COUNT:
	.zero		4
	.type		NODE_COUNT,@object
	.size		NODE_COUNT,(.L_1 - NODE_COUNT)
NODE_COUNT:
	.zero		4
.L_1:


//--------------------- .nv.shared._Z13print_heatmapP4GNetj --------------------------
	.section	.nv.shared._Z13print_heatmapP4GNetj,"aw",@nobits
	.sectionflags	@""
	.align	16
	.zero		1024


//--------------------- .nv.shared._Z12count_memoryP4GNet --------------------------
	.section	.nv.shared._Z12count_memoryP4GNet,"aw",@nobits
	.sectionflags	@""
	.align	16
.nv.shared._Z12count_memoryP4GNet:
	.zero		1040


//--------------------- .nv.shared._Z10initializeP4GNet --------------------------
	.section	.nv.shared._Z10initializeP4GNet,"aw",@nobits
	.sectionflags	@""
	.align	16
	.zero		1024


//--------------------- .nv.shared._Z9evaluatorP4GNet --------------------------
	.section	.nv.shared._Z9evaluatorP4GNet,"aw",@nobits
	.sectionflags	@""
	.align	16
.nv.shared._Z9evaluatorP4GNet:
	.zero		2064


//--------------------- .nv.shared._Z9inbetweenP4GNet --------------------------
	.section	.nv.shared._Z9inbetweenP4GNet,"aw",@nobits
	.sectionflags	@""
	.align	16
	.zero		1024


//--------------------- .nv.shared._Z9make_nodeP4GNethjjPj --------------------------
	.section	.nv.shared._Z9make_nodeP4GNethjjPj,"aw",@nobits
	.sectionflags	@""
	.align	16
	.zero		1024


//--------------------- .nv.shared._Z10boot_redexP4GNety --------------------------
	.section	.nv.shared._Z10boot_redexP4GNety,"aw",@nobits
	.sectionflags	@""
	.align	16
	.zero		1024


//--------------------- .nv.constant0._Z12print_resultP4GNet --------------------------
	.section	.nv.constant0._Z12print_resultP4GNet,"a",@progbits
	.sectionflags	@""
	.align	4
.nv.constant0._Z12print_resultP4GNet:
	.zero		904


//--------------------- .nv.constant0._Z13print_heatmapP4GNetj --------------------------
	.section	.nv.constant0._Z13print_heatmapP4GNetj,"a",@progbits
	.sectionflags	@""
	.align	4
.nv.constant0._Z13print_heatmapP4GNetj:
	.zero		908


//--------------------- .nv.constant0._Z12count_memoryP4GNet --------------------------
	.section	.nv.constant0._Z12count_memoryP4GNet,"a",@progbits
	.sectionflags	@""
	.align	4
.nv.constant0._Z12count_memoryP4GNet:
	.zero		904


//--------------------- .nv.constant0._Z10initializeP4GNet --------------------------
	.section	.nv.constant0._Z10initializeP4GNet,"a",@progbits
	.sectionflags	@""
	.align	4
.nv.constant0._Z10initializeP4GNet:
	.zero		904


//--------------------- .nv.constant0._Z9evaluatorP4GNet --------------------------
	.section	.nv.constant0._Z9evaluatorP4GNet,"a",@progbits
	.sectionflags	@""
	.align	4
.nv.constant0._Z9evaluatorP4GNet:
	.zero		904


//--------------------- .nv.constant0._Z9inbetweenP4GNet --------------------------
	.section	.nv.constant0._Z9inbetweenP4GNet,"a",@progbits
	.sectionflags	@""
	.align	4
.nv.constant0._Z9inbetweenP4GNet:
	.zero		904


//--------------------- .nv.constant0._Z9make_nodeP4GNethjjPj --------------------------
	.section	.nv.constant0._Z9make_nodeP4GNethjjPj,"a",@progbits
	.sectionflags	@""
	.align	4
.nv.constant0._Z9make_nodeP4GNethjjPj:
	.zero		928


//--------------------- .nv.constant0._Z10boot_redexP4GNety --------------------------
	.section	.nv.constant0._Z10boot_redexP4GNety,"a",@progbits
	.sectionflags	@""
	.align	4
.nv.constant0._Z10boot_redexP4GNety:
	.zero		912


//--------------------- SYMBOLS --------------------------

	.type		.nv.reservedSmem.offset0,@object
	.size		.nv.reservedSmem.offset0,0x4
	.type		.nv.reservedSmem.cap,@object
	.size		.nv.reservedSmem.cap,0x4
	.type		vprintf,@function
